	.target	sm_90a

	.elftype	@"ET_EXEC"


//--------------------- .note.nv.tkinfo           --------------------------
	.section	.note.nv.tkinfo,"",@"SHT_NOTE"
	.sectionflags	@"SHF_NOTE_NV_TKINFO"
	.tkinfo
        /*0018*/ 	.word	0x00000002
        /*0030*/ 	.string	""
        /*0030*/ 	.string	"ptxas"
        /*0030*/ 	.string	"Cuda compilation tools, release 13.0, V13.0.88"
        /*0030*/ 	.string	"Build cuda_13.0.r13.0/compiler.36424714_0"
        /*0030*/ 	.string	"-arch sm_90a -m 64 "



//--------------------- .note.nv.cuinfo           --------------------------
	.section	.note.nv.cuinfo,"",@"SHT_NOTE"
	.sectionflags	@"SHF_NOTE_NV_CUINFO"
        /*0018*/ 	.short	0x0002
        /*001a*/ 	.short	0x005a
        /*001c*/ 	.short	0x0082
	.zero		2


//--------------------- .nv.info                  --------------------------
	.section	.nv.info,"",@"SHT_CUDA_INFO"
	.align	4


	//----- nvinfo : EIATTR_REGCOUNT
	.align		4
        /*0000*/ 	.byte	0x04, 0x2f
        /*0002*/ 	.short	(.L_21 - .L_20)
	.align		4
.L_20:
        /*0004*/ 	.word	index@(_ZN7cutlass13device_kernelIN5flash11enable_sm90INS1_16FlashAttnFwdSm90INS1_25CollectiveMainloopFwdSm90ILi2EN4cute5tupleIJNS5_1CILi1EEES8_S8_EEENS6_IJNS7_ILi128EEENS7_ILi160EEESA_EEELi128ENS_12float_e4m3_tEfNS_4arch4Sm90ELb1ELb0ELb1ELb1ELb1ELb1ELb0ELb1ELb1ELb1ELb0ELb0EEENS1_21CollectiveEpilogueFwdINS6_IJSA_SA_SB_EEES9_NS_10bfloat16_tESF_Li256ELb1ELb1ELb0ELb1EEENS1_36VarlenDynamicPersistentTileSchedulerILi128ELi160ELi256ELi128ELb0ELb1ELb1ELb1ELb1ELb1EEEEEEEEEvNT_6ParamsE)
        /*0008*/ 	.word	0x000000a8


	//----- nvinfo : EIATTR_FRAME_SIZE
	.align		4
.L_21:
        /*000c*/ 	.byte	0x04, 0x11
        /*000e*/ 	.short	(.L_23 - .L_22)
	.align		4
.L_22:
        /*0010*/ 	.word	index@(_ZN7cutlass13device_kernelIN5flash11enable_sm90INS1_16FlashAttnFwdSm90INS1_25CollectiveMainloopFwdSm90ILi2EN4cute5tupleIJNS5_1CILi1EEES8_S8_EEENS6_IJNS7_ILi128EEENS7_ILi160EEESA_EEELi128ENS_12float_e4m3_tEfNS_4arch4Sm90ELb1ELb0ELb1ELb1ELb1ELb1ELb0ELb1ELb1ELb1ELb0ELb0EEENS1_21CollectiveEpilogueFwdINS6_IJSA_SA_SB_EEES9_NS_10bfloat16_tESF_Li256ELb1ELb1ELb0ELb1EEENS1_36VarlenDynamicPersistentTileSchedulerILi128ELi160ELi256ELi128ELb0ELb1ELb1ELb1ELb1ELb1EEEEEEEEEvNT_6ParamsE)
        /*0014*/ 	.word	0x00000048


	//----- nvinfo : EIATTR_REGCOUNT
	.align		4
.L_23:
        /*0018*/ 	.byte	0x04, 0x2f
        /*001a*/ 	.short	(.L_25 - .L_24)
	.align		4
.L_24:
        /*001c*/ 	.word	index@(_ZN7cutlass13device_kernelIN5flash11enable_sm90INS1_16FlashAttnFwdSm90INS1_25CollectiveMainloopFwdSm90ILi2EN4cute5tupleIJNS5_1CILi1EEES8_S8_EEENS6_IJNS7_ILi128EEENS7_ILi160EEESA_EEELi128ENS_12float_e4m3_tEfNS_4arch4Sm90ELb1ELb0ELb1ELb1ELb1ELb0ELb0ELb1ELb1ELb1ELb0ELb0EEENS1_21CollectiveEpilogueFwdINS6_IJSA_SA_SB_EEES9_NS_10bfloat16_tESF_Li256ELb1ELb1ELb0ELb1EEENS1_36VarlenDynamicPersistentTileSchedulerILi128ELi160ELi256ELi128ELb0ELb1ELb1ELb1ELb1ELb1EEEEEEEEEvNT_6ParamsE)
        /*0020*/ 	.word	0x000000a8


	//----- nvinfo : EIATTR_FRAME_SIZE
	.align		4
.L_25:
        /*0024*/ 	.byte	0x04, 0x11
        /*0026*/ 	.short	(.L_27 - .L_26)
	.align		4
.L_26:
        /*0028*/ 	.word	index@(_ZN7cutlass13device_kernelIN5flash11enable_sm90INS1_16FlashAttnFwdSm90INS1_25CollectiveMainloopFwdSm90ILi2EN4cute5tupleIJNS5_1CILi1EEES8_S8_EEENS6_IJNS7_ILi128EEENS7_ILi160EEESA_EEELi128ENS_12float_e4m3_tEfNS_4arch4Sm90ELb1ELb0ELb1ELb1ELb1ELb0ELb0ELb1ELb1ELb1ELb0ELb0EEENS1_21CollectiveEpilogueFwdINS6_IJSA_SA_SB_EEES9_NS_10bfloat16_tESF_Li256ELb1ELb1ELb0ELb1EEENS1_36VarlenDynamicPersistentTileSchedulerILi128ELi160ELi256ELi128ELb0ELb1ELb1ELb1ELb1ELb1EEEEEEEEEvNT_6ParamsE)
        /*002c*/ 	.word	0x00000020


	//----- nvinfo : EIATTR_REGCOUNT
	.align		4
.L_27:
        /*0030*/ 	.byte	0x04, 0x2f
        /*0032*/ 	.short	(.L_29 - .L_28)
	.align		4
.L_28:
        /*0034*/ 	.word	index@(_ZN7cutlass13device_kernelIN5flash11enable_sm90INS1_16FlashAttnFwdSm90INS1_25CollectiveMainloopFwdSm90ILi2EN4cute5tupleIJNS5_1CILi1EEES8_S8_EEENS6_IJNS7_ILi128EEENS7_ILi160EEESA_EEELi128ENS_12float_e4m3_tEfNS_4arch4Sm90ELb1ELb0ELb1ELb0ELb1ELb0ELb0ELb1ELb1ELb1ELb0ELb0EEENS1_21CollectiveEpilogueFwdINS6_IJSA_SA_SB_EEES9_NS_10bfloat16_tESF_Li256ELb0ELb1ELb0ELb1EEENS1_30DynamicPersistentTileSchedulerILi256ELi128ELb0ELb1ELb1EEEEEEEEEvNT_6ParamsE)
        /*0038*/ 	.word	0x000000a8


	//----- nvinfo : EIATTR_FRAME_SIZE
	.align		4
.L_29:
        /*003c*/ 	.byte	0x04, 0x11
        /*003e*/ 	.short	(.L_31 - .L_30)
	.align		4
.L_30:
        /*0040*/ 	.word	index@(_ZN7cutlass13device_kernelIN5flash11enable_sm90INS1_16FlashAttnFwdSm90INS1_25CollectiveMainloopFwdSm90ILi2EN4cute5tupleIJNS5_1CILi1EEES8_S8_EEENS6_IJNS7_ILi128EEENS7_ILi160EEESA_EEELi128ENS_12float_e4m3_tEfNS_4arch4Sm90ELb1ELb0ELb1ELb0ELb1ELb0ELb0ELb1ELb1ELb1ELb0ELb0EEENS1_21CollectiveEpilogueFwdINS6_IJSA_SA_SB_EEES9_NS_10bfloat16_tESF_Li256ELb0ELb1ELb0ELb1EEENS1_30DynamicPersistentTileSchedulerILi256ELi128ELb0ELb1ELb1EEEEEEEEEvNT_6ParamsE)
        /*0044*/ 	.word	0x00000028


	//----- nvinfo : EIATTR_REGCOUNT
	.align		4
.L_31:
        /*0048*/ 	.byte	0x04, 0x2f
        /*004a*/ 	.short	(.L_33 - .L_32)
	.align		4
.L_32:
        /*004c*/ 	.word	index@(_ZN7cutlass13device_kernelIN5flash11enable_sm90INS1_16FlashAttnFwdSm90INS1_25CollectiveMainloopFwdSm90ILi2EN4cute5tupleIJNS5_1CILi1EEES8_S8_EEENS6_IJNS7_ILi128EEENS7_ILi160EEESA_EEELi128ENS_12float_e4m3_tEfNS_4arch4Sm90ELb0ELb1ELb1ELb1ELb1ELb1ELb0ELb1ELb1ELb1ELb0ELb0EEENS1_21CollectiveEpilogueFwdINS6_IJSA_SA_SB_EEES9_NS_10bfloat16_tESF_Li256ELb1ELb1ELb0ELb1EEENS1_36VarlenDynamicPersistentTileSchedulerILi128ELi160ELi256ELi128ELb0ELb1ELb1ELb1ELb0ELb1EEEEEEEEEvNT_6ParamsE)
        /*0050*/ 	.word	0x000000a8


	//----- nvinfo : EIATTR_FRAME_SIZE
	.align		4
.L_33:
        /*0054*/ 	.byte	0x04, 0x11
        /*0056*/ 	.short	(.L_35 - .L_34)
	.align		4
.L_34:
        /*0058*/ 	.word	index@(_ZN7cutlass13device_kernelIN5flash11enable_sm90INS1_16FlashAttnFwdSm90INS1_25CollectiveMainloopFwdSm90ILi2EN4cute5tupleIJNS5_1CILi1EEES8_S8_EEENS6_IJNS7_ILi128EEENS7_ILi160EEESA_EEELi128ENS_12float_e4m3_tEfNS_4arch4Sm90ELb0ELb1ELb1ELb1ELb1ELb1ELb0ELb1ELb1ELb1ELb0ELb0EEENS1_21CollectiveEpilogueFwdINS6_IJSA_SA_SB_EEES9_NS_10bfloat16_tESF_Li256ELb1ELb1ELb0ELb1EEENS1_36VarlenDynamicPersistentTileSchedulerILi128ELi160ELi256ELi128ELb0ELb1ELb1ELb1ELb0ELb1EEEEEEEEEvNT_6ParamsE)
        /*005c*/ 	.word	0x00000048


	//----- nvinfo : EIATTR_REGCOUNT
	.align		4
.L_35:
        /*0060*/ 	.byte	0x04, 0x2f
        /*0062*/ 	.short	(.L_37 - .L_36)
	.align		4
.L_36:
        /*0064*/ 	.word	index@(_ZN7cutlass13device_kernelIN5flash11enable_sm90INS1_16FlashAttnFwdSm90INS1_25CollectiveMainloopFwdSm90ILi2EN4cute5tupleIJNS5_1CILi1EEES8_S8_EEENS6_IJNS7_ILi128EEENS7_ILi160EEESA_EEELi128ENS_12float_e4m3_tEfNS_4arch4Sm90ELb0ELb1ELb1ELb1ELb1ELb0ELb0ELb1ELb1ELb1ELb0ELb0EEENS1_21CollectiveEpilogueFwdINS6_IJSA_SA_SB_EEES9_NS_10bfloat16_tESF_Li256ELb1ELb1ELb0ELb1EEENS1_36VarlenDynamicPersistentTileSchedulerILi128ELi160ELi256ELi128ELb0ELb1ELb1ELb1ELb0ELb1EEEEEEEEEvNT_6ParamsE)
        /*0068*/ 	.word	0x000000a8


	//----- nvinfo : EIATTR_FRAME_SIZE
	.align		4
.L_37:
        /*006c*/ 	.byte	0x04, 0x11
        /*006e*/ 	.short	(.L_39 - .L_38)
	.align		4
.L_38:
        /*0070*/ 	.word	index@(_ZN7cutlass13device_kernelIN5flash11enable_sm90INS1_16FlashAttnFwdSm90INS1_25CollectiveMainloopFwdSm90ILi2EN4cute5tupleIJNS5_1CILi1EEES8_S8_EEENS6_IJNS7_ILi128EEENS7_ILi160EEESA_EEELi128ENS_12float_e4m3_tEfNS_4arch4Sm90ELb0ELb1ELb1ELb1ELb1ELb0ELb0ELb1ELb1ELb1ELb0ELb0EEENS1_21CollectiveEpilogueFwdINS6_IJSA_SA_SB_EEES9_NS_10bfloat16_tESF_Li256ELb1ELb1ELb0ELb1EEENS1_36VarlenDynamicPersistentTileSchedulerILi128ELi160ELi256ELi128ELb0ELb1ELb1ELb1ELb0ELb1EEEEEEEEEvNT_6ParamsE)
        /*0074*/ 	.word	0x00000020


	//----- nvinfo : EIATTR_REGCOUNT
	.align		4
.L_39:
        /*0078*/ 	.byte	0x04, 0x2f
        /*007a*/ 	.short	(.L_41 - .L_40)
	.align		4
.L_40:
        /*007c*/ 	.word	index@(_ZN7cutlass13device_kernelIN5flash11enable_sm90INS1_16FlashAttnFwdSm90INS1_25CollectiveMainloopFwdSm90ILi2EN4cute5tupleIJNS5_1CILi1EEES8_S8_EEENS6_IJNS7_ILi128EEENS7_ILi160EEESA_EEELi128ENS_12float_e4m3_tEfNS_4arch4Sm90ELb0ELb1ELb1ELb0ELb1ELb0ELb0ELb1ELb1ELb1ELb0ELb0EEENS1_21CollectiveEpilogueFwdINS6_IJSA_SA_SB_EEES9_NS_10bfloat16_tESF_Li256ELb0ELb1ELb0ELb1EEENS1_30DynamicPersistentTileSchedulerILi256ELi128ELb0ELb1ELb1EEEEEEEEEvNT_6ParamsE)
        /*0080*/ 	.word	0x000000a8


	//----- nvinfo : EIATTR_FRAME_SIZE
	.align		4
.L_41:
        /*0084*/ 	.byte	0x04, 0x11
        /*0086*/ 	.short	(.L_43 - .L_42)
	.align		4
.L_42:
        /*0088*/ 	.word	index@(_ZN7cutlass13device_kernelIN5flash11enable_sm90INS1_16FlashAttnFwdSm90INS1_25CollectiveMainloopFwdSm90ILi2EN4cute5tupleIJNS5_1CILi1EEES8_S8_EEENS6_IJNS7_ILi128EEENS7_ILi160EEESA_EEELi128ENS_12float_e4m3_tEfNS_4arch4Sm90ELb0ELb1ELb1ELb0ELb1ELb0ELb0ELb1ELb1ELb1ELb0ELb0EEENS1_21CollectiveEpilogueFwdINS6_IJSA_SA_SB_EEES9_NS_10bfloat16_tESF_Li256ELb0ELb1ELb0ELb1EEENS1_30DynamicPersistentTileSchedulerILi256ELi128ELb0ELb1ELb1EEEEEEEEEvNT_6ParamsE)
        /*008c*/ 	.word	0x00000028


	//----- nvinfo : EIATTR_REGCOUNT
	.align		4
.L_43:
        /*0090*/ 	.byte	0x04, 0x2f
        /*0092*/ 	.short	(.L_45 - .L_44)
	.align		4
.L_44:
        /*0094*/ 	.word	index@(_ZN7cutlass13device_kernelIN5flash11enable_sm90INS1_16FlashAttnFwdSm90INS1_25CollectiveMainloopFwdSm90ILi2EN4cute5tupleIJNS5_1CILi1EEES8_S8_EEENS6_IJNS7_ILi128EEENS7_ILi160EEESA_EEELi128ENS_12float_e4m3_tEfNS_4arch4Sm90ELb0ELb0ELb1ELb1ELb1ELb1ELb0ELb1ELb1ELb1ELb0ELb0EEENS1_21CollectiveEpilogueFwdINS6_IJSA_SA_SB_EEES9_NS_10bfloat16_tESF_Li256ELb1ELb1ELb0ELb1EEENS1_36VarlenDynamicPersistentTileSchedulerILi128ELi160ELi256ELi128ELb0ELb1ELb1ELb0ELb1ELb1EEEEEEEEEvNT_6ParamsE)
        /*0098*/ 	.word	0x000000a8


	//----- nvinfo : EIATTR_FRAME_SIZE
	.align		4
.L_45:
        /*009c*/ 	.byte	0x04, 0x11
        /*009e*/ 	.short	(.L_47 - .L_46)
	.align		4
.L_46:
        /*00a0*/ 	.word	index@(_ZN7cutlass13device_kernelIN5flash11enable_sm90INS1_16FlashAttnFwdSm90INS1_25CollectiveMainloopFwdSm90ILi2EN4cute5tupleIJNS5_1CILi1EEES8_S8_EEENS6_IJNS7_ILi128EEENS7_ILi160EEESA_EEELi128ENS_12float_e4m3_tEfNS_4arch4Sm90ELb0ELb0ELb1ELb1ELb1ELb1ELb0ELb1ELb1ELb1ELb0ELb0EEENS1_21CollectiveEpilogueFwdINS6_IJSA_SA_SB_EEES9_NS_10bfloat16_tESF_Li256ELb1ELb1ELb0ELb1EEENS1_36VarlenDynamicPersistentTileSchedulerILi128ELi160ELi256ELi128ELb0ELb1ELb1ELb0ELb1ELb1EEEEEEEEEvNT_6ParamsE)
        /*00a4*/ 	.word	0x00000048


	//----- nvinfo : EIATTR_REGCOUNT
	.align		4
.L_47:
        /*00a8*/ 	.byte	0x04, 0x2f
        /*00aa*/ 	.short	(.L_49 - .L_48)
	.align		4
.L_48:
        /*00ac*/ 	.word	index@(_ZN7cutlass13device_kernelIN5flash11enable_sm90INS1_16FlashAttnFwdSm90INS1_25CollectiveMainloopFwdSm90ILi2EN4cute5tupleIJNS5_1CILi1EEES8_S8_EEENS6_IJNS7_ILi128EEENS7_ILi160EEESA_EEELi128ENS_12float_e4m3_tEfNS_4arch4Sm90ELb0ELb0ELb1ELb1ELb1ELb0ELb0ELb1ELb1ELb1ELb0ELb0EEENS1_21CollectiveEpilogueFwdINS6_IJSA_SA_SB_EEES9_NS_10bfloat16_tESF_Li256ELb1ELb1ELb0ELb1EEENS1_36VarlenDynamicPersistentTileSchedulerILi128ELi160ELi256ELi128ELb0ELb1ELb1ELb0ELb1ELb1EEEEEEEEEvNT_6ParamsE)
        /*00b0*/ 	.word	0x000000a8


	//----- nvinfo : EIATTR_FRAME_SIZE
	.align		4
.L_49:
        /*00b4*/ 	.byte	0x04, 0x11
        /*00b6*/ 	.short	(.L_51 - .L_50)
	.align		4
.L_50:
        /*00b8*/ 	.word	index@(_ZN7cutlass13device_kernelIN5flash11enable_sm90INS1_16FlashAttnFwdSm90INS1_25CollectiveMainloopFwdSm90ILi2EN4cute5tupleIJNS5_1CILi1EEES8_S8_EEENS6_IJNS7_ILi128EEENS7_ILi160EEESA_EEELi128ENS_12float_e4m3_tEfNS_4arch4Sm90ELb0ELb0ELb1ELb1ELb1ELb0ELb0ELb1ELb1ELb1ELb0ELb0EEENS1_21CollectiveEpilogueFwdINS6_IJSA_SA_SB_EEES9_NS_10bfloat16_tESF_Li256ELb1ELb1ELb0ELb1EEENS1_36VarlenDynamicPersistentTileSchedulerILi128ELi160ELi256ELi128ELb0ELb1ELb1ELb0ELb1ELb1EEEEEEEEEvNT_6ParamsE)
        /*00bc*/ 	.word	0x00000020


	//----- nvinfo : EIATTR_REGCOUNT
	.align		4
.L_51:
        /*00c0*/ 	.byte	0x04, 0x2f
        /*00c2*/ 	.short	(.L_53 - .L_52)
	.align		4
.L_52:
        /*00c4*/ 	.word	index@(_ZN7cutlass13device_kernelIN5flash11enable_sm90INS1_16FlashAttnFwdSm90INS1_25CollectiveMainloopFwdSm90ILi2EN4cute5tupleIJNS5_1CILi1EEES8_S8_EEENS6_IJNS7_ILi128EEENS7_ILi160EEESA_EEELi128ENS_12float_e4m3_tEfNS_4arch4Sm90ELb0ELb0ELb1ELb0ELb1ELb0ELb0ELb1ELb1ELb1ELb0ELb0EEENS1_21CollectiveEpilogueFwdINS6_IJSA_SA_SB_EEES9_NS_10bfloat16_tESF_Li256ELb0ELb1ELb0ELb1EEENS1_29StaticPersistentTileSchedulerILb0EEEEEEEEEvNT_6ParamsE)
        /*00c8*/ 	.word	0x000000a8


	//----- nvinfo : EIATTR_FRAME_SIZE
	.align		4
.L_53:
        /*00cc*/ 	.byte	0x04, 0x11
        /*00ce*/ 	.short	(.L_55 - .L_54)
	.align		4
.L_54:
        /*00d0*/ 	.word	index@(_ZN7cutlass13device_kernelIN5flash11enable_sm90INS1_16FlashAttnFwdSm90INS1_25CollectiveMainloopFwdSm90ILi2EN4cute5tupleIJNS5_1CILi1EEES8_S8_EEENS6_IJNS7_ILi128EEENS7_ILi160EEESA_EEELi128ENS_12float_e4m3_tEfNS_4arch4Sm90ELb0ELb0ELb1ELb0ELb1ELb0ELb0ELb1ELb1ELb1ELb0ELb0EEENS1_21CollectiveEpilogueFwdINS6_IJSA_SA_SB_EEES9_NS_10bfloat16_tESF_Li256ELb0ELb1ELb0ELb1EEENS1_29StaticPersistentTileSchedulerILb0EEEEEEEEEvNT_6ParamsE)
        /*00d4*/ 	.word	0x00000030


	//----- nvinfo : EIATTR_MIN_STACK_SIZE
	.align		4
.L_55:
        /*00d8*/ 	.byte	0x04, 0x12
        /*00da*/ 	.short	(.L_57 - .L_56)
	.align		4
.L_56:
        /*00dc*/ 	.word	index@(_ZN7cutlass13device_kernelIN5flash11enable_sm90INS1_16FlashAttnFwdSm90INS1_25CollectiveMainloopFwdSm90ILi2EN4cute5tupleIJNS5_1CILi1EEES8_S8_EEENS6_IJNS7_ILi128EEENS7_ILi160EEESA_EEELi128ENS_12float_e4m3_tEfNS_4arch4Sm90ELb0ELb0ELb1ELb0ELb1ELb0ELb0ELb1ELb1ELb1ELb0ELb0EEENS1_21CollectiveEpilogueFwdINS6_IJSA_SA_SB_EEES9_NS_10bfloat16_tESF_Li256ELb0ELb1ELb0ELb1EEENS1_29StaticPersistentTileSchedulerILb0EEEEEEEEEvNT_6ParamsE)
        /*00e0*/ 	.word	0x00000030


	//----- nvinfo : EIATTR_MIN_STACK_SIZE
	.align		4
.L_57:
        /*00e4*/ 	.byte	0x04, 0x12
        /*00e6*/ 	.short	(.L_59 - .L_58)
	.align		4
.L_58:
        /*00e8*/ 	.word	index@(_ZN7cutlass13device_kernelIN5flash11enable_sm90INS1_16FlashAttnFwdSm90INS1_25CollectiveMainloopFwdSm90ILi2EN4cute5tupleIJNS5_1CILi1EEES8_S8_EEENS6_IJNS7_ILi128EEENS7_ILi160EEESA_EEELi128ENS_12float_e4m3_tEfNS_4arch4Sm90ELb0ELb0ELb1ELb1ELb1ELb0ELb0ELb1ELb1ELb1ELb0ELb0EEENS1_21CollectiveEpilogueFwdINS6_IJSA_SA_SB_EEES9_NS_10bfloat16_tESF_Li256ELb1ELb1ELb0ELb1EEENS1_36VarlenDynamicPersistentTileSchedulerILi128ELi160ELi256ELi128ELb0ELb1ELb1ELb0ELb1ELb1EEEEEEEEEvNT_6ParamsE)
        /*00ec*/ 	.word	0x00000020


	//----- nvinfo : EIATTR_MIN_STACK_SIZE
	.align		4
.L_59:
        /*00f0*/ 	.byte	0x04, 0x12
        /*00f2*/ 	.short	(.L_61 - .L_60)
	.align		4
.L_60:
        /*00f4*/ 	.word	index@(_ZN7cutlass13device_kernelIN5flash11enable_sm90INS1_16FlashAttnFwdSm90INS1_25CollectiveMainloopFwdSm90ILi2EN4cute5tupleIJNS5_1CILi1EEES8_S8_EEENS6_IJNS7_ILi128EEENS7_ILi160EEESA_EEELi128ENS_12float_e4m3_tEfNS_4arch4Sm90ELb0ELb0ELb1ELb1ELb1ELb1ELb0ELb1ELb1ELb1ELb0ELb0EEENS1_21CollectiveEpilogueFwdINS6_IJSA_SA_SB_EEES9_NS_10bfloat16_tESF_Li256ELb1ELb1ELb0ELb1EEENS1_36VarlenDynamicPersistentTileSchedulerILi128ELi160ELi256ELi128ELb0ELb1ELb1ELb0ELb1ELb1EEEEEEEEEvNT_6ParamsE)
        /*00f8*/ 	.word	0x00000048


	//----- nvinfo : EIATTR_MIN_STACK_SIZE
	.align		4
.L_61:
        /*00fc*/ 	.byte	0x04, 0x12
        /*00fe*/ 	.short	(.L_63 - .L_62)
	.align		4
.L_62:
        /*0100*/ 	.word	index@(_ZN7cutlass13device_kernelIN5flash11enable_sm90INS1_16FlashAttnFwdSm90INS1_25CollectiveMainloopFwdSm90ILi2EN4cute5tupleIJNS5_1CILi1EEES8_S8_EEENS6_IJNS7_ILi128EEENS7_ILi160EEESA_EEELi128ENS_12float_e4m3_tEfNS_4arch4Sm90ELb0ELb1ELb1ELb0ELb1ELb0ELb0ELb1ELb1ELb1ELb0ELb0EEENS1_21CollectiveEpilogueFwdINS6_IJSA_SA_SB_EEES9_NS_10bfloat16_tESF_Li256ELb0ELb1ELb0ELb1EEENS1_30DynamicPersistentTileSchedulerILi256ELi128ELb0ELb1ELb1EEEEEEEEEvNT_6ParamsE)
        /*0104*/ 	.word	0x00000028


	//----- nvinfo : EIATTR_MIN_STACK_SIZE
	.align		4
.L_63:
        /*0108*/ 	.byte	0x04, 0x12
        /*010a*/ 	.short	(.L_65 - .L_64)
	.align		4
.L_64:
        /*010c*/ 	.word	index@(_ZN7cutlass13device_kernelIN5flash11enable_sm90INS1_16FlashAttnFwdSm90INS1_25CollectiveMainloopFwdSm90ILi2EN4cute5tupleIJNS5_1CILi1EEES8_S8_EEENS6_IJNS7_ILi128EEENS7_ILi160EEESA_EEELi128ENS_12float_e4m3_tEfNS_4arch4Sm90ELb0ELb1ELb1ELb1ELb1ELb0ELb0ELb1ELb1ELb1ELb0ELb0EEENS1_21CollectiveEpilogueFwdINS6_IJSA_SA_SB_EEES9_NS_10bfloat16_tESF_Li256ELb1ELb1ELb0ELb1EEENS1_36VarlenDynamicPersistentTileSchedulerILi128ELi160ELi256ELi128ELb0ELb1ELb1ELb1ELb0ELb1EEEEEEEEEvNT_6ParamsE)
        /*0110*/ 	.word	0x00000020


	//----- nvinfo : EIATTR_MIN_STACK_SIZE
	.align		4
.L_65:
        /*0114*/ 	.byte	0x04, 0x12
        /*0116*/ 	.short	(.L_67 - .L_66)
	.align		4
.L_66:
        /*0118*/ 	.word	index@(_ZN7cutlass13device_kernelIN5flash11enable_sm90INS1_16FlashAttnFwdSm90INS1_25CollectiveMainloopFwdSm90ILi2EN4cute5tupleIJNS5_1CILi1EEES8_S8_EEENS6_IJNS7_ILi128EEENS7_ILi160EEESA_EEELi128ENS_12float_e4m3_tEfNS_4arch4Sm90ELb0ELb1ELb1ELb1ELb1ELb1ELb0ELb1ELb1ELb1ELb0ELb0EEENS1_21CollectiveEpilogueFwdINS6_IJSA_SA_SB_EEES9_NS_10bfloat16_tESF_Li256ELb1ELb1ELb0ELb1EEENS1_36VarlenDynamicPersistentTileSchedulerILi128ELi160ELi256ELi128ELb0ELb1ELb1ELb1ELb0ELb1EEEEEEEEEvNT_6ParamsE)
        /*011c*/ 	.word	0x00000048


	//----- nvinfo : EIATTR_MIN_STACK_SIZE
	.align		4
.L_67:
        /*0120*/ 	.byte	0x04, 0x12
        /*0122*/ 	.short	(.L_69 - .L_68)
	.align		4
.L_68:
        /*0124*/ 	.word	index@(_ZN7cutlass13device_kernelIN5flash11enable_sm90INS1_16FlashAttnFwdSm90INS1_25CollectiveMainloopFwdSm90ILi2EN4cute5tupleIJNS5_1CILi1EEES8_S8_EEENS6_IJNS7_ILi128EEENS7_ILi160EEESA_EEELi128ENS_12float_e4m3_tEfNS_4arch4Sm90ELb1ELb0ELb1ELb0ELb1ELb0ELb0ELb1ELb1ELb1ELb0ELb0EEENS1_21CollectiveEpilogueFwdINS6_IJSA_SA_SB_EEES9_NS_10bfloat16_tESF_Li256ELb0ELb1ELb0ELb1EEENS1_30DynamicPersistentTileSchedulerILi256ELi128ELb0ELb1ELb1EEEEEEEEEvNT_6ParamsE)
        /*0128*/ 	.word	0x00000028


	//----- nvinfo : EIATTR_MIN_STACK_SIZE
	.align		4
.L_69:
        /*012c*/ 	.byte	0x04, 0x12
        /*012e*/ 	.short	(.L_71 - .L_70)
	.align		4
.L_70:
        /*0130*/ 	.word	index@(_ZN7cutlass13device_kernelIN5flash11enable_sm90INS1_16FlashAttnFwdSm90INS1_25CollectiveMainloopFwdSm90ILi2EN4cute5tupleIJNS5_1CILi1EEES8_S8_EEENS6_IJNS7_ILi128EEENS7_ILi160EEESA_EEELi128ENS_12float_e4m3_tEfNS_4arch4Sm90ELb1ELb0ELb1ELb1ELb1ELb0ELb0ELb1ELb1ELb1ELb0ELb0EEENS1_21CollectiveEpilogueFwdINS6_IJSA_SA_SB_EEES9_NS_10bfloat16_tESF_Li256ELb1ELb1ELb0ELb1EEENS1_36VarlenDynamicPersistentTileSchedulerILi128ELi160ELi256ELi128ELb0ELb1ELb1ELb1ELb1ELb1EEEEEEEEEvNT_6ParamsE)
        /*0134*/ 	.word	0x00000020


	//----- nvinfo : EIATTR_MIN_STACK_SIZE
	.align		4
.L_71:
        /*0138*/ 	.byte	0x04, 0x12
        /*013a*/ 	.short	(.L_73 - .L_72)
	.align		4
.L_72:
        /*013c*/ 	.word	index@(_ZN7cutlass13device_kernelIN5flash11enable_sm90INS1_16FlashAttnFwdSm90INS1_25CollectiveMainloopFwdSm90ILi2EN4cute5tupleIJNS5_1CILi1EEES8_S8_EEENS6_IJNS7_ILi128EEENS7_ILi160EEESA_EEELi128ENS_12float_e4m3_tEfNS_4arch4Sm90ELb1ELb0ELb1ELb1ELb1ELb1ELb0ELb1ELb1ELb1ELb0ELb0EEENS1_21CollectiveEpilogueFwdINS6_IJSA_SA_SB_EEES9_NS_10bfloat16_tESF_Li256ELb1ELb1ELb0ELb1EEENS1_36VarlenDynamicPersistentTileSchedulerILi128ELi160ELi256ELi128ELb0ELb1ELb1ELb1ELb1ELb1EEEEEEEEEvNT_6ParamsE)
        /*0140*/ 	.word	0x00000048
.L_73:


//--------------------- .nv.compat                --------------------------
	.section	.nv.compat,"",@"SHT_CUDA_COMPAT_INFO"
	.align	4
        /*0000*/ 	.byte	0x02, 0x09, 0x01, 0x00, 0x02, 0x02, 0x04, 0x00, 0x02, 0x05, 0x05, 0x00, 0x03, 0x07, 0x01, 0x01
        /*0010*/ 	.byte	0x02, 0x03, 0x01, 0x00, 0x02, 0x06, 0x01, 0x00, 0x04, 0x0b, 0x08, 0x00, 0x00, 0x00, 0x00, 0x00
        /*0020*/ 	.byte	0x00, 0x00, 0x00, 0x00


//--------------------- .nv.info._ZN7cutlass13device_kernelIN5flash11enable_sm90INS1_16FlashAttnFwdSm90INS1_25CollectiveMainloopFwdSm90ILi2EN4cute5tupleIJNS5_1CILi1EEES8_S8_EEENS6_IJNS7_ILi128EEENS7_ILi160EEESA_EEELi128ENS_12float_e4m3_tEfNS_4arch4Sm90ELb0ELb0ELb1ELb0ELb1ELb0ELb0ELb1ELb1ELb1ELb0ELb0EEENS1_21CollectiveEpilogueFwdINS6_IJSA_SA_SB_EEES9_NS_10bfloat16_tESF_Li256ELb0ELb1ELb0ELb1EEENS1_29StaticPersistentTileSchedulerILb0EEEEEEEEEvNT_6ParamsE --------------------------
	.section	.nv.info._ZN7cutlass13device_kernelIN5flash11enable_sm90INS1_16FlashAttnFwdSm90INS1_25CollectiveMainloopFwdSm90ILi2EN4cute5tupleIJNS5_1CILi1EEES8_S8_EEENS6_IJNS7_ILi128EEENS7_ILi160EEESA_EEELi128ENS_12float_e4m3_tEfNS_4arch4Sm90ELb0ELb0ELb1ELb0ELb1ELb0ELb0ELb1ELb1ELb1ELb0ELb0EEENS1_21CollectiveEpilogueFwdINS6_IJSA_SA_SB_EEES9_NS_10bfloat16_tESF_Li256ELb0ELb1ELb0ELb1EEENS1_29StaticPersistentTileSchedulerILb0EEEEEEEEEvNT_6ParamsE,"",@"SHT_CUDA_INFO"
	.sectionflags	@""
	.align	4


	//----- nvinfo : EIATTR_CUDA_API_VERSION
	.align		4
        /*0000*/ 	.byte	0x04, 0x37
        /*0002*/ 	.short	(.L_75 - .L_74)
.L_74:
        /*0004*/ 	.word	0x00000082


	//----- nvinfo : EIATTR_KPARAM_INFO
	.align		4
.L_75:
        /*0008*/ 	.byte	0x04, 0x17
        /*000a*/ 	.short	(.L_77 - .L_76)
.L_76:
        /*000c*/ 	.word	0x00000000
        /*0010*/ 	.short	0x0000
        /*0012*/ 	.short	0x0070
        /*0014*/ 	.byte	0x00, 0xf0, 0x01, 0x28


	//----- nvinfo : EIATTR_SPARSE_MMA_MASK
	.align		4
.L_77:
        /*0018*/ 	.byte	0x03, 0x50
        /*001a*/ 	.short	0x0000


	//----- nvinfo : EIATTR_MAXREG_COUNT
	.align		4
        /*001c*/ 	.byte	0x03, 0x1b
        /*001e*/ 	.short	0x00a8


	//----- nvinfo : EIATTR_NUM_BARRIERS
	.align		4
        /*0020*/ 	.byte	0x02, 0x4c
        /*0022*/ 	.byte	0x10
	.zero		1


	//----- nvinfo : EIATTR_EXTERNS
	.align		4
        /*0024*/ 	.byte	0x04, 0x0f
        /*0026*/ 	.short	(.L_79 - .L_78)


	//   ....[0]....
	.align		4
.L_78:
        /*0028*/ 	.word	index@(__assertfail)


	//----- nvinfo : EIATTR_ANNOTATIONS
	.align		4
.L_79:
        /*002c*/ 	.byte	0x04, 0x55
        /*002e*/ 	.short	(.L_81 - .L_80)


	//   ....[0]....
.L_80:
        /*0030*/ 	.word	0x00000001
        /*0034*/ 	.byte	0xf0, 0xa4, 0x00, 0x00, 0x01, 0x00, 0x00, 0x00, 0x50, 0xa8, 0x00, 0x00, 0x01, 0x00, 0x00, 0x00
        /* <DEDUP_REMOVED lines=19> */
        /*0174*/ 	.byte	0xe0, 0xf5, 0x00, 0x00, 0x01, 0x00, 0x00, 0x00, 0x60, 0xf6, 0x00, 0x00


	//----- nvinfo : EIATTR_MERCURY_ISA_VERSION
	.align		4
.L_81:
        /*0180*/ 	.byte	0x03, 0x5f
        /*0182*/ 	.short	0x0101


	//----- nvinfo : EIATTR_INT_WARP_WIDE_INSTR_OFFSETS
	.align		4
        /*0184*/ 	.byte	0x04, 0x31
        /*0186*/ 	.short	(.L_83 - .L_82)


	//   ....[0]....
.L_82:
        /*0188*/ 	.word	0x000000c0


	//   ....[1]....
        /*018c*/ 	.word	0x000000d0


	//   ....[2]....
        /*0190*/ 	.word	0x00000170


	//----- nvinfo : EIATTR_COOP_GROUP_MASK_REGIDS
	.align		4
.L_83:
        /*0194*/ 	.byte	0x04, 0x29
        /*0196*/ 	.short	(.L_85 - .L_84)


	//   ....[0]....
.L_84:
        /*0198*/ 	.word	0xffffffff


	//   ....[1]....
        /*019c*/ 	.word	0xffffffff


	//   ....[2]....
        /*01a0*/ 	.word	0xffffffff


	//   ....[3]....
        /*01a4*/ 	.word	0xffffffff


	//   ....[4]....
        /*01a8*/ 	.word	0xffffffff


	//   ....[5]....
        /*01ac*/ 	.word	0xffffffff


	//   ....[6]....
        /*01b0*/ 	.word	0xffffffff


	//   ....[7]....
        /*01b4*/ 	.word	0xffffffff


	//   ....[8]....
        /*01b8*/ 	.word	0xffffffff


	//   ....[9]....
        /*01bc*/ 	.word	0xffffffff


	//   ....[10]....
        /*01c0*/ 	.word	0xffffffff


	//   ....[11]....
        /*01c4*/ 	.word	0xffffffff


	//   ....[12]....
        /*01c8*/ 	.word	0xffffffff


	//   ....[13]....
        /*01cc*/ 	.word	0xffffffff


	//   ....[14]....
        /*01d0*/ 	.word	0xffffffff


	//   ....[15]....
        /*01d4*/ 	.word	0xffffffff


	//   ....[16]....
        /*01d8*/ 	.word	0xffffffff


	//   ....[17]....
        /*01dc*/ 	.word	0xffffffff


	//   ....[18]....
        /*01e0*/ 	.word	0xffffffff


	//   ....[19]....
        /*01e4*/ 	.word	0xffffffff


	//   ....[20]....
        /*01e8*/ 	.word	0xffffffff


	//   ....[21]....
        /*01ec*/ 	.word	0xffffffff


	//   ....[22]....
        /*01f0*/ 	.word	0xffffffff


	//   ....[23]....
        /*01f4*/ 	.word	0xffffffff


	//   ....[24]....
        /*01f8*/ 	.word	0xffffffff


	//   ....[25]....
        /*01fc*/ 	.word	0xffffffff


	//   ....[26]....
        /*0200*/ 	.word	0xffffffff


	//   ....[27]....
        /*0204*/ 	.word	0xffffffff


	//   ....[28]....
        /*0208*/ 	.word	0xffffffff


	//   ....[29]....
        /*020c*/ 	.word	0xffffffff


	//   ....[30]....
        /*0210*/ 	.word	0xffffffff


	//   ....[31]....
        /*0214*/ 	.word	0xffffffff


	//   ....[32]....
        /*0218*/ 	.word	0xffffffff


	//   ....[33]....
        /*021c*/ 	.word	0xffffffff


	//   ....[34]....
        /*0220*/ 	.word	0xffffffff


	//   ....[35]....
        /*0224*/ 	.word	0xffffffff


	//   ....[36]....
        /*0228*/ 	.word	0xffffffff


	//   ....[37]....
        /*022c*/ 	.word	0xffffffff


	//   ....[38]....
        /*0230*/ 	.word	0xffffffff


	//   ....[39]....
        /*0234*/ 	.word	0xffffffff


	//   ....[40]....
        /*0238*/ 	.word	0xffffffff


	//   ....[41]....
        /*023c*/ 	.word	0xffffffff


	//   ....[42]....
        /*0240*/ 	.word	0xffffffff


	//   ....[43]....
        /*0244*/ 	.word	0xffffffff


	//   ....[44]....
        /*0248*/ 	.word	0xffffffff


	//   ....[45]....
        /*024c*/ 	.word	0xffffffff


	//   ....[46]....
        /*0250*/ 	.word	0xffffffff


	//   ....[47]....
        /*0254*/ 	.word	0xffffffff


	//   ....[48]....
        /*0258*/ 	.word	0xffffffff


	//   ....[49]....
        /*025c*/ 	.word	0xffffffff


	//   ....[50]....
        /*0260*/ 	.word	0xffffffff


	//   ....[51]....
        /*0264*/ 	.word	0xffffffff


	//   ....[52]....
        /*0268*/ 	.word	0xffffffff


	//   ....[53]....
        /*026c*/ 	.word	0xffffffff


	//   ....[54]....
        /*0270*/ 	.word	0xffffffff


	//   ....[55]....
        /*0274*/ 	.word	0xffffffff


	//   ....[56]....
        /*0278*/ 	.word	0xffffffff


	//   ....[57]....
        /*027c*/ 	.word	0xffffffff


	//   ....[58]....
        /*0280*/ 	.word	0xffffffff


	//   ....[59]....
        /*0284*/ 	.word	0xffffffff


	//   ....[60]....
        /*0288*/ 	.word	0xffffffff


	//   ....[61]....
        /*028c*/ 	.word	0xffffffff


	//   ....[62]....
        /*0290*/ 	.word	0xffffffff


	//   ....[63]....
        /*0294*/ 	.word	0xffffffff


	//   ....[64]....
        /*0298*/ 	.word	0xffffffff


	//   ....[65]....
        /*029c*/ 	.word	0xffffffff


	//   ....[66]....
        /*02a0*/ 	.word	0xffffffff


	//   ....[67]....
        /*02a4*/ 	.word	0xffffffff


	//   ....[68]....
        /*02a8*/ 	.word	0xffffffff


	//   ....[69]....
        /*02ac*/ 	.word	0xffffffff


	//   ....[70]....
        /*02b0*/ 	.word	0xffffffff


	//   ....[71]....
        /*02b4*/ 	.word	0xffffffff


	//   ....[72]....
        /*02b8*/ 	.word	0xffffffff


	//   ....[73]....
        /*02bc*/ 	.word	0xffffffff


	//   ....[74]....
        /*02c0*/ 	.word	0xffffffff


	//   ....[75]....
        /*02c4*/ 	.word	0xffffffff


	//   ....[76]....
        /*02c8*/ 	.word	0xffffffff


	//   ....[77]....
        /*02cc*/ 	.word	0xffffffff


	//   ....[78]....
        /*02d0*/ 	.word	0xffffffff


	//   ....[79]....
        /*02d4*/ 	.word	0xffffffff


	//   ....[80]....
        /*02d8*/ 	.word	0xffffffff


	//   ....[81]....
        /*02dc*/ 	.word	0xffffffff


	//   ....[82]....
        /*02e0*/ 	.word	0xffffffff


	//   ....[83]....
        /*02e4*/ 	.word	0xffffffff


	//   ....[84]....
        /*02e8*/ 	.word	0xffffffff


	//   ....[85]....
        /*02ec*/ 	.word	0xffffffff


	//   ....[86]....
        /*02f0*/ 	.word	0xffffffff


	//   ....[87]....
        /*02f4*/ 	.word	0xffffffff


	//   ....[88]....
        /*02f8*/ 	.word	0xffffffff


	//   ....[89]....
        /*02fc*/ 	.word	0xffffffff


	//   ....[90]....
        /*0300*/ 	.word	0xffffffff


	//   ....[91]....
        /*0304*/ 	.word	0xffffffff


	//   ....[92]....
        /*0308*/ 	.word	0xffffffff


	//   ....[93]....
        /*030c*/ 	.word	0xffffffff


	//   ....[94]....
        /*0310*/ 	.word	0xffffffff


	//   ....[95]....
        /*0314*/ 	.word	0xffffffff


	//   ....[96]....
        /*0318*/ 	.word	0xffffffff


	//   ....[97]....
        /*031c*/ 	.word	0xffffffff


	//   ....[98]....
        /*0320*/ 	.word	0xffffffff


	//   ....[99]....
        /*0324*/ 	.word	0xffffffff


	//   ....[100]....
        /*0328*/ 	.word	0xffffffff


	//   ....[101]....
        /*032c*/ 	.word	0xffffffff


	//   ....[102]....
        /*0330*/ 	.word	0xffffffff


	//   ....[103]....
        /*0334*/ 	.word	0xffffffff


	//   ....[104]....
        /*0338*/ 	.word	0xffffffff


	//   ....[105]....
        /*033c*/ 	.word	0xffffffff


	//   ....[106]....
        /*0340*/ 	.word	0xffffffff


	//   ....[107]....
        /*0344*/ 	.word	0xffffffff


	//   ....[108]....
        /*0348*/ 	.word	0xffffffff


	//   ....[109]....
        /*034c*/ 	.word	0xffffffff


	//   ....[110]....
        /*0350*/ 	.word	0xffffffff


	//   ....[111]....
        /*0354*/ 	.word	0xffffffff


	//   ....[112]....
        /*0358*/ 	.word	0xffffffff


	//   ....[113]....
        /*035c*/ 	.word	0xffffffff


	//   ....[114]....
        /*0360*/ 	.word	0xffffffff


	//   ....[115]....
        /*0364*/ 	.word	0xffffffff


	//   ....[116]....
        /*0368*/ 	.word	0xffffffff


	//   ....[117]....
        /*036c*/ 	.word	0xffffffff


	//   ....[118]....
        /*0370*/ 	.word	0xffffffff


	//   ....[119]....
        /*0374*/ 	.word	0xffffffff


	//   ....[120]....
        /*0378*/ 	.word	0xffffffff


	//   ....[121]....
        /*037c*/ 	.word	0xffffffff


	//   ....[122]....
        /*0380*/ 	.word	0xffffffff


	//   ....[123]....
        /*0384*/ 	.word	0xffffffff


	//   ....[124]....
        /*0388*/ 	.word	0xffffffff


	//   ....[125]....
        /*038c*/ 	.word	0xffffffff


	//   ....[126]....
        /*0390*/ 	.word	0xffffffff


	//   ....[127]....
        /*0394*/ 	.word	0xffffffff


	//   ....[128]....
        /*0398*/ 	.word	0xffffffff


	//   ....[129]....
        /*039c*/ 	.word	0xffffffff


	//   ....[130]....
        /*03a0*/ 	.word	0xffffffff


	//   ....[131]....
        /*03a4*/ 	.word	0xffffffff


	//   ....[132]....
        /*03a8*/ 	.word	0xffffffff


	//   ....[133]....
        /*03ac*/ 	.word	0xffffffff


	//   ....[134]....
        /*03b0*/ 	.word	0xffffffff


	//   ....[135]....
        /*03b4*/ 	.word	0xffffffff


	//   ....[136]....
        /*03b8*/ 	.word	0xffffffff


	//   ....[137]....
        /*03bc*/ 	.word	0xffffffff


	//   ....[138]....
        /*03c0*/ 	.word	0xffffffff


	//   ....[139]....
        /*03c4*/ 	.word	0xffffffff


	//   ....[140]....
        /*03c8*/ 	.word	0xffffffff


	//   ....[141]....
        /*03cc*/ 	.word	0xffffffff


	//   ....[142]....
        /*03d0*/ 	.word	0xffffffff


	//   ....[143]....
        /*03d4*/ 	.word	0xffffffff


	//   ....[144]....
        /*03d8*/ 	.word	0xffffffff


	//   ....[145]....
        /*03dc*/ 	.word	0xffffffff


	//   ....[146]....
        /*03e0*/ 	.word	0xffffffff


	//   ....[147]....
        /*03e4*/ 	.word	0xffffffff


	//   ....[148]....
        /*03e8*/ 	.word	0xffffffff


	//   ....[149]....
        /*03ec*/ 	.word	0xffffffff


	//   ....[150]....
        /*03f0*/ 	.word	0xffffffff


	//   ....[151]....
        /*03f4*/ 	.word	0xffffffff


	//   ....[152]....
        /*03f8*/ 	.word	0xffffffff


	//   ....[153]....
        /*03fc*/ 	.word	0xffffffff


	//   ....[154]....
        /*0400*/ 	.word	0xffffffff


	//   ....[155]....
        /*0404*/ 	.word	0xffffffff


	//   ....[156]....
        /*0408*/ 	.word	0xffffffff


	//   ....[157]....
        /*040c*/ 	.word	0xffffffff


	//   ....[158]....
        /*0410*/ 	.word	0xffffffff


	//   ....[159]....
        /*0414*/ 	.word	0xffffffff


	//   ....[160]....
        /*0418*/ 	.word	0x0500000f


	//   ....[161]....
        /*041c*/ 	.word	0x0500000f


	//   ....[162]....
        /*0420*/ 	.word	0x0500000f


	//   ....[163]....
        /*0424*/ 	.word	0x0500000f


	//   ....[164]....
        /*0428*/ 	.word	0x0500000f


	//   ....[165]....
        /*042c*/ 	.word	0x0500000f


	//   ....[166]....
        /*0430*/ 	.word	0x0500000f


	//   ....[167]....
        /*0434*/ 	.word	0x0500000f


	//   ....[168]....
        /*0438*/ 	.word	0x0500000f


	//   ....[169]....
        /*043c*/ 	.word	0x0500000f


	//   ....[170]....
        /*0440*/ 	.word	0x0500000f


	//   ....[171]....
        /*0444*/ 	.word	0x0500000f


	//   ....[172]....
        /*0448*/ 	.word	0x0500000f


	//   ....[173]....
        /*044c*/ 	.word	0x0500000f


	//   ....[174]....
        /*0450*/ 	.word	0x0500000f


	//   ....[175]....
        /*0454*/ 	.word	0x0500000f


	//   ....[176]....
        /*0458*/ 	.word	0x0500000f


	//   ....[177]....
        /*045c*/ 	.word	0x0500000f


	//   ....[178]....
        /*0460*/ 	.word	0x0500000f


	//   ....[179]....
        /*0464*/ 	.word	0x0500000f


	//   ....[180]....
        /*0468*/ 	.word	0x0500000f


	//   ....[181]....
        /*046c*/ 	.word	0x0500000f


	//   ....[182]....
        /*0470*/ 	.word	0x0500000f


	//   ....[183]....
        /*0474*/ 	.word	0x0500000f


	//   ....[184]....
        /*0478*/ 	.word	0x0500000f


	//   ....[185]....
        /*047c*/ 	.word	0x0500000f


	//   ....[186]....
        /*0480*/ 	.word	0x0500000f


	//   ....[187]....
        /*0484*/ 	.word	0x0500000f


	//   ....[188]....
        /*0488*/ 	.word	0x0500000f


	//   ....[189]....
        /*048c*/ 	.word	0x0500000f


	//   ....[190]....
        /*0490*/ 	.word	0x0500000f


	//   ....[191]....
        /*0494*/ 	.word	0x0500000f


	//   ....[192]....
        /*0498*/ 	.word	0x0500000f


	//   ....[193]....
        /*049c*/ 	.word	0x0500000f


	//   ....[194]....
        /*04a0*/ 	.word	0x0500000f


	//   ....[195]....
        /*04a4*/ 	.word	0x0500000f


	//   ....[196]....
        /*04a8*/ 	.word	0x0500000f


	//   ....[197]....
        /*04ac*/ 	.word	0x0500000f


	//   ....[198]....
        /*04b0*/ 	.word	0x0500000f


	//   ....[199]....
        /*04b4*/ 	.word	0x0500000f


	//   ....[200]....
        /*04b8*/ 	.word	0x0500000f


	//   ....[201]....
        /*04bc*/ 	.word	0x0500000f


	//   ....[202]....
        /*04c0*/ 	.word	0x0500000f


	//   ....[203]....
        /*04c4*/ 	.word	0x0500000f


	//   ....[204]....
        /*04c8*/ 	.word	0x0500000f


	//   ....[205]....
        /*04cc*/ 	.word	0x0500000f


	//   ....[206]....
        /*04d0*/ 	.word	0x0500000f


	//   ....[207]....
        /*04d4*/ 	.word	0x0500000f


	//   ....[208]....
        /*04d8*/ 	.word	0x0500000f


	//   ....[209]....
        /*04dc*/ 	.word	0x0500000f


	//   ....[210]....
        /*04e0*/ 	.word	0x0500000f


	//   ....[211]....
        /*04e4*/ 	.word	0x0500000f


	//   ....[212]....
        /*04e8*/ 	.word	0x0500000f


	//   ....[213]....
        /*04ec*/ 	.word	0x0500000f


	//   ....[214]....
        /*04f0*/ 	.word	0x0500000f


	//   ....[215]....
        /*04f4*/ 	.word	0x0500000f


	//   ....[216]....
        /*04f8*/ 	.word	0x0500000f


	//   ....[217]....
        /*04fc*/ 	.word	0x0500000f


	//   ....[218]....
        /*0500*/ 	.word	0x0500000f


	//   ....[219]....
        /*0504*/ 	.word	0x0500000f


	//   ....[220]....
        /*0508*/ 	.word	0x0500000f


	//   ....[221]....
        /*050c*/ 	.word	0x0500000f


	//   ....[222]....
        /*0510*/ 	.word	0x0500000f


	//   ....[223]....
        /*0514*/ 	.word	0x0500000f


	//   ....[224]....
        /*0518*/ 	.word	0x0500000f


	//   ....[225]....
        /*051c*/ 	.word	0x0500000f


	//   ....[226]....
        /*0520*/ 	.word	0x0500000f


	//   ....[227]....
        /*0524*/ 	.word	0x0500000f


	//   ....[228]....
        /*0528*/ 	.word	0x0500000f


	//   ....[229]....
        /*052c*/ 	.word	0x0500000f


	//   ....[230]....
        /*0530*/ 	.word	0x0500000f


	//   ....[231]....
        /*0534*/ 	.word	0x0500000f


	//   ....[232]....
        /*0538*/ 	.word	0x0500000f


	//   ....[233]....
        /*053c*/ 	.word	0x0500000f


	//   ....[234]....
        /*0540*/ 	.word	0x0500000f


	//   ....[235]....
        /*0544*/ 	.word	0x0500000f


	//   ....[236]....
        /*0548*/ 	.word	0x0500000f


	//   ....[237]....
        /*054c*/ 	.word	0x0500000f


	//   ....[238]....
        /*0550*/ 	.word	0x0500000f


	//   ....[239]....
        /*0554*/ 	.word	0x0500000f


	//   ....[240]....
        /*0558*/ 	.word	0x0500000f


	//   ....[241]....
        /*055c*/ 	.word	0x0500000f


	//   ....[242]....
        /*0560*/ 	.word	0x0500000f


	//   ....[243]....
        /*0564*/ 	.word	0x0500000f


	//   ....[244]....
        /*0568*/ 	.word	0x0500000f


	//   ....[245]....
        /*056c*/ 	.word	0x0500000f


	//   ....[246]....
        /*0570*/ 	.word	0x0500000f


	//   ....[247]....
        /*0574*/ 	.word	0x0500000f


	//   ....[248]....
        /*0578*/ 	.word	0x0500000f


	//   ....[249]....
        /*057c*/ 	.word	0x0500000f


	//   ....[250]....
        /*0580*/ 	.word	0x0500000f


	//   ....[251]....
        /*0584*/ 	.word	0x0500000f


	//   ....[252]....
        /*0588*/ 	.word	0x0500000f


	//   ....[253]....
        /*058c*/ 	.word	0x0500000f


	//   ....[254]....
        /*0590*/ 	.word	0x0500000f


	//   ....[255]....
        /*0594*/ 	.word	0x0500000f


	//   ....[0]....
        /*0598*/ 	.word	0x0500000f


	//----- nvinfo : EIATTR_COOP_GROUP_INSTR_OFFSETS
	.align		4
.L_85:
        /*059c*/ 	.byte	0x04, 0x28
        /*059e*/ 	.short	(.L_87 - .L_86)


	//   ....[0]....
.L_86:
        /*05a0*/ 	.word	0x00000080


	//   ....[1]....
        /*05a4*/ 	.word	0x00000090


	//   ....[2]....
        /*05a8*/ 	.word	0x000002d0


	//   ....[3]....
        /*05ac*/ 	.word	0x00000430


	//   ....[4]....
        /*05b0*/ 	.word	0x00000550


	//   ....[5]....
        /*05b4*/ 	.word	0x000006b0


	//   ....[6]....
        /*05b8*/ 	.word	0x00000ce0


	//   ....[7]....
        /*05bc*/ 	.word	0x000031b0


	//   ....[8]....
        /*05c0*/ 	.word	0x000031f0


	//   ....[9]....
        /*05c4*/ 	.word	0x00003860


	//   ....[10]....
        /*05c8*/ 	.word	0x000038d0


	//   ....[11]....
        /*05cc*/ 	.word	0x00006840


	//   ....[12]....
        /*05d0*/ 	.word	0x00006870


	//   ....[13]....
        /*05d4*/ 	.word	0x000068a0


	//   ....[14]....
        /*05d8*/ 	.word	0x000068b0


	//   ....[15]....
        /*05dc*/ 	.word	0x00008390


	//   ....[16]....
        /*05e0*/ 	.word	0x000083a0


	//   ....[17]....
        /*05e4*/ 	.word	0x00008420


	//   ....[18]....
        /*05e8*/ 	.word	0x00008430


	//   ....[19]....
        /*05ec*/ 	.word	0x000095b0


	//   ....[20]....
        /*05f0*/ 	.word	0x000095f0


	//   ....[21]....
        /*05f4*/ 	.word	0x00009630


	//   ....[22]....
        /*05f8*/ 	.word	0x00009670


	//   ....[23]....
        /*05fc*/ 	.word	0x000096b0


	//   ....[24]....
        /*0600*/ 	.word	0x000096e0


	//   ....[25]....
        /*0604*/ 	.word	0x00009710


	//   ....[26]....
        /*0608*/ 	.word	0x00009740


	//   ....[27]....
        /*060c*/ 	.word	0x00009770


	//   ....[28]....
        /*0610*/ 	.word	0x000097a0


	//   ....[29]....
        /*0614*/ 	.word	0x00009840


	//   ....[30]....
        /*0618*/ 	.word	0x00009870


	//   ....[31]....
        /*061c*/ 	.word	0x00009890


	//   ....[32]....
        /*0620*/ 	.word	0x000098a0


	//   ....[33]....
        /*0624*/ 	.word	0x000098b0


	//   ....[34]....
        /*0628*/ 	.word	0x000098c0


	//   ....[35]....
        /*062c*/ 	.word	0x000098d0


	//   ....[36]....
        /*0630*/ 	.word	0x00009900


	//   ....[37]....
        /*0634*/ 	.word	0x00009930


	//   ....[38]....
        /*0638*/ 	.word	0x00009940


	//   ....[39]....
        /*063c*/ 	.word	0x00009950


	//   ....[40]....
        /*0640*/ 	.word	0x00009960


	//   ....[41]....
        /*0644*/ 	.word	0x00009970


	//   ....[42]....
        /*0648*/ 	.word	0x00009990


	//   ....[43]....
        /*064c*/ 	.word	0x000099a0


	//   ....[44]....
        /*0650*/ 	.word	0x000099b0


	//   ....[45]....
        /*0654*/ 	.word	0x000099c0


	//   ....[46]....
        /*0658*/ 	.word	0x000099d0


	//   ....[47]....
        /*065c*/ 	.word	0x000099e0


	//   ....[48]....
        /*0660*/ 	.word	0x000099f0


	//   ....[49]....
        /*0664*/ 	.word	0x00009a00


	//   ....[50]....
        /*0668*/ 	.word	0x00009a10


	//   ....[51]....
        /*066c*/ 	.word	0x00009b60


	//   ....[52]....
        /*0670*/ 	.word	0x00009b90


	//   ....[53]....
        /*0674*/ 	.word	0x00009c70


	//   ....[54]....
        /*0678*/ 	.word	0x00009ca0


	//   ....[55]....
        /*067c*/ 	.word	0x0000a0a0


	//   ....[56]....
        /*0680*/ 	.word	0x0000a0e0


	//   ....[57]....
        /*0684*/ 	.word	0x0000a1b0


	//   ....[58]....
        /*0688*/ 	.word	0x0000a1d0


	//   ....[59]....
        /*068c*/ 	.word	0x0000a280


	//   ....[60]....
        /*0690*/ 	.word	0x0000a2a0


	//   ....[61]....
        /*0694*/ 	.word	0x0000a360


	//   ....[62]....
        /*0698*/ 	.word	0x0000a3a0


	//   ....[63]....
        /*069c*/ 	.word	0x0000bc10


	//   ....[64]....
        /*06a0*/ 	.word	0x0000bc40


	//   ....[65]....
        /*06a4*/ 	.word	0x0000bc50


	//   ....[66]....
        /*06a8*/ 	.word	0x0000bc60


	//   ....[67]....
        /*06ac*/ 	.word	0x0000bc80


	//   ....[68]....
        /*06b0*/ 	.word	0x0000bca0


	//   ....[69]....
        /*06b4*/ 	.word	0x0000bcd0


	//   ....[70]....
        /*06b8*/ 	.word	0x0000bce0


	//   ....[71]....
        /*06bc*/ 	.word	0x0000bd10


	//   ....[72]....
        /*06c0*/ 	.word	0x0000bd30


	//   ....[73]....
        /*06c4*/ 	.word	0x0000bd60


	//   ....[74]....
        /*06c8*/ 	.word	0x0000bd90


	//   ....[75]....
        /*06cc*/ 	.word	0x0000be00


	//   ....[76]....
        /*06d0*/ 	.word	0x0000be30


	//   ....[77]....
        /*06d4*/ 	.word	0x0000be50


	//   ....[78]....
        /*06d8*/ 	.word	0x0000be70


	//   ....[79]....
        /*06dc*/ 	.word	0x0000bef0


	//   ....[80]....
        /*06e0*/ 	.word	0x0000bf40


	//   ....[81]....
        /*06e4*/ 	.word	0x0000bf50


	//   ....[82]....
        /*06e8*/ 	.word	0x0000bf90


	//   ....[83]....
        /*06ec*/ 	.word	0x0000c3f0


	//   ....[84]....
        /*06f0*/ 	.word	0x0000c420


	//   ....[85]....
        /*06f4*/ 	.word	0x0000c450


	//   ....[86]....
        /*06f8*/ 	.word	0x0000c480


	//   ....[87]....
        /*06fc*/ 	.word	0x0000c4a0


	//   ....[88]....
        /*0700*/ 	.word	0x0000c4c0


	//   ....[89]....
        /*0704*/ 	.word	0x0000c4e0


	//   ....[90]....
        /*0708*/ 	.word	0x0000c4f0


	//   ....[91]....
        /*070c*/ 	.word	0x0000c510


	//   ....[92]....
        /*0710*/ 	.word	0x0000c520


	//   ....[93]....
        /*0714*/ 	.word	0x0000c540


	//   ....[94]....
        /*0718*/ 	.word	0x0000c560


	//   ....[95]....
        /*071c*/ 	.word	0x0000c580


	//   ....[96]....
        /*0720*/ 	.word	0x0000c5b0


	//   ....[97]....
        /*0724*/ 	.word	0x0000c5f0


	//   ....[98]....
        /*0728*/ 	.word	0x0000c6d0


	//   ....[99]....
        /*072c*/ 	.word	0x0000c720


	//   ....[100]....
        /*0730*/ 	.word	0x0000c750


	//   ....[101]....
        /*0734*/ 	.word	0x0000c760


	//   ....[102]....
        /*0738*/ 	.word	0x0000c810


	//   ....[103]....
        /*073c*/ 	.word	0x0000cf40


	//   ....[104]....
        /*0740*/ 	.word	0x0000cf60


	//   ....[105]....
        /*0744*/ 	.word	0x0000cf80


	//   ....[106]....
        /*0748*/ 	.word	0x0000cfd0


	//   ....[107]....
        /*074c*/ 	.word	0x0000d020


	//   ....[108]....
        /*0750*/ 	.word	0x0000d040


	//   ....[109]....
        /*0754*/ 	.word	0x0000d090


	//   ....[110]....
        /*0758*/ 	.word	0x0000d0b0


	//   ....[111]....
        /*075c*/ 	.word	0x0000d100


	//   ....[112]....
        /*0760*/ 	.word	0x0000d120


	//   ....[113]....
        /*0764*/ 	.word	0x0000d170


	//   ....[114]....
        /*0768*/ 	.word	0x0000d190


	//   ....[115]....
        /*076c*/ 	.word	0x0000d1e0


	//   ....[116]....
        /*0770*/ 	.word	0x0000d200


	//   ....[117]....
        /*0774*/ 	.word	0x0000d240


	//   ....[118]....
        /*0778*/ 	.word	0x0000d260


	//   ....[119]....
        /*077c*/ 	.word	0x0000db00


	//   ....[120]....
        /*0780*/ 	.word	0x0000db10


	//   ....[121]....
        /*0784*/ 	.word	0x0000db20


	//   ....[122]....
        /*0788*/ 	.word	0x0000db30


	//   ....[123]....
        /*078c*/ 	.word	0x0000db40


	//   ....[124]....
        /*0790*/ 	.word	0x0000db50


	//   ....[125]....
        /*0794*/ 	.word	0x0000db60


	//   ....[126]....
        /*0798*/ 	.word	0x0000db80


	//   ....[127]....
        /*079c*/ 	.word	0x0000dba0


	//   ....[128]....
        /*07a0*/ 	.word	0x0000dbc0


	//   ....[129]....
        /*07a4*/ 	.word	0x0000dbe0


	//   ....[130]....
        /*07a8*/ 	.word	0x0000dc40


	//   ....[131]....
        /*07ac*/ 	.word	0x0000dc70


	//   ....[132]....
        /*07b0*/ 	.word	0x0000dc80


	//   ....[133]....
        /*07b4*/ 	.word	0x0000dca0


	//   ....[134]....
        /*07b8*/ 	.word	0x0000dcb0


	//   ....[135]....
        /*07bc*/ 	.word	0x0000dd60


	//   ....[136]....
        /*07c0*/ 	.word	0x0000dd70


	//   ....[137]....
        /*07c4*/ 	.word	0x0000dda0


	//   ....[138]....
        /*07c8*/ 	.word	0x0000de10


	//   ....[139]....
        /*07cc*/ 	.word	0x0000e220


	//   ....[140]....
        /*07d0*/ 	.word	0x0000e230


	//   ....[141]....
        /*07d4*/ 	.word	0x0000e240


	//   ....[142]....
        /*07d8*/ 	.word	0x0000e250


	//   ....[143]....
        /*07dc*/ 	.word	0x0000e260


	//   ....[144]....
        /*07e0*/ 	.word	0x0000e270


	//   ....[145]....
        /*07e4*/ 	.word	0x0000e290


	//   ....[146]....
        /*07e8*/ 	.word	0x0000e2b0


	//   ....[147]....
        /*07ec*/ 	.word	0x0000e2d0


	//   ....[148]....
        /*07f0*/ 	.word	0x0000e300


	//   ....[149]....
        /*07f4*/ 	.word	0x0000e330


	//   ....[150]....
        /*07f8*/ 	.word	0x0000e360


	//   ....[151]....
        /*07fc*/ 	.word	0x0000e390


	//   ....[152]....
        /*0800*/ 	.word	0x0000e3c0


	//   ....[153]....
        /*0804*/ 	.word	0x0000e400


	//   ....[154]....
        /*0808*/ 	.word	0x0000e410


	//   ....[155]....
        /*080c*/ 	.word	0x0000e420


	//   ....[156]....
        /*0810*/ 	.word	0x0000e440


	//   ....[157]....
        /*0814*/ 	.word	0x0000e4a0


	//   ....[158]....
        /*0818*/ 	.word	0x0000e4d0


	//   ....[159]....
        /*081c*/ 	.word	0x0000f530


	//   ....[160]....
        /*0820*/ 	.word	0x0000fa80


	//   ....[161]....
        /*0824*/ 	.word	0x0000fb60


	//   ....[162]....
        /*0828*/ 	.word	0x0000fc20


	//   ....[163]....
        /*082c*/ 	.word	0x0000fc80


	//   ....[164]....
        /*0830*/ 	.word	0x0000fd40


	//   ....[165]....
        /*0834*/ 	.word	0x0000fda0


	//   ....[166]....
        /*0838*/ 	.word	0x0000fe60


	//   ....[167]....
        /*083c*/ 	.word	0x0000fec0


	//   ....[168]....
        /*0840*/ 	.word	0x0000ff80


	//   ....[169]....
        /*0844*/ 	.word	0x0000ffe0


	//   ....[170]....
        /*0848*/ 	.word	0x000100a0


	//   ....[171]....
        /*084c*/ 	.word	0x00010100


	//   ....[172]....
        /*0850*/ 	.word	0x000101c0


	//   ....[173]....
        /*0854*/ 	.word	0x00010220


	//   ....[174]....
        /*0858*/ 	.word	0x000102e0


	//   ....[175]....
        /*085c*/ 	.word	0x00010340


	//   ....[176]....
        /*0860*/ 	.word	0x000103f0


	//   ....[177]....
        /*0864*/ 	.word	0x00010450


	//   ....[178]....
        /*0868*/ 	.word	0x00010500


	//   ....[179]....
        /*086c*/ 	.word	0x00010560


	//   ....[180]....
        /*0870*/ 	.word	0x00010610


	//   ....[181]....
        /*0874*/ 	.word	0x000106f0


	//   ....[182]....
        /*0878*/ 	.word	0x000107a0


	//   ....[183]....
        /*087c*/ 	.word	0x00010800


	//   ....[184]....
        /*0880*/ 	.word	0x000108a0


	//   ....[185]....
        /*0884*/ 	.word	0x00010950


	//   ....[186]....
        /*0888*/ 	.word	0x00010a20


	//   ....[187]....
        /*088c*/ 	.word	0x00010b00


	//   ....[188]....
        /*0890*/ 	.word	0x00010b50


	//   ....[189]....
        /*0894*/ 	.word	0x00010bb0


	//   ....[190]....
        /*0898*/ 	.word	0x00010c80


	//   ....[191]....
        /*089c*/ 	.word	0x00010d70


	//   ....[192]....
        /*08a0*/ 	.word	0x00010dc0


	//   ....[193]....
        /*08a4*/ 	.word	0x00010e60


	//   ....[194]....
        /*08a8*/ 	.word	0x00010f10


	//   ....[195]....
        /*08ac*/ 	.word	0x00010f70


	//   ....[196]....
        /*08b0*/ 	.word	0x00011040


	//   ....[197]....
        /*08b4*/ 	.word	0x000110a0


	//   ....[198]....
        /*08b8*/ 	.word	0x00011180


	//   ....[199]....
        /*08bc*/ 	.word	0x00011260


	//   ....[200]....
        /*08c0*/ 	.word	0x000112b0


	//   ....[201]....
        /*08c4*/ 	.word	0x00011360


	//   ....[202]....
        /*08c8*/ 	.word	0x000113b0


	//   ....[203]....
        /*08cc*/ 	.word	0x00011430


	//   ....[204]....
        /*08d0*/ 	.word	0x000114d0


	//   ....[205]....
        /*08d4*/ 	.word	0x00011530


	//   ....[206]....
        /*08d8*/ 	.word	0x000115f0


	//   ....[207]....
        /*08dc*/ 	.word	0x00011650


	//   ....[208]....
        /*08e0*/ 	.word	0x00011710


	//   ....[209]....
        /*08e4*/ 	.word	0x00011770


	//   ....[210]....
        /*08e8*/ 	.word	0x00011830


	//   ....[211]....
        /*08ec*/ 	.word	0x00011890


	//   ....[212]....
        /*08f0*/ 	.word	0x00011950


	//   ....[213]....
        /*08f4*/ 	.word	0x000119b0


	//   ....[214]....
        /*08f8*/ 	.word	0x00011a70


	//   ....[215]....
        /*08fc*/ 	.word	0x00011ad0


	//   ....[216]....
        /*0900*/ 	.word	0x00011b70


	//   ....[217]....
        /*0904*/ 	.word	0x00011cb0


	//   ....[218]....
        /*0908*/ 	.word	0x00011d50


	//   ....[219]....
        /*090c*/ 	.word	0x00011dd0


	//   ....[220]....
        /*0910*/ 	.word	0x00011e80


	//   ....[221]....
        /*0914*/ 	.word	0x00011ee0


	//   ....[222]....
        /*0918*/ 	.word	0x00011f90


	//   ....[223]....
        /*091c*/ 	.word	0x00011ff0


	//   ....[224]....
        /*0920*/ 	.word	0x000120a0


	//   ....[225]....
        /*0924*/ 	.word	0x00012100


	//   ....[226]....
        /*0928*/ 	.word	0x000121b0


	//   ....[227]....
        /*092c*/ 	.word	0x00012210


	//   ....[228]....
        /*0930*/ 	.word	0x000122c0


	//   ....[229]....
        /*0934*/ 	.word	0x00012320


	//   ....[230]....
        /*0938*/ 	.word	0x000123d0


	//   ....[231]....
        /*093c*/ 	.word	0x00012430


	//   ....[232]....
        /*0940*/ 	.word	0x000124e0


	//   ....[233]....
        /*0944*/ 	.word	0x00012540


	//   ....[234]....
        /*0948*/ 	.word	0x000125f0


	//   ....[235]....
        /*094c*/ 	.word	0x00012650


	//   ....[236]....
        /*0950*/ 	.word	0x00012700


	//   ....[237]....
        /*0954*/ 	.word	0x000127f0


	//   ....[238]....
        /*0958*/ 	.word	0x00012880


	//   ....[239]....
        /*095c*/ 	.word	0x00012900


	//   ....[240]....
        /*0960*/ 	.word	0x00012990


	//   ....[241]....
        /*0964*/ 	.word	0x000129f0


	//   ....[242]....
        /*0968*/ 	.word	0x00012a90


	//   ....[243]....
        /*096c*/ 	.word	0x00012af0


	//   ....[244]....
        /*0970*/ 	.word	0x00012b90


	//   ....[245]....
        /*0974*/ 	.word	0x00012bf0


	//   ....[246]....
        /*0978*/ 	.word	0x00012c90


	//   ....[247]....
        /*097c*/ 	.word	0x00012cf0


	//   ....[248]....
        /*0980*/ 	.word	0x00012da0


	//   ....[249]....
        /*0984*/ 	.word	0x00012e00


	//   ....[250]....
        /*0988*/ 	.word	0x00012eb0


	//   ....[251]....
        /*098c*/ 	.word	0x00012f10


	//   ....[252]....
        /*0990*/ 	.word	0x00012fb0


	//   ....[253]....
        /*0994*/ 	.word	0x00013010


	//   ....[254]....
        /*0998*/ 	.word	0x000130c0


	//   ....[255]....
        /*099c*/ 	.word	0x00013120


	//   ....[0]....
        /*09a0*/ 	.word	0x000131d0


	//----- nvinfo : EIATTR_REG_RECONFIG
	.align		4
.L_87:
        /*09a4*/ 	.byte	0x01, 0x54
	.zero		2


	//----- nvinfo : EIATTR_SYSCALL_OFFSETS
	.align		4
        /*09a8*/ 	.byte	0x04, 0x46
        /*09aa*/ 	.short	(.L_89 - .L_88)


	//   ....[0]....
.L_88:
        /*09ac*/ 	.word	0x00001040


	//   ....[1]....
        /*09b0*/ 	.word	0x0000b0b0


	//   ....[2]....
        /*09b4*/ 	.word	0x0000b210


	//   ....[3]....
        /*09b8*/ 	.word	0x0000b350


	//   ....[4]....
        /*09bc*/ 	.word	0x0000b470


	//   ....[5]....
        /*09c0*/ 	.word	0x0000cb90


	//----- nvinfo : EIATTR_MBARRIER_INSTR_OFFSETS
	.align		4
.L_89:
        /*09c4*/ 	.byte	0x04, 0x39
        /*09c6*/ 	.short	(.L_91 - .L_90)


	//   ....[0]....
.L_90:
        /*09c8*/ 	.word	0x00000180
        /*09cc*/ 	.word	0x000000ff
        /*09d0*/ 	.word	0x00022800
        /*09d4*/ 	.short	0x0100
        /*09d6*/ 	.byte	0x08
	.zero		1


	//   ....[1]....
        /*09d8*/ 	.word	0x00000190
        /*09dc*/ 	.word	0x000000ff
        /*09e0*/ 	.word	0x00022820
        /*09e4*/ 	.short	0x0100
        /*09e6*/ 	.byte	0x08
	.zero		1


	//   ....[2]....
        /*09e8*/ 	.word	0x00000280
        /*09ec*/ 	.word	0x000000ff
        /*09f0*/ 	.word	0x00022830
        /*09f4*/ 	.short	0x0100
        /*09f6*/ 	.byte	0x08
	.zero		1


	//   ....[3]....
        /*09f8*/ 	.word	0x00000290
        /*09fc*/ 	.word	0x000000ff
        /*0a00*/ 	.word	0x00022840
        /*0a04*/ 	.short	0x0100
        /*0a06*/ 	.byte	0x08
	.zero		1


	//   ....[4]....
        /*0a08*/ 	.word	0x000002a0
        /*0a0c*/ 	.word	0x000000ff
        /*0a10*/ 	.word	0x00022838
        /*0a14*/ 	.short	0x0100
        /*0a16*/ 	.byte	0x08
	.zero		1


	//   ....[5]....
        /*0a18*/ 	.word	0x000002b0
        /*0a1c*/ 	.word	0x000000ff
        /*0a20*/ 	.word	0x00022848
        /*0a24*/ 	.short	0x0100
        /*0a26*/ 	.byte	0x08
	.zero		1


	//   ....[6]....
        /*0a28*/ 	.word	0x000003e0
        /*0a2c*/ 	.word	0x000000ff
        /*0a30*/ 	.word	0x00022850
        /*0a34*/ 	.short	0x0100
        /*0a36*/ 	.byte	0x08
	.zero		1


	//   ....[7]....
        /*0a38*/ 	.word	0x000003f0
        /*0a3c*/ 	.word	0x000000ff
        /*0a40*/ 	.word	0x00022860
        /*0a44*/ 	.short	0x0100
        /*0a46*/ 	.byte	0x08
	.zero		1


	//   ....[8]....
        /*0a48*/ 	.word	0x00000400
        /*0a4c*/ 	.word	0x000000ff
        /*0a50*/ 	.word	0x00022858
        /*0a54*/ 	.short	0x0100
        /*0a56*/ 	.byte	0x08
	.zero		1


	//   ....[9]....
        /*0a58*/ 	.word	0x00000410
        /*0a5c*/ 	.word	0x000000ff
        /*0a60*/ 	.word	0x00022868
        /*0a64*/ 	.short	0x0100
        /*0a66*/ 	.byte	0x08
	.zero		1


	//   ....[10]....
        /*0a68*/ 	.word	0x00000500
        /*0a6c*/ 	.word	0x000000ff
        /*0a70*/ 	.word	0x00022870
        /*0a74*/ 	.short	0x0100
        /*0a76*/ 	.byte	0x06
	.zero		1


	//   ....[11]....
        /*0a78*/ 	.word	0x00000510
        /*0a7c*/ 	.word	0x000000ff
        /*0a80*/ 	.word	0x00022880
        /*0a84*/ 	.short	0x0100
        /*0a86*/ 	.byte	0x06
	.zero		1


	//   ....[12]....
        /*0a88*/ 	.word	0x00000520
        /*0a8c*/ 	.word	0x000000ff
        /*0a90*/ 	.word	0x00022878
        /*0a94*/ 	.short	0x0100
        /*0a96*/ 	.byte	0x06
	.zero		1


	//   ....[13]....
        /*0a98*/ 	.word	0x00000530
        /*0a9c*/ 	.word	0x000000ff
        /*0aa0*/ 	.word	0x00022888
        /*0aa4*/ 	.short	0x0100
        /*0aa6*/ 	.byte	0x06
	.zero		1


	//   ....[14]....
        /*0aa8*/ 	.word	0x00000660
        /*0aac*/ 	.word	0x000000ff
        /*0ab0*/ 	.word	0x00022890
        /*0ab4*/ 	.short	0x0100
        /*0ab6*/ 	.byte	0x08
	.zero		1


	//   ....[15]....
        /*0ab8*/ 	.word	0x00000670
        /*0abc*/ 	.word	0x000000ff
        /*0ac0*/ 	.word	0x000228a0
        /*0ac4*/ 	.short	0x0100
        /*0ac6*/ 	.byte	0x08
	.zero		1


	//   ....[16]....
        /*0ac8*/ 	.word	0x00000680
        /*0acc*/ 	.word	0x000000ff
        /*0ad0*/ 	.word	0x00022898
        /*0ad4*/ 	.short	0x0100
        /*0ad6*/ 	.byte	0x08
	.zero		1


	//   ....[17]....
        /*0ad8*/ 	.word	0x00000690
        /*0adc*/ 	.word	0x000000ff
        /*0ae0*/ 	.word	0x000228a8
        /*0ae4*/ 	.short	0x0100
        /*0ae6*/ 	.byte	0x08
	.zero		1


	//   ....[18]....
        /*0ae8*/ 	.word	0x000007e0
        /*0aec*/ 	.word	0x000000ff
        /*0af0*/ 	.word	0x000228b0
        /*0af4*/ 	.short	0x0100
        /*0af6*/ 	.byte	0x08
	.zero		1


	//   ....[19]....
        /*0af8*/ 	.word	0x000007f0
        /*0afc*/ 	.word	0x000000ff
        /*0b00*/ 	.word	0x000228c0
        /*0b04*/ 	.short	0x0100
        /*0b06*/ 	.byte	0x08
	.zero		1


	//   ....[20]....
        /*0b08*/ 	.word	0x00000800
        /*0b0c*/ 	.word	0x000000ff
        /*0b10*/ 	.word	0x000228b8
        /*0b14*/ 	.short	0x0100
        /*0b16*/ 	.byte	0x08
	.zero		1


	//   ....[21]....
        /*0b18*/ 	.word	0x00000810
        /*0b1c*/ 	.word	0x000000ff
        /*0b20*/ 	.word	0x000228c8
        /*0b24*/ 	.short	0x0100
        /*0b26*/ 	.byte	0x08
	.zero		1


	//   ....[22]....
        /*0b28*/ 	.word	0x000013d0
        /*0b2c*/ 	.word	0x000000ff
        /*0b30*/ 	.word	0x00022800
        /*0b34*/ 	.short	0x010a
        /*0b36*/ 	.byte	0x29
	.zero		1


	//   ....[23]....
        /*0b38*/ 	.word	0x00001470
        /*0b3c*/ 	.word	0x00000004
        /*0b40*/ 	.word	0x00022830
        /*0b44*/ 	.short	0x010a
        /*0b46*/ 	.byte	0x3f
	.zero		1


	//   ....[24]....
        /*0b48*/ 	.word	0x000014b0
        /*0b4c*/ 	.word	0x00000004
        /*0b50*/ 	.word	0x00022830
        /*0b54*/ 	.short	0x010a
        /*0b56*/ 	.byte	0x3f
	.zero		1


	//   ....[25]....
        /*0b58*/ 	.word	0x000028a0
        /*0b5c*/ 	.word	0x000000ff
        /*0b60*/ 	.word	0x00000000
        /*0b64*/ 	.short	0x0101
        /*0b66*/ 	.byte	0x06
	.zero		1


	//   ....[26]....
        /*0b68*/ 	.word	0x00004de0
        /*0b6c*/ 	.word	0x000000ff
        /*0b70*/ 	.word	0x00022830
        /*0b74*/ 	.short	0x010a
        /*0b76*/ 	.byte	0x06
	.zero		1


	//   ....[27]....
        /*0b78*/ 	.word	0x00004e20
        /*0b7c*/ 	.word	0x000000ff
        /*0b80*/ 	.word	0x00022830
        /*0b84*/ 	.short	0x010a
        /*0b86*/ 	.byte	0x06
	.zero		1


	//   ....[28]....
        /*0b88*/ 	.word	0x00005690
        /*0b8c*/ 	.word	0x000000ff
        /*0b90*/ 	.word	0x00022850
        /*0b94*/ 	.short	0x010a
        /*0b96*/ 	.byte	0x06
	.zero		1


	//   ....[29]....
        /*0b98*/ 	.word	0x000056d0
        /*0b9c*/ 	.word	0x000000ff
        /*0ba0*/ 	.word	0x00022850
        /*0ba4*/ 	.short	0x010a
        /*0ba6*/ 	.byte	0x06
	.zero		1


	//   ....[30]....
        /*0ba8*/ 	.word	0x00006000
        /*0bac*/ 	.word	0x000000ff
        /*0bb0*/ 	.word	0x00000000
        /*0bb4*/ 	.short	0x0101
        /*0bb6*/ 	.byte	0x06
	.zero		1


	//   ....[31]....
        /*0bb8*/ 	.word	0x000079a0
        /*0bbc*/ 	.word	0x000000ff
        /*0bc0*/ 	.word	0x00000000
        /*0bc4*/ 	.short	0x0101
        /*0bc6*/ 	.byte	0x06
	.zero		1


	//   ....[32]....
        /*0bc8*/ 	.word	0x00008050
        /*0bcc*/ 	.word	0x000000ff
        /*0bd0*/ 	.word	0x00022850
        /*0bd4*/ 	.short	0x010a
        /*0bd6*/ 	.byte	0x04
	.zero		1


	//   ....[33]....
        /*0bd8*/ 	.word	0x00008090
        /*0bdc*/ 	.word	0x000000ff
        /*0be0*/ 	.word	0x00022850
        /*0be4*/ 	.short	0x010a
        /*0be6*/ 	.byte	0x04
	.zero		1


	//   ....[34]....
        /*0be8*/ 	.word	0x00008db0
        /*0bec*/ 	.word	0x000000ff
        /*0bf0*/ 	.word	0x00000000
        /*0bf4*/ 	.short	0x0101
        /*0bf6*/ 	.byte	0x04
	.zero		1


	//   ....[35]....
        /*0bf8*/ 	.word	0x0000a0c0
        /*0bfc*/ 	.word	0x000000ff
        /*0c00*/ 	.word	0x00000000
        /*0c04*/ 	.short	0x0101
        /*0c06*/ 	.byte	0x29
	.zero		1


	//   ....[36]....
        /*0c08*/ 	.word	0x0000b970
        /*0c0c*/ 	.word	0x00000000
        /*0c10*/ 	.word	0x00022880
        /*0c14*/ 	.short	0x010a
        /*0c16*/ 	.byte	0x3f
	.zero		1


	//   ....[37]....
        /*0c18*/ 	.word	0x0000c080
        /*0c1c*/ 	.word	0x00000000
        /*0c20*/ 	.word	0x00022870
        /*0c24*/ 	.short	0x0107
        /*0c26*/ 	.byte	0x3f
	.zero		1


	//   ....[38]....
        /*0c28*/ 	.word	0x0000c140
        /*0c2c*/ 	.word	0x00000000
        /*0c30*/ 	.word	0x00022870
        /*0c34*/ 	.short	0x0101
        /*0c36*/ 	.byte	0x3f
	.zero		1


	//   ....[39]....
        /*0c38*/ 	.word	0x0000c170
        /*0c3c*/ 	.word	0x00000000
        /*0c40*/ 	.word	0x00022840
        /*0c44*/ 	.short	0x010a
        /*0c46*/ 	.byte	0x3f
	.zero		1


	//   ....[40]....
        /*0c48*/ 	.word	0x0000c970
        /*0c4c*/ 	.word	0x00000000
        /*0c50*/ 	.word	0x00022830
        /*0c54*/ 	.short	0x0107
        /*0c56*/ 	.byte	0x3f
	.zero		1


	//   ....[41]....
        /*0c58*/ 	.word	0x0000ca30
        /*0c5c*/ 	.word	0x00000000
        /*0c60*/ 	.word	0x00022830
        /*0c64*/ 	.short	0x0101
        /*0c66*/ 	.byte	0x3f
	.zero		1


	//   ....[42]....
        /*0c68*/ 	.word	0x0000d300
        /*0c6c*/ 	.word	0x000000ff
        /*0c70*/ 	.word	0x00022800
        /*0c74*/ 	.short	0x0107
        /*0c76*/ 	.byte	0x2a
	.zero		1


	//   ....[43]....
        /*0c78*/ 	.word	0x0000d350
        /*0c7c*/ 	.word	0x000000ff
        /*0c80*/ 	.word	0x00022800
        /*0c84*/ 	.short	0x0101
        /*0c86*/ 	.byte	0x2a
	.zero		1


	//   ....[44]....
        /*0c88*/ 	.word	0x0000d390
        /*0c8c*/ 	.word	0x000000ff
        /*0c90*/ 	.word	0x00022820
        /*0c94*/ 	.short	0x010a
        /*0c96*/ 	.byte	0x2a
	.zero		1


	//   ....[45]....
        /*0c98*/ 	.word	0x0000d880
        /*0c9c*/ 	.word	0x00000000
        /*0ca0*/ 	.word	0x00022880
        /*0ca4*/ 	.short	0x010a
        /*0ca6*/ 	.byte	0x3f
	.zero		1


	//   ....[46]....
        /*0ca8*/ 	.word	0x0000dec0
        /*0cac*/ 	.word	0x00000000
        /*0cb0*/ 	.word	0x00022870
        /*0cb4*/ 	.short	0x0107
        /*0cb6*/ 	.byte	0x3f
	.zero		1


	//   ....[47]....
        /*0cb8*/ 	.word	0x0000df80
        /*0cbc*/ 	.word	0x00000000
        /*0cc0*/ 	.word	0x00022870
        /*0cc4*/ 	.short	0x0101
        /*0cc6*/ 	.byte	0x3f
	.zero		1


	//   ....[48]....
        /*0cc8*/ 	.word	0x0000dfb0
        /*0ccc*/ 	.word	0x00000000
        /*0cd0*/ 	.word	0x00022840
        /*0cd4*/ 	.short	0x010a
        /*0cd6*/ 	.byte	0x3f
	.zero		1


	//   ....[49]....
        /*0cd8*/ 	.word	0x0000e580
        /*0cdc*/ 	.word	0x00000000
        /*0ce0*/ 	.word	0x00022830
        /*0ce4*/ 	.short	0x0107
        /*0ce6*/ 	.byte	0x3f
	.zero		1


	//   ....[50]....
        /*0ce8*/ 	.word	0x0000e640
        /*0cec*/ 	.word	0x00000000
        /*0cf0*/ 	.word	0x00022830
        /*0cf4*/ 	.short	0x0101
        /*0cf6*/ 	.byte	0x3f
	.zero		1


	//   ....[51]....
        /*0cf8*/ 	.word	0x0000e6d0
        /*0cfc*/ 	.word	0x00000011
        /*0d00*/ 	.word	0x00022870
        /*0d04*/ 	.short	0x010a
        /*0d06*/ 	.byte	0x3f
	.zero		1


	//   ....[52]....
        /*0d08*/ 	.word	0x0000e760
        /*0d0c*/ 	.word	0x00000011
        /*0d10*/ 	.word	0x00022860
        /*0d14*/ 	.short	0x010a
        /*0d16*/ 	.byte	0x3f
	.zero		1


	//   ....[53]....
        /*0d18*/ 	.word	0x0000ec60
        /*0d1c*/ 	.word	0x00000011
        /*0d20*/ 	.word	0x00022850
        /*0d24*/ 	.short	0x0101
        /*0d26*/ 	.byte	0x3f
	.zero		1


	//   ....[54]....
        /*0d28*/ 	.word	0x0000ecf0
        /*0d2c*/ 	.word	0x00000011
        /*0d30*/ 	.word	0x00000000
        /*0d34*/ 	.short	0x0101
        /*0d36*/ 	.byte	0x3f
	.zero		1


	//   ....[55]....
        /*0d38*/ 	.word	0x0000eda0
        /*0d3c*/ 	.word	0x00000018
        /*0d40*/ 	.word	0x00022870
        /*0d44*/ 	.short	0x010a
        /*0d46*/ 	.byte	0x3f
	.zero		1


	//   ....[56]....
        /*0d48*/ 	.word	0x0000ee50
        /*0d4c*/ 	.word	0x00000018
        /*0d50*/ 	.word	0x00022860
        /*0d54*/ 	.short	0x010a
        /*0d56*/ 	.byte	0x3f
	.zero		1


	//   ....[57]....
        /*0d58*/ 	.word	0x0000f340
        /*0d5c*/ 	.word	0x00000018
        /*0d60*/ 	.word	0x00022850
        /*0d64*/ 	.short	0x0101
        /*0d66*/ 	.byte	0x3f
	.zero		1


	//   ....[58]....
        /*0d68*/ 	.word	0x0000f430
        /*0d6c*/ 	.word	0x00000018
        /*0d70*/ 	.word	0x00000000
        /*0d74*/ 	.short	0x0101
        /*0d76*/ 	.byte	0x3f
	.zero		1


	//   ....[59]....
        /*0d78*/ 	.word	0x0000f4e0
        /*0d7c*/ 	.word	0x00000005
        /*0d80*/ 	.word	0x00022820
        /*0d84*/ 	.short	0x010a
        /*0d86*/ 	.byte	0x3f
	.zero		1


	//   ....[60]....
        /*0d88*/ 	.word	0x0000f640
        /*0d8c*/ 	.word	0x00000003
        /*0d90*/ 	.word	0x00022840
        /*0d94*/ 	.short	0x010a
        /*0d96*/ 	.byte	0x3f
	.zero		1


	//   ....[61]....
        /*0d98*/ 	.word	0x0000f6d0
        /*0d9c*/ 	.word	0x00000005
        /*0da0*/ 	.word	0x00022840
        /*0da4*/ 	.short	0x010a
        /*0da6*/ 	.byte	0x3f
	.zero		1


	//   ....[62]....
        /*0da8*/ 	.word	0x0000f710
        /*0dac*/ 	.word	0x00000003
        /*0db0*/ 	.word	0x00022860
        /*0db4*/ 	.short	0x010a
        /*0db6*/ 	.byte	0x3f
	.zero		1


	//   ....[63]....
        /*0db8*/ 	.word	0x0000f750
        /*0dbc*/ 	.word	0x00000005
        /*0dc0*/ 	.word	0x00022860
        /*0dc4*/ 	.short	0x010a
        /*0dc6*/ 	.byte	0x3f
	.zero		1


	//   ....[64]....
        /*0dc8*/ 	.word	0x0000f790
        /*0dcc*/ 	.word	0x00000003
        /*0dd0*/ 	.word	0x00022880
        /*0dd4*/ 	.short	0x010a
        /*0dd6*/ 	.byte	0x3f
	.zero		1


	//   ....[65]....
        /*0dd8*/ 	.word	0x0000f7d0
        /*0ddc*/ 	.word	0x00000005
        /*0de0*/ 	.word	0x00022880
        /*0de4*/ 	.short	0x010a
        /*0de6*/ 	.byte	0x3f
	.zero		1


	//   ....[66]....
        /*0de8*/ 	.word	0x0000f840
        /*0dec*/ 	.word	0x00000003
        /*0df0*/ 	.word	0x00022800
        /*0df4*/ 	.short	0x010a
        /*0df6*/ 	.byte	0x3f
	.zero		1


	//   ....[67]....
        /*0df8*/ 	.word	0x0000f890
        /*0dfc*/ 	.word	0x00000004
        /*0e00*/ 	.word	0x00022830
        /*0e04*/ 	.short	0x010a
        /*0e06*/ 	.byte	0x3f
	.zero		1


	//   ....[68]....
        /*0e08*/ 	.word	0x0000f8f0
        /*0e0c*/ 	.word	0x00000009
        /*0e10*/ 	.word	0x00022830
        /*0e14*/ 	.short	0x010a
        /*0e16*/ 	.byte	0x3f
	.zero		1


	//   ....[69]....
        /*0e18*/ 	.word	0x0000f950
        /*0e1c*/ 	.word	0x00000009
        /*0e20*/ 	.word	0x00022850
        /*0e24*/ 	.short	0x010a
        /*0e26*/ 	.byte	0x3f
	.zero		1


	//   ....[70]....
        /*0e28*/ 	.word	0x0000f9b0
        /*0e2c*/ 	.word	0x00000003
        /*0e30*/ 	.word	0x00022850
        /*0e34*/ 	.short	0x010a
        /*0e36*/ 	.byte	0x3f
	.zero		1


	//   ....[71]....
        /*0e38*/ 	.word	0x0000fab0
        /*0e3c*/ 	.word	0x00000000
        /*0e40*/ 	.word	0x00022880
        /*0e44*/ 	.short	0x010a
        /*0e46*/ 	.byte	0x3f
	.zero		1


	//   ....[72]....
        /*0e48*/ 	.word	0x00010640
        /*0e4c*/ 	.word	0x00000000
        /*0e50*/ 	.word	0x00022840
        /*0e54*/ 	.short	0x010a
        /*0e56*/ 	.byte	0x3f
	.zero		1


	//   ....[73]....
        /*0e58*/ 	.word	0x00011bb0
        /*0e5c*/ 	.word	0x00000003
        /*0e60*/ 	.word	0x00022820
        /*0e64*/ 	.short	0x010a
        /*0e66*/ 	.byte	0x3f
	.zero		1


	//   ....[74]....
        /*0e68*/ 	.word	0x00011c00
        /*0e6c*/ 	.word	0x00000000
        /*0e70*/ 	.word	0x00022880
        /*0e74*/ 	.short	0x010a
        /*0e76*/ 	.byte	0x3f
	.zero		1


	//   ....[75]....
        /*0e78*/ 	.word	0x00012740
        /*0e7c*/ 	.word	0x00000000
        /*0e80*/ 	.word	0x00022840
        /*0e84*/ 	.short	0x010a
        /*0e86*/ 	.byte	0x3f
	.zero		1


	//   ....[76]....
        /*0e88*/ 	.word	0x00013210
        /*0e8c*/ 	.word	0x00000011
        /*0e90*/ 	.word	0x00022870
        /*0e94*/ 	.short	0x010a
        /*0e96*/ 	.byte	0x3f
	.zero		1


	//   ....[77]....
        /*0e98*/ 	.word	0x00013260
        /*0e9c*/ 	.word	0x00000011
        /*0ea0*/ 	.word	0x00022860
        /*0ea4*/ 	.short	0x010a
        /*0ea6*/ 	.byte	0x3f
	.zero		1


	//   ....[78]....
        /*0ea8*/ 	.word	0x000132b0
        /*0eac*/ 	.word	0x00000018
        /*0eb0*/ 	.word	0x00022870
        /*0eb4*/ 	.short	0x010a
        /*0eb6*/ 	.byte	0x3f
	.zero		1


	//   ....[79]....
        /*0eb8*/ 	.word	0x00013300
        /*0ebc*/ 	.word	0x00000018
        /*0ec0*/ 	.word	0x00022860
        /*0ec4*/ 	.short	0x010a
        /*0ec6*/ 	.byte	0x3f
	.zero		1


	//   ....[80]....
        /*0ec8*/ 	.word	0x00013350
        /*0ecc*/ 	.word	0x00000005
        /*0ed0*/ 	.word	0x00022820
        /*0ed4*/ 	.short	0x010a
        /*0ed6*/ 	.byte	0x3f
	.zero		1


	//   ....[81]....
        /*0ed8*/ 	.word	0x000133a0
        /*0edc*/ 	.word	0x00000003
        /*0ee0*/ 	.word	0x00022840
        /*0ee4*/ 	.short	0x010a
        /*0ee6*/ 	.byte	0x3f
	.zero		1


	//   ....[82]....
        /*0ee8*/ 	.word	0x000133f0
        /*0eec*/ 	.word	0x00000005
        /*0ef0*/ 	.word	0x00022840
        /*0ef4*/ 	.short	0x010a
        /*0ef6*/ 	.byte	0x3f
	.zero		1


	//   ....[83]....
        /*0ef8*/ 	.word	0x00013440
        /*0efc*/ 	.word	0x00000003
        /*0f00*/ 	.word	0x00022860
        /*0f04*/ 	.short	0x010a
        /*0f06*/ 	.byte	0x3f
	.zero		1


	//   ....[84]....
        /*0f08*/ 	.word	0x00013490
        /*0f0c*/ 	.word	0x00000005
        /*0f10*/ 	.word	0x00022860
        /*0f14*/ 	.short	0x010a
        /*0f16*/ 	.byte	0x3f
	.zero		1


	//   ....[85]....
        /*0f18*/ 	.word	0x000134e0
        /*0f1c*/ 	.word	0x00000003
        /*0f20*/ 	.word	0x00022880
        /*0f24*/ 	.short	0x010a
        /*0f26*/ 	.byte	0x3f
	.zero		1


	//----- nvinfo : EIATTR_NUM_MBARRIERS
	.align		4
.L_91:
        /*0f28*/ 	.byte	0x03, 0x38
        /*0f2a*/ 	.short	0x0016


	//----- nvinfo : EIATTR_EXIT_INSTR_OFFSETS
	.align		4
        /*0f2c*/ 	.byte	0x04, 0x1c
        /*0f2e*/ 	.short	(.L_93 - .L_92)


	//   ....[0]....
.L_92:
        /*0f30*/ 	.word	0x00000970


	//   ....[1]....
        /*0f34*/ 	.word	0x0000a480


	//   ....[2]....
        /*0f38*/ 	.word	0x0000f550


	//   ....[3]....
        /*0f3c*/ 	.word	0x0000f820


	//----- nvinfo : EIATTR_MAX_THREADS
	.align		4
.L_93:
        /*0f40*/ 	.byte	0x04, 0x05
        /*0f42*/ 	.short	(.L_95 - .L_94)
.L_94:
        /*0f44*/ 	.word	0x00000180
        /*0f48*/ 	.word	0x00000001
        /*0f4c*/ 	.word	0x00000001


	//----- nvinfo : EIATTR_CRS_STACK_SIZE
	.align		4
.L_95:
        /*0f50*/ 	.byte	0x04, 0x1e
        /*0f52*/ 	.short	(.L_97 - .L_96)
.L_96:
        /*0f54*/ 	.word	0x00000000


	//----- nvinfo : EIATTR_CBANK_PARAM_SIZE
	.align		4
.L_97:
        /*0f58*/ 	.byte	0x03, 0x19
        /*0f5a*/ 	.short	0x0a70


	//----- nvinfo : EIATTR_PARAM_CBANK
	.align		4
        /*0f5c*/ 	.byte	0x04, 0x0a
        /*0f5e*/ 	.short	(.L_99 - .L_98)
	.align		4
.L_98:
        /*0f60*/ 	.word	index@(.nv.constant0._ZN7cutlass13device_kernelIN5flash11enable_sm90INS1_16FlashAttnFwdSm90INS1_25CollectiveMainloopFwdSm90ILi2EN4cute5tupleIJNS5_1CILi1EEES8_S8_EEENS6_IJNS7_ILi128EEENS7_ILi160EEESA_EEELi128ENS_12float_e4m3_tEfNS_4arch4Sm90ELb0ELb0ELb1ELb0ELb1ELb0ELb0ELb1ELb1ELb1ELb0ELb0EEENS1_21CollectiveEpilogueFwdINS6_IJSA_SA_SB_EEES9_NS_10bfloat16_tESF_Li256ELb0ELb1ELb0ELb1EEENS1_29StaticPersistentTileSchedulerILb0EEEEEEEEEvNT_6ParamsE)
        /*0f64*/ 	.short	0x0210
        /*0f66*/ 	.short	0x0a70


	//----- nvinfo : EIATTR_SW_WAR
	.align		4
.L_99:
        /*0f68*/ 	.byte	0x04, 0x36
        /*0f6a*/ 	.short	(.L_101 - .L_100)
.L_100:
        /*0f6c*/ 	.word	0x00000008
.L_101:


//--------------------- .nv.info._ZN7cutlass13device_kernelIN5flash11enable_sm90INS1_16FlashAttnFwdSm90INS1_25CollectiveMainloopFwdSm90ILi2EN4cute5tupleIJNS5_1CILi1EEES8_S8_EEENS6_IJNS7_ILi128EEENS7_ILi160EEESA_EEELi128ENS_12float_e4m3_tEfNS_4arch4Sm90ELb0ELb0ELb1ELb1ELb1ELb0ELb0ELb1ELb1ELb1ELb0ELb0EEENS1_21CollectiveEpilogueFwdINS6_IJSA_SA_SB_EEES9_NS_10bfloat16_tESF_Li256ELb1ELb1ELb0ELb1EEENS1_36VarlenDynamicPersistentTileSchedulerILi128ELi160ELi256ELi128ELb0ELb1ELb1ELb0ELb1ELb1EEEEEEEEEvNT_6ParamsE --------------------------
	.section	.nv.info._ZN7cutlass13device_kernelIN5flash11enable_sm90INS1_16FlashAttnFwdSm90INS1_25CollectiveMainloopFwdSm90ILi2EN4cute5tupleIJNS5_1CILi1EEES8_S8_EEENS6_IJNS7_ILi128EEENS7_ILi160EEESA_EEELi128ENS_12float_e4m3_tEfNS_4arch4Sm90ELb0ELb0ELb1ELb1ELb1ELb0ELb0ELb1ELb1ELb1ELb0ELb0EEENS1_21CollectiveEpilogueFwdINS6_IJSA_SA_SB_EEES9_NS_10bfloat16_tESF_Li256ELb1ELb1ELb0ELb1EEENS1_36VarlenDynamicPersistentTileSchedulerILi128ELi160ELi256ELi128ELb0ELb1ELb1ELb0ELb1ELb1EEEEEEEEEvNT_6ParamsE,"",@"SHT_CUDA_INFO"
	.sectionflags	@""
	.align	4


	//----- nvinfo : EIATTR_CUDA_API_VERSION
	.align		4
        /*0000*/ 	.byte	0x04, 0x37
        /*0002*/ 	.short	(.L_103 - .L_102)
.L_102:
        /*0004*/ 	.word	0x00000082


	//----- nvinfo : EIATTR_KPARAM_INFO
	.align		4
.L_103:
        /*0008*/ 	.byte	0x04, 0x17
        /*000a*/ 	.short	(.L_105 - .L_104)
.L_104:
        /*000c*/ 	.word	0x00000000
        /*0010*/ 	.short	0x0000
        /*0012*/ 	.short	0x0070
        /*0014*/ 	.byte	0x00, 0xf0, 0x01, 0x2a


	//----- nvinfo : EIATTR_SPARSE_MMA_MASK
	.align		4
.L_105:
        /*0018*/ 	.byte	0x03, 0x50
        /*001a*/ 	.short	0x0000


	//----- nvinfo : EIATTR_MAXREG_COUNT
	.align		4
        /*001c*/ 	.byte	0x03, 0x1b
        /*001e*/ 	.short	0x00a8


	//----- nvinfo : EIATTR_NUM_BARRIERS
	.align		4
        /*0020*/ 	.byte	0x02, 0x4c
        /*0022*/ 	.byte	0x10
	.zero		1


	//----- nvinfo : EIATTR_EXTERNS
	.align		4
        /*0024*/ 	.byte	0x04, 0x0f
        /*0026*/ 	.short	(.L_107 - .L_106)


	//   ....[0]....
	.align		4
.L_106:
        /*0028*/ 	.word	index@(__assertfail)


	//----- nvinfo : EIATTR_ANNOTATIONS
	.align		4
.L_107:
        /*002c*/ 	.byte	0x04, 0x55
        /*002e*/ 	.short	(.L_109 - .L_108)


	//   ....[0]....
.L_108:
        /* <DEDUP_REMOVED lines=13> */
        /*00f4*/ 	.byte	0xe0, 0x1c, 0x01, 0x00


	//----- nvinfo : EIATTR_MERCURY_ISA_VERSION
	.align		4
.L_109:
        /*00f8*/ 	.byte	0x03, 0x5f
        /*00fa*/ 	.short	0x0101


	//----- nvinfo : EIATTR_UNUSED_LOAD_BYTE_OFFSET
	.align		4
        /*00fc*/ 	.byte	0x04, 0x44
        /*00fe*/ 	.short	(.L_111 - .L_110)


	//   ....[0]....
.L_110:
        /*0100*/ 	.word	0x00000980
        /*0104*/ 	.word	0x0000fff0


	//   ....[1]....
        /*0108*/ 	.word	0x00009070
        /*010c*/ 	.word	0x0000fff0


	//----- nvinfo : EIATTR_INT_WARP_WIDE_INSTR_OFFSETS
	.align		4
.L_111:
        /*0110*/ 	.byte	0x04, 0x31
        /*0112*/ 	.short	(.L_113 - .L_112)


	//   ....[0]....
.L_112:
        /*0114*/ 	.word	0x000000c0


	//   ....[1]....
        /*0118*/ 	.word	0x000000d0


	//   ....[2]....
        /*011c*/ 	.word	0x00000170


	//   ....[3]....
        /*0120*/ 	.word	0x0000caa0


	//   ....[4]....
        /*0124*/ 	.word	0x0000cb30


	//   ....[5]....
        /*0128*/ 	.word	0x00010bd0


	//   ....[6]....
        /*012c*/ 	.word	0x00010c60


	//----- nvinfo : EIATTR_COOP_GROUP_MASK_REGIDS
	.align		4
.L_113:
        /*0130*/ 	.byte	0x04, 0x29
        /*0132*/ 	.short	(.L_115 - .L_114)


	//   ....[0]....
.L_114:
        /*0134*/ 	.word	0xffffffff


	//   ....[1]....
        /*0138*/ 	.word	0xffffffff


	//   ....[2]....
        /*013c*/ 	.word	0xffffffff


	//   ....[3]....
        /*0140*/ 	.word	0xffffffff


	//   ....[4]....
        /*0144*/ 	.word	0xffffffff


	//   ....[5]....
        /*0148*/ 	.word	0xffffffff


	//   ....[6]....
        /*014c*/ 	.word	0xffffffff


	//   ....[7]....
        /*0150*/ 	.word	0xffffffff


	//   ....[8]....
        /*0154*/ 	.word	0xffffffff


	//   ....[9]....
        /*0158*/ 	.word	0xffffffff


	//   ....[10]....
        /*015c*/ 	.word	0xffffffff


	//   ....[11]....
        /*0160*/ 	.word	0xffffffff


	//   ....[12]....
        /*0164*/ 	.word	0xffffffff


	//   ....[13]....
        /*0168*/ 	.word	0xffffffff


	//   ....[14]....
        /*016c*/ 	.word	0xffffffff


	//   ....[15]....
        /*0170*/ 	.word	0xffffffff


	//   ....[16]....
        /*0174*/ 	.word	0xffffffff


	//   ....[17]....
        /*0178*/ 	.word	0xffffffff


	//   ....[18]....
        /*017c*/ 	.word	0xffffffff


	//   ....[19]....
        /*0180*/ 	.word	0xffffffff


	//   ....[20]....
        /*0184*/ 	.word	0xffffffff


	//   ....[21]....
        /*0188*/ 	.word	0xffffffff


	//   ....[22]....
        /*018c*/ 	.word	0xffffffff


	//   ....[23]....
        /*0190*/ 	.word	0xffffffff


	//   ....[24]....
        /*0194*/ 	.word	0xffffffff


	//   ....[25]....
        /*0198*/ 	.word	0xffffffff


	//   ....[26]....
        /*019c*/ 	.word	0xffffffff


	//   ....[27]....
        /*01a0*/ 	.word	0xffffffff


	//   ....[28]....
        /*01a4*/ 	.word	0xffffffff


	//   ....[29]....
        /*01a8*/ 	.word	0xffffffff


	//   ....[30]....
        /*01ac*/ 	.word	0xffffffff


	//   ....[31]....
        /*01b0*/ 	.word	0xffffffff


	//   ....[32]....
        /*01b4*/ 	.word	0xffffffff


	//   ....[33]....
        /*01b8*/ 	.word	0xffffffff


	//   ....[34]....
        /*01bc*/ 	.word	0xffffffff


	//   ....[35]....
        /*01c0*/ 	.word	0xffffffff


	//   ....[36]....
        /*01c4*/ 	.word	0xffffffff


	//   ....[37]....
        /*01c8*/ 	.word	0xffffffff


	//   ....[38]....
        /*01cc*/ 	.word	0xffffffff


	//   ....[39]....
        /*01d0*/ 	.word	0xffffffff


	//   ....[40]....
        /*01d4*/ 	.word	0xffffffff


	//   ....[41]....
        /*01d8*/ 	.word	0xffffffff


	//   ....[42]....
        /*01dc*/ 	.word	0xffffffff


	//   ....[43]....
        /*01e0*/ 	.word	0xffffffff


	//   ....[44]....
        /*01e4*/ 	.word	0xffffffff


	//   ....[45]....
        /*01e8*/ 	.word	0xffffffff


	//   ....[46]....
        /*01ec*/ 	.word	0xffffffff


	//   ....[47]....
        /*01f0*/ 	.word	0xffffffff


	//   ....[48]....
        /*01f4*/ 	.word	0xffffffff


	//   ....[49]....
        /*01f8*/ 	.word	0xffffffff


	//   ....[50]....
        /*01fc*/ 	.word	0xffffffff


	//   ....[51]....
        /*0200*/ 	.word	0xffffffff


	//   ....[52]....
        /*0204*/ 	.word	0xffffffff


	//   ....[53]....
        /*0208*/ 	.word	0xffffffff


	//   ....[54]....
        /*020c*/ 	.word	0xffffffff


	//   ....[55]....
        /*0210*/ 	.word	0xffffffff


	//   ....[56]....
        /*0214*/ 	.word	0xffffffff


	//   ....[57]....
        /*0218*/ 	.word	0xffffffff


	//   ....[58]....
        /*021c*/ 	.word	0xffffffff


	//   ....[59]....
        /*0220*/ 	.word	0xffffffff


	//   ....[60]....
        /*0224*/ 	.word	0xffffffff


	//   ....[61]....
        /*0228*/ 	.word	0xffffffff


	//   ....[62]....
        /*022c*/ 	.word	0xffffffff


	//   ....[63]....
        /*0230*/ 	.word	0xffffffff


	//   ....[64]....
        /*0234*/ 	.word	0xffffffff


	//   ....[65]....
        /*0238*/ 	.word	0xffffffff


	//   ....[66]....
        /*023c*/ 	.word	0xffffffff


	//   ....[67]....
        /*0240*/ 	.word	0xffffffff


	//   ....[68]....
        /*0244*/ 	.word	0xffffffff


	//   ....[69]....
        /*0248*/ 	.word	0xffffffff


	//   ....[70]....
        /*024c*/ 	.word	0xffffffff


	//   ....[71]....
        /*0250*/ 	.word	0xffffffff


	//   ....[72]....
        /*0254*/ 	.word	0xffffffff


	//   ....[73]....
        /*0258*/ 	.word	0xffffffff


	//   ....[74]....
        /*025c*/ 	.word	0xffffffff


	//   ....[75]....
        /*0260*/ 	.word	0xffffffff


	//   ....[76]....
        /*0264*/ 	.word	0xffffffff


	//   ....[77]....
        /*0268*/ 	.word	0xffffffff


	//   ....[78]....
        /*026c*/ 	.word	0xffffffff


	//   ....[79]....
        /*0270*/ 	.word	0xffffffff


	//   ....[80]....
        /*0274*/ 	.word	0xffffffff


	//   ....[81]....
        /*0278*/ 	.word	0xffffffff


	//   ....[82]....
        /*027c*/ 	.word	0xffffffff


	//   ....[83]....
        /*0280*/ 	.word	0xffffffff


	//   ....[84]....
        /*0284*/ 	.word	0xffffffff


	//   ....[85]....
        /*0288*/ 	.word	0xffffffff


	//   ....[86]....
        /*028c*/ 	.word	0xffffffff


	//   ....[87]....
        /*0290*/ 	.word	0xffffffff


	//   ....[88]....
        /*0294*/ 	.word	0xffffffff


	//   ....[89]....
        /*0298*/ 	.word	0xffffffff


	//   ....[90]....
        /*029c*/ 	.word	0xffffffff


	//   ....[91]....
        /*02a0*/ 	.word	0xffffffff


	//   ....[92]....
        /*02a4*/ 	.word	0xffffffff


	//   ....[93]....
        /*02a8*/ 	.word	0xffffffff


	//   ....[94]....
        /*02ac*/ 	.word	0xffffffff


	//   ....[95]....
        /*02b0*/ 	.word	0xffffffff


	//   ....[96]....
        /*02b4*/ 	.word	0xffffffff


	//   ....[97]....
        /*02b8*/ 	.word	0xffffffff


	//   ....[98]....
        /*02bc*/ 	.word	0xffffffff


	//   ....[99]....
        /*02c0*/ 	.word	0xffffffff


	//   ....[100]....
        /*02c4*/ 	.word	0xffffffff


	//   ....[101]....
        /*02c8*/ 	.word	0xffffffff


	//   ....[102]....
        /*02cc*/ 	.word	0xffffffff


	//   ....[103]....
        /*02d0*/ 	.word	0xffffffff


	//   ....[104]....
        /*02d4*/ 	.word	0xffffffff


	//   ....[105]....
        /*02d8*/ 	.word	0xffffffff


	//   ....[106]....
        /*02dc*/ 	.word	0xffffffff


	//   ....[107]....
        /*02e0*/ 	.word	0xffffffff


	//   ....[108]....
        /*02e4*/ 	.word	0xffffffff


	//   ....[109]....
        /*02e8*/ 	.word	0xffffffff


	//   ....[110]....
        /*02ec*/ 	.word	0xffffffff


	//   ....[111]....
        /*02f0*/ 	.word	0xffffffff


	//   ....[112]....
        /*02f4*/ 	.word	0xffffffff


	//   ....[113]....
        /*02f8*/ 	.word	0xffffffff


	//   ....[114]....
        /*02fc*/ 	.word	0xffffffff


	//   ....[115]....
        /*0300*/ 	.word	0xffffffff


	//   ....[116]....
        /*0304*/ 	.word	0xffffffff


	//   ....[117]....
        /*0308*/ 	.word	0xffffffff


	//   ....[118]....
        /*030c*/ 	.word	0xffffffff


	//   ....[119]....
        /*0310*/ 	.word	0xffffffff


	//   ....[120]....
        /*0314*/ 	.word	0xffffffff


	//   ....[121]....
        /*0318*/ 	.word	0xffffffff


	//   ....[122]....
        /*031c*/ 	.word	0xffffffff


	//   ....[123]....
        /*0320*/ 	.word	0xffffffff


	//   ....[124]....
        /*0324*/ 	.word	0xffffffff


	//   ....[125]....
        /*0328*/ 	.word	0xffffffff


	//   ....[126]....
        /*032c*/ 	.word	0xffffffff


	//   ....[127]....
        /*0330*/ 	.word	0xffffffff


	//   ....[128]....
        /*0334*/ 	.word	0xffffffff


	//   ....[129]....
        /*0338*/ 	.word	0xffffffff


	//   ....[130]....
        /*033c*/ 	.word	0xffffffff


	//   ....[131]....
        /*0340*/ 	.word	0xffffffff


	//   ....[132]....
        /*0344*/ 	.word	0xffffffff


	//   ....[133]....
        /*0348*/ 	.word	0xffffffff


	//   ....[134]....
        /*034c*/ 	.word	0xffffffff


	//   ....[135]....
        /*0350*/ 	.word	0xffffffff


	//   ....[136]....
        /*0354*/ 	.word	0xffffffff


	//   ....[137]....
        /*0358*/ 	.word	0xffffffff


	//   ....[138]....
        /*035c*/ 	.word	0xffffffff


	//   ....[139]....
        /*0360*/ 	.word	0xffffffff


	//   ....[140]....
        /*0364*/ 	.word	0xffffffff


	//   ....[141]....
        /*0368*/ 	.word	0xffffffff


	//   ....[142]....
        /*036c*/ 	.word	0xffffffff


	//   ....[143]....
        /*0370*/ 	.word	0xffffffff


	//   ....[144]....
        /*0374*/ 	.word	0xffffffff


	//   ....[145]....
        /*0378*/ 	.word	0xffffffff


	//   ....[146]....
        /*037c*/ 	.word	0xffffffff


	//   ....[147]....
        /*0380*/ 	.word	0xffffffff


	//   ....[148]....
        /*0384*/ 	.word	0xffffffff


	//   ....[149]....
        /*0388*/ 	.word	0xffffffff


	//   ....[150]....
        /*038c*/ 	.word	0xffffffff


	//   ....[151]....
        /*0390*/ 	.word	0xffffffff


	//   ....[152]....
        /*0394*/ 	.word	0xffffffff


	//   ....[153]....
        /*0398*/ 	.word	0xffffffff


	//   ....[154]....
        /*039c*/ 	.word	0xffffffff


	//   ....[155]....
        /*03a0*/ 	.word	0xffffffff


	//   ....[156]....
        /*03a4*/ 	.word	0xffffffff


	//   ....[157]....
        /*03a8*/ 	.word	0xffffffff


	//   ....[158]....
        /*03ac*/ 	.word	0xffffffff


	//   ....[159]....
        /*03b0*/ 	.word	0xffffffff


	//   ....[160]....
        /*03b4*/ 	.word	0xffffffff


	//   ....[161]....
        /*03b8*/ 	.word	0xffffffff


	//   ....[162]....
        /*03bc*/ 	.word	0xffffffff


	//   ....[163]....
        /*03c0*/ 	.word	0xffffffff


	//   ....[164]....
        /*03c4*/ 	.word	0xffffffff


	//   ....[165]....
        /*03c8*/ 	.word	0xffffffff


	//   ....[166]....
        /*03cc*/ 	.word	0xffffffff


	//   ....[167]....
        /*03d0*/ 	.word	0xffffffff


	//   ....[168]....
        /*03d4*/ 	.word	0xffffffff


	//   ....[169]....
        /*03d8*/ 	.word	0xffffffff


	//   ....[170]....
        /*03dc*/ 	.word	0xffffffff


	//   ....[171]....
        /*03e0*/ 	.word	0xffffffff


	//   ....[172]....
        /*03e4*/ 	.word	0xffffffff


	//   ....[173]....
        /*03e8*/ 	.word	0xffffffff


	//   ....[174]....
        /*03ec*/ 	.word	0xffffffff


	//   ....[175]....
        /*03f0*/ 	.word	0xffffffff


	//   ....[176]....
        /*03f4*/ 	.word	0xffffffff


	//   ....[177]....
        /*03f8*/ 	.word	0xffffffff


	//   ....[178]....
        /*03fc*/ 	.word	0xffffffff


	//   ....[179]....
        /*0400*/ 	.word	0xffffffff


	//   ....[180]....
        /*0404*/ 	.word	0xffffffff


	//   ....[181]....
        /*0408*/ 	.word	0xffffffff


	//   ....[182]....
        /*040c*/ 	.word	0xffffffff


	//   ....[183]....
        /*0410*/ 	.word	0xffffffff


	//   ....[184]....
        /*0414*/ 	.word	0xffffffff


	//   ....[185]....
        /*0418*/ 	.word	0xffffffff


	//   ....[186]....
        /*041c*/ 	.word	0xffffffff


	//   ....[187]....
        /*0420*/ 	.word	0xffffffff


	//   ....[188]....
        /*0424*/ 	.word	0xffffffff


	//   ....[189]....
        /*0428*/ 	.word	0xffffffff


	//   ....[190]....
        /*042c*/ 	.word	0xffffffff


	//   ....[191]....
        /*0430*/ 	.word	0xffffffff


	//   ....[192]....
        /*0434*/ 	.word	0xffffffff


	//   ....[193]....
        /*0438*/ 	.word	0xffffffff


	//   ....[194]....
        /*043c*/ 	.word	0xffffffff


	//   ....[195]....
        /*0440*/ 	.word	0xffffffff


	//   ....[196]....
        /*0444*/ 	.word	0xffffffff


	//   ....[197]....
        /*0448*/ 	.word	0xffffffff


	//   ....[198]....
        /*044c*/ 	.word	0xffffffff


	//   ....[199]....
        /*0450*/ 	.word	0xffffffff


	//   ....[200]....
        /*0454*/ 	.word	0xffffffff


	//   ....[201]....
        /*0458*/ 	.word	0x0500000f


	//   ....[202]....
        /*045c*/ 	.word	0x0500000f


	//   ....[203]....
        /*0460*/ 	.word	0x0500000f


	//   ....[204]....
        /*0464*/ 	.word	0x0500000f


	//   ....[205]....
        /*0468*/ 	.word	0x0500000f


	//   ....[206]....
        /*046c*/ 	.word	0x0500000f


	//   ....[207]....
        /*0470*/ 	.word	0x0500000f


	//   ....[208]....
        /*0474*/ 	.word	0x0500000f


	//   ....[209]....
        /*0478*/ 	.word	0x0500000f


	//   ....[210]....
        /*047c*/ 	.word	0x0500000f


	//   ....[211]....
        /*0480*/ 	.word	0x0500000f


	//   ....[212]....
        /*0484*/ 	.word	0x0500000f


	//   ....[213]....
        /*0488*/ 	.word	0x0500000f


	//   ....[214]....
        /*048c*/ 	.word	0x0500000f


	//   ....[215]....
        /*0490*/ 	.word	0x0500000f


	//   ....[216]....
        /*0494*/ 	.word	0x0500000f


	//   ....[217]....
        /*0498*/ 	.word	0x0500000f


	//   ....[218]....
        /*049c*/ 	.word	0x0500000f


	//   ....[219]....
        /*04a0*/ 	.word	0x0500000f


	//   ....[220]....
        /*04a4*/ 	.word	0x0500000f


	//   ....[221]....
        /*04a8*/ 	.word	0x0500000f


	//   ....[222]....
        /*04ac*/ 	.word	0x0500000f


	//   ....[223]....
        /*04b0*/ 	.word	0x0500000f


	//   ....[224]....
        /*04b4*/ 	.word	0x0500000f


	//   ....[225]....
        /*04b8*/ 	.word	0x0500000f


	//   ....[226]....
        /*04bc*/ 	.word	0x0500000f


	//   ....[227]....
        /*04c0*/ 	.word	0x0500000f


	//   ....[228]....
        /*04c4*/ 	.word	0x0500000f


	//   ....[229]....
        /*04c8*/ 	.word	0x0500000f


	//   ....[230]....
        /*04cc*/ 	.word	0x0500000f


	//   ....[231]....
        /*04d0*/ 	.word	0x0500000f


	//   ....[232]....
        /*04d4*/ 	.word	0x0500000f


	//   ....[233]....
        /*04d8*/ 	.word	0x0500000f


	//   ....[234]....
        /*04dc*/ 	.word	0x0500000f


	//   ....[235]....
        /*04e0*/ 	.word	0x0500000f


	//   ....[236]....
        /*04e4*/ 	.word	0x0500000f


	//   ....[237]....
        /*04e8*/ 	.word	0x0500000f


	//   ....[238]....
        /*04ec*/ 	.word	0x0500000f


	//   ....[239]....
        /*04f0*/ 	.word	0x0500000f


	//   ....[240]....
        /*04f4*/ 	.word	0x0500000f


	//   ....[241]....
        /*04f8*/ 	.word	0x0500000f


	//   ....[242]....
        /*04fc*/ 	.word	0x0500000f


	//   ....[243]....
        /*0500*/ 	.word	0x0500000f


	//   ....[244]....
        /*0504*/ 	.word	0x0500000f


	//   ....[245]....
        /*0508*/ 	.word	0x0500000f


	//   ....[246]....
        /*050c*/ 	.word	0x0500000f


	//   ....[247]....
        /*0510*/ 	.word	0x0500000f


	//   ....[248]....
        /*0514*/ 	.word	0x0500000f


	//   ....[249]....
        /*0518*/ 	.word	0x0500000f


	//   ....[250]....
        /*051c*/ 	.word	0x0500000f


	//   ....[251]....
        /*0520*/ 	.word	0x0500000f


	//   ....[252]....
        /*0524*/ 	.word	0x0500000f


	//   ....[253]....
        /*0528*/ 	.word	0x0500000f


	//   ....[254]....
        /*052c*/ 	.word	0x0500000f


	//   ....[255]....
        /*0530*/ 	.word	0x0500000f


	//   ....[0]....
        /*0534*/ 	.word	0x0500000f


	//   ....[1]....
        /*0538*/ 	.word	0x0500000f


	//   ....[2]....
        /*053c*/ 	.word	0x0500000f


	//   ....[3]....
        /*0540*/ 	.word	0x0500000f


	//   ....[4]....
        /*0544*/ 	.word	0x0500000f


	//   ....[5]....
        /*0548*/ 	.word	0x0500000f


	//   ....[6]....
        /*054c*/ 	.word	0x0500000f


	//   ....[7]....
        /*0550*/ 	.word	0x0500000f


	//   ....[8]....
        /*0554*/ 	.word	0x0500000f


	//   ....[9]....
        /*0558*/ 	.word	0x0500000f


	//   ....[10]....
        /*055c*/ 	.word	0x0500000f


	//   ....[11]....
        /*0560*/ 	.word	0x0500000f


	//   ....[12]....
        /*0564*/ 	.word	0x0500000f


	//   ....[13]....
        /*0568*/ 	.word	0x0500000f


	//   ....[14]....
        /*056c*/ 	.word	0x0500000f


	//   ....[15]....
        /*0570*/ 	.word	0x0500000f


	//   ....[16]....
        /*0574*/ 	.word	0x0500000f


	//   ....[17]....
        /*0578*/ 	.word	0x0500000f


	//   ....[18]....
        /*057c*/ 	.word	0x0500000f


	//   ....[19]....
        /*0580*/ 	.word	0x0500000f


	//   ....[20]....
        /*0584*/ 	.word	0x0500000f


	//   ....[21]....
        /*0588*/ 	.word	0x0500000f


	//   ....[22]....
        /*058c*/ 	.word	0x0500000f


	//   ....[23]....
        /*0590*/ 	.word	0x0500000f


	//   ....[24]....
        /*0594*/ 	.word	0x0500000f


	//   ....[25]....
        /*0598*/ 	.word	0x0500000f


	//   ....[26]....
        /*059c*/ 	.word	0x0500000f


	//   ....[27]....
        /*05a0*/ 	.word	0x0500000f


	//   ....[28]....
        /*05a4*/ 	.word	0x0500000f


	//   ....[29]....
        /*05a8*/ 	.word	0x0500000f


	//   ....[30]....
        /*05ac*/ 	.word	0x0500000f


	//   ....[31]....
        /*05b0*/ 	.word	0x0500000f


	//   ....[32]....
        /*05b4*/ 	.word	0x0500000f


	//   ....[33]....
        /*05b8*/ 	.word	0x0500000f


	//   ....[34]....
        /*05bc*/ 	.word	0x0500000f


	//   ....[35]....
        /*05c0*/ 	.word	0x0500000f


	//   ....[36]....
        /*05c4*/ 	.word	0x0500000f


	//   ....[37]....
        /*05c8*/ 	.word	0x0500000f


	//   ....[38]....
        /*05cc*/ 	.word	0x0500000f


	//   ....[39]....
        /*05d0*/ 	.word	0x0500000f


	//   ....[40]....
        /*05d4*/ 	.word	0x0500000f


	//   ....[41]....
        /*05d8*/ 	.word	0x0500000f


	//   ....[42]....
        /*05dc*/ 	.word	0x0500000f


	//----- nvinfo : EIATTR_COOP_GROUP_INSTR_OFFSETS
	.align		4
.L_115:
        /*05e0*/ 	.byte	0x04, 0x28
        /*05e2*/ 	.short	(.L_117 - .L_116)


	//   ....[0]....
.L_116:
        /*05e4*/ 	.word	0x00000080


	//   ....[1]....
        /*05e8*/ 	.word	0x00000090


	//   ....[2]....
        /*05ec*/ 	.word	0x000002d0


	//   ....[3]....
        /*05f0*/ 	.word	0x00000430


	//   ....[4]....
        /*05f4*/ 	.word	0x00000550


	//   ....[5]....
        /*05f8*/ 	.word	0x000006b0


	//   ....[6]....
        /*05fc*/ 	.word	0x00001360


	//   ....[7]....
        /*0600*/ 	.word	0x00003660


	//   ....[8]....
        /*0604*/ 	.word	0x000036b0


	//   ....[9]....
        /*0608*/ 	.word	0x00003d10


	//   ....[10]....
        /*060c*/ 	.word	0x00003d80


	//   ....[11]....
        /*0610*/ 	.word	0x00006d60


	//   ....[12]....
        /*0614*/ 	.word	0x00006da0


	//   ....[13]....
        /*0618*/ 	.word	0x00006dd0


	//   ....[14]....
        /*061c*/ 	.word	0x00006de0


	//   ....[15]....
        /*0620*/ 	.word	0x000088f0


	//   ....[16]....
        /*0624*/ 	.word	0x00008900


	//   ....[17]....
        /*0628*/ 	.word	0x00008980


	//   ....[18]....
        /*062c*/ 	.word	0x00008990


	//   ....[19]....
        /*0630*/ 	.word	0x00009900


	//   ....[20]....
        /*0634*/ 	.word	0x00009910


	//   ....[21]....
        /*0638*/ 	.word	0x00009920


	//   ....[22]....
        /*063c*/ 	.word	0x00009930


	//   ....[23]....
        /*0640*/ 	.word	0x00009940


	//   ....[24]....
        /*0644*/ 	.word	0x00009950


	//   ....[25]....
        /*0648*/ 	.word	0x00009960


	//   ....[26]....
        /*064c*/ 	.word	0x00009970


	//   ....[27]....
        /*0650*/ 	.word	0x000099a0


	//   ....[28]....
        /*0654*/ 	.word	0x000099b0


	//   ....[29]....
        /*0658*/ 	.word	0x000099e0


	//   ....[30]....
        /*065c*/ 	.word	0x000099f0


	//   ....[31]....
        /*0660*/ 	.word	0x00009a30


	//   ....[32]....
        /*0664*/ 	.word	0x00009a40


	//   ....[33]....
        /*0668*/ 	.word	0x00009a70


	//   ....[34]....
        /*066c*/ 	.word	0x00009a80


	//   ....[35]....
        /*0670*/ 	.word	0x00009ab0


	//   ....[36]....
        /*0674*/ 	.word	0x00009ac0


	//   ....[37]....
        /*0678*/ 	.word	0x00009ad0


	//   ....[38]....
        /*067c*/ 	.word	0x00009ae0


	//   ....[39]....
        /*0680*/ 	.word	0x00009b00


	//   ....[40]....
        /*0684*/ 	.word	0x00009b20


	//   ....[41]....
        /*0688*/ 	.word	0x00009b40


	//   ....[42]....
        /*068c*/ 	.word	0x00009b50


	//   ....[43]....
        /*0690*/ 	.word	0x00009b80


	//   ....[44]....
        /*0694*/ 	.word	0x00009bb0


	//   ....[45]....
        /*0698*/ 	.word	0x00009bc0


	//   ....[46]....
        /*069c*/ 	.word	0x00009bd0


	//   ....[47]....
        /*06a0*/ 	.word	0x00009be0


	//   ....[48]....
        /*06a4*/ 	.word	0x00009bf0


	//   ....[49]....
        /*06a8*/ 	.word	0x00009c00


	//   ....[50]....
        /*06ac*/ 	.word	0x00009c10


	//   ....[51]....
        /*06b0*/ 	.word	0x0000a270


	//   ....[52]....
        /*06b4*/ 	.word	0x0000a2a0


	//   ....[53]....
        /*06b8*/ 	.word	0x0000a2d0


	//   ....[54]....
        /*06bc*/ 	.word	0x0000a300


	//   ....[55]....
        /*06c0*/ 	.word	0x0000a8c0


	//   ....[56]....
        /*06c4*/ 	.word	0x0000a8e0


	//   ....[57]....
        /*06c8*/ 	.word	0x0000a9b0


	//   ....[58]....
        /*06cc*/ 	.word	0x0000a9d0


	//   ....[59]....
        /*06d0*/ 	.word	0x0000aa90


	//   ....[60]....
        /*06d4*/ 	.word	0x0000aab0


	//   ....[61]....
        /*06d8*/ 	.word	0x0000ab80


	//   ....[62]....
        /*06dc*/ 	.word	0x0000aba0


	//   ....[63]....
        /*06e0*/ 	.word	0x0000b490


	//   ....[64]....
        /*06e4*/ 	.word	0x0000b4b0


	//   ....[65]....
        /*06e8*/ 	.word	0x0000b570


	//   ....[66]....
        /*06ec*/ 	.word	0x0000b590


	//   ....[67]....
        /*06f0*/ 	.word	0x0000b650


	//   ....[68]....
        /*06f4*/ 	.word	0x0000b670


	//   ....[69]....
        /*06f8*/ 	.word	0x0000b740


	//   ....[70]....
        /*06fc*/ 	.word	0x0000b760


	//   ....[71]....
        /*0700*/ 	.word	0x0000b8a0


	//   ....[72]....
        /*0704*/ 	.word	0x0000ba50


	//   ....[73]....
        /*0708*/ 	.word	0x0000ba80


	//   ....[74]....
        /*070c*/ 	.word	0x0000bab0


	//   ....[75]....
        /*0710*/ 	.word	0x0000bae0


	//   ....[76]....
        /*0714*/ 	.word	0x0000bb10


	//   ....[77]....
        /*0718*/ 	.word	0x0000bb50


	//   ....[78]....
        /*071c*/ 	.word	0x0000bca0


	//   ....[79]....
        /*0720*/ 	.word	0x0000bcd0


	//   ....[80]....
        /*0724*/ 	.word	0x0000bd00


	//   ....[81]....
        /*0728*/ 	.word	0x0000bd30


	//   ....[82]....
        /*072c*/ 	.word	0x0000bd60


	//   ....[83]....
        /*0730*/ 	.word	0x0000bda0


	//   ....[84]....
        /*0734*/ 	.word	0x0000be20


	//   ....[85]....
        /*0738*/ 	.word	0x0000be60


	//   ....[86]....
        /*073c*/ 	.word	0x0000bef0


	//   ....[87]....
        /*0740*/ 	.word	0x0000d9a0


	//   ....[88]....
        /*0744*/ 	.word	0x0000d9d0


	//   ....[89]....
        /*0748*/ 	.word	0x0000da70


	//   ....[90]....
        /*074c*/ 	.word	0x0000da80


	//   ....[91]....
        /*0750*/ 	.word	0x0000dad0


	//   ....[92]....
        /*0754*/ 	.word	0x0000dae0


	//   ....[93]....
        /*0758*/ 	.word	0x0000db30


	//   ....[94]....
        /*075c*/ 	.word	0x0000db40


	//   ....[95]....
        /*0760*/ 	.word	0x0000db90


	//   ....[96]....
        /*0764*/ 	.word	0x0000dba0


	//   ....[97]....
        /*0768*/ 	.word	0x0000dbf0


	//   ....[98]....
        /*076c*/ 	.word	0x0000dc00


	//   ....[99]....
        /*0770*/ 	.word	0x0000dc50


	//   ....[100]....
        /*0774*/ 	.word	0x0000dc60


	//   ....[101]....
        /*0778*/ 	.word	0x0000dc70


	//   ....[102]....
        /*077c*/ 	.word	0x0000dcc0


	//   ....[103]....
        /*0780*/ 	.word	0x0000dd10


	//   ....[104]....
        /*0784*/ 	.word	0x0000dd20


	//   ....[105]....
        /*0788*/ 	.word	0x0000dd30


	//   ....[106]....
        /*078c*/ 	.word	0x0000dd90


	//   ....[107]....
        /*0790*/ 	.word	0x0000e220


	//   ....[108]....
        /*0794*/ 	.word	0x0000e250


	//   ....[109]....
        /*0798*/ 	.word	0x0000e280


	//   ....[110]....
        /*079c*/ 	.word	0x0000e2d0


	//   ....[111]....
        /*07a0*/ 	.word	0x0000e2f0


	//   ....[112]....
        /*07a4*/ 	.word	0x0000e350


	//   ....[113]....
        /*07a8*/ 	.word	0x0000e390


	//   ....[114]....
        /*07ac*/ 	.word	0x0000e3c0


	//   ....[115]....
        /*07b0*/ 	.word	0x0000e400


	//   ....[116]....
        /*07b4*/ 	.word	0x0000e440


	//   ....[117]....
        /*07b8*/ 	.word	0x0000e490


	//   ....[118]....
        /*07bc*/ 	.word	0x0000e4b0


	//   ....[119]....
        /*07c0*/ 	.word	0x0000e4f0


	//   ....[120]....
        /*07c4*/ 	.word	0x0000e520


	//   ....[121]....
        /*07c8*/ 	.word	0x0000e530


	//   ....[122]....
        /*07cc*/ 	.word	0x0000e570


	//   ....[123]....
        /*07d0*/ 	.word	0x0000e5d0


	//   ....[124]....
        /*07d4*/ 	.word	0x0000e5f0


	//   ....[125]....
        /*07d8*/ 	.word	0x0000e610


	//   ....[126]....
        /*07dc*/ 	.word	0x0000e660


	//   ....[127]....
        /*07e0*/ 	.word	0x0000ed50


	//   ....[128]....
        /*07e4*/ 	.word	0x0000ed80


	//   ....[129]....
        /*07e8*/ 	.word	0x0000edb0


	//   ....[130]....
        /*07ec*/ 	.word	0x0000edf0


	//   ....[131]....
        /*07f0*/ 	.word	0x0000ee40


	//   ....[132]....
        /*07f4*/ 	.word	0x0000ee60


	//   ....[133]....
        /*07f8*/ 	.word	0x0000eeb0


	//   ....[134]....
        /*07fc*/ 	.word	0x0000eed0


	//   ....[135]....
        /*0800*/ 	.word	0x0000ef20


	//   ....[136]....
        /*0804*/ 	.word	0x0000ef40


	//   ....[137]....
        /*0808*/ 	.word	0x0000ef90


	//   ....[138]....
        /*080c*/ 	.word	0x0000efb0


	//   ....[139]....
        /*0810*/ 	.word	0x0000f000


	//   ....[140]....
        /*0814*/ 	.word	0x0000f020


	//   ....[141]....
        /*0818*/ 	.word	0x0000f060


	//   ....[142]....
        /*081c*/ 	.word	0x0000f080


	//   ....[143]....
        /*0820*/ 	.word	0x0000f9b0


	//   ....[144]....
        /*0824*/ 	.word	0x0000f9d0


	//   ....[145]....
        /*0828*/ 	.word	0x0000f9e0


	//   ....[146]....
        /*082c*/ 	.word	0x0000f9f0


	//   ....[147]....
        /*0830*/ 	.word	0x0000fa00


	//   ....[148]....
        /*0834*/ 	.word	0x0000fa10


	//   ....[149]....
        /*0838*/ 	.word	0x0000fa60


	//   ....[150]....
        /*083c*/ 	.word	0x0000faa0


	//   ....[151]....
        /*0840*/ 	.word	0x0000fad0


	//   ....[152]....
        /*0844*/ 	.word	0x0000fae0


	//   ....[153]....
        /*0848*/ 	.word	0x0000fb20


	//   ....[154]....
        /*084c*/ 	.word	0x0000fb30


	//   ....[155]....
        /*0850*/ 	.word	0x0000fb70


	//   ....[156]....
        /*0854*/ 	.word	0x0000fb80


	//   ....[157]....
        /*0858*/ 	.word	0x0000fbc0


	//   ....[158]....
        /*085c*/ 	.word	0x0000fbd0


	//   ....[159]....
        /*0860*/ 	.word	0x0000fbe0


	//   ....[160]....
        /*0864*/ 	.word	0x0000fbf0


	//   ....[161]....
        /*0868*/ 	.word	0x0000fc00


	//   ....[162]....
        /*086c*/ 	.word	0x0000fca0


	//   ....[163]....
        /*0870*/ 	.word	0x00010060


	//   ....[164]....
        /*0874*/ 	.word	0x00010070


	//   ....[165]....
        /*0878*/ 	.word	0x00010080


	//   ....[166]....
        /*087c*/ 	.word	0x00010090


	//   ....[167]....
        /*0880*/ 	.word	0x000100a0


	//   ....[168]....
        /*0884*/ 	.word	0x000100b0


	//   ....[169]....
        /*0888*/ 	.word	0x000100d0


	//   ....[170]....
        /*088c*/ 	.word	0x00010120


	//   ....[171]....
        /*0890*/ 	.word	0x00010160


	//   ....[172]....
        /*0894*/ 	.word	0x00010180


	//   ....[173]....
        /*0898*/ 	.word	0x000101a0


	//   ....[174]....
        /*089c*/ 	.word	0x000101d0


	//   ....[175]....
        /*08a0*/ 	.word	0x000101f0


	//   ....[176]....
        /*08a4*/ 	.word	0x00010220


	//   ....[177]....
        /*08a8*/ 	.word	0x00010240


	//   ....[178]....
        /*08ac*/ 	.word	0x00010270


	//   ....[179]....
        /*08b0*/ 	.word	0x00010280


	//   ....[180]....
        /*08b4*/ 	.word	0x00010290


	//   ....[181]....
        /*08b8*/ 	.word	0x000102a0


	//   ....[182]....
        /*08bc*/ 	.word	0x000102b0


	//   ....[183]....
        /*08c0*/ 	.word	0x00011520


	//   ....[184]....
        /*08c4*/ 	.word	0x00011550


	//   ....[185]....
        /*08c8*/ 	.word	0x00011580


	//   ....[186]....
        /*08cc*/ 	.word	0x00011590


	//   ....[187]....
        /*08d0*/ 	.word	0x000115c0


	//   ....[188]....
        /*08d4*/ 	.word	0x000115d0


	//   ....[189]....
        /*08d8*/ 	.word	0x00011600


	//   ....[190]....
        /*08dc*/ 	.word	0x00011640


	//   ....[191]....
        /*08e0*/ 	.word	0x00011780


	//   ....[192]....
        /*08e4*/ 	.word	0x000117b0


	//   ....[193]....
        /*08e8*/ 	.word	0x000117e0


	//   ....[194]....
        /*08ec*/ 	.word	0x00011810


	//   ....[195]....
        /*08f0*/ 	.word	0x00011840


	//   ....[196]....
        /*08f4*/ 	.word	0x00011880


	//   ....[197]....
        /*08f8*/ 	.word	0x00011910


	//   ....[198]....
        /*08fc*/ 	.word	0x00011950


	//   ....[199]....
        /*0900*/ 	.word	0x000119e0


	//   ....[200]....
        /*0904*/ 	.word	0x00011e00


	//   ....[201]....
        /*0908*/ 	.word	0x00012350


	//   ....[202]....
        /*090c*/ 	.word	0x00012430


	//   ....[203]....
        /*0910*/ 	.word	0x00012500


	//   ....[204]....
        /*0914*/ 	.word	0x00012580


	//   ....[205]....
        /*0918*/ 	.word	0x00012640


	//   ....[206]....
        /*091c*/ 	.word	0x000126a0


	//   ....[207]....
        /*0920*/ 	.word	0x00012760


	//   ....[208]....
        /*0924*/ 	.word	0x000127c0


	//   ....[209]....
        /*0928*/ 	.word	0x00012880


	//   ....[210]....
        /*092c*/ 	.word	0x000128e0


	//   ....[211]....
        /*0930*/ 	.word	0x000129a0


	//   ....[212]....
        /*0934*/ 	.word	0x00012a00


	//   ....[213]....
        /*0938*/ 	.word	0x00012ac0


	//   ....[214]....
        /*093c*/ 	.word	0x00012b20


	//   ....[215]....
        /*0940*/ 	.word	0x00012be0


	//   ....[216]....
        /*0944*/ 	.word	0x00012c40


	//   ....[217]....
        /*0948*/ 	.word	0x00012d00


	//   ....[218]....
        /*094c*/ 	.word	0x00012d60


	//   ....[219]....
        /*0950*/ 	.word	0x00012e20


	//   ....[220]....
        /*0954*/ 	.word	0x00012e80


	//   ....[221]....
        /*0958*/ 	.word	0x00012f50


	//   ....[222]....
        /*095c*/ 	.word	0x00013110


	//   ....[223]....
        /*0960*/ 	.word	0x000131a0


	//   ....[224]....
        /*0964*/ 	.word	0x00013270


	//   ....[225]....
        /*0968*/ 	.word	0x000132c0


	//   ....[226]....
        /*096c*/ 	.word	0x00013390


	//   ....[227]....
        /*0970*/ 	.word	0x000133e0


	//   ....[228]....
        /*0974*/ 	.word	0x00013460


	//   ....[229]....
        /*0978*/ 	.word	0x00013510


	//   ....[230]....
        /*097c*/ 	.word	0x00013590


	//   ....[231]....
        /*0980*/ 	.word	0x00013640


	//   ....[232]....
        /*0984*/ 	.word	0x000136c0


	//   ....[233]....
        /*0988*/ 	.word	0x00013770


	//   ....[234]....
        /*098c*/ 	.word	0x000137f0


	//   ....[235]....
        /*0990*/ 	.word	0x00013890


	//   ....[236]....
        /*0994*/ 	.word	0x00013910


	//   ....[237]....
        /*0998*/ 	.word	0x000139b0


	//   ....[238]....
        /*099c*/ 	.word	0x00013a20


	//   ....[239]....
        /*09a0*/ 	.word	0x00013ad0


	//   ....[240]....
        /*09a4*/ 	.word	0x00013b50


	//   ....[241]....
        /*09a8*/ 	.word	0x00013bf0


	//   ....[242]....
        /*09ac*/ 	.word	0x00013c90


	//   ....[243]....
        /*09b0*/ 	.word	0x00013d00


	//   ....[244]....
        /*09b4*/ 	.word	0x00013d80


	//   ....[245]....
        /*09b8*/ 	.word	0x00013e30


	//   ....[246]....
        /*09bc*/ 	.word	0x00013e90


	//   ....[247]....
        /*09c0*/ 	.word	0x00013f50


	//   ....[248]....
        /*09c4*/ 	.word	0x00013fb0


	//   ....[249]....
        /*09c8*/ 	.word	0x00014070


	//   ....[250]....
        /*09cc*/ 	.word	0x000140d0


	//   ....[251]....
        /*09d0*/ 	.word	0x00014190


	//   ....[252]....
        /*09d4*/ 	.word	0x000141f0


	//   ....[253]....
        /*09d8*/ 	.word	0x000142a0


	//   ....[254]....
        /*09dc*/ 	.word	0x00014300


	//   ....[255]....
        /*09e0*/ 	.word	0x000143c0


	//   ....[0]....
        /*09e4*/ 	.word	0x00014420


	//   ....[1]....
        /*09e8*/ 	.word	0x000144c0


	//   ....[2]....
        /*09ec*/ 	.word	0x000145f0


	//   ....[3]....
        /*09f0*/ 	.word	0x00014690


	//   ....[4]....
        /*09f4*/ 	.word	0x000146f0


	//   ....[5]....
        /*09f8*/ 	.word	0x000147a0


	//   ....[6]....
        /*09fc*/ 	.word	0x00014820


	//   ....[7]....
        /*0a00*/ 	.word	0x000148b0


	//   ....[8]....
        /*0a04*/ 	.word	0x00014940


	//   ....[9]....
        /*0a08*/ 	.word	0x000149d0


	//   ....[10]....
        /*0a0c*/ 	.word	0x00014a30


	//   ....[11]....
        /*0a10*/ 	.word	0x00014ae0


	//   ....[12]....
        /*0a14*/ 	.word	0x00014b40


	//   ....[13]....
        /*0a18*/ 	.word	0x00014bf0


	//   ....[14]....
        /*0a1c*/ 	.word	0x00014c50


	//   ....[15]....
        /*0a20*/ 	.word	0x00014d00


	//   ....[16]....
        /*0a24*/ 	.word	0x00014d60


	//   ....[17]....
        /*0a28*/ 	.word	0x00014e10


	//   ....[18]....
        /*0a2c*/ 	.word	0x00014ea0


	//   ....[19]....
        /*0a30*/ 	.word	0x00014f30


	//   ....[20]....
        /*0a34*/ 	.word	0x00014fb0


	//   ....[21]....
        /*0a38*/ 	.word	0x00015040


	//   ....[22]....
        /*0a3c*/ 	.word	0x00015130


	//   ....[23]....
        /*0a40*/ 	.word	0x000151c0


	//   ....[24]....
        /*0a44*/ 	.word	0x00015220


	//   ....[25]....
        /*0a48*/ 	.word	0x000152d0


	//   ....[26]....
        /*0a4c*/ 	.word	0x00015350


	//   ....[27]....
        /*0a50*/ 	.word	0x000153e0


	//   ....[28]....
        /*0a54*/ 	.word	0x00015470


	//   ....[29]....
        /*0a58*/ 	.word	0x00015500


	//   ....[30]....
        /*0a5c*/ 	.word	0x00015560


	//   ....[31]....
        /*0a60*/ 	.word	0x00015600


	//   ....[32]....
        /*0a64*/ 	.word	0x00015660


	//   ....[33]....
        /*0a68*/ 	.word	0x00015700


	//   ....[34]....
        /*0a6c*/ 	.word	0x00015760


	//   ....[35]....
        /*0a70*/ 	.word	0x00015800


	//   ....[36]....
        /*0a74*/ 	.word	0x00015860


	//   ....[37]....
        /*0a78*/ 	.word	0x00015910


	//   ....[38]....
        /*0a7c*/ 	.word	0x00015970


	//   ....[39]....
        /*0a80*/ 	.word	0x00015a20


	//   ....[40]....
        /*0a84*/ 	.word	0x00015a80


	//   ....[41]....
        /*0a88*/ 	.word	0x00015b30


	//   ....[42]....
        /*0a8c*/ 	.word	0x00015d80


	//----- nvinfo : EIATTR_REG_RECONFIG
	.align		4
.L_117:
        /*0a90*/ 	.byte	0x01, 0x54
	.zero		2


	//----- nvinfo : EIATTR_SYSCALL_OFFSETS
	.align		4
        /*0a94*/ 	.byte	0x04, 0x46
        /*0a96*/ 	.short	(.L_119 - .L_118)


	//   ....[0]....
.L_118:
        /*0a98*/ 	.word	0x00001540


	//   ....[1]....
        /*0a9c*/ 	.word	0x0000cc90


	//   ....[2]....
        /*0aa0*/ 	.word	0x0000ce00


	//   ....[3]....
        /*0aa4*/ 	.word	0x0000cf50


	//   ....[4]....
        /*0aa8*/ 	.word	0x0000d090


	//   ....[5]....
        /*0aac*/ 	.word	0x0000e9d0


	//----- nvinfo : EIATTR_MBARRIER_INSTR_OFFSETS
	.align		4
.L_119:
        /*0ab0*/ 	.byte	0x04, 0x39
        /*0ab2*/ 	.short	(.L_121 - .L_120)


	//   ....[0]....
.L_120:
        /*0ab4*/ 	.word	0x00000180
        /*0ab8*/ 	.word	0x000000ff
        /*0abc*/ 	.word	0x00022800
        /*0ac0*/ 	.short	0x0100
        /*0ac2*/ 	.byte	0x08
	.zero		1


	//   ....[1]....
        /*0ac4*/ 	.word	0x00000190
        /*0ac8*/ 	.word	0x000000ff
        /*0acc*/ 	.word	0x00022820
        /*0ad0*/ 	.short	0x0100
        /*0ad2*/ 	.byte	0x08
	.zero		1


	//   ....[2]....
        /*0ad4*/ 	.word	0x00000280
        /*0ad8*/ 	.word	0x000000ff
        /*0adc*/ 	.word	0x00022830
        /*0ae0*/ 	.short	0x0100
        /*0ae2*/ 	.byte	0x08
	.zero		1


	//   ....[3]....
        /*0ae4*/ 	.word	0x00000290
        /*0ae8*/ 	.word	0x000000ff
        /*0aec*/ 	.word	0x00022840
        /*0af0*/ 	.short	0x0100
        /*0af2*/ 	.byte	0x08
	.zero		1


	//   ....[4]....
        /*0af4*/ 	.word	0x000002a0
        /*0af8*/ 	.word	0x000000ff
        /*0afc*/ 	.word	0x00022838
        /*0b00*/ 	.short	0x0100
        /*0b02*/ 	.byte	0x08
	.zero		1


	//   ....[5]....
        /*0b04*/ 	.word	0x000002b0
        /*0b08*/ 	.word	0x000000ff
        /*0b0c*/ 	.word	0x00022848
        /*0b10*/ 	.short	0x0100
        /*0b12*/ 	.byte	0x08
	.zero		1


	//   ....[6]....
        /*0b14*/ 	.word	0x000003e0
        /*0b18*/ 	.word	0x000000ff
        /*0b1c*/ 	.word	0x00022850
        /*0b20*/ 	.short	0x0100
        /*0b22*/ 	.byte	0x08
	.zero		1


	//   ....[7]....
        /*0b24*/ 	.word	0x000003f0
        /*0b28*/ 	.word	0x000000ff
        /*0b2c*/ 	.word	0x00022860
        /*0b30*/ 	.short	0x0100
        /*0b32*/ 	.byte	0x08
	.zero		1


	//   ....[8]....
        /*0b34*/ 	.word	0x00000400
        /*0b38*/ 	.word	0x000000ff
        /*0b3c*/ 	.word	0x00022858
        /*0b40*/ 	.short	0x0100
        /*0b42*/ 	.byte	0x08
	.zero		1


	//   ....[9]....
        /*0b44*/ 	.word	0x00000410
        /*0b48*/ 	.word	0x000000ff
        /*0b4c*/ 	.word	0x00022868
        /*0b50*/ 	.short	0x0100
        /*0b52*/ 	.byte	0x08
	.zero		1


	//   ....[10]....
        /*0b54*/ 	.word	0x00000500
        /*0b58*/ 	.word	0x000000ff
        /*0b5c*/ 	.word	0x00022870
        /*0b60*/ 	.short	0x0100
        /*0b62*/ 	.byte	0x06
	.zero		1


	//   ....[11]....
        /*0b64*/ 	.word	0x00000510
        /*0b68*/ 	.word	0x000000ff
        /*0b6c*/ 	.word	0x00022880
        /*0b70*/ 	.short	0x0100
        /*0b72*/ 	.byte	0x06
	.zero		1


	//   ....[12]....
        /*0b74*/ 	.word	0x00000520
        /*0b78*/ 	.word	0x000000ff
        /*0b7c*/ 	.word	0x00022878
        /*0b80*/ 	.short	0x0100
        /*0b82*/ 	.byte	0x06
	.zero		1


	//   ....[13]....
        /*0b84*/ 	.word	0x00000530
        /*0b88*/ 	.word	0x000000ff
        /*0b8c*/ 	.word	0x00022888
        /*0b90*/ 	.short	0x0100
        /*0b92*/ 	.byte	0x06
	.zero		1


	//   ....[14]....
        /*0b94*/ 	.word	0x00000660
        /*0b98*/ 	.word	0x000000ff
        /*0b9c*/ 	.word	0x00022890
        /*0ba0*/ 	.short	0x0100
        /*0ba2*/ 	.byte	0x08
	.zero		1


	//   ....[15]....
        /*0ba4*/ 	.word	0x00000670
        /*0ba8*/ 	.word	0x000000ff
        /*0bac*/ 	.word	0x000228a0
        /*0bb0*/ 	.short	0x0100
        /*0bb2*/ 	.byte	0x08
	.zero		1


	//   ....[16]....
        /*0bb4*/ 	.word	0x00000680
        /*0bb8*/ 	.word	0x000000ff
        /*0bbc*/ 	.word	0x00022898
        /*0bc0*/ 	.short	0x0100
        /*0bc2*/ 	.byte	0x08
	.zero		1


	//   ....[17]....
        /*0bc4*/ 	.word	0x00000690
        /*0bc8*/ 	.word	0x000000ff
        /*0bcc*/ 	.word	0x000228a8
        /*0bd0*/ 	.short	0x0100
        /*0bd2*/ 	.byte	0x08
	.zero		1


	//   ....[18]....
        /*0bd4*/ 	.word	0x000007e0
        /*0bd8*/ 	.word	0x000000ff
        /*0bdc*/ 	.word	0x000228b0
        /*0be0*/ 	.short	0x0100
        /*0be2*/ 	.byte	0x08
	.zero		1


	//   ....[19]....
        /*0be4*/ 	.word	0x000007f0
        /*0be8*/ 	.word	0x000000ff
        /*0bec*/ 	.word	0x000228c0
        /*0bf0*/ 	.short	0x0100
        /*0bf2*/ 	.byte	0x08
	.zero		1


	//   ....[20]....
        /*0bf4*/ 	.word	0x00000800
        /*0bf8*/ 	.word	0x000000ff
        /*0bfc*/ 	.word	0x000228b8
        /*0c00*/ 	.short	0x0100
        /*0c02*/ 	.byte	0x08
	.zero		1


	//   ....[21]....
        /*0c04*/ 	.word	0x00000810
        /*0c08*/ 	.word	0x000000ff
        /*0c0c*/ 	.word	0x000228c8
        /*0c10*/ 	.short	0x0100
        /*0c12*/ 	.byte	0x08
	.zero		1


	//   ....[22]....
        /*0c14*/ 	.word	0x00001870
        /*0c18*/ 	.word	0x000000ff
        /*0c1c*/ 	.word	0x00022800
        /*0c20*/ 	.short	0x010a
        /*0c22*/ 	.byte	0x34
	.zero		1


	//   ....[23]....
        /*0c24*/ 	.word	0x00001910
        /*0c28*/ 	.word	0x00000004
        /*0c2c*/ 	.word	0x00022830
        /*0c30*/ 	.short	0x010a
        /*0c32*/ 	.byte	0x3f
	.zero		1


	//   ....[24]....
        /*0c34*/ 	.word	0x00001950
        /*0c38*/ 	.word	0x00000004
        /*0c3c*/ 	.word	0x00022830
        /*0c40*/ 	.short	0x010a
        /*0c42*/ 	.byte	0x3f
	.zero		1


	//   ....[25]....
        /*0c44*/ 	.word	0x00002b70
        /*0c48*/ 	.word	0x000000ff
        /*0c4c*/ 	.word	0x00000000
        /*0c50*/ 	.short	0x0101
        /*0c52*/ 	.byte	0x06
	.zero		1


	//   ....[26]....
        /*0c54*/ 	.word	0x000052b0
        /*0c58*/ 	.word	0x000000ff
        /*0c5c*/ 	.word	0x00022830
        /*0c60*/ 	.short	0x010a
        /*0c62*/ 	.byte	0x06
	.zero		1


	//   ....[27]....
        /*0c64*/ 	.word	0x000052f0
        /*0c68*/ 	.word	0x000000ff
        /*0c6c*/ 	.word	0x00022830
        /*0c70*/ 	.short	0x010a
        /*0c72*/ 	.byte	0x06
	.zero		1


	//   ....[28]....
        /*0c74*/ 	.word	0x00005b90
        /*0c78*/ 	.word	0x000000ff
        /*0c7c*/ 	.word	0x00022850
        /*0c80*/ 	.short	0x010a
        /*0c82*/ 	.byte	0x06
	.zero		1


	//   ....[29]....
        /*0c84*/ 	.word	0x00005bd0
        /*0c88*/ 	.word	0x000000ff
        /*0c8c*/ 	.word	0x00022850
        /*0c90*/ 	.short	0x010a
        /*0c92*/ 	.byte	0x06
	.zero		1


	//   ....[30]....
        /*0c94*/ 	.word	0x000064f0
        /*0c98*/ 	.word	0x000000ff
        /*0c9c*/ 	.word	0x00000000
        /*0ca0*/ 	.short	0x0101
        /*0ca2*/ 	.byte	0x06
	.zero		1


	//   ....[31]....
        /*0ca4*/ 	.word	0x00007ed0
        /*0ca8*/ 	.word	0x000000ff
        /*0cac*/ 	.word	0x00000000
        /*0cb0*/ 	.short	0x0101
        /*0cb2*/ 	.byte	0x06
	.zero		1


	//   ....[32]....
        /*0cb4*/ 	.word	0x000085b0
        /*0cb8*/ 	.word	0x000000ff
        /*0cbc*/ 	.word	0x00022850
        /*0cc0*/ 	.short	0x010a
        /*0cc2*/ 	.byte	0x09
	.zero		1


	//   ....[33]....
        /*0cc4*/ 	.word	0x000085f0
        /*0cc8*/ 	.word	0x000000ff
        /*0ccc*/ 	.word	0x00022850
        /*0cd0*/ 	.short	0x010a
        /*0cd2*/ 	.byte	0x09
	.zero		1


	//   ....[34]....
        /*0cd4*/ 	.word	0x00008d40
        /*0cd8*/ 	.word	0x000000ff
        /*0cdc*/ 	.word	0x00000000
        /*0ce0*/ 	.short	0x0101
        /*0ce2*/ 	.byte	0x04
	.zero		1


	//   ....[35]....
        /*0ce4*/ 	.word	0x0000a8b0
        /*0ce8*/ 	.word	0x00000004
        /*0cec*/ 	.word	0x00000000
        /*0cf0*/ 	.short	0x0101
        /*0cf2*/ 	.byte	0x3f
	.zero		1


	//   ....[36]....
        /*0cf4*/ 	.word	0x0000d660
        /*0cf8*/ 	.word	0x00000000
        /*0cfc*/ 	.word	0x00022880
        /*0d00*/ 	.short	0x010a
        /*0d02*/ 	.byte	0x3f
	.zero		1


	//   ....[37]....
        /*0d04*/ 	.word	0x0000def0
        /*0d08*/ 	.word	0x00000000
        /*0d0c*/ 	.word	0x00022870
        /*0d10*/ 	.short	0x0107
        /*0d12*/ 	.byte	0x3f
	.zero		1


	//   ....[38]....
        /*0d14*/ 	.word	0x0000dfb0
        /*0d18*/ 	.word	0x00000000
        /*0d1c*/ 	.word	0x00022870
        /*0d20*/ 	.short	0x0101
        /*0d22*/ 	.byte	0x3f
	.zero		1


	//   ....[39]....
        /*0d24*/ 	.word	0x0000dfe0
        /*0d28*/ 	.word	0x00000000
        /*0d2c*/ 	.word	0x00022840
        /*0d30*/ 	.short	0x010a
        /*0d32*/ 	.byte	0x3f
	.zero		1


	//   ....[40]....
        /*0d34*/ 	.word	0x0000e700
        /*0d38*/ 	.word	0x00000000
        /*0d3c*/ 	.word	0x00022830
        /*0d40*/ 	.short	0x0107
        /*0d42*/ 	.byte	0x3f
	.zero		1


	//   ....[41]....
        /*0d44*/ 	.word	0x0000e7c0
        /*0d48*/ 	.word	0x00000000
        /*0d4c*/ 	.word	0x00022830
        /*0d50*/ 	.short	0x0101
        /*0d52*/ 	.byte	0x3f
	.zero		1


	//   ....[42]....
        /*0d54*/ 	.word	0x0000f130
        /*0d58*/ 	.word	0x00000016
        /*0d5c*/ 	.word	0x00022800
        /*0d60*/ 	.short	0x0107
        /*0d62*/ 	.byte	0x3f
	.zero		1


	//   ....[43]....
        /*0d64*/ 	.word	0x0000f220
        /*0d68*/ 	.word	0x00000016
        /*0d6c*/ 	.word	0x00022800
        /*0d70*/ 	.short	0x0101
        /*0d72*/ 	.byte	0x3f
	.zero		1


	//   ....[44]....
        /*0d74*/ 	.word	0x0000f240
        /*0d78*/ 	.word	0x00000016
        /*0d7c*/ 	.word	0x00022820
        /*0d80*/ 	.short	0x010a
        /*0d82*/ 	.byte	0x3f
	.zero		1


	//   ....[45]....
        /*0d84*/ 	.word	0x0000f740
        /*0d88*/ 	.word	0x00000000
        /*0d8c*/ 	.word	0x00022880
        /*0d90*/ 	.short	0x010a
        /*0d92*/ 	.byte	0x3f
	.zero		1


	//   ....[46]....
        /*0d94*/ 	.word	0x0000fd20
        /*0d98*/ 	.word	0x00000000
        /*0d9c*/ 	.word	0x00022870
        /*0da0*/ 	.short	0x0107
        /*0da2*/ 	.byte	0x3f
	.zero		1


	//   ....[47]....
        /*0da4*/ 	.word	0x0000fde0
        /*0da8*/ 	.word	0x00000000
        /*0dac*/ 	.word	0x00022870
        /*0db0*/ 	.short	0x0101
        /*0db2*/ 	.byte	0x3f
	.zero		1


	//   ....[48]....
        /*0db4*/ 	.word	0x0000fe10
        /*0db8*/ 	.word	0x00000000
        /*0dbc*/ 	.word	0x00022840
        /*0dc0*/ 	.short	0x010a
        /*0dc2*/ 	.byte	0x3f
	.zero		1


	//   ....[49]....
        /*0dc4*/ 	.word	0x000103c0
        /*0dc8*/ 	.word	0x00000000
        /*0dcc*/ 	.word	0x00022830
        /*0dd0*/ 	.short	0x0107
        /*0dd2*/ 	.byte	0x3f
	.zero		1


	//   ....[50]....
        /*0dd4*/ 	.word	0x00010480
        /*0dd8*/ 	.word	0x00000000
        /*0ddc*/ 	.word	0x00022830
        /*0de0*/ 	.short	0x0101
        /*0de2*/ 	.byte	0x3f
	.zero		1


	//   ....[51]....
        /*0de4*/ 	.word	0x00010510
        /*0de8*/ 	.word	0x00000011
        /*0dec*/ 	.word	0x00022870
        /*0df0*/ 	.short	0x010a
        /*0df2*/ 	.byte	0x3f
	.zero		1


	//   ....[52]....
        /*0df4*/ 	.word	0x000105a0
        /*0df8*/ 	.word	0x00000011
        /*0dfc*/ 	.word	0x00022860
        /*0e00*/ 	.short	0x010a
        /*0e02*/ 	.byte	0x3f
	.zero		1


	//   ....[53]....
        /*0e04*/ 	.word	0x00010aa0
        /*0e08*/ 	.word	0x00000011
        /*0e0c*/ 	.word	0x00022850
        /*0e10*/ 	.short	0x0101
        /*0e12*/ 	.byte	0x3f
	.zero		1


	//   ....[54]....
        /*0e14*/ 	.word	0x00010b30
        /*0e18*/ 	.word	0x00000011
        /*0e1c*/ 	.word	0x00000000
        /*0e20*/ 	.short	0x0101
        /*0e22*/ 	.byte	0x3f
	.zero		1


	//   ....[55]....
        /*0e24*/ 	.word	0x00010cf0
        /*0e28*/ 	.word	0x00000011
        /*0e2c*/ 	.word	0x00022870
        /*0e30*/ 	.short	0x010a
        /*0e32*/ 	.byte	0x3f
	.zero		1


	//   ....[56]....
        /*0e34*/ 	.word	0x00010d80
        /*0e38*/ 	.word	0x00000011
        /*0e3c*/ 	.word	0x00022860
        /*0e40*/ 	.short	0x010a
        /*0e42*/ 	.byte	0x3f
	.zero		1


	//   ....[57]....
        /*0e44*/ 	.word	0x00011280
        /*0e48*/ 	.word	0x00000011
        /*0e4c*/ 	.word	0x00022850
        /*0e50*/ 	.short	0x0101
        /*0e52*/ 	.byte	0x3f
	.zero		1


	//   ....[58]....
        /*0e54*/ 	.word	0x00011330
        /*0e58*/ 	.word	0x00000011
        /*0e5c*/ 	.word	0x00000000
        /*0e60*/ 	.short	0x0101
        /*0e62*/ 	.byte	0x3f
	.zero		1


	//   ....[59]....
        /*0e64*/ 	.word	0x00011d80
        /*0e68*/ 	.word	0x00000005
        /*0e6c*/ 	.word	0x00022820
        /*0e70*/ 	.short	0x010a
        /*0e72*/ 	.byte	0x3f
	.zero		1


	//   ....[60]....
        /*0e74*/ 	.word	0x00011f00
        /*0e78*/ 	.word	0x00000003
        /*0e7c*/ 	.word	0x00022840
        /*0e80*/ 	.short	0x010a
        /*0e82*/ 	.byte	0x3f
	.zero		1


	//   ....[61]....
        /*0e84*/ 	.word	0x00011fa0
        /*0e88*/ 	.word	0x00000005
        /*0e8c*/ 	.word	0x00022840
        /*0e90*/ 	.short	0x010a
        /*0e92*/ 	.byte	0x3f
	.zero		1


	//   ....[62]....
        /*0e94*/ 	.word	0x00011fe0
        /*0e98*/ 	.word	0x00000003
        /*0e9c*/ 	.word	0x00022860
        /*0ea0*/ 	.short	0x010a
        /*0ea2*/ 	.byte	0x3f
	.zero		1


	//   ....[63]....
        /*0ea4*/ 	.word	0x00012020
        /*0ea8*/ 	.word	0x00000005
        /*0eac*/ 	.word	0x00022860
        /*0eb0*/ 	.short	0x010a
        /*0eb2*/ 	.byte	0x3f
	.zero		1


	//   ....[64]....
        /*0eb4*/ 	.word	0x00012060
        /*0eb8*/ 	.word	0x00000003
        /*0ebc*/ 	.word	0x00022880
        /*0ec0*/ 	.short	0x010a
        /*0ec2*/ 	.byte	0x3f
	.zero		1


	//   ....[65]....
        /*0ec4*/ 	.word	0x000120a0
        /*0ec8*/ 	.word	0x00000005
        /*0ecc*/ 	.word	0x00022880
        /*0ed0*/ 	.short	0x010a
        /*0ed2*/ 	.byte	0x3f
	.zero		1


	//   ....[66]....
        /*0ed4*/ 	.word	0x00012110
        /*0ed8*/ 	.word	0x00000003
        /*0edc*/ 	.word	0x00022800
        /*0ee0*/ 	.short	0x010a
        /*0ee2*/ 	.byte	0x3f
	.zero		1


	//   ....[67]....
        /*0ee4*/ 	.word	0x00012160
        /*0ee8*/ 	.word	0x00000004
        /*0eec*/ 	.word	0x00022830
        /*0ef0*/ 	.short	0x010a
        /*0ef2*/ 	.byte	0x3f
	.zero		1


	//   ....[68]....
        /*0ef4*/ 	.word	0x000121c0
        /*0ef8*/ 	.word	0x00000009
        /*0efc*/ 	.word	0x00022830
        /*0f00*/ 	.short	0x010a
        /*0f02*/ 	.byte	0x3f
	.zero		1


	//   ....[69]....
        /*0f04*/ 	.word	0x00012220
        /*0f08*/ 	.word	0x00000009
        /*0f0c*/ 	.word	0x00022850
        /*0f10*/ 	.short	0x010a
        /*0f12*/ 	.byte	0x3f
	.zero		1


	//   ....[70]....
        /*0f14*/ 	.word	0x00012280
        /*0f18*/ 	.word	0x00000003
        /*0f1c*/ 	.word	0x00022850
        /*0f20*/ 	.short	0x010a
        /*0f22*/ 	.byte	0x3f
	.zero		1


	//   ....[71]....
        /*0f24*/ 	.word	0x00012380
        /*0f28*/ 	.word	0x00000000
        /*0f2c*/ 	.word	0x00022880
        /*0f30*/ 	.short	0x010a
        /*0f32*/ 	.byte	0x3f
	.zero		1


	//   ....[72]....
        /*0f34*/ 	.word	0x00013060
        /*0f38*/ 	.word	0x00000000
        /*0f3c*/ 	.word	0x00022840
        /*0f40*/ 	.short	0x010a
        /*0f42*/ 	.byte	0x3f
	.zero		1


	//   ....[73]....
        /*0f44*/ 	.word	0x000144f0
        /*0f48*/ 	.word	0x00000016
        /*0f4c*/ 	.word	0x00022820
        /*0f50*/ 	.short	0x010a
        /*0f52*/ 	.byte	0x3f
	.zero		1


	//   ....[74]....
        /*0f54*/ 	.word	0x00014540
        /*0f58*/ 	.word	0x00000000
        /*0f5c*/ 	.word	0x00022880
        /*0f60*/ 	.short	0x010a
        /*0f62*/ 	.byte	0x3f
	.zero		1


	//   ....[75]....
        /*0f64*/ 	.word	0x00015080
        /*0f68*/ 	.word	0x00000000
        /*0f6c*/ 	.word	0x00022840
        /*0f70*/ 	.short	0x010a
        /*0f72*/ 	.byte	0x3f
	.zero		1


	//   ....[76]....
        /*0f74*/ 	.word	0x00015b60
        /*0f78*/ 	.word	0x00000011
        /*0f7c*/ 	.word	0x00022870
        /*0f80*/ 	.short	0x010a
        /*0f82*/ 	.byte	0x3f
	.zero		1


	//   ....[77]....
        /*0f84*/ 	.word	0x00015bb0
        /*0f88*/ 	.word	0x00000011
        /*0f8c*/ 	.word	0x00022860
        /*0f90*/ 	.short	0x010a
        /*0f92*/ 	.byte	0x3f
	.zero		1


	//   ....[78]....
        /*0f94*/ 	.word	0x00015c00
        /*0f98*/ 	.word	0x00000011
        /*0f9c*/ 	.word	0x00022870
        /*0fa0*/ 	.short	0x010a
        /*0fa2*/ 	.byte	0x3f
	.zero		1


	//   ....[79]....
        /*0fa4*/ 	.word	0x00015c50
        /*0fa8*/ 	.word	0x00000011
        /*0fac*/ 	.word	0x00022860
        /*0fb0*/ 	.short	0x010a
        /*0fb2*/ 	.byte	0x3f
	.zero		1


	//   ....[80]....
        /*0fb4*/ 	.word	0x00015ca0
        /*0fb8*/ 	.word	0x00000005
        /*0fbc*/ 	.word	0x00022820
        /*0fc0*/ 	.short	0x010a
        /*0fc2*/ 	.byte	0x3f
	.zero		1


	//   ....[81]....
        /*0fc4*/ 	.word	0x00015e40
        /*0fc8*/ 	.word	0x00000003
        /*0fcc*/ 	.word	0x00022840
        /*0fd0*/ 	.short	0x010a
        /*0fd2*/ 	.byte	0x3f
	.zero		1


	//   ....[82]....
        /*0fd4*/ 	.word	0x00015e90
        /*0fd8*/ 	.word	0x00000005
        /*0fdc*/ 	.word	0x00022840
        /*0fe0*/ 	.short	0x010a
        /*0fe2*/ 	.byte	0x3f
	.zero		1


	//   ....[83]....
        /*0fe4*/ 	.word	0x00015ee0
        /*0fe8*/ 	.word	0x00000003
        /*0fec*/ 	.word	0x00022860
        /*0ff0*/ 	.short	0x010a
        /*0ff2*/ 	.byte	0x3f
	.zero		1


	//   ....[84]....
        /*0ff4*/ 	.word	0x00015f30
        /*0ff8*/ 	.word	0x00000005
        /*0ffc*/ 	.word	0x00022860
        /*1000*/ 	.short	0x010a
        /*1002*/ 	.byte	0x3f
	.zero		1


	//   ....[85]....
        /*1004*/ 	.word	0x00015f80
        /*1008*/ 	.word	0x00000003
        /*100c*/ 	.word	0x00022880
        /*1010*/ 	.short	0x010a
        /*1012*/ 	.byte	0x3f
	.zero		1


	//----- nvinfo : EIATTR_NUM_MBARRIERS
	.align		4
.L_121:
        /*1014*/ 	.byte	0x03, 0x38
        /*1016*/ 	.short	0x0016


	//----- nvinfo : EIATTR_EXIT_INSTR_OFFSETS
	.align		4
        /*1018*/ 	.byte	0x04, 0x1c
        /*101a*/ 	.short	(.L_123 - .L_122)


	//   ....[0]....
.L_122:
        /*101c*/ 	.word	0x000009c0


	//   ....[1]....
        /*1020*/ 	.word	0x0000b850


	//   ....[2]....
        /*1024*/ 	.word	0x000120f0


	//----- nvinfo : EIATTR_MAX_THREADS
	.align		4
.L_123:
        /*1028*/ 	.byte	0x04, 0x05
        /*102a*/ 	.short	(.L_125 - .L_124)
.L_124:
        /*102c*/ 	.word	0x00000180
        /*1030*/ 	.word	0x00000001
        /*1034*/ 	.word	0x00000001


	//----- nvinfo : EIATTR_CRS_STACK_SIZE
	.align		4
.L_125:
        /*1038*/ 	.byte	0x04, 0x1e
        /*103a*/ 	.short	(.L_127 - .L_126)
.L_126:
        /*103c*/ 	.word	0x00000000


	//----- nvinfo : EIATTR_CBANK_PARAM_SIZE
	.align		4
.L_127:
        /*1040*/ 	.byte	0x03, 0x19
        /*1042*/ 	.short	0x0af0


	//----- nvinfo : EIATTR_PARAM_CBANK
	.align		4
        /*1044*/ 	.byte	0x04, 0x0a
        /*1046*/ 	.short	(.L_129 - .L_128)
	.align		4
.L_128:
        /*1048*/ 	.word	index@(.nv.constant0._ZN7cutlass13device_kernelIN5flash11enable_sm90INS1_16FlashAttnFwdSm90INS1_25CollectiveMainloopFwdSm90ILi2EN4cute5tupleIJNS5_1CILi1EEES8_S8_EEENS6_IJNS7_ILi128EEENS7_ILi160EEESA_EEELi128ENS_12float_e4m3_tEfNS_4arch4Sm90ELb0ELb0ELb1ELb1ELb1ELb0ELb0ELb1ELb1ELb1ELb0ELb0EEENS1_21CollectiveEpilogueFwdINS6_IJSA_SA_SB_EEES9_NS_10bfloat16_tESF_Li256ELb1ELb1ELb0ELb1EEENS1_36VarlenDynamicPersistentTileSchedulerILi128ELi160ELi256ELi128ELb0ELb1ELb1ELb0ELb1ELb1EEEEEEEEEvNT_6ParamsE)
        /*104c*/ 	.short	0x0210
        /*104e*/ 	.short	0x0af0


	//----- nvinfo : EIATTR_SW_WAR
	.align		4
.L_129:
        /*1050*/ 	.byte	0x04, 0x36
        /*1052*/ 	.short	(.L_131 - .L_130)
.L_130:
        /*1054*/ 	.word	0x00000008
.L_131:


//--------------------- .nv.info._ZN7cutlass13device_kernelIN5flash11enable_sm90INS1_16FlashAttnFwdSm90INS1_25CollectiveMainloopFwdSm90ILi2EN4cute5tupleIJNS5_1CILi1EEES8_S8_EEENS6_IJNS7_ILi128EEENS7_ILi160EEESA_EEELi128ENS_12float_e4m3_tEfNS_4arch4Sm90ELb0ELb0ELb1ELb1ELb1ELb1ELb0ELb1ELb1ELb1ELb0ELb0EEENS1_21CollectiveEpilogueFwdINS6_IJSA_SA_SB_EEES9_NS_10bfloat16_tESF_Li256ELb1ELb1ELb0ELb1EEENS1_36VarlenDynamicPersistentTileSchedulerILi128ELi160ELi256ELi128ELb0ELb1ELb1ELb0ELb1ELb1EEEEEEEEEvNT_6ParamsE --------------------------
	.section	.nv.info._ZN7cutlass13device_kernelIN5flash11enable_sm90INS1_16FlashAttnFwdSm90INS1_25CollectiveMainloopFwdSm90ILi2EN4cute5tupleIJNS5_1CILi1EEES8_S8_EEENS6_IJNS7_ILi128EEENS7_ILi160EEESA_EEELi128ENS_12float_e4m3_tEfNS_4arch4Sm90ELb0ELb0ELb1ELb1ELb1ELb1ELb0ELb1ELb1ELb1ELb0ELb0EEENS1_21CollectiveEpilogueFwdINS6_IJSA_SA_SB_EEES9_NS_10bfloat16_tESF_Li256ELb1ELb1ELb0ELb1EEENS1_36VarlenDynamicPersistentTileSchedulerILi128ELi160ELi256ELi128ELb0ELb1ELb1ELb0ELb1ELb1EEEEEEEEEvNT_6ParamsE,"",@"SHT_CUDA_INFO"
	.sectionflags	@""
	.align	4


	//----- nvinfo : EIATTR_CUDA_API_VERSION
	.align		4
        /*0000*/ 	.byte	0x04, 0x37
        /*0002*/ 	.short	(.L_133 - .L_132)
.L_132:
        /*0004*/ 	.word	0x00000082


	//----- nvinfo : EIATTR_KPARAM_INFO
	.align		4
.L_133:
        /*0008*/ 	.byte	0x04, 0x17
        /*000a*/ 	.short	(.L_135 - .L_134)
.L_134:
        /*000c*/ 	.word	0x00000000
        /*0010*/ 	.short	0x0000
        /*0012*/ 	.short	0x0070
        /*0014*/ 	.byte	0x00, 0xf0, 0x01, 0x2a


	//----- nvinfo : EIATTR_SPARSE_MMA_MASK
	.align		4
.L_135:
        /*0018*/ 	.byte	0x03, 0x50
        /*001a*/ 	.short	0x0000


	//----- nvinfo : EIATTR_MAXREG_COUNT
	.align		4
        /*001c*/ 	.byte	0x03, 0x1b
        /*001e*/ 	.short	0x00a8


	//----- nvinfo : EIATTR_NUM_BARRIERS
	.align		4
        /*0020*/ 	.byte	0x02, 0x4c
        /*0022*/ 	.byte	0x10
	.zero		1


	//----- nvinfo : EIATTR_EXTERNS
	.align		4
        /*0024*/ 	.byte	0x04, 0x0f
        /*0026*/ 	.short	(.L_137 - .L_136)


	//   ....[0]....
	.align		4
.L_136:
        /*0028*/ 	.word	index@(__assertfail)


	//----- nvinfo : EIATTR_ANNOTATIONS
	.align		4
.L_137:
        /*002c*/ 	.byte	0x04, 0x55
        /*002e*/ 	.short	(.L_139 - .L_138)


	//   ....[0]....
.L_138:
        /* <DEDUP_REMOVED lines=40> */


	//----- nvinfo : EIATTR_MERCURY_ISA_VERSION
	.align		4
.L_139:
        /*0298*/ 	.byte	0x03, 0x5f
        /*029a*/ 	.short	0x0101


	//----- nvinfo : EIATTR_UNUSED_LOAD_BYTE_OFFSET
	.align		4
        /*029c*/ 	.byte	0x04, 0x44
        /*029e*/ 	.short	(.L_141 - .L_140)


	//   ....[0]....
.L_140:
        /*02a0*/ 	.word	0x00000a60
        /*02a4*/ 	.word	0x0000fff0


	//   ....[1]....
        /*02a8*/ 	.word	0x00015bc0
        /*02ac*/ 	.word	0x0000fff0


	//----- nvinfo : EIATTR_INT_WARP_WIDE_INSTR_OFFSETS
	.align		4
.L_141:
        /*02b0*/ 	.byte	0x04, 0x31
        /*02b2*/ 	.short	(.L_143 - .L_142)


	//   ....[0]....
.L_142:
        /*02b4*/ 	.word	0x00000120


	//   ....[1]....
        /*02b8*/ 	.word	0x000001c0


	//   ....[2]....
        /*02bc*/ 	.word	0x00000230


	//   ....[3]....
        /*02c0*/ 	.word	0x0001a2e0


	//   ....[4]....
        /*02c4*/ 	.word	0x0001a370


	//   ....[5]....
        /*02c8*/ 	.word	0x0001e640


	//   ....[6]....
        /*02cc*/ 	.word	0x0001e6d0


	//----- nvinfo : EIATTR_COOP_GROUP_MASK_REGIDS
	.align		4
.L_143:
        /*02d0*/ 	.byte	0x04, 0x29
        /*02d2*/ 	.short	(.L_145 - .L_144)


	//   ....[0]....
.L_144:
        /*02d4*/ 	.word	0xffffffff


	//   ....[1]....
        /*02d8*/ 	.word	0xffffffff


	//   ....[2]....
        /*02dc*/ 	.word	0xffffffff


	//   ....[3]....
        /*02e0*/ 	.word	0xffffffff


	//   ....[4]....
        /*02e4*/ 	.word	0xffffffff


	//   ....[5]....
        /*02e8*/ 	.word	0xffffffff


	//   ....[6]....
        /*02ec*/ 	.word	0xffffffff


	//   ....[7]....
        /*02f0*/ 	.word	0xffffffff


	//   ....[8]....
        /*02f4*/ 	.word	0xffffffff


	//   ....[9]....
        /*02f8*/ 	.word	0xffffffff


	//   ....[10]....
        /*02fc*/ 	.word	0xffffffff


	//   ....[11]....
        /*0300*/ 	.word	0xffffffff


	//   ....[12]....
        /*0304*/ 	.word	0xffffffff


	//   ....[13]....
        /*0308*/ 	.word	0xffffffff


	//   ....[14]....
        /*030c*/ 	.word	0xffffffff


	//   ....[15]....
        /*0310*/ 	.word	0xffffffff


	//   ....[16]....
        /*0314*/ 	.word	0xffffffff


	//   ....[17]....
        /*0318*/ 	.word	0xffffffff


	//   ....[18]....
        /*031c*/ 	.word	0xffffffff


	//   ....[19]....
        /*0320*/ 	.word	0xffffffff


	//   ....[20]....
        /*0324*/ 	.word	0xffffffff


	//   ....[21]....
        /*0328*/ 	.word	0xffffffff


	//   ....[22]....
        /*032c*/ 	.word	0xffffffff


	//   ....[23]....
        /*0330*/ 	.word	0xffffffff


	//   ....[24]....
        /*0334*/ 	.word	0xffffffff


	//   ....[25]....
        /*0338*/ 	.word	0xffffffff


	//   ....[26]....
        /*033c*/ 	.word	0xffffffff


	//   ....[27]....
        /*0340*/ 	.word	0xffffffff


	//   ....[28]....
        /*0344*/ 	.word	0xffffffff


	//   ....[29]....
        /*0348*/ 	.word	0xffffffff


	//   ....[30]....
        /*034c*/ 	.word	0xffffffff


	//   ....[31]....
        /*0350*/ 	.word	0xffffffff


	//   ....[32]....
        /*0354*/ 	.word	0xffffffff


	//   ....[33]....
        /*0358*/ 	.word	0xffffffff


	//   ....[34]....
        /*035c*/ 	.word	0xffffffff


	//   ....[35]....
        /*0360*/ 	.word	0xffffffff


	//   ....[36]....
        /*0364*/ 	.word	0xffffffff


	//   ....[37]....
        /*0368*/ 	.word	0xffffffff


	//   ....[38]....
        /*036c*/ 	.word	0xffffffff


	//   ....[39]....
        /*0370*/ 	.word	0xffffffff


	//   ....[40]....
        /*0374*/ 	.word	0xffffffff


	//   ....[41]....
        /*0378*/ 	.word	0xffffffff


	//   ....[42]....
        /*037c*/ 	.word	0xffffffff


	//   ....[43]....
        /*0380*/ 	.word	0xffffffff


	//   ....[44]....
        /*0384*/ 	.word	0xffffffff


	//   ....[45]....
        /*0388*/ 	.word	0xffffffff


	//   ....[46]....
        /*038c*/ 	.word	0xffffffff


	//   ....[47]....
        /*0390*/ 	.word	0xffffffff


	//   ....[48]....
        /*0394*/ 	.word	0xffffffff


	//   ....[49]....
        /*0398*/ 	.word	0xffffffff


	//   ....[50]....
        /*039c*/ 	.word	0xffffffff


	//   ....[51]....
        /*03a0*/ 	.word	0xffffffff


	//   ....[52]....
        /*03a4*/ 	.word	0xffffffff


	//   ....[53]....
        /*03a8*/ 	.word	0xffffffff


	//   ....[54]....
        /*03ac*/ 	.word	0xffffffff


	//   ....[55]....
        /*03b0*/ 	.word	0xffffffff


	//   ....[56]....
        /*03b4*/ 	.word	0xffffffff


	//   ....[57]....
        /*03b8*/ 	.word	0xffffffff


	//   ....[58]....
        /*03bc*/ 	.word	0xffffffff


	//   ....[59]....
        /*03c0*/ 	.word	0xffffffff


	//   ....[60]....
        /*03c4*/ 	.word	0xffffffff


	//   ....[61]....
        /*03c8*/ 	.word	0xffffffff


	//   ....[62]....
        /*03cc*/ 	.word	0xffffffff


	//   ....[63]....
        /*03d0*/ 	.word	0xffffffff


	//   ....[64]....
        /*03d4*/ 	.word	0xffffffff


	//   ....[65]....
        /*03d8*/ 	.word	0xffffffff


	//   ....[66]....
        /*03dc*/ 	.word	0xffffffff


	//   ....[67]....
        /*03e0*/ 	.word	0xffffffff


	//   ....[68]....
        /*03e4*/ 	.word	0xffffffff


	//   ....[69]....
        /*03e8*/ 	.word	0xffffffff


	//   ....[70]....
        /*03ec*/ 	.word	0xffffffff


	//   ....[71]....
        /*03f0*/ 	.word	0xffffffff


	//   ....[72]....
        /*03f4*/ 	.word	0xffffffff


	//   ....[73]....
        /*03f8*/ 	.word	0xffffffff


	//   ....[74]....
        /*03fc*/ 	.word	0xffffffff


	//   ....[75]....
        /*0400*/ 	.word	0xffffffff


	//   ....[76]....
        /*0404*/ 	.word	0xffffffff


	//   ....[77]....
        /*0408*/ 	.word	0xffffffff


	//   ....[78]....
        /*040c*/ 	.word	0xffffffff


	//   ....[79]....
        /*0410*/ 	.word	0xffffffff


	//   ....[80]....
        /*0414*/ 	.word	0xffffffff


	//   ....[81]....
        /*0418*/ 	.word	0xffffffff


	//   ....[82]....
        /*041c*/ 	.word	0xffffffff


	//   ....[83]....
        /*0420*/ 	.word	0xffffffff


	//   ....[84]....
        /*0424*/ 	.word	0xffffffff


	//   ....[85]....
        /*0428*/ 	.word	0xffffffff


	//   ....[86]....
        /*042c*/ 	.word	0xffffffff


	//   ....[87]....
        /*0430*/ 	.word	0xffffffff


	//   ....[88]....
        /*0434*/ 	.word	0xffffffff


	//   ....[89]....
        /*0438*/ 	.word	0xffffffff


	//   ....[90]....
        /*043c*/ 	.word	0xffffffff


	//   ....[91]....
        /*0440*/ 	.word	0xffffffff


	//   ....[92]....
        /*0444*/ 	.word	0xffffffff


	//   ....[93]....
        /*0448*/ 	.word	0xffffffff


	//   ....[94]....
        /*044c*/ 	.word	0xffffffff


	//   ....[95]....
        /*0450*/ 	.word	0xffffffff


	//   ....[96]....
        /*0454*/ 	.word	0xffffffff


	//   ....[97]....
        /*0458*/ 	.word	0xffffffff


	//   ....[98]....
        /*045c*/ 	.word	0xffffffff


	//   ....[99]....
        /*0460*/ 	.word	0xffffffff


	//   ....[100]....
        /*0464*/ 	.word	0xffffffff


	//   ....[101]....
        /*0468*/ 	.word	0xffffffff


	//   ....[102]....
        /*046c*/ 	.word	0xffffffff


	//   ....[103]....
        /*0470*/ 	.word	0xffffffff


	//   ....[104]....
        /*0474*/ 	.word	0xffffffff


	//   ....[105]....
        /*0478*/ 	.word	0xffffffff


	//   ....[106]....
        /*047c*/ 	.word	0xffffffff


	//   ....[107]....
        /*0480*/ 	.word	0xffffffff


	//   ....[108]....
        /*0484*/ 	.word	0xffffffff


	//   ....[109]....
        /*0488*/ 	.word	0xffffffff


	//   ....[110]....
        /*048c*/ 	.word	0xffffffff


	//   ....[111]....
        /*0490*/ 	.word	0xffffffff


	//   ....[112]....
        /*0494*/ 	.word	0xffffffff


	//   ....[113]....
        /*0498*/ 	.word	0xffffffff


	//   ....[114]....
        /*049c*/ 	.word	0xffffffff


	//   ....[115]....
        /*04a0*/ 	.word	0xffffffff


	//   ....[116]....
        /*04a4*/ 	.word	0xffffffff


	//   ....[117]....
        /*04a8*/ 	.word	0xffffffff


	//   ....[118]....
        /*04ac*/ 	.word	0xffffffff


	//   ....[119]....
        /*04b0*/ 	.word	0xffffffff


	//   ....[120]....
        /*04b4*/ 	.word	0xffffffff


	//   ....[121]....
        /*04b8*/ 	.word	0xffffffff


	//   ....[122]....
        /*04bc*/ 	.word	0xffffffff


	//   ....[123]....
        /*04c0*/ 	.word	0xffffffff


	//   ....[124]....
        /*04c4*/ 	.word	0xffffffff


	//   ....[125]....
        /*04c8*/ 	.word	0xffffffff


	//   ....[126]....
        /*04cc*/ 	.word	0xffffffff


	//   ....[127]....
        /*04d0*/ 	.word	0xffffffff


	//   ....[128]....
        /*04d4*/ 	.word	0xffffffff


	//   ....[129]....
        /*04d8*/ 	.word	0xffffffff


	//   ....[130]....
        /*04dc*/ 	.word	0xffffffff


	//   ....[131]....
        /*04e0*/ 	.word	0xffffffff


	//   ....[132]....
        /*04e4*/ 	.word	0xffffffff


	//   ....[133]....
        /*04e8*/ 	.word	0xffffffff


	//   ....[134]....
        /*04ec*/ 	.word	0xffffffff


	//   ....[135]....
        /*04f0*/ 	.word	0xffffffff


	//   ....[136]....
        /*04f4*/ 	.word	0xffffffff


	//   ....[137]....
        /*04f8*/ 	.word	0xffffffff


	//   ....[138]....
        /*04fc*/ 	.word	0xffffffff


	//   ....[139]....
        /*0500*/ 	.word	0xffffffff


	//   ....[140]....
        /*0504*/ 	.word	0xffffffff


	//   ....[141]....
        /*0508*/ 	.word	0xffffffff


	//   ....[142]....
        /*050c*/ 	.word	0xffffffff


	//   ....[143]....
        /*0510*/ 	.word	0xffffffff


	//   ....[144]....
        /*0514*/ 	.word	0xffffffff


	//   ....[145]....
        /*0518*/ 	.word	0xffffffff


	//   ....[146]....
        /*051c*/ 	.word	0xffffffff


	//   ....[147]....
        /*0520*/ 	.word	0xffffffff


	//   ....[148]....
        /*0524*/ 	.word	0xffffffff


	//   ....[149]....
        /*0528*/ 	.word	0xffffffff


	//   ....[150]....
        /*052c*/ 	.word	0xffffffff


	//   ....[151]....
        /*0530*/ 	.word	0xffffffff


	//   ....[152]....
        /*0534*/ 	.word	0xffffffff


	//   ....[153]....
        /*0538*/ 	.word	0xffffffff


	//   ....[154]....
        /*053c*/ 	.word	0xffffffff


	//   ....[155]....
        /*0540*/ 	.word	0xffffffff


	//   ....[156]....
        /*0544*/ 	.word	0xffffffff


	//   ....[157]....
        /*0548*/ 	.word	0xffffffff


	//   ....[158]....
        /*054c*/ 	.word	0xffffffff


	//   ....[159]....
        /*0550*/ 	.word	0xffffffff


	//   ....[160]....
        /*0554*/ 	.word	0xffffffff


	//   ....[161]....
        /*0558*/ 	.word	0xffffffff


	//   ....[162]....
        /*055c*/ 	.word	0xffffffff


	//   ....[163]....
        /*0560*/ 	.word	0xffffffff


	//   ....[164]....
        /*0564*/ 	.word	0xffffffff


	//   ....[165]....
        /*0568*/ 	.word	0xffffffff


	//   ....[166]....
        /*056c*/ 	.word	0xffffffff


	//   ....[167]....
        /*0570*/ 	.word	0xffffffff


	//   ....[168]....
        /*0574*/ 	.word	0xffffffff


	//   ....[169]....
        /*0578*/ 	.word	0xffffffff


	//   ....[170]....
        /*057c*/ 	.word	0xffffffff


	//   ....[171]....
        /*0580*/ 	.word	0xffffffff


	//   ....[172]....
        /*0584*/ 	.word	0xffffffff


	//   ....[173]....
        /*0588*/ 	.word	0xffffffff


	//   ....[174]....
        /*058c*/ 	.word	0xffffffff


	//   ....[175]....
        /*0590*/ 	.word	0xffffffff


	//   ....[176]....
        /*0594*/ 	.word	0xffffffff


	//   ....[177]....
        /*0598*/ 	.word	0xffffffff


	//   ....[178]....
        /*059c*/ 	.word	0xffffffff


	//   ....[179]....
        /*05a0*/ 	.word	0xffffffff


	//   ....[180]....
        /*05a4*/ 	.word	0xffffffff


	//   ....[181]....
        /*05a8*/ 	.word	0xffffffff


	//   ....[182]....
        /*05ac*/ 	.word	0xffffffff


	//   ....[183]....
        /*05b0*/ 	.word	0xffffffff


	//   ....[184]....
        /*05b4*/ 	.word	0xffffffff


	//   ....[185]....
        /*05b8*/ 	.word	0xffffffff


	//   ....[186]....
        /*05bc*/ 	.word	0xffffffff


	//   ....[187]....
        /*05c0*/ 	.word	0xffffffff


	//   ....[188]....
        /*05c4*/ 	.word	0xffffffff


	//   ....[189]....
        /*05c8*/ 	.word	0xffffffff


	//   ....[190]....
        /*05cc*/ 	.word	0xffffffff


	//   ....[191]....
        /*05d0*/ 	.word	0xffffffff


	//   ....[192]....
        /*05d4*/ 	.word	0xffffffff


	//   ....[193]....
        /*05d8*/ 	.word	0xffffffff


	//   ....[194]....
        /*05dc*/ 	.word	0xffffffff


	//   ....[195]....
        /*05e0*/ 	.word	0xffffffff


	//   ....[196]....
        /*05e4*/ 	.word	0xffffffff


	//   ....[197]....
        /*05e8*/ 	.word	0xffffffff


	//   ....[198]....
        /*05ec*/ 	.word	0xffffffff


	//   ....[199]....
        /*05f0*/ 	.word	0xffffffff


	//   ....[200]....
        /*05f4*/ 	.word	0xffffffff


	//   ....[201]....
        /*05f8*/ 	.word	0xffffffff


	//   ....[202]....
        /*05fc*/ 	.word	0xffffffff


	//   ....[203]....
        /*0600*/ 	.word	0xffffffff


	//   ....[204]....
        /*0604*/ 	.word	0xffffffff


	//   ....[205]....
        /*0608*/ 	.word	0xffffffff


	//   ....[206]....
        /*060c*/ 	.word	0xffffffff


	//   ....[207]....
        /*0610*/ 	.word	0xffffffff


	//   ....[208]....
        /*0614*/ 	.word	0xffffffff


	//   ....[209]....
        /*0618*/ 	.word	0xffffffff


	//   ....[210]....
        /*061c*/ 	.word	0xffffffff


	//   ....[211]....
        /*0620*/ 	.word	0xffffffff


	//   ....[212]....
        /*0624*/ 	.word	0xffffffff


	//   ....[213]....
        /*0628*/ 	.word	0xffffffff


	//   ....[214]....
        /*062c*/ 	.word	0xffffffff


	//   ....[215]....
        /*0630*/ 	.word	0xffffffff


	//   ....[216]....
        /*0634*/ 	.word	0xffffffff


	//   ....[217]....
        /*0638*/ 	.word	0xffffffff


	//   ....[218]....
        /*063c*/ 	.word	0xffffffff


	//   ....[219]....
        /*0640*/ 	.word	0xffffffff


	//   ....[220]....
        /*0644*/ 	.word	0xffffffff


	//   ....[221]....
        /*0648*/ 	.word	0xffffffff


	//   ....[222]....
        /*064c*/ 	.word	0xffffffff


	//   ....[223]....
        /*0650*/ 	.word	0xffffffff


	//   ....[224]....
        /*0654*/ 	.word	0xffffffff


	//   ....[225]....
        /*0658*/ 	.word	0xffffffff


	//   ....[226]....
        /*065c*/ 	.word	0xffffffff


	//   ....[227]....
        /*0660*/ 	.word	0xffffffff


	//   ....[228]....
        /*0664*/ 	.word	0xffffffff


	//   ....[229]....
        /*0668*/ 	.word	0xffffffff


	//   ....[230]....
        /*066c*/ 	.word	0xffffffff


	//   ....[231]....
        /*0670*/ 	.word	0xffffffff


	//   ....[232]....
        /*0674*/ 	.word	0xffffffff


	//   ....[233]....
        /*0678*/ 	.word	0xffffffff


	//   ....[234]....
        /*067c*/ 	.word	0xffffffff


	//   ....[235]....
        /*0680*/ 	.word	0x0500000f


	//   ....[236]....
        /*0684*/ 	.word	0x0500000f


	//   ....[237]....
        /*0688*/ 	.word	0x0500000f


	//   ....[238]....
        /*068c*/ 	.word	0x0500000f


	//   ....[239]....
        /*0690*/ 	.word	0x0500000f


	//   ....[240]....
        /*0694*/ 	.word	0x0500000f


	//   ....[241]....
        /*0698*/ 	.word	0x0500000f


	//   ....[242]....
        /*069c*/ 	.word	0x0500000f


	//   ....[243]....
        /*06a0*/ 	.word	0x0500000f


	//   ....[244]....
        /*06a4*/ 	.word	0x0500000f


	//   ....[245]....
        /*06a8*/ 	.word	0x0500000f


	//   ....[246]....
        /*06ac*/ 	.word	0x0500000f


	//   ....[247]....
        /*06b0*/ 	.word	0x0500000f


	//   ....[248]....
        /*06b4*/ 	.word	0x0500000f


	//   ....[249]....
        /*06b8*/ 	.word	0x0500000f


	//   ....[250]....
        /*06bc*/ 	.word	0x0500000f


	//   ....[251]....
        /*06c0*/ 	.word	0x0500000f


	//   ....[252]....
        /*06c4*/ 	.word	0x0500000f


	//   ....[253]....
        /*06c8*/ 	.word	0x0500000f


	//   ....[254]....
        /*06cc*/ 	.word	0x0500000f


	//   ....[255]....
        /*06d0*/ 	.word	0x0500000f


	//   ....[0]....
        /*06d4*/ 	.word	0x0500000f


	//   ....[1]....
        /*06d8*/ 	.word	0x0500000f


	//   ....[2]....
        /*06dc*/ 	.word	0x0500000f


	//   ....[3]....
        /*06e0*/ 	.word	0x0500000f


	//   ....[4]....
        /*06e4*/ 	.word	0x0500000f


	//   ....[5]....
        /*06e8*/ 	.word	0x0500000f


	//   ....[6]....
        /*06ec*/ 	.word	0x0500000f


	//   ....[7]....
        /*06f0*/ 	.word	0x0500000f


	//   ....[8]....
        /*06f4*/ 	.word	0x0500000f


	//   ....[9]....
        /*06f8*/ 	.word	0x0500000f


	//   ....[10]....
        /*06fc*/ 	.word	0x0500000f


	//   ....[11]....
        /*0700*/ 	.word	0x0500000f


	//   ....[12]....
        /*0704*/ 	.word	0x0500000f


	//   ....[13]....
        /*0708*/ 	.word	0x0500000f


	//   ....[14]....
        /*070c*/ 	.word	0x0500000f


	//   ....[15]....
        /*0710*/ 	.word	0x0500000f


	//   ....[16]....
        /*0714*/ 	.word	0x0500000f


	//   ....[17]....
        /*0718*/ 	.word	0x0500000f


	//   ....[18]....
        /*071c*/ 	.word	0x0500000f


	//   ....[19]....
        /*0720*/ 	.word	0x0500000f


	//   ....[20]....
        /*0724*/ 	.word	0x0500000f


	//   ....[21]....
        /*0728*/ 	.word	0x0500000f


	//   ....[22]....
        /*072c*/ 	.word	0x0500000f


	//   ....[23]....
        /*0730*/ 	.word	0x0500000f


	//   ....[24]....
        /*0734*/ 	.word	0x0500000f


	//   ....[25]....
        /*0738*/ 	.word	0x0500000f


	//   ....[26]....
        /*073c*/ 	.word	0x0500000f


	//   ....[27]....
        /*0740*/ 	.word	0x0500000f


	//   ....[28]....
        /*0744*/ 	.word	0x0500000f


	//   ....[29]....
        /*0748*/ 	.word	0x0500000f


	//   ....[30]....
        /*074c*/ 	.word	0x0500000f


	//   ....[31]....
        /*0750*/ 	.word	0x0500000f


	//   ....[32]....
        /*0754*/ 	.word	0x0500000f


	//   ....[33]....
        /*0758*/ 	.word	0x0500000f


	//   ....[34]....
        /*075c*/ 	.word	0x0500000f


	//   ....[35]....
        /*0760*/ 	.word	0x0500000f


	//   ....[36]....
        /*0764*/ 	.word	0x0500000f


	//   ....[37]....
        /*0768*/ 	.word	0x0500000f


	//   ....[38]....
        /*076c*/ 	.word	0x0500000f


	//   ....[39]....
        /*0770*/ 	.word	0x0500000f


	//   ....[40]....
        /*0774*/ 	.word	0x0500000f


	//   ....[41]....
        /*0778*/ 	.word	0x0500000f


	//   ....[42]....
        /*077c*/ 	.word	0x0500000f


	//   ....[43]....
        /*0780*/ 	.word	0x0500000f


	//   ....[44]....
        /*0784*/ 	.word	0x0500000f


	//   ....[45]....
        /*0788*/ 	.word	0x0500000f


	//   ....[46]....
        /*078c*/ 	.word	0x0500000f


	//   ....[47]....
        /*0790*/ 	.word	0x0500000f


	//   ....[48]....
        /*0794*/ 	.word	0x0500000f


	//   ....[49]....
        /*0798*/ 	.word	0x0500000f


	//   ....[50]....
        /*079c*/ 	.word	0x0500000f


	//   ....[51]....
        /*07a0*/ 	.word	0x0500000f


	//   ....[52]....
        /*07a4*/ 	.word	0x0500000f


	//   ....[53]....
        /*07a8*/ 	.word	0x0500000f


	//   ....[54]....
        /*07ac*/ 	.word	0x0500000f


	//   ....[55]....
        /*07b0*/ 	.word	0x0500000f


	//   ....[56]....
        /*07b4*/ 	.word	0x0500000f


	//   ....[57]....
        /*07b8*/ 	.word	0x0500000f


	//   ....[58]....
        /*07bc*/ 	.word	0x0500000f


	//   ....[59]....
        /*07c0*/ 	.word	0x0500000f


	//   ....[60]....
        /*07c4*/ 	.word	0x0500000f


	//   ....[61]....
        /*07c8*/ 	.word	0x0500000f


	//   ....[62]....
        /*07cc*/ 	.word	0x0500000f


	//   ....[63]....
        /*07d0*/ 	.word	0x0500000f


	//   ....[64]....
        /*07d4*/ 	.word	0x0500000f


	//   ....[65]....
        /*07d8*/ 	.word	0x0500000f


	//   ....[66]....
        /*07dc*/ 	.word	0x0500000f


	//   ....[67]....
        /*07e0*/ 	.word	0x0500000f


	//   ....[68]....
        /*07e4*/ 	.word	0x0500000f


	//   ....[69]....
        /*07e8*/ 	.word	0x0500000f


	//   ....[70]....
        /*07ec*/ 	.word	0x0500000f


	//   ....[71]....
        /*07f0*/ 	.word	0x0500000f


	//   ....[72]....
        /*07f4*/ 	.word	0x0500000f


	//   ....[73]....
        /*07f8*/ 	.word	0x0500000f


	//   ....[74]....
        /*07fc*/ 	.word	0x0500000f


	//   ....[75]....
        /*0800*/ 	.word	0x0500000f


	//   ....[76]....
        /*0804*/ 	.word	0x0500000f


	//   ....[77]....
        /*0808*/ 	.word	0x0500000f


	//   ....[78]....
        /*080c*/ 	.word	0x0500000f


	//   ....[79]....
        /*0810*/ 	.word	0x0500000f


	//   ....[80]....
        /*0814*/ 	.word	0x0500000f


	//   ....[81]....
        /*0818*/ 	.word	0x0500000f


	//   ....[82]....
        /*081c*/ 	.word	0x0500000f


	//   ....[83]....
        /*0820*/ 	.word	0x0500000f


	//   ....[84]....
        /*0824*/ 	.word	0x0500000f


	//   ....[85]....
        /*0828*/ 	.word	0x0500000f


	//   ....[86]....
        /*082c*/ 	.word	0x0500000f


	//   ....[87]....
        /*0830*/ 	.word	0x0500000f


	//   ....[88]....
        /*0834*/ 	.word	0x0500000f


	//   ....[89]....
        /*0838*/ 	.word	0x0500000f


	//   ....[90]....
        /*083c*/ 	.word	0x0500000f


	//   ....[91]....
        /*0840*/ 	.word	0x0500000f


	//   ....[92]....
        /*0844*/ 	.word	0x0500000f


	//   ....[93]....
        /*0848*/ 	.word	0x0500000f


	//   ....[94]....
        /*084c*/ 	.word	0x0500000f


	//   ....[95]....
        /*0850*/ 	.word	0x0500000f


	//   ....[96]....
        /*0854*/ 	.word	0x0500000f


	//   ....[97]....
        /*0858*/ 	.word	0x0500000f


	//   ....[98]....
        /*085c*/ 	.word	0x0500000f


	//   ....[99]....
        /*0860*/ 	.word	0x0500000f


	//   ....[100]....
        /*0864*/ 	.word	0x0500000f


	//   ....[101]....
        /*0868*/ 	.word	0x0500000f


	//   ....[102]....
        /*086c*/ 	.word	0x0500000f


	//   ....[103]....
        /*0870*/ 	.word	0x0500000f


	//   ....[104]....
        /*0874*/ 	.word	0x0500000f


	//   ....[105]....
        /*0878*/ 	.word	0x0500000f


	//   ....[106]....
        /*087c*/ 	.word	0x0500000f


	//   ....[107]....
        /*0880*/ 	.word	0x0500000f


	//   ....[108]....
        /*0884*/ 	.word	0x0500000f


	//   ....[109]....
        /*0888*/ 	.word	0x0500000f


	//   ....[110]....
        /*088c*/ 	.word	0x0500000f


	//   ....[111]....
        /*0890*/ 	.word	0x0500000f


	//   ....[112]....
        /*0894*/ 	.word	0x0500000f


	//   ....[113]....
        /*0898*/ 	.word	0x0500000f


	//   ....[114]....
        /*089c*/ 	.word	0x0500000f


	//   ....[115]....
        /*08a0*/ 	.word	0x0500000f


	//   ....[116]....
        /*08a4*/ 	.word	0x0500000f


	//   ....[117]....
        /*08a8*/ 	.word	0x0500000f


	//   ....[118]....
        /*08ac*/ 	.word	0x0500000f


	//   ....[119]....
        /*08b0*/ 	.word	0x0500000f


	//   ....[120]....
        /*08b4*/ 	.word	0x0500000f


	//   ....[121]....
        /*08b8*/ 	.word	0x0500000f


	//   ....[122]....
        /*08bc*/ 	.word	0x0500000f


	//   ....[123]....
        /*08c0*/ 	.word	0x0500000f


	//   ....[124]....
        /*08c4*/ 	.word	0x0500000f


	//   ....[125]....
        /*08c8*/ 	.word	0x0500000f


	//   ....[126]....
        /*08cc*/ 	.word	0x0500000f


	//   ....[127]....
        /*08d0*/ 	.word	0x0500000f


	//   ....[128]....
        /*08d4*/ 	.word	0x0500000f


	//   ....[129]....
        /*08d8*/ 	.word	0x0500000f


	//   ....[130]....
        /*08dc*/ 	.word	0x0500000f


	//   ....[131]....
        /*08e0*/ 	.word	0x0500000f


	//   ....[132]....
        /*08e4*/ 	.word	0x0500000f


	//   ....[133]....
        /*08e8*/ 	.word	0x0500000f


	//   ....[134]....
        /*08ec*/ 	.word	0x0500000f


	//   ....[135]....
        /*08f0*/ 	.word	0x0500000f


	//   ....[136]....
        /*08f4*/ 	.word	0x0500000f


	//   ....[137]....
        /*08f8*/ 	.word	0x0500000f


	//   ....[138]....
        /*08fc*/ 	.word	0x0500000f


	//   ....[139]....
        /*0900*/ 	.word	0x0500000f


	//   ....[140]....
        /*0904*/ 	.word	0x0500000f


	//   ....[141]....
        /*0908*/ 	.word	0x0500000f


	//   ....[142]....
        /*090c*/ 	.word	0x0500000f


	//   ....[143]....
        /*0910*/ 	.word	0x0500000f


	//   ....[144]....
        /*0914*/ 	.word	0x0500000f


	//   ....[145]....
        /*0918*/ 	.word	0x0500000f


	//   ....[146]....
        /*091c*/ 	.word	0x0500000f


	//   ....[147]....
        /*0920*/ 	.word	0x0500000f


	//   ....[148]....
        /*0924*/ 	.word	0x0500000f


	//   ....[149]....
        /*0928*/ 	.word	0x0500000f


	//   ....[150]....
        /*092c*/ 	.word	0x0500000f


	//   ....[151]....
        /*0930*/ 	.word	0x0500000f


	//   ....[152]....
        /*0934*/ 	.word	0x0500000f


	//   ....[153]....
        /*0938*/ 	.word	0x0500000f


	//   ....[154]....
        /*093c*/ 	.word	0x0500000f


	//   ....[155]....
        /*0940*/ 	.word	0x0500000f


	//   ....[156]....
        /*0944*/ 	.word	0x0500000f


	//   ....[157]....
        /*0948*/ 	.word	0x0500000f


	//   ....[158]....
        /*094c*/ 	.word	0x0500000f


	//   ....[159]....
        /*0950*/ 	.word	0x0500000f


	//   ....[160]....
        /*0954*/ 	.word	0x0500000f


	//   ....[161]....
        /*0958*/ 	.word	0x0500000f


	//----- nvinfo : EIATTR_COOP_GROUP_INSTR_OFFSETS
	.align		4
.L_145:
        /*095c*/ 	.byte	0x04, 0x28
        /*095e*/ 	.short	(.L_147 - .L_146)


	//   ....[0]....
.L_146:
        /*0960*/ 	.word	0x00000060


	//   ....[1]....
        /*0964*/ 	.word	0x00000130


	//   ....[2]....
        /*0968*/ 	.word	0x000001e0


	//   ....[3]....
        /*096c*/ 	.word	0x000003a0


	//   ....[4]....
        /*0970*/ 	.word	0x00000500


	//   ....[5]....
        /*0974*/ 	.word	0x00000620


	//   ....[6]....
        /*0978*/ 	.word	0x00000780


	//   ....[7]....
        /*097c*/ 	.word	0x000029c0


	//   ....[8]....
        /*0980*/ 	.word	0x000029d0


	//   ....[9]....
        /*0984*/ 	.word	0x00003880


	//   ....[10]....
        /*0988*/ 	.word	0x00003890


	//   ....[11]....
        /*098c*/ 	.word	0x00004750


	//   ....[12]....
        /*0990*/ 	.word	0x00004760


	//   ....[13]....
        /*0994*/ 	.word	0x00005ab0


	//   ....[14]....
        /*0998*/ 	.word	0x00005ac0


	//   ....[15]....
        /*099c*/ 	.word	0x000069a0


	//   ....[16]....
        /*09a0*/ 	.word	0x000069b0


	//   ....[17]....
        /*09a4*/ 	.word	0x000078f0


	//   ....[18]....
        /*09a8*/ 	.word	0x00007900


	//   ....[19]....
        /*09ac*/ 	.word	0x00008a30


	//   ....[20]....
        /*09b0*/ 	.word	0x00008a40


	//   ....[21]....
        /*09b4*/ 	.word	0x00008b50


	//   ....[22]....
        /*09b8*/ 	.word	0x00008b60


	//   ....[23]....
        /*09bc*/ 	.word	0x00008c80


	//   ....[24]....
        /*09c0*/ 	.word	0x00008c90


	//   ....[25]....
        /*09c4*/ 	.word	0x00009000


	//   ....[26]....
        /*09c8*/ 	.word	0x00009020


	//   ....[27]....
        /*09cc*/ 	.word	0x00009110


	//   ....[28]....
        /*09d0*/ 	.word	0x00009130


	//   ....[29]....
        /*09d4*/ 	.word	0x00009220


	//   ....[30]....
        /*09d8*/ 	.word	0x00009240


	//   ....[31]....
        /*09dc*/ 	.word	0x00009750


	//   ....[32]....
        /*09e0*/ 	.word	0x00009f20


	//   ....[33]....
        /*09e4*/ 	.word	0x00009f30


	//   ....[34]....
        /*09e8*/ 	.word	0x00009f40


	//   ....[35]....
        /*09ec*/ 	.word	0x00009f50


	//   ....[36]....
        /*09f0*/ 	.word	0x0000bdf0


	//   ....[37]....
        /*09f4*/ 	.word	0x0000be00


	//   ....[38]....
        /*09f8*/ 	.word	0x0000be10


	//   ....[39]....
        /*09fc*/ 	.word	0x0000be20


	//   ....[40]....
        /*0a00*/ 	.word	0x0000fdb0


	//   ....[41]....
        /*0a04*/ 	.word	0x0000fe40


	//   ....[42]....
        /*0a08*/ 	.word	0x00010250


	//   ....[43]....
        /*0a0c*/ 	.word	0x00010340


	//   ....[44]....
        /*0a10*/ 	.word	0x00013880


	//   ....[45]....
        /*0a14*/ 	.word	0x000138c0


	//   ....[46]....
        /*0a18*/ 	.word	0x000138e0


	//   ....[47]....
        /*0a1c*/ 	.word	0x00013900


	//   ....[48]....
        /*0a20*/ 	.word	0x00015420


	//   ....[49]....
        /*0a24*/ 	.word	0x00015430


	//   ....[50]....
        /*0a28*/ 	.word	0x000154b0


	//   ....[51]....
        /*0a2c*/ 	.word	0x000154c0


	//   ....[52]....
        /*0a30*/ 	.word	0x00016210


	//   ....[53]....
        /*0a34*/ 	.word	0x00016240


	//   ....[54]....
        /*0a38*/ 	.word	0x00016270


	//   ....[55]....
        /*0a3c*/ 	.word	0x000162a0


	//   ....[56]....
        /*0a40*/ 	.word	0x000162d0


	//   ....[57]....
        /*0a44*/ 	.word	0x00016300


	//   ....[58]....
        /*0a48*/ 	.word	0x00016330


	//   ....[59]....
        /*0a4c*/ 	.word	0x00016360


	//   ....[60]....
        /*0a50*/ 	.word	0x00016390


	//   ....[61]....
        /*0a54*/ 	.word	0x000163c0


	//   ....[62]....
        /*0a58*/ 	.word	0x000163f0


	//   ....[63]....
        /*0a5c*/ 	.word	0x00016420


	//   ....[64]....
        /*0a60*/ 	.word	0x00016450


	//   ....[65]....
        /*0a64*/ 	.word	0x00016480


	//   ....[66]....
        /*0a68*/ 	.word	0x000164b0


	//   ....[67]....
        /*0a6c*/ 	.word	0x000164e0


	//   ....[68]....
        /*0a70*/ 	.word	0x00016510


	//   ....[69]....
        /*0a74*/ 	.word	0x00016540


	//   ....[70]....
        /*0a78*/ 	.word	0x00016570


	//   ....[71]....
        /*0a7c*/ 	.word	0x00016590


	//   ....[72]....
        /*0a80*/ 	.word	0x000165c0


	//   ....[73]....
        /*0a84*/ 	.word	0x000165f0


	//   ....[74]....
        /*0a88*/ 	.word	0x00016620


	//   ....[75]....
        /*0a8c*/ 	.word	0x00016650


	//   ....[76]....
        /*0a90*/ 	.word	0x00016660


	//   ....[77]....
        /*0a94*/ 	.word	0x00016670


	//   ....[78]....
        /*0a98*/ 	.word	0x00016690


	//   ....[79]....
        /*0a9c*/ 	.word	0x000166a0


	//   ....[80]....
        /*0aa0*/ 	.word	0x000166b0


	//   ....[81]....
        /*0aa4*/ 	.word	0x000166c0


	//   ....[82]....
        /*0aa8*/ 	.word	0x000166f0


	//   ....[83]....
        /*0aac*/ 	.word	0x00016720


	//   ....[84]....
        /*0ab0*/ 	.word	0x00016d20


	//   ....[85]....
        /*0ab4*/ 	.word	0x00016d60


	//   ....[86]....
        /*0ab8*/ 	.word	0x00016d90


	//   ....[87]....
        /*0abc*/ 	.word	0x00016dd0


	//   ....[88]....
        /*0ac0*/ 	.word	0x00017370


	//   ....[89]....
        /*0ac4*/ 	.word	0x00017390


	//   ....[90]....
        /*0ac8*/ 	.word	0x00017450


	//   ....[91]....
        /*0acc*/ 	.word	0x00017470


	//   ....[92]....
        /*0ad0*/ 	.word	0x00017530


	//   ....[93]....
        /*0ad4*/ 	.word	0x00017550


	//   ....[94]....
        /*0ad8*/ 	.word	0x00017620


	//   ....[95]....
        /*0adc*/ 	.word	0x00017640


	//   ....[96]....
        /*0ae0*/ 	.word	0x00017e20


	//   ....[97]....
        /*0ae4*/ 	.word	0x00017e30


	//   ....[98]....
        /*0ae8*/ 	.word	0x00017f70


	//   ....[99]....
        /*0aec*/ 	.word	0x00017f80


	//   ....[100]....
        /*0af0*/ 	.word	0x000180b0


	//   ....[101]....
        /*0af4*/ 	.word	0x000180c0


	//   ....[102]....
        /*0af8*/ 	.word	0x000181f0


	//   ....[103]....
        /*0afc*/ 	.word	0x00018200


	//   ....[104]....
        /*0b00*/ 	.word	0x00018380


	//   ....[105]....
        /*0b04*/ 	.word	0x00018530


	//   ....[106]....
        /*0b08*/ 	.word	0x00018560


	//   ....[107]....
        /*0b0c*/ 	.word	0x00018590


	//   ....[108]....
        /*0b10*/ 	.word	0x000185c0


	//   ....[109]....
        /*0b14*/ 	.word	0x000185f0


	//   ....[110]....
        /*0b18*/ 	.word	0x00018620


	//   ....[111]....
        /*0b1c*/ 	.word	0x00018790


	//   ....[112]....
        /*0b20*/ 	.word	0x000187c0


	//   ....[113]....
        /*0b24*/ 	.word	0x000187f0


	//   ....[114]....
        /*0b28*/ 	.word	0x00018820


	//   ....[115]....
        /*0b2c*/ 	.word	0x00018850


	//   ....[116]....
        /*0b30*/ 	.word	0x00018880


	//   ....[117]....
        /*0b34*/ 	.word	0x00018910


	//   ....[118]....
        /*0b38*/ 	.word	0x00018940


	//   ....[119]....
        /*0b3c*/ 	.word	0x000189c0


	//   ....[120]....
        /*0b40*/ 	.word	0x00019660


	//   ....[121]....
        /*0b44*/ 	.word	0x0001b1f0


	//   ....[122]....
        /*0b48*/ 	.word	0x0001b220


	//   ....[123]....
        /*0b4c*/ 	.word	0x0001b2a0


	//   ....[124]....
        /*0b50*/ 	.word	0x0001b2c0


	//   ....[125]....
        /*0b54*/ 	.word	0x0001b300


	//   ....[126]....
        /*0b58*/ 	.word	0x0001b320


	//   ....[127]....
        /*0b5c*/ 	.word	0x0001b360


	//   ....[128]....
        /*0b60*/ 	.word	0x0001b380


	//   ....[129]....
        /*0b64*/ 	.word	0x0001b3c0


	//   ....[130]....
        /*0b68*/ 	.word	0x0001b3e0


	//   ....[131]....
        /*0b6c*/ 	.word	0x0001b420


	//   ....[132]....
        /*0b70*/ 	.word	0x0001b440


	//   ....[133]....
        /*0b74*/ 	.word	0x0001b480


	//   ....[134]....
        /*0b78*/ 	.word	0x0001b490


	//   ....[135]....
        /*0b7c*/ 	.word	0x0001b4b0


	//   ....[136]....
        /*0b80*/ 	.word	0x0001b4c0


	//   ....[137]....
        /*0b84*/ 	.word	0x0001b540


	//   ....[138]....
        /*0b88*/ 	.word	0x0001b560


	//   ....[139]....
        /*0b8c*/ 	.word	0x0001b5a0


	//   ....[140]....
        /*0b90*/ 	.word	0x0001b5b0


	//   ....[141]....
        /*0b94*/ 	.word	0x0001baa0


	//   ....[142]....
        /*0b98*/ 	.word	0x0001bac0


	//   ....[143]....
        /*0b9c*/ 	.word	0x0001bbe0


	//   ....[144]....
        /*0ba0*/ 	.word	0x0001bbf0


	//   ....[145]....
        /*0ba4*/ 	.word	0x0001bc70


	//   ....[146]....
        /*0ba8*/ 	.word	0x0001bc80


	//   ....[147]....
        /*0bac*/ 	.word	0x0001bd00


	//   ....[148]....
        /*0bb0*/ 	.word	0x0001bd10


	//   ....[149]....
        /*0bb4*/ 	.word	0x0001bd90


	//   ....[150]....
        /*0bb8*/ 	.word	0x0001bda0


	//   ....[151]....
        /*0bbc*/ 	.word	0x0001be10


	//   ....[152]....
        /*0bc0*/ 	.word	0x0001be20


	//   ....[153]....
        /*0bc4*/ 	.word	0x0001be90


	//   ....[154]....
        /*0bc8*/ 	.word	0x0001bea0


	//   ....[155]....
        /*0bcc*/ 	.word	0x0001beb0


	//   ....[156]....
        /*0bd0*/ 	.word	0x0001bf20


	//   ....[157]....
        /*0bd4*/ 	.word	0x0001bf30


	//   ....[158]....
        /*0bd8*/ 	.word	0x0001bf40


	//   ....[159]....
        /*0bdc*/ 	.word	0x0001bf70


	//   ....[160]....
        /*0be0*/ 	.word	0x0001bf90


	//   ....[161]....
        /*0be4*/ 	.word	0x0001c6c0


	//   ....[162]....
        /*0be8*/ 	.word	0x0001c6f0


	//   ....[163]....
        /*0bec*/ 	.word	0x0001c720


	//   ....[164]....
        /*0bf0*/ 	.word	0x0001c730


	//   ....[165]....
        /*0bf4*/ 	.word	0x0001c770


	//   ....[166]....
        /*0bf8*/ 	.word	0x0001c800


	//   ....[167]....
        /*0bfc*/ 	.word	0x0001c820


	//   ....[168]....
        /*0c00*/ 	.word	0x0001c8a0


	//   ....[169]....
        /*0c04*/ 	.word	0x0001c8c0


	//   ....[170]....
        /*0c08*/ 	.word	0x0001c940


	//   ....[171]....
        /*0c0c*/ 	.word	0x0001c960


	//   ....[172]....
        /*0c10*/ 	.word	0x0001c9e0


	//   ....[173]....
        /*0c14*/ 	.word	0x0001ca00


	//   ....[174]....
        /*0c18*/ 	.word	0x0001ca80


	//   ....[175]....
        /*0c1c*/ 	.word	0x0001caa0


	//   ....[176]....
        /*0c20*/ 	.word	0x0001cab0


	//   ....[177]....
        /*0c24*/ 	.word	0x0001d400


	//   ....[178]....
        /*0c28*/ 	.word	0x0001d420


	//   ....[179]....
        /*0c2c*/ 	.word	0x0001d430


	//   ....[180]....
        /*0c30*/ 	.word	0x0001d440


	//   ....[181]....
        /*0c34*/ 	.word	0x0001d450


	//   ....[182]....
        /*0c38*/ 	.word	0x0001d4a0


	//   ....[183]....
        /*0c3c*/ 	.word	0x0001d4c0


	//   ....[184]....
        /*0c40*/ 	.word	0x0001d4e0


	//   ....[185]....
        /*0c44*/ 	.word	0x0001d4f0


	//   ....[186]....
        /*0c48*/ 	.word	0x0001d530


	//   ....[187]....
        /*0c4c*/ 	.word	0x0001d540


	//   ....[188]....
        /*0c50*/ 	.word	0x0001d580


	//   ....[189]....
        /*0c54*/ 	.word	0x0001d590


	//   ....[190]....
        /*0c58*/ 	.word	0x0001d5d0


	//   ....[191]....
        /*0c5c*/ 	.word	0x0001d5e0


	//   ....[192]....
        /*0c60*/ 	.word	0x0001d620


	//   ....[193]....
        /*0c64*/ 	.word	0x0001d630


	//   ....[194]....
        /*0c68*/ 	.word	0x0001d640


	//   ....[195]....
        /*0c6c*/ 	.word	0x0001d680


	//   ....[196]....
        /*0c70*/ 	.word	0x0001d6f0


	//   ....[197]....
        /*0c74*/ 	.word	0x0001dac0


	//   ....[198]....
        /*0c78*/ 	.word	0x0001dad0


	//   ....[199]....
        /*0c7c*/ 	.word	0x0001dae0


	//   ....[200]....
        /*0c80*/ 	.word	0x0001daf0


	//   ....[201]....
        /*0c84*/ 	.word	0x0001db40


	//   ....[202]....
        /*0c88*/ 	.word	0x0001db60


	//   ....[203]....
        /*0c8c*/ 	.word	0x0001db80


	//   ....[204]....
        /*0c90*/ 	.word	0x0001db90


	//   ....[205]....
        /*0c94*/ 	.word	0x0001dbd0


	//   ....[206]....
        /*0c98*/ 	.word	0x0001dbe0


	//   ....[207]....
        /*0c9c*/ 	.word	0x0001dc20


	//   ....[208]....
        /*0ca0*/ 	.word	0x0001dc30


	//   ....[209]....
        /*0ca4*/ 	.word	0x0001dc70


	//   ....[210]....
        /*0ca8*/ 	.word	0x0001dc80


	//   ....[211]....
        /*0cac*/ 	.word	0x0001dcc0


	//   ....[212]....
        /*0cb0*/ 	.word	0x0001dcd0


	//   ....[213]....
        /*0cb4*/ 	.word	0x0001dce0


	//   ....[214]....
        /*0cb8*/ 	.word	0x0001dd20


	//   ....[215]....
        /*0cbc*/ 	.word	0x0001dd40


	//   ....[216]....
        /*0cc0*/ 	.word	0x0001dda0


	//   ....[217]....
        /*0cc4*/ 	.word	0x0001ef70


	//   ....[218]....
        /*0cc8*/ 	.word	0x0001efa0


	//   ....[219]....
        /*0ccc*/ 	.word	0x0001efd0


	//   ....[220]....
        /*0cd0*/ 	.word	0x0001f000


	//   ....[221]....
        /*0cd4*/ 	.word	0x0001f030


	//   ....[222]....
        /*0cd8*/ 	.word	0x0001f060


	//   ....[223]....
        /*0cdc*/ 	.word	0x0001f090


	//   ....[224]....
        /*0ce0*/ 	.word	0x0001f0c0


	//   ....[225]....
        /*0ce4*/ 	.word	0x0001f240


	//   ....[226]....
        /*0ce8*/ 	.word	0x0001f270


	//   ....[227]....
        /*0cec*/ 	.word	0x0001f2a0


	//   ....[228]....
        /*0cf0*/ 	.word	0x0001f2d0


	//   ....[229]....
        /*0cf4*/ 	.word	0x0001f300


	//   ....[230]....
        /*0cf8*/ 	.word	0x0001f330


	//   ....[231]....
        /*0cfc*/ 	.word	0x0001f3f0


	//   ....[232]....
        /*0d00*/ 	.word	0x0001f410


	//   ....[233]....
        /*0d04*/ 	.word	0x0001f480


	//   ....[234]....
        /*0d08*/ 	.word	0x0001f910


	//   ....[235]....
        /*0d0c*/ 	.word	0x0001fcb0


	//   ....[236]....
        /*0d10*/ 	.word	0x0001fd40


	//   ....[237]....
        /*0d14*/ 	.word	0x0001fdd0


	//   ....[238]....
        /*0d18*/ 	.word	0x0001fe60


	//   ....[239]....
        /*0d1c*/ 	.word	0x0001fef0


	//   ....[240]....
        /*0d20*/ 	.word	0x0001ff80


	//   ....[241]....
        /*0d24*/ 	.word	0x00020060


	//   ....[242]....
        /*0d28*/ 	.word	0x000200f0


	//   ....[243]....
        /*0d2c*/ 	.word	0x00020190


	//   ....[244]....
        /*0d30*/ 	.word	0x00020220


	//   ....[245]....
        /*0d34*/ 	.word	0x000202b0


	//   ....[246]....
        /*0d38*/ 	.word	0x00020340


	//   ....[247]....
        /*0d3c*/ 	.word	0x00020420


	//   ....[248]....
        /*0d40*/ 	.word	0x000204b0


	//   ....[249]....
        /*0d44*/ 	.word	0x00020540


	//   ....[250]....
        /*0d48*/ 	.word	0x000205d0


	//   ....[251]....
        /*0d4c*/ 	.word	0x00020660


	//   ....[252]....
        /*0d50*/ 	.word	0x000206f0


	//   ....[253]....
        /*0d54*/ 	.word	0x000207d0


	//   ....[254]....
        /*0d58*/ 	.word	0x00020880


	//   ....[255]....
        /*0d5c*/ 	.word	0x00020910


	//   ....[0]....
        /*0d60*/ 	.word	0x00020960


	//   ....[1]....
        /*0d64*/ 	.word	0x000209b0


	//   ....[2]....
        /*0d68*/ 	.word	0x00020a90


	//   ....[3]....
        /*0d6c*/ 	.word	0x00020b20


	//   ....[4]....
        /*0d70*/ 	.word	0x00020b70


	//   ....[5]....
        /*0d74*/ 	.word	0x00020bc0


	//   ....[6]....
        /*0d78*/ 	.word	0x00020df0


	//   ....[7]....
        /*0d7c*/ 	.word	0x00020f10


	//   ....[8]....
        /*0d80*/ 	.word	0x00021040


	//   ....[9]....
        /*0d84*/ 	.word	0x000210f0


	//   ....[10]....
        /*0d88*/ 	.word	0x00021150


	//   ....[11]....
        /*0d8c*/ 	.word	0x000211d0


	//   ....[12]....
        /*0d90*/ 	.word	0x00021230


	//   ....[13]....
        /*0d94*/ 	.word	0x000212b0


	//   ....[14]....
        /*0d98*/ 	.word	0x00021310


	//   ....[15]....
        /*0d9c*/ 	.word	0x00021390


	//   ....[16]....
        /*0da0*/ 	.word	0x000213f0


	//   ....[17]....
        /*0da4*/ 	.word	0x00021470


	//   ....[18]....
        /*0da8*/ 	.word	0x000214d0


	//   ....[19]....
        /*0dac*/ 	.word	0x00021550


	//   ....[20]....
        /*0db0*/ 	.word	0x000215b0


	//   ....[21]....
        /*0db4*/ 	.word	0x00021610


	//   ....[22]....
        /*0db8*/ 	.word	0x00021670


	//   ....[23]....
        /*0dbc*/ 	.word	0x00021700


	//   ....[24]....
        /*0dc0*/ 	.word	0x00021760


	//   ....[25]....
        /*0dc4*/ 	.word	0x000217e0


	//   ....[26]....
        /*0dc8*/ 	.word	0x00021840


	//   ....[27]....
        /*0dcc*/ 	.word	0x000218b0


	//   ....[28]....
        /*0dd0*/ 	.word	0x00021910


	//   ....[29]....
        /*0dd4*/ 	.word	0x00021990


	//   ....[30]....
        /*0dd8*/ 	.word	0x000219f0


	//   ....[31]....
        /*0ddc*/ 	.word	0x00021a70


	//   ....[32]....
        /*0de0*/ 	.word	0x00021ad0


	//   ....[33]....
        /*0de4*/ 	.word	0x00021b50


	//   ....[34]....
        /*0de8*/ 	.word	0x00021bb0


	//   ....[35]....
        /*0dec*/ 	.word	0x00021c20


	//   ....[36]....
        /*0df0*/ 	.word	0x00021c80


	//   ....[37]....
        /*0df4*/ 	.word	0x00021ce0


	//   ....[38]....
        /*0df8*/ 	.word	0x00021dd0


	//   ....[39]....
        /*0dfc*/ 	.word	0x00021e20


	//   ....[40]....
        /*0e00*/ 	.word	0x00021eb0


	//   ....[41]....
        /*0e04*/ 	.word	0x00021f40


	//   ....[42]....
        /*0e08*/ 	.word	0x00021fd0


	//   ....[43]....
        /*0e0c*/ 	.word	0x00022060


	//   ....[44]....
        /*0e10*/ 	.word	0x000220f0


	//   ....[45]....
        /*0e14*/ 	.word	0x00022180


	//   ....[46]....
        /*0e18*/ 	.word	0x00022240


	//   ....[47]....
        /*0e1c*/ 	.word	0x00022510


	//   ....[48]....
        /*0e20*/ 	.word	0x00022610


	//   ....[49]....
        /*0e24*/ 	.word	0x000226d0


	//   ....[50]....
        /*0e28*/ 	.word	0x00022780


	//   ....[51]....
        /*0e2c*/ 	.word	0x00022820


	//   ....[52]....
        /*0e30*/ 	.word	0x000228a0


	//   ....[53]....
        /*0e34*/ 	.word	0x00022940


	//   ....[54]....
        /*0e38*/ 	.word	0x000229c0


	//   ....[55]....
        /*0e3c*/ 	.word	0x00022a60


	//   ....[56]....
        /*0e40*/ 	.word	0x00022ae0


	//   ....[57]....
        /*0e44*/ 	.word	0x00022b80


	//   ....[58]....
        /*0e48*/ 	.word	0x00022c00


	//   ....[59]....
        /*0e4c*/ 	.word	0x00022ca0


	//   ....[60]....
        /*0e50*/ 	.word	0x00022d20


	//   ....[61]....
        /*0e54*/ 	.word	0x00022dc0


	//   ....[62]....
        /*0e58*/ 	.word	0x00022e40


	//   ....[63]....
        /*0e5c*/ 	.word	0x00022ee0


	//   ....[64]....
        /*0e60*/ 	.word	0x00022f40


	//   ....[65]....
        /*0e64*/ 	.word	0x00023000


	//   ....[66]....
        /*0e68*/ 	.word	0x00023090


	//   ....[67]....
        /*0e6c*/ 	.word	0x00023140


	//   ....[68]....
        /*0e70*/ 	.word	0x00023300


	//   ....[69]....
        /*0e74*/ 	.word	0x00023390


	//   ....[70]....
        /*0e78*/ 	.word	0x00023490


	//   ....[71]....
        /*0e7c*/ 	.word	0x000234e0


	//   ....[72]....
        /*0e80*/ 	.word	0x000235e0


	//   ....[73]....
        /*0e84*/ 	.word	0x00023630


	//   ....[74]....
        /*0e88*/ 	.word	0x00023730


	//   ....[75]....
        /*0e8c*/ 	.word	0x00023780


	//   ....[76]....
        /*0e90*/ 	.word	0x000237e0


	//   ....[77]....
        /*0e94*/ 	.word	0x000238d0


	//   ....[78]....
        /*0e98*/ 	.word	0x000239d0


	//   ....[79]....
        /*0e9c*/ 	.word	0x00023a20


	//   ....[80]....
        /*0ea0*/ 	.word	0x00023a80


	//   ....[81]....
        /*0ea4*/ 	.word	0x00023b60


	//   ....[82]....
        /*0ea8*/ 	.word	0x00023bc0


	//   ....[83]....
        /*0eac*/ 	.word	0x00023ca0


	//   ....[84]....
        /*0eb0*/ 	.word	0x00023d00


	//   ....[85]....
        /*0eb4*/ 	.word	0x00023db0


	//   ....[86]....
        /*0eb8*/ 	.word	0x00023e10


	//   ....[87]....
        /*0ebc*/ 	.word	0x00023ec0


	//   ....[88]....
        /*0ec0*/ 	.word	0x00023f70


	//   ....[89]....
        /*0ec4*/ 	.word	0x00023fd0


	//   ....[90]....
        /*0ec8*/ 	.word	0x00024030


	//   ....[91]....
        /*0ecc*/ 	.word	0x00024120


	//   ....[92]....
        /*0ed0*/ 	.word	0x00024180


	//   ....[93]....
        /*0ed4*/ 	.word	0x00024280


	//   ....[94]....
        /*0ed8*/ 	.word	0x000242e0


	//   ....[95]....
        /*0edc*/ 	.word	0x000243e0


	//   ....[96]....
        /*0ee0*/ 	.word	0x00024440


	//   ....[97]....
        /*0ee4*/ 	.word	0x00024540


	//   ....[98]....
        /*0ee8*/ 	.word	0x000245a0


	//   ....[99]....
        /*0eec*/ 	.word	0x000246a0


	//   ....[100]....
        /*0ef0*/ 	.word	0x00024700


	//   ....[101]....
        /*0ef4*/ 	.word	0x000247f0


	//   ....[102]....
        /*0ef8*/ 	.word	0x00024850


	//   ....[103]....
        /*0efc*/ 	.word	0x00024930


	//   ....[104]....
        /*0f00*/ 	.word	0x00024a60


	//   ....[105]....
        /*0f04*/ 	.word	0x00024b00


	//   ....[106]....
        /*0f08*/ 	.word	0x00024b60


	//   ....[107]....
        /*0f0c*/ 	.word	0x00024c10


	//   ....[108]....
        /*0f10*/ 	.word	0x00024ca0


	//   ....[109]....
        /*0f14*/ 	.word	0x00024d30


	//   ....[110]....
        /*0f18*/ 	.word	0x00024d90


	//   ....[111]....
        /*0f1c*/ 	.word	0x00024e40


	//   ....[112]....
        /*0f20*/ 	.word	0x00024ea0


	//   ....[113]....
        /*0f24*/ 	.word	0x00024f50


	//   ....[114]....
        /*0f28*/ 	.word	0x00024fb0


	//   ....[115]....
        /*0f2c*/ 	.word	0x00025060


	//   ....[116]....
        /*0f30*/ 	.word	0x000250c0


	//   ....[117]....
        /*0f34*/ 	.word	0x00025170


	//   ....[118]....
        /*0f38*/ 	.word	0x000251d0


	//   ....[119]....
        /*0f3c*/ 	.word	0x00025280


	//   ....[120]....
        /*0f40*/ 	.word	0x00025310


	//   ....[121]....
        /*0f44*/ 	.word	0x000253a0


	//   ....[122]....
        /*0f48*/ 	.word	0x00025420


	//   ....[123]....
        /*0f4c*/ 	.word	0x000254b0


	//   ....[124]....
        /*0f50*/ 	.word	0x000255a0


	//   ....[125]....
        /*0f54*/ 	.word	0x00025630


	//   ....[126]....
        /*0f58*/ 	.word	0x00025690


	//   ....[127]....
        /*0f5c*/ 	.word	0x00025740


	//   ....[128]....
        /*0f60*/ 	.word	0x000257a0


	//   ....[129]....
        /*0f64*/ 	.word	0x00025850


	//   ....[130]....
        /*0f68*/ 	.word	0x000258b0


	//   ....[131]....
        /*0f6c*/ 	.word	0x00025960


	//   ....[132]....
        /*0f70*/ 	.word	0x000259c0


	//   ....[133]....
        /*0f74*/ 	.word	0x00025a70


	//   ....[134]....
        /*0f78*/ 	.word	0x00025ad0


	//   ....[135]....
        /*0f7c*/ 	.word	0x00025b80


	//   ....[136]....
        /*0f80*/ 	.word	0x00025be0


	//   ....[137]....
        /*0f84*/ 	.word	0x00025c90


	//   ....[138]....
        /*0f88*/ 	.word	0x00025cf0


	//   ....[139]....
        /*0f8c*/ 	.word	0x00025da0


	//   ....[140]....
        /*0f90*/ 	.word	0x00025e00


	//   ....[141]....
        /*0f94*/ 	.word	0x00025eb0


	//   ....[142]....
        /*0f98*/ 	.word	0x00025f10


	//   ....[143]....
        /*0f9c*/ 	.word	0x00025fc0


	//   ....[144]....
        /*0fa0*/ 	.word	0x000261a0


	//   ....[145]....
        /*0fa4*/ 	.word	0x00026240


	//   ....[146]....
        /*0fa8*/ 	.word	0x00026360


	//   ....[147]....
        /*0fac*/ 	.word	0x000263d0


	//   ....[148]....
        /*0fb0*/ 	.word	0x00026440


	//   ....[149]....
        /*0fb4*/ 	.word	0x000264b0


	//   ....[150]....
        /*0fb8*/ 	.word	0x00026520


	//   ....[151]....
        /*0fbc*/ 	.word	0x000265a0


	//   ....[152]....
        /*0fc0*/ 	.word	0x00026630


	//   ....[153]....
        /*0fc4*/ 	.word	0x000266c0


	//   ....[154]....
        /*0fc8*/ 	.word	0x00026730


	//   ....[155]....
        /*0fcc*/ 	.word	0x000267a0


	//   ....[156]....
        /*0fd0*/ 	.word	0x00026810


	//   ....[157]....
        /*0fd4*/ 	.word	0x00026890


	//   ....[158]....
        /*0fd8*/ 	.word	0x00026900


	//   ....[159]....
        /*0fdc*/ 	.word	0x000269a0


	//   ....[160]....
        /*0fe0*/ 	.word	0x00026a30


	//   ....[161]....
        /*0fe4*/ 	.word	0x00026b50


	//----- nvinfo : EIATTR_REG_RECONFIG
	.align		4
.L_147:
        /*0fe8*/ 	.byte	0x01, 0x54
	.zero		2


	//----- nvinfo : EIATTR_SYSCALL_OFFSETS
	.align		4
        /*0fec*/ 	.byte	0x04, 0x46
        /*0fee*/ 	.short	(.L_149 - .L_148)


	//   ....[0]....
.L_148:
        /*0ff0*/ 	.word	0x000017d0


	//   ....[1]....
        /*0ff4*/ 	.word	0x00001920


	//   ....[2]....
        /*0ff8*/ 	.word	0x000098f0


	//   ....[3]....
        /*0ffc*/ 	.word	0x00009e90


	//   ....[4]....
        /*1000*/ 	.word	0x0001a4d0


	//   ....[5]....
        /*1004*/ 	.word	0x0001a640


	//   ....[6]....
        /*1008*/ 	.word	0x0001a790


	//   ....[7]....
        /*100c*/ 	.word	0x0001a8d0


	//   ....[8]....
        /*1010*/ 	.word	0x0001c350


	//----- nvinfo : EIATTR_MBARRIER_INSTR_OFFSETS
	.align		4
.L_149:
        /*1014*/ 	.byte	0x04, 0x39
        /*1016*/ 	.short	(.L_151 - .L_150)


	//   ....[0]....
.L_150:
        /*1018*/ 	.word	0x00000250
        /*101c*/ 	.word	0x000000ff
        /*1020*/ 	.word	0x00022800
        /*1024*/ 	.short	0x0100
        /*1026*/ 	.byte	0x08
	.zero		1


	//   ....[1]....
        /*1028*/ 	.word	0x00000260
        /*102c*/ 	.word	0x000000ff
        /*1030*/ 	.word	0x00022820
        /*1034*/ 	.short	0x0100
        /*1036*/ 	.byte	0x08
	.zero		1


	//   ....[2]....
        /*1038*/ 	.word	0x00000350
        /*103c*/ 	.word	0x000000ff
        /*1040*/ 	.word	0x00022830
        /*1044*/ 	.short	0x0100
        /*1046*/ 	.byte	0x08
	.zero		1


	//   ....[3]....
        /*1048*/ 	.word	0x00000360
        /*104c*/ 	.word	0x000000ff
        /*1050*/ 	.word	0x00022840
        /*1054*/ 	.short	0x0100
        /*1056*/ 	.byte	0x08
	.zero		1


	//   ....[4]....
        /*1058*/ 	.word	0x00000370
        /*105c*/ 	.word	0x000000ff
        /*1060*/ 	.word	0x00022838
        /*1064*/ 	.short	0x0100
        /*1066*/ 	.byte	0x08
	.zero		1


	//   ....[5]....
        /*1068*/ 	.word	0x00000380
        /*106c*/ 	.word	0x000000ff
        /*1070*/ 	.word	0x00022848
        /*1074*/ 	.short	0x0100
        /*1076*/ 	.byte	0x08
	.zero		1


	//   ....[6]....
        /*1078*/ 	.word	0x000004b0
        /*107c*/ 	.word	0x000000ff
        /*1080*/ 	.word	0x00022850
        /*1084*/ 	.short	0x0100
        /*1086*/ 	.byte	0x08
	.zero		1


	//   ....[7]....
        /*1088*/ 	.word	0x000004c0
        /*108c*/ 	.word	0x000000ff
        /*1090*/ 	.word	0x00022860
        /*1094*/ 	.short	0x0100
        /*1096*/ 	.byte	0x08
	.zero		1


	//   ....[8]....
        /*1098*/ 	.word	0x000004d0
        /*109c*/ 	.word	0x000000ff
        /*10a0*/ 	.word	0x00022858
        /*10a4*/ 	.short	0x0100
        /*10a6*/ 	.byte	0x08
	.zero		1


	//   ....[9]....
        /*10a8*/ 	.word	0x000004e0
        /*10ac*/ 	.word	0x000000ff
        /*10b0*/ 	.word	0x00022868
        /*10b4*/ 	.short	0x0100
        /*10b6*/ 	.byte	0x08
	.zero		1


	//   ....[10]....
        /*10b8*/ 	.word	0x000005d0
        /*10bc*/ 	.word	0x000000ff
        /*10c0*/ 	.word	0x00022870
        /*10c4*/ 	.short	0x0100
        /*10c6*/ 	.byte	0x06
	.zero		1


	//   ....[11]....
        /*10c8*/ 	.word	0x000005e0
        /*10cc*/ 	.word	0x000000ff
        /*10d0*/ 	.word	0x00022880
        /*10d4*/ 	.short	0x0100
        /*10d6*/ 	.byte	0x06
	.zero		1


	//   ....[12]....
        /*10d8*/ 	.word	0x000005f0
        /*10dc*/ 	.word	0x000000ff
        /*10e0*/ 	.word	0x00022878
        /*10e4*/ 	.short	0x0100
        /*10e6*/ 	.byte	0x06
	.zero		1


	//   ....[13]....
        /*10e8*/ 	.word	0x00000600
        /*10ec*/ 	.word	0x000000ff
        /*10f0*/ 	.word	0x00022888
        /*10f4*/ 	.short	0x0100
        /*10f6*/ 	.byte	0x06
	.zero		1


	//   ....[14]....
        /*10f8*/ 	.word	0x00000730
        /*10fc*/ 	.word	0x000000ff
        /*1100*/ 	.word	0x00022890
        /*1104*/ 	.short	0x0100
        /*1106*/ 	.byte	0x08
	.zero		1


	//   ....[15]....
        /*1108*/ 	.word	0x00000740
        /*110c*/ 	.word	0x000000ff
        /*1110*/ 	.word	0x000228a0
        /*1114*/ 	.short	0x0100
        /*1116*/ 	.byte	0x08
	.zero		1


	//   ....[16]....
        /*1118*/ 	.word	0x00000750
        /*111c*/ 	.word	0x000000ff
        /*1120*/ 	.word	0x00022898
        /*1124*/ 	.short	0x0100
        /*1126*/ 	.byte	0x08
	.zero		1


	//   ....[17]....
        /*1128*/ 	.word	0x00000760
        /*112c*/ 	.word	0x000000ff
        /*1130*/ 	.word	0x000228a8
        /*1134*/ 	.short	0x0100
        /*1136*/ 	.byte	0x08
	.zero		1


	//   ....[18]....
        /*1138*/ 	.word	0x000008a0
        /*113c*/ 	.word	0x000000ff
        /*1140*/ 	.word	0x000228b0
        /*1144*/ 	.short	0x0100
        /*1146*/ 	.byte	0x08
	.zero		1


	//   ....[19]....
        /*1148*/ 	.word	0x000008b0
        /*114c*/ 	.word	0x000000ff
        /*1150*/ 	.word	0x000228c0
        /*1154*/ 	.short	0x0100
        /*1156*/ 	.byte	0x08
	.zero		1


	//   ....[20]....
        /*1158*/ 	.word	0x000008c0
        /*115c*/ 	.word	0x000000ff
        /*1160*/ 	.word	0x000228b8
        /*1164*/ 	.short	0x0100
        /*1166*/ 	.byte	0x08
	.zero		1


	//   ....[21]....
        /*1168*/ 	.word	0x000008d0
        /*116c*/ 	.word	0x000000ff
        /*1170*/ 	.word	0x000228c8
        /*1174*/ 	.short	0x0100
        /*1176*/ 	.byte	0x08
	.zero		1


	//   ....[22]....
        /*1178*/ 	.word	0x00002970
        /*117c*/ 	.word	0x00000058
        /*1180*/ 	.word	0x00022890
        /*1184*/ 	.short	0x010a
        /*1186*/ 	.byte	0x3f
	.zero		1


	//   ....[23]....
        /*1188*/ 	.word	0x00005a50
        /*118c*/ 	.word	0x00000058
        /*1190*/ 	.word	0x00022890
        /*1194*/ 	.short	0x010a
        /*1196*/ 	.byte	0x3f
	.zero		1


	//   ....[24]....
        /*1198*/ 	.word	0x00008880
        /*119c*/ 	.word	0x00000058
        /*11a0*/ 	.word	0x00022890
        /*11a4*/ 	.short	0x010a
        /*11a6*/ 	.byte	0x3f
	.zero		1


	//   ....[25]....
        /*11a8*/ 	.word	0x00008e50
        /*11ac*/ 	.word	0x00000004
        /*11b0*/ 	.word	0x00000000
        /*11b4*/ 	.short	0x0101
        /*11b6*/ 	.byte	0x3f
	.zero		1


	//   ....[26]....
        /*11b8*/ 	.word	0x00008e90
        /*11bc*/ 	.word	0x00000058
        /*11c0*/ 	.word	0x000228b0
        /*11c4*/ 	.short	0x010a
        /*11c6*/ 	.byte	0x3f
	.zero		1


	//   ....[27]....
        /*11c8*/ 	.word	0x000093d0
        /*11cc*/ 	.word	0x00000058
        /*11d0*/ 	.word	0x00000000
        /*11d4*/ 	.short	0x0101
        /*11d6*/ 	.byte	0x3f
	.zero		1


	//   ....[28]....
        /*11d8*/ 	.word	0x00009bf0
        /*11dc*/ 	.word	0x00000012
        /*11e0*/ 	.word	0x00022800
        /*11e4*/ 	.short	0x010a
        /*11e6*/ 	.byte	0x3f
	.zero		1


	//   ....[29]....
        /*11e8*/ 	.word	0x00009c40
        /*11ec*/ 	.word	0x00000012
        /*11f0*/ 	.word	0x00022800
        /*11f4*/ 	.short	0x010a
        /*11f6*/ 	.byte	0x3f
	.zero		1


	//   ....[30]....
        /*11f8*/ 	.word	0x0000a230
        /*11fc*/ 	.word	0x00000012
        /*1200*/ 	.word	0x00022800
        /*1204*/ 	.short	0x010a
        /*1206*/ 	.byte	0x3f
	.zero		1


	//   ....[31]....
        /*1208*/ 	.word	0x0000c020
        /*120c*/ 	.word	0x00000012
        /*1210*/ 	.word	0x00022800
        /*1214*/ 	.short	0x010a
        /*1216*/ 	.byte	0x3f
	.zero		1


	//   ....[32]....
        /*1218*/ 	.word	0x0000dc60
        /*121c*/ 	.word	0x00000003
        /*1220*/ 	.word	0x00022830
        /*1224*/ 	.short	0x010a
        /*1226*/ 	.byte	0x3f
	.zero		1


	//   ....[33]....
        /*1228*/ 	.word	0x0000dcf0
        /*122c*/ 	.word	0x00000003
        /*1230*/ 	.word	0x00022830
        /*1234*/ 	.short	0x010a
        /*1236*/ 	.byte	0x3f
	.zero		1


	//   ....[34]....
        /*1238*/ 	.word	0x000106a0
        /*123c*/ 	.word	0x00000028
        /*1240*/ 	.word	0x00000000
        /*1244*/ 	.short	0x0101
        /*1246*/ 	.byte	0x3f
	.zero		1


	//   ....[35]....
        /*1248*/ 	.word	0x00011950
        /*124c*/ 	.word	0x0000000d
        /*1250*/ 	.word	0x00022830
        /*1254*/ 	.short	0x010a
        /*1256*/ 	.byte	0x3f
	.zero		1


	//   ....[36]....
        /*1258*/ 	.word	0x000119a0
        /*125c*/ 	.word	0x0000000d
        /*1260*/ 	.word	0x00022830
        /*1264*/ 	.short	0x010a
        /*1266*/ 	.byte	0x3f
	.zero		1


	//   ....[37]....
        /*1268*/ 	.word	0x00012650
        /*126c*/ 	.word	0x0000000d
        /*1270*/ 	.word	0x00022850
        /*1274*/ 	.short	0x010a
        /*1276*/ 	.byte	0x3f
	.zero		1


	//   ....[38]....
        /*1278*/ 	.word	0x00012690
        /*127c*/ 	.word	0x0000000d
        /*1280*/ 	.word	0x00022850
        /*1284*/ 	.short	0x010a
        /*1286*/ 	.byte	0x3f
	.zero		1


	//   ....[39]....
        /*1288*/ 	.word	0x00013d70
        /*128c*/ 	.word	0x0000009f
        /*1290*/ 	.word	0x00000000
        /*1294*/ 	.short	0x0101
        /*1296*/ 	.byte	0x3f
	.zero		1


	//   ....[40]....
        /*1298*/ 	.word	0x00014a40
        /*129c*/ 	.word	0x0000000c
        /*12a0*/ 	.word	0x00000000
        /*12a4*/ 	.short	0x0101
        /*12a6*/ 	.byte	0x3f
	.zero		1


	//   ....[41]....
        /*12a8*/ 	.word	0x000150b0
        /*12ac*/ 	.word	0x0000000b
        /*12b0*/ 	.word	0x00022850
        /*12b4*/ 	.short	0x010a
        /*12b6*/ 	.byte	0x3f
	.zero		1


	//   ....[42]....
        /*12b8*/ 	.word	0x00015130
        /*12bc*/ 	.word	0x0000000b
        /*12c0*/ 	.word	0x00022850
        /*12c4*/ 	.short	0x010a
        /*12c6*/ 	.byte	0x3f
	.zero		1


	//   ....[43]....
        /*12c8*/ 	.word	0x000158f0
        /*12cc*/ 	.word	0x00000000
        /*12d0*/ 	.word	0x00000000
        /*12d4*/ 	.short	0x0101
        /*12d6*/ 	.byte	0x3f
	.zero		1


	//   ....[44]....
        /*12d8*/ 	.word	0x00017360
        /*12dc*/ 	.word	0x00000000
        /*12e0*/ 	.word	0x00000000
        /*12e4*/ 	.short	0x0101
        /*12e6*/ 	.byte	0x3f
	.zero		1


	//   ....[45]....
        /*12e8*/ 	.word	0x00019740
        /*12ec*/ 	.word	0x00000016
        /*12f0*/ 	.word	0x00022820
        /*12f4*/ 	.short	0x010a
        /*12f6*/ 	.byte	0x3f
	.zero		1


	//   ....[46]....
        /*12f8*/ 	.word	0x000197f0
        /*12fc*/ 	.word	0x00000005
        /*1300*/ 	.word	0x000228a0
        /*1304*/ 	.short	0x010a
        /*1306*/ 	.byte	0x3f
	.zero		1


	//   ....[47]....
        /*1308*/ 	.word	0x00019a20
        /*130c*/ 	.word	0x00000005
        /*1310*/ 	.word	0x000228c0
        /*1314*/ 	.short	0x010a
        /*1316*/ 	.byte	0x3f
	.zero		1


	//   ....[48]....
        /*1318*/ 	.word	0x00019d70
        /*131c*/ 	.word	0x00000005
        /*1320*/ 	.word	0x000228a0
        /*1324*/ 	.short	0x010a
        /*1326*/ 	.byte	0x3f
	.zero		1


	//   ....[49]....
        /*1328*/ 	.word	0x00019f90
        /*132c*/ 	.word	0x00000005
        /*1330*/ 	.word	0x000228c0
        /*1334*/ 	.short	0x010a
        /*1336*/ 	.byte	0x3f
	.zero		1


	//   ....[50]....
        /*1338*/ 	.word	0x0001ae60
        /*133c*/ 	.word	0x00000007
        /*1340*/ 	.word	0x00022880
        /*1344*/ 	.short	0x010a
        /*1346*/ 	.byte	0x3f
	.zero		1


	//   ....[51]....
        /*1348*/ 	.word	0x0001b730
        /*134c*/ 	.word	0x00000007
        /*1350*/ 	.word	0x00022870
        /*1354*/ 	.short	0x0107
        /*1356*/ 	.byte	0x3f
	.zero		1


	//   ....[52]....
        /*1358*/ 	.word	0x0001b7f0
        /*135c*/ 	.word	0x00000007
        /*1360*/ 	.word	0x00022870
        /*1364*/ 	.short	0x0101
        /*1366*/ 	.byte	0x3f
	.zero		1


	//   ....[53]....
        /*1368*/ 	.word	0x0001b840
        /*136c*/ 	.word	0x00000007
        /*1370*/ 	.word	0x00022840
        /*1374*/ 	.short	0x010a
        /*1376*/ 	.byte	0x3f
	.zero		1


	//   ....[54]....
        /*1378*/ 	.word	0x0001c070
        /*137c*/ 	.word	0x00000007
        /*1380*/ 	.word	0x00022830
        /*1384*/ 	.short	0x0107
        /*1386*/ 	.byte	0x3f
	.zero		1


	//   ....[55]....
        /*1388*/ 	.word	0x0001c160
        /*138c*/ 	.word	0x00000007
        /*1390*/ 	.word	0x00022830
        /*1394*/ 	.short	0x0101
        /*1396*/ 	.byte	0x3f
	.zero		1


	//   ....[56]....
        /*1398*/ 	.word	0x0001cbb0
        /*139c*/ 	.word	0x00000016
        /*13a0*/ 	.word	0x00022800
        /*13a4*/ 	.short	0x0107
        /*13a6*/ 	.byte	0x3f
	.zero		1


	//   ....[57]....
        /*13a8*/ 	.word	0x0001cca0
        /*13ac*/ 	.word	0x00000016
        /*13b0*/ 	.word	0x00022800
        /*13b4*/ 	.short	0x0101
        /*13b6*/ 	.byte	0x3f
	.zero		1


	//   ....[58]....
        /*13b8*/ 	.word	0x0001ccd0
        /*13bc*/ 	.word	0x00000016
        /*13c0*/ 	.word	0x00022820
        /*13c4*/ 	.short	0x010a
        /*13c6*/ 	.byte	0x3f
	.zero		1


	//   ....[59]....
        /*13c8*/ 	.word	0x0001d180
        /*13cc*/ 	.word	0x00000000
        /*13d0*/ 	.word	0x00022880
        /*13d4*/ 	.short	0x010a
        /*13d6*/ 	.byte	0x3f
	.zero		1


	//   ....[60]....
        /*13d8*/ 	.word	0x0001d770
        /*13dc*/ 	.word	0x00000000
        /*13e0*/ 	.word	0x00022870
        /*13e4*/ 	.short	0x0107
        /*13e6*/ 	.byte	0x3f
	.zero		1


	//   ....[61]....
        /*13e8*/ 	.word	0x0001d830
        /*13ec*/ 	.word	0x00000000
        /*13f0*/ 	.word	0x00022870
        /*13f4*/ 	.short	0x0101
        /*13f6*/ 	.byte	0x3f
	.zero		1


	//   ....[62]....
        /*13f8*/ 	.word	0x0001d860
        /*13fc*/ 	.word	0x00000000
        /*1400*/ 	.word	0x00022840
        /*1404*/ 	.short	0x010a
        /*1406*/ 	.byte	0x3f
	.zero		1


	//   ....[63]....
        /*1408*/ 	.word	0x0001de20
        /*140c*/ 	.word	0x00000000
        /*1410*/ 	.word	0x00022830
        /*1414*/ 	.short	0x0107
        /*1416*/ 	.byte	0x3f
	.zero		1


	//   ....[64]....
        /*1418*/ 	.word	0x0001def0
        /*141c*/ 	.word	0x00000000
        /*1420*/ 	.word	0x00022830
        /*1424*/ 	.short	0x0101
        /*1426*/ 	.byte	0x3f
	.zero		1


	//   ....[65]....
        /*1428*/ 	.word	0x0001df70
        /*142c*/ 	.word	0x00000000
        /*1430*/ 	.word	0x00022870
        /*1434*/ 	.short	0x010a
        /*1436*/ 	.byte	0x3f
	.zero		1


	//   ....[66]....
        /*1438*/ 	.word	0x0001e000
        /*143c*/ 	.word	0x00000000
        /*1440*/ 	.word	0x00022860
        /*1444*/ 	.short	0x010a
        /*1446*/ 	.byte	0x3f
	.zero		1


	//   ....[67]....
        /*1448*/ 	.word	0x0001e510
        /*144c*/ 	.word	0x00000000
        /*1450*/ 	.word	0x00022850
        /*1454*/ 	.short	0x0101
        /*1456*/ 	.byte	0x3f
	.zero		1


	//   ....[68]....
        /*1458*/ 	.word	0x0001e5a0
        /*145c*/ 	.word	0x00000000
        /*1460*/ 	.word	0x00000000
        /*1464*/ 	.short	0x0101
        /*1466*/ 	.byte	0x3f
	.zero		1


	//   ....[69]....
        /*1468*/ 	.word	0x0001e760
        /*146c*/ 	.word	0x00000011
        /*1470*/ 	.word	0x00022870
        /*1474*/ 	.short	0x010a
        /*1476*/ 	.byte	0x3f
	.zero		1


	//   ....[70]....
        /*1478*/ 	.word	0x0001e7e0
        /*147c*/ 	.word	0x00000011
        /*1480*/ 	.word	0x00022860
        /*1484*/ 	.short	0x010a
        /*1486*/ 	.byte	0x3f
	.zero		1


	//   ....[71]....
        /*1488*/ 	.word	0x0001ed00
        /*148c*/ 	.word	0x00000011
        /*1490*/ 	.word	0x00022850
        /*1494*/ 	.short	0x0101
        /*1496*/ 	.byte	0x3f
	.zero		1


	//   ....[72]....
        /*1498*/ 	.word	0x0001edc0
        /*149c*/ 	.word	0x00000011
        /*14a0*/ 	.word	0x00000000
        /*14a4*/ 	.short	0x0101
        /*14a6*/ 	.byte	0x3f
	.zero		1


	//   ....[73]....
        /*14a8*/ 	.word	0x0001f890
        /*14ac*/ 	.word	0x00000007
        /*14b0*/ 	.word	0x00022820
        /*14b4*/ 	.short	0x010a
        /*14b6*/ 	.byte	0x3f
	.zero		1


	//   ....[74]....
        /*14b8*/ 	.word	0x0001fa00
        /*14bc*/ 	.word	0x00000005
        /*14c0*/ 	.word	0x00022840
        /*14c4*/ 	.short	0x010a
        /*14c6*/ 	.byte	0x3f
	.zero		1


	//   ....[75]....
        /*14c8*/ 	.word	0x0001faa0
        /*14cc*/ 	.word	0x00000003
        /*14d0*/ 	.word	0x00022840
        /*14d4*/ 	.short	0x010a
        /*14d6*/ 	.byte	0x3f
	.zero		1


	//   ....[76]....
        /*14d8*/ 	.word	0x0001fae0
        /*14dc*/ 	.word	0x00000005
        /*14e0*/ 	.word	0x00022860
        /*14e4*/ 	.short	0x010a
        /*14e6*/ 	.byte	0x3f
	.zero		1


	//   ....[77]....
        /*14e8*/ 	.word	0x0001fb20
        /*14ec*/ 	.word	0x00000003
        /*14f0*/ 	.word	0x00022860
        /*14f4*/ 	.short	0x010a
        /*14f6*/ 	.byte	0x3f
	.zero		1


	//   ....[78]....
        /*14f8*/ 	.word	0x0001fb60
        /*14fc*/ 	.word	0x00000005
        /*1500*/ 	.word	0x00022880
        /*1504*/ 	.short	0x010a
        /*1506*/ 	.byte	0x3f
	.zero		1


	//   ....[79]....
        /*1508*/ 	.word	0x0001fba0
        /*150c*/ 	.word	0x00000003
        /*1510*/ 	.word	0x00022880
        /*1514*/ 	.short	0x010a
        /*1516*/ 	.byte	0x3f
	.zero		1


	//   ....[80]....
        /*1518*/ 	.word	0x0001fc00
        /*151c*/ 	.word	0x00000058
        /*1520*/ 	.word	0x00022890
        /*1524*/ 	.short	0x010a
        /*1526*/ 	.byte	0x3f
	.zero		1


	//   ....[81]....
        /*1528*/ 	.word	0x0001ffb0
        /*152c*/ 	.word	0x00000058
        /*1530*/ 	.word	0x00022890
        /*1534*/ 	.short	0x010a
        /*1536*/ 	.byte	0x3f
	.zero		1


	//   ....[82]....
        /*1538*/ 	.word	0x00020370
        /*153c*/ 	.word	0x00000058
        /*1540*/ 	.word	0x00022890
        /*1544*/ 	.short	0x010a
        /*1546*/ 	.byte	0x3f
	.zero		1


	//   ....[83]....
        /*1548*/ 	.word	0x00020720
        /*154c*/ 	.word	0x00000058
        /*1550*/ 	.word	0x000228b0
        /*1554*/ 	.short	0x010a
        /*1556*/ 	.byte	0x3f
	.zero		1


	//   ....[84]....
        /*1558*/ 	.word	0x000209e0
        /*155c*/ 	.word	0x00000012
        /*1560*/ 	.word	0x00022800
        /*1564*/ 	.short	0x010a
        /*1566*/ 	.byte	0x3f
	.zero		1


	//   ....[85]....
        /*1568*/ 	.word	0x00020c00
        /*156c*/ 	.word	0x00000012
        /*1570*/ 	.word	0x00022800
        /*1574*/ 	.short	0x010a
        /*1576*/ 	.byte	0x3f
	.zero		1


	//   ....[86]....
        /*1578*/ 	.word	0x00020c50
        /*157c*/ 	.word	0x00000003
        /*1580*/ 	.word	0x00022830
        /*1584*/ 	.short	0x010a
        /*1586*/ 	.byte	0x3f
	.zero		1


	//   ....[87]....
        /*1588*/ 	.word	0x00020ca0
        /*158c*/ 	.word	0x0000000d
        /*1590*/ 	.word	0x00022830
        /*1594*/ 	.short	0x010a
        /*1596*/ 	.byte	0x3f
	.zero		1


	//   ....[88]....
        /*1598*/ 	.word	0x00020cf0
        /*159c*/ 	.word	0x0000000d
        /*15a0*/ 	.word	0x00022850
        /*15a4*/ 	.short	0x010a
        /*15a6*/ 	.byte	0x3f
	.zero		1


	//   ....[89]....
        /*15a8*/ 	.word	0x00020d40
        /*15ac*/ 	.word	0x0000000b
        /*15b0*/ 	.word	0x00022850
        /*15b4*/ 	.short	0x010a
        /*15b6*/ 	.byte	0x3f
	.zero		1


	//   ....[90]....
        /*15b8*/ 	.word	0x00022300
        /*15bc*/ 	.word	0x00000016
        /*15c0*/ 	.word	0x00022820
        /*15c4*/ 	.short	0x010a
        /*15c6*/ 	.byte	0x3f
	.zero		1


	//   ....[91]....
        /*15c8*/ 	.word	0x00022350
        /*15cc*/ 	.word	0x00000005
        /*15d0*/ 	.word	0x000228a0
        /*15d4*/ 	.short	0x010a
        /*15d6*/ 	.byte	0x3f
	.zero		1


	//   ....[92]....
        /*15d8*/ 	.word	0x000223a0
        /*15dc*/ 	.word	0x00000005
        /*15e0*/ 	.word	0x000228c0
        /*15e4*/ 	.short	0x010a
        /*15e6*/ 	.byte	0x3f
	.zero		1


	//   ....[93]....
        /*15e8*/ 	.word	0x000223f0
        /*15ec*/ 	.word	0x00000005
        /*15f0*/ 	.word	0x000228a0
        /*15f4*/ 	.short	0x010a
        /*15f6*/ 	.byte	0x3f
	.zero		1


	//   ....[94]....
        /*15f8*/ 	.word	0x00022440
        /*15fc*/ 	.word	0x00000005
        /*1600*/ 	.word	0x000228c0
        /*1604*/ 	.short	0x010a
        /*1606*/ 	.byte	0x3f
	.zero		1


	//   ....[95]....
        /*1608*/ 	.word	0x00022560
        /*160c*/ 	.word	0x00000007
        /*1610*/ 	.word	0x00022880
        /*1614*/ 	.short	0x010a
        /*1616*/ 	.byte	0x3f
	.zero		1


	//   ....[96]....
        /*1618*/ 	.word	0x00023250
        /*161c*/ 	.word	0x00000007
        /*1620*/ 	.word	0x00022840
        /*1624*/ 	.short	0x010a
        /*1626*/ 	.byte	0x3f
	.zero		1


	//   ....[97]....
        /*1628*/ 	.word	0x00024960
        /*162c*/ 	.word	0x00000016
        /*1630*/ 	.word	0x00022820
        /*1634*/ 	.short	0x010a
        /*1636*/ 	.byte	0x3f
	.zero		1


	//   ....[98]....
        /*1638*/ 	.word	0x000249b0
        /*163c*/ 	.word	0x00000000
        /*1640*/ 	.word	0x00022880
        /*1644*/ 	.short	0x010a
        /*1646*/ 	.byte	0x3f
	.zero		1


	//   ....[99]....
        /*1648*/ 	.word	0x000254f0
        /*164c*/ 	.word	0x00000000
        /*1650*/ 	.word	0x00022840
        /*1654*/ 	.short	0x010a
        /*1656*/ 	.byte	0x3f
	.zero		1


	//   ....[100]....
        /*1658*/ 	.word	0x00026000
        /*165c*/ 	.word	0x00000000
        /*1660*/ 	.word	0x00022870
        /*1664*/ 	.short	0x010a
        /*1666*/ 	.byte	0x3f
	.zero		1


	//   ....[101]....
        /*1668*/ 	.word	0x00026050
        /*166c*/ 	.word	0x00000000
        /*1670*/ 	.word	0x00022860
        /*1674*/ 	.short	0x010a
        /*1676*/ 	.byte	0x3f
	.zero		1


	//   ....[102]....
        /*1678*/ 	.word	0x000260a0
        /*167c*/ 	.word	0x00000011
        /*1680*/ 	.word	0x00022870
        /*1684*/ 	.short	0x010a
        /*1686*/ 	.byte	0x3f
	.zero		1


	//   ....[103]....
        /*1688*/ 	.word	0x000260f0
        /*168c*/ 	.word	0x00000011
        /*1690*/ 	.word	0x00022860
        /*1694*/ 	.short	0x010a
        /*1696*/ 	.byte	0x3f
	.zero		1


	//   ....[104]....
        /*1698*/ 	.word	0x00026a70
        /*169c*/ 	.word	0x00000007
        /*16a0*/ 	.word	0x00022820
        /*16a4*/ 	.short	0x010a
        /*16a6*/ 	.byte	0x3f
	.zero		1


	//   ....[105]....
        /*16a8*/ 	.word	0x00026c10
        /*16ac*/ 	.word	0x00000005
        /*16b0*/ 	.word	0x00022840
        /*16b4*/ 	.short	0x010a
        /*16b6*/ 	.byte	0x3f
	.zero		1


	//   ....[106]....
        /*16b8*/ 	.word	0x00026c60
        /*16bc*/ 	.word	0x00000003
        /*16c0*/ 	.word	0x00022840
        /*16c4*/ 	.short	0x010a
        /*16c6*/ 	.byte	0x3f
	.zero		1


	//   ....[107]....
        /*16c8*/ 	.word	0x00026cb0
        /*16cc*/ 	.word	0x00000005
        /*16d0*/ 	.word	0x00022860
        /*16d4*/ 	.short	0x010a
        /*16d6*/ 	.byte	0x3f
	.zero		1


	//   ....[108]....
        /*16d8*/ 	.word	0x00026d00
        /*16dc*/ 	.word	0x00000003
        /*16e0*/ 	.word	0x00022860
        /*16e4*/ 	.short	0x010a
        /*16e6*/ 	.byte	0x3f
	.zero		1


	//   ....[109]....
        /*16e8*/ 	.word	0x00026d50
        /*16ec*/ 	.word	0x00000005
        /*16f0*/ 	.word	0x00022880
        /*16f4*/ 	.short	0x010a
        /*16f6*/ 	.byte	0x3f
	.zero		1


	//----- nvinfo : EIATTR_NUM_MBARRIERS
	.align		4
.L_151:
        /*16f8*/ 	.byte	0x03, 0x38
        /*16fa*/ 	.short	0x0016


	//----- nvinfo : EIATTR_EXIT_INSTR_OFFSETS
	.align		4
        /*16fc*/ 	.byte	0x04, 0x1c
        /*16fe*/ 	.short	(.L_153 - .L_152)


	//   ....[0]....
.L_152:
        /*1700*/ 	.word	0x0001fbf0


	//----- nvinfo : EIATTR_MAX_THREADS
	.align		4
.L_153:
        /*1704*/ 	.byte	0x04, 0x05
        /*1706*/ 	.short	(.L_155 - .L_154)
.L_154:
        /*1708*/ 	.word	0x00000180
        /*170c*/ 	.word	0x00000001
        /*1710*/ 	.word	0x00000001


	//----- nvinfo : EIATTR_CRS_STACK_SIZE
	.align		4
.L_155:
        /*1714*/ 	.byte	0x04, 0x1e
        /*1716*/ 	.short	(.L_157 - .L_156)
.L_156:
        /*1718*/ 	.word	0x00000000


	//----- nvinfo : EIATTR_CBANK_PARAM_SIZE
	.align		4
.L_157:
        /*171c*/ 	.byte	0x03, 0x19
        /*171e*/ 	.short	0x0af0


	//----- nvinfo : EIATTR_PARAM_CBANK
	.align		4
        /*1720*/ 	.byte	0x04, 0x0a
        /*1722*/ 	.short	(.L_159 - .L_158)
	.align		4
.L_158:
        /*1724*/ 	.word	index@(.nv.constant0._ZN7cutlass13device_kernelIN5flash11enable_sm90INS1_16FlashAttnFwdSm90INS1_25CollectiveMainloopFwdSm90ILi2EN4cute5tupleIJNS5_1CILi1EEES8_S8_EEENS6_IJNS7_ILi128EEENS7_ILi160EEESA_EEELi128ENS_12float_e4m3_tEfNS_4arch4Sm90ELb0ELb0ELb1ELb1ELb1ELb1ELb0ELb1ELb1ELb1ELb0ELb0EEENS1_21CollectiveEpilogueFwdINS6_IJSA_SA_SB_EEES9_NS_10bfloat16_tESF_Li256ELb1ELb1ELb0ELb1EEENS1_36VarlenDynamicPersistentTileSchedulerILi128ELi160ELi256ELi128ELb0ELb1ELb1ELb0ELb1ELb1EEEEEEEEEvNT_6ParamsE)
        /*1728*/ 	.short	0x0210
        /*172a*/ 	.short	0x0af0


	//----- nvinfo : EIATTR_SW_WAR
	.align		4
.L_159:
        /*172c*/ 	.byte	0x04, 0x36
        /*172e*/ 	.short	(.L_161 - .L_160)
.L_160:
        /*1730*/ 	.word	0x00000008
.L_161:


//--------------------- .nv.info._ZN7cutlass13device_kernelIN5flash11enable_sm90INS1_16FlashAttnFwdSm90INS1_25CollectiveMainloopFwdSm90ILi2EN4cute5tupleIJNS5_1CILi1EEES8_S8_EEENS6_IJNS7_ILi128EEENS7_ILi160EEESA_EEELi128ENS_12float_e4m3_tEfNS_4arch4Sm90ELb0ELb1ELb1ELb0ELb1ELb0ELb0ELb1ELb1ELb1ELb0ELb0EEENS1_21CollectiveEpilogueFwdINS6_IJSA_SA_SB_EEES9_NS_10bfloat16_tESF_Li256ELb0ELb1ELb0ELb1EEENS1_30DynamicPersistentTileSchedulerILi256ELi128ELb0ELb1ELb1EEEEEEEEEvNT_6ParamsE --------------------------
	.section	.nv.info._ZN7cutlass13device_kernelIN5flash11enable_sm90INS1_16FlashAttnFwdSm90INS1_25CollectiveMainloopFwdSm90ILi2EN4cute5tupleIJNS5_1CILi1EEES8_S8_EEENS6_IJNS7_ILi128EEENS7_ILi160EEESA_EEELi128ENS_12float_e4m3_tEfNS_4arch4Sm90ELb0ELb1ELb1ELb0ELb1ELb0ELb0ELb1ELb1ELb1ELb0ELb0EEENS1_21CollectiveEpilogueFwdINS6_IJSA_SA_SB_EEES9_NS_10bfloat16_tESF_Li256ELb0ELb1ELb0ELb1EEENS1_30DynamicPersistentTileSchedulerILi256ELi128ELb0ELb1ELb1EEEEEEEEEvNT_6ParamsE,"",@"SHT_CUDA_INFO"
	.sectionflags	@""
	.align	4


	//----- nvinfo : EIATTR_CUDA_API_VERSION
	.align		4
        /*0000*/ 	.byte	0x04, 0x37
        /*0002*/ 	.short	(.L_163 - .L_162)
.L_162:
        /*0004*/ 	.word	0x00000082


	//----- nvinfo : EIATTR_KPARAM_INFO
	.align		4
.L_163:
        /*0008*/ 	.byte	0x04, 0x17
        /*000a*/ 	.short	(.L_165 - .L_164)
.L_164:
        /*000c*/ 	.word	0x00000000
        /*0010*/ 	.short	0x0000
        /*0012*/ 	.short	0x0070
        /*0014*/ 	.byte	0x00, 0xf0, 0x01, 0x2a


	//----- nvinfo : EIATTR_SPARSE_MMA_MASK
	.align		4
.L_165:
        /*0018*/ 	.byte	0x03, 0x50
        /*001a*/ 	.short	0x0000


	//----- nvinfo : EIATTR_MAXREG_COUNT
	.align		4
        /*001c*/ 	.byte	0x03, 0x1b
        /*001e*/ 	.short	0x00a8


	//----- nvinfo : EIATTR_NUM_BARRIERS
	.align		4
        /*0020*/ 	.byte	0x02, 0x4c
        /*0022*/ 	.byte	0x10
	.zero		1


	//----- nvinfo : EIATTR_EXTERNS
	.align		4
        /*0024*/ 	.byte	0x04, 0x0f
        /*0026*/ 	.short	(.L_167 - .L_166)


	//   ....[0]....
	.align		4
.L_166:
        /*0028*/ 	.word	index@(__assertfail)


	//----- nvinfo : EIATTR_ANNOTATIONS
	.align		4
.L_167:
        /*002c*/ 	.byte	0x04, 0x55
        /*002e*/ 	.short	(.L_169 - .L_168)


	//   ....[0]....
.L_168:
        /* <DEDUP_REMOVED lines=19> */


	//----- nvinfo : EIATTR_MERCURY_ISA_VERSION
	.align		4
.L_169:
        /*0150*/ 	.byte	0x03, 0x5f
        /*0152*/ 	.short	0x0101


	//----- nvinfo : EIATTR_INT_WARP_WIDE_INSTR_OFFSETS
	.align		4
        /*0154*/ 	.byte	0x04, 0x31
        /*0156*/ 	.short	(.L_171 - .L_170)


	//   ....[0]....
.L_170:
        /*0158*/ 	.word	0x000000c0


	//   ....[1]....
        /*015c*/ 	.word	0x000000d0


	//   ....[2]....
        /*0160*/ 	.word	0x00000170


	//   ....[3]....
        /*0164*/ 	.word	0x00017900


	//   ....[4]....
        /*0168*/ 	.word	0x00017990


	//   ....[5]....
        /*016c*/ 	.word	0x0001b950


	//   ....[6]....
        /*0170*/ 	.word	0x0001b9e0


	//----- nvinfo : EIATTR_COOP_GROUP_MASK_REGIDS
	.align		4
.L_171:
        /*0174*/ 	.byte	0x04, 0x29
        /*0176*/ 	.short	(.L_173 - .L_172)


	//   ....[0]....
.L_172:
        /*0178*/ 	.word	0xffffffff


	//   ....[1]....
        /*017c*/ 	.word	0xffffffff


	//   ....[2]....
        /*0180*/ 	.word	0xffffffff


	//   ....[3]....
        /*0184*/ 	.word	0xffffffff


	//   ....[4]....
        /*0188*/ 	.word	0xffffffff


	//   ....[5]....
        /*018c*/ 	.word	0xffffffff


	//   ....[6]....
        /*0190*/ 	.word	0xffffffff


	//   ....[7]....
        /*0194*/ 	.word	0xffffffff


	//   ....[8]....
        /*0198*/ 	.word	0xffffffff


	//   ....[9]....
        /*019c*/ 	.word	0xffffffff


	//   ....[10]....
        /*01a0*/ 	.word	0xffffffff


	//   ....[11]....
        /*01a4*/ 	.word	0xffffffff


	//   ....[12]....
        /*01a8*/ 	.word	0xffffffff


	//   ....[13]....
        /*01ac*/ 	.word	0xffffffff


	//   ....[14]....
        /*01b0*/ 	.word	0xffffffff


	//   ....[15]....
        /*01b4*/ 	.word	0xffffffff


	//   ....[16]....
        /*01b8*/ 	.word	0xffffffff


	//   ....[17]....
        /*01bc*/ 	.word	0xffffffff


	//   ....[18]....
        /*01c0*/ 	.word	0xffffffff


	//   ....[19]....
        /*01c4*/ 	.word	0xffffffff


	//   ....[20]....
        /*01c8*/ 	.word	0xffffffff


	//   ....[21]....
        /*01cc*/ 	.word	0xffffffff


	//   ....[22]....
        /*01d0*/ 	.word	0xffffffff


	//   ....[23]....
        /*01d4*/ 	.word	0xffffffff


	//   ....[24]....
        /*01d8*/ 	.word	0xffffffff


	//   ....[25]....
        /*01dc*/ 	.word	0xffffffff


	//   ....[26]....
        /*01e0*/ 	.word	0xffffffff


	//   ....[27]....
        /*01e4*/ 	.word	0xffffffff


	//   ....[28]....
        /*01e8*/ 	.word	0xffffffff


	//   ....[29]....
        /*01ec*/ 	.word	0xffffffff


	//   ....[30]....
        /*01f0*/ 	.word	0xffffffff


	//   ....[31]....
        /*01f4*/ 	.word	0xffffffff


	//   ....[32]....
        /*01f8*/ 	.word	0xffffffff


	//   ....[33]....
        /*01fc*/ 	.word	0xffffffff


	//   ....[34]....
        /*0200*/ 	.word	0xffffffff


	//   ....[35]....
        /*0204*/ 	.word	0xffffffff


	//   ....[36]....
        /*0208*/ 	.word	0xffffffff


	//   ....[37]....
        /*020c*/ 	.word	0xffffffff


	//   ....[38]....
        /*0210*/ 	.word	0xffffffff


	//   ....[39]....
        /*0214*/ 	.word	0xffffffff


	//   ....[40]....
        /*0218*/ 	.word	0xffffffff


	//   ....[41]....
        /*021c*/ 	.word	0xffffffff


	//   ....[42]....
        /*0220*/ 	.word	0xffffffff


	//   ....[43]....
        /*0224*/ 	.word	0xffffffff


	//   ....[44]....
        /*0228*/ 	.word	0xffffffff


	//   ....[45]....
        /*022c*/ 	.word	0xffffffff


	//   ....[46]....
        /*0230*/ 	.word	0xffffffff


	//   ....[47]....
        /*0234*/ 	.word	0xffffffff


	//   ....[48]....
        /*0238*/ 	.word	0xffffffff


	//   ....[49]....
        /*023c*/ 	.word	0xffffffff


	//   ....[50]....
        /*0240*/ 	.word	0xffffffff


	//   ....[51]....
        /*0244*/ 	.word	0xffffffff


	//   ....[52]....
        /*0248*/ 	.word	0xffffffff


	//   ....[53]....
        /*024c*/ 	.word	0xffffffff


	//   ....[54]....
        /*0250*/ 	.word	0xffffffff


	//   ....[55]....
        /*0254*/ 	.word	0xffffffff


	//   ....[56]....
        /*0258*/ 	.word	0xffffffff


	//   ....[57]....
        /*025c*/ 	.word	0xffffffff


	//   ....[58]....
        /*0260*/ 	.word	0xffffffff


	//   ....[59]....
        /*0264*/ 	.word	0xffffffff


	//   ....[60]....
        /*0268*/ 	.word	0xffffffff


	//   ....[61]....
        /*026c*/ 	.word	0xffffffff


	//   ....[62]....
        /*0270*/ 	.word	0xffffffff


	//   ....[63]....
        /*0274*/ 	.word	0xffffffff


	//   ....[64]....
        /*0278*/ 	.word	0xffffffff


	//   ....[65]....
        /*027c*/ 	.word	0xffffffff


	//   ....[66]....
        /*0280*/ 	.word	0xffffffff


	//   ....[67]....
        /*0284*/ 	.word	0xffffffff


	//   ....[68]....
        /*0288*/ 	.word	0xffffffff


	//   ....[69]....
        /*028c*/ 	.word	0xffffffff


	//   ....[70]....
        /*0290*/ 	.word	0xffffffff


	//   ....[71]....
        /*0294*/ 	.word	0xffffffff


	//   ....[72]....
        /*0298*/ 	.word	0xffffffff


	//   ....[73]....
        /*029c*/ 	.word	0xffffffff


	//   ....[74]....
        /*02a0*/ 	.word	0xffffffff


	//   ....[75]....
        /*02a4*/ 	.word	0xffffffff


	//   ....[76]....
        /*02a8*/ 	.word	0xffffffff


	//   ....[77]....
        /*02ac*/ 	.word	0xffffffff


	//   ....[78]....
        /*02b0*/ 	.word	0xffffffff


	//   ....[79]....
        /*02b4*/ 	.word	0xffffffff


	//   ....[80]....
        /*02b8*/ 	.word	0xffffffff


	//   ....[81]....
        /*02bc*/ 	.word	0xffffffff


	//   ....[82]....
        /*02c0*/ 	.word	0xffffffff


	//   ....[83]....
        /*02c4*/ 	.word	0xffffffff


	//   ....[84]....
        /*02c8*/ 	.word	0xffffffff


	//   ....[85]....
        /*02cc*/ 	.word	0xffffffff


	//   ....[86]....
        /*02d0*/ 	.word	0xffffffff


	//   ....[87]....
        /*02d4*/ 	.word	0xffffffff


	//   ....[88]....
        /*02d8*/ 	.word	0xffffffff


	//   ....[89]....
        /*02dc*/ 	.word	0xffffffff


	//   ....[90]....
        /*02e0*/ 	.word	0xffffffff


	//   ....[91]....
        /*02e4*/ 	.word	0xffffffff


	//   ....[92]....
        /*02e8*/ 	.word	0xffffffff


	//   ....[93]....
        /*02ec*/ 	.word	0xffffffff


	//   ....[94]....
        /*02f0*/ 	.word	0xffffffff


	//   ....[95]....
        /*02f4*/ 	.word	0xffffffff


	//   ....[96]....
        /*02f8*/ 	.word	0xffffffff


	//   ....[97]....
        /*02fc*/ 	.word	0xffffffff


	//   ....[98]....
        /*0300*/ 	.word	0xffffffff


	//   ....[99]....
        /*0304*/ 	.word	0xffffffff


	//   ....[100]....
        /*0308*/ 	.word	0xffffffff


	//   ....[101]....
        /*030c*/ 	.word	0xffffffff


	//   ....[102]....
        /*0310*/ 	.word	0xffffffff


	//   ....[103]....
        /*0314*/ 	.word	0xffffffff


	//   ....[104]....
        /*0318*/ 	.word	0xffffffff


	//   ....[105]....
        /*031c*/ 	.word	0xffffffff


	//   ....[106]....
        /*0320*/ 	.word	0xffffffff


	//   ....[107]....
        /*0324*/ 	.word	0xffffffff


	//   ....[108]....
        /*0328*/ 	.word	0xffffffff


	//   ....[109]....
        /*032c*/ 	.word	0xffffffff


	//   ....[110]....
        /*0330*/ 	.word	0xffffffff


	//   ....[111]....
        /*0334*/ 	.word	0xffffffff


	//   ....[112]....
        /*0338*/ 	.word	0xffffffff


	//   ....[113]....
        /*033c*/ 	.word	0xffffffff


	//   ....[114]....
        /*0340*/ 	.word	0xffffffff


	//   ....[115]....
        /*0344*/ 	.word	0xffffffff


	//   ....[116]....
        /*0348*/ 	.word	0xffffffff


	//   ....[117]....
        /*034c*/ 	.word	0xffffffff


	//   ....[118]....
        /*0350*/ 	.word	0xffffffff


	//   ....[119]....
        /*0354*/ 	.word	0xffffffff


	//   ....[120]....
        /*0358*/ 	.word	0xffffffff


	//   ....[121]....
        /*035c*/ 	.word	0xffffffff


	//   ....[122]....
        /*0360*/ 	.word	0xffffffff


	//   ....[123]....
        /*0364*/ 	.word	0xffffffff


	//   ....[124]....
        /*0368*/ 	.word	0xffffffff


	//   ....[125]....
        /*036c*/ 	.word	0xffffffff


	//   ....[126]....
        /*0370*/ 	.word	0xffffffff


	//   ....[127]....
        /*0374*/ 	.word	0xffffffff


	//   ....[128]....
        /*0378*/ 	.word	0xffffffff


	//   ....[129]....
        /*037c*/ 	.word	0xffffffff


	//   ....[130]....
        /*0380*/ 	.word	0xffffffff


	//   ....[131]....
        /*0384*/ 	.word	0xffffffff


	//   ....[132]....
        /*0388*/ 	.word	0xffffffff


	//   ....[133]....
        /*038c*/ 	.word	0xffffffff


	//   ....[134]....
        /*0390*/ 	.word	0xffffffff


	//   ....[135]....
        /*0394*/ 	.word	0xffffffff


	//   ....[136]....
        /*0398*/ 	.word	0xffffffff


	//   ....[137]....
        /*039c*/ 	.word	0xffffffff


	//   ....[138]....
        /*03a0*/ 	.word	0xffffffff


	//   ....[139]....
        /*03a4*/ 	.word	0xffffffff


	//   ....[140]....
        /*03a8*/ 	.word	0xffffffff


	//   ....[141]....
        /*03ac*/ 	.word	0xffffffff


	//   ....[142]....
        /*03b0*/ 	.word	0xffffffff


	//   ....[143]....
        /*03b4*/ 	.word	0xffffffff


	//   ....[144]....
        /*03b8*/ 	.word	0xffffffff


	//   ....[145]....
        /*03bc*/ 	.word	0xffffffff


	//   ....[146]....
        /*03c0*/ 	.word	0xffffffff


	//   ....[147]....
        /*03c4*/ 	.word	0xffffffff


	//   ....[148]....
        /*03c8*/ 	.word	0xffffffff


	//   ....[149]....
        /*03cc*/ 	.word	0xffffffff


	//   ....[150]....
        /*03d0*/ 	.word	0xffffffff


	//   ....[151]....
        /*03d4*/ 	.word	0xffffffff


	//   ....[152]....
        /*03d8*/ 	.word	0xffffffff


	//   ....[153]....
        /*03dc*/ 	.word	0xffffffff


	//   ....[154]....
        /*03e0*/ 	.word	0xffffffff


	//   ....[155]....
        /*03e4*/ 	.word	0xffffffff


	//   ....[156]....
        /*03e8*/ 	.word	0xffffffff


	//   ....[157]....
        /*03ec*/ 	.word	0xffffffff


	//   ....[158]....
        /*03f0*/ 	.word	0xffffffff


	//   ....[159]....
        /*03f4*/ 	.word	0xffffffff


	//   ....[160]....
        /*03f8*/ 	.word	0xffffffff


	//   ....[161]....
        /*03fc*/ 	.word	0xffffffff


	//   ....[162]....
        /*0400*/ 	.word	0xffffffff


	//   ....[163]....
        /*0404*/ 	.word	0xffffffff


	//   ....[164]....
        /*0408*/ 	.word	0xffffffff


	//   ....[165]....
        /*040c*/ 	.word	0xffffffff


	//   ....[166]....
        /*0410*/ 	.word	0xffffffff


	//   ....[167]....
        /*0414*/ 	.word	0xffffffff


	//   ....[168]....
        /*0418*/ 	.word	0xffffffff


	//   ....[169]....
        /*041c*/ 	.word	0xffffffff


	//   ....[170]....
        /*0420*/ 	.word	0xffffffff


	//   ....[171]....
        /*0424*/ 	.word	0xffffffff


	//   ....[172]....
        /*0428*/ 	.word	0xffffffff


	//   ....[173]....
        /*042c*/ 	.word	0xffffffff


	//   ....[174]....
        /*0430*/ 	.word	0xffffffff


	//   ....[175]....
        /*0434*/ 	.word	0xffffffff


	//   ....[176]....
        /*0438*/ 	.word	0xffffffff


	//   ....[177]....
        /*043c*/ 	.word	0xffffffff


	//   ....[178]....
        /*0440*/ 	.word	0xffffffff


	//   ....[179]....
        /*0444*/ 	.word	0xffffffff


	//   ....[180]....
        /*0448*/ 	.word	0xffffffff


	//   ....[181]....
        /*044c*/ 	.word	0xffffffff


	//   ....[182]....
        /*0450*/ 	.word	0xffffffff


	//   ....[183]....
        /*0454*/ 	.word	0xffffffff


	//   ....[184]....
        /*0458*/ 	.word	0x0500000f


	//   ....[185]....
        /*045c*/ 	.word	0x0500000f


	//   ....[186]....
        /*0460*/ 	.word	0x0500000f


	//   ....[187]....
        /*0464*/ 	.word	0x0500000f


	//   ....[188]....
        /*0468*/ 	.word	0x0500000f


	//   ....[189]....
        /*046c*/ 	.word	0x0500000f


	//   ....[190]....
        /*0470*/ 	.word	0x0500000f


	//   ....[191]....
        /*0474*/ 	.word	0x0500000f


	//   ....[192]....
        /*0478*/ 	.word	0x0500000f


	//   ....[193]....
        /*047c*/ 	.word	0x0500000f


	//   ....[194]....
        /*0480*/ 	.word	0x0500000f


	//   ....[195]....
        /*0484*/ 	.word	0x0500000f


	//   ....[196]....
        /*0488*/ 	.word	0x0500000f


	//   ....[197]....
        /*048c*/ 	.word	0x0500000f


	//   ....[198]....
        /*0490*/ 	.word	0x0500000f


	//   ....[199]....
        /*0494*/ 	.word	0x0500000f


	//   ....[200]....
        /*0498*/ 	.word	0x0500000f


	//   ....[201]....
        /*049c*/ 	.word	0x0500000f


	//   ....[202]....
        /*04a0*/ 	.word	0x0500000f


	//   ....[203]....
        /*04a4*/ 	.word	0x0500000f


	//   ....[204]....
        /*04a8*/ 	.word	0x0500000f


	//   ....[205]....
        /*04ac*/ 	.word	0x0500000f


	//   ....[206]....
        /*04b0*/ 	.word	0x0500000f


	//   ....[207]....
        /*04b4*/ 	.word	0x0500000f


	//   ....[208]....
        /*04b8*/ 	.word	0x0500000f


	//   ....[209]....
        /*04bc*/ 	.word	0x0500000f


	//   ....[210]....
        /*04c0*/ 	.word	0x0500000f


	//   ....[211]....
        /*04c4*/ 	.word	0x0500000f


	//   ....[212]....
        /*04c8*/ 	.word	0x0500000f


	//   ....[213]....
        /*04cc*/ 	.word	0x0500000f


	//   ....[214]....
        /*04d0*/ 	.word	0x0500000f


	//   ....[215]....
        /*04d4*/ 	.word	0x0500000f


	//   ....[216]....
        /*04d8*/ 	.word	0x0500000f


	//   ....[217]....
        /*04dc*/ 	.word	0x0500000f


	//   ....[218]....
        /*04e0*/ 	.word	0x0500000f


	//   ....[219]....
        /*04e4*/ 	.word	0x0500000f


	//   ....[220]....
        /*04e8*/ 	.word	0x0500000f


	//   ....[221]....
        /*04ec*/ 	.word	0x0500000f


	//   ....[222]....
        /*04f0*/ 	.word	0x0500000f


	//   ....[223]....
        /*04f4*/ 	.word	0x0500000f


	//   ....[224]....
        /*04f8*/ 	.word	0x0500000f


	//   ....[225]....
        /*04fc*/ 	.word	0x0500000f


	//   ....[226]....
        /*0500*/ 	.word	0x0500000f


	//   ....[227]....
        /*0504*/ 	.word	0x0500000f


	//   ....[228]....
        /*0508*/ 	.word	0x0500000f


	//   ....[229]....
        /*050c*/ 	.word	0x0500000f


	//   ....[230]....
        /*0510*/ 	.word	0x0500000f


	//   ....[231]....
        /*0514*/ 	.word	0x0500000f


	//   ....[232]....
        /*0518*/ 	.word	0x0500000f


	//   ....[233]....
        /*051c*/ 	.word	0x0500000f


	//   ....[234]....
        /*0520*/ 	.word	0x0500000f


	//   ....[235]....
        /*0524*/ 	.word	0x0500000f


	//   ....[236]....
        /*0528*/ 	.word	0x0500000f


	//   ....[237]....
        /*052c*/ 	.word	0x0500000f


	//   ....[238]....
        /*0530*/ 	.word	0x0500000f


	//   ....[239]....
        /*0534*/ 	.word	0x0500000f


	//   ....[240]....
        /*0538*/ 	.word	0x0500000f


	//   ....[241]....
        /*053c*/ 	.word	0x0500000f


	//   ....[242]....
        /*0540*/ 	.word	0x0500000f


	//   ....[243]....
        /*0544*/ 	.word	0x0500000f


	//   ....[244]....
        /*0548*/ 	.word	0x0500000f


	//   ....[245]....
        /*054c*/ 	.word	0x0500000f


	//   ....[246]....
        /*0550*/ 	.word	0x0500000f


	//   ....[247]....
        /*0554*/ 	.word	0x0500000f


	//   ....[248]....
        /*0558*/ 	.word	0x0500000f


	//   ....[249]....
        /*055c*/ 	.word	0x0500000f


	//   ....[250]....
        /*0560*/ 	.word	0x0500000f


	//   ....[251]....
        /*0564*/ 	.word	0x0500000f


	//   ....[252]....
        /*0568*/ 	.word	0x0500000f


	//   ....[253]....
        /*056c*/ 	.word	0x0500000f


	//   ....[254]....
        /*0570*/ 	.word	0x0500000f


	//   ....[255]....
        /*0574*/ 	.word	0x0500000f


	//   ....[0]....
        /*0578*/ 	.word	0x0500000f


	//   ....[1]....
        /*057c*/ 	.word	0x0500000f


	//   ....[2]....
        /*0580*/ 	.word	0x0500000f


	//   ....[3]....
        /*0584*/ 	.word	0x0500000f


	//   ....[4]....
        /*0588*/ 	.word	0x0500000f


	//   ....[5]....
        /*058c*/ 	.word	0x0500000f


	//   ....[6]....
        /*0590*/ 	.word	0x0500000f


	//   ....[7]....
        /*0594*/ 	.word	0x0500000f


	//   ....[8]....
        /*0598*/ 	.word	0x0500000f


	//   ....[9]....
        /*059c*/ 	.word	0x0500000f


	//   ....[10]....
        /*05a0*/ 	.word	0x0500000f


	//   ....[11]....
        /*05a4*/ 	.word	0x0500000f


	//   ....[12]....
        /*05a8*/ 	.word	0x0500000f


	//   ....[13]....
        /*05ac*/ 	.word	0x0500000f


	//   ....[14]....
        /*05b0*/ 	.word	0x0500000f


	//   ....[15]....
        /*05b4*/ 	.word	0x0500000f


	//   ....[16]....
        /*05b8*/ 	.word	0x0500000f


	//   ....[17]....
        /*05bc*/ 	.word	0x0500000f


	//   ....[18]....
        /*05c0*/ 	.word	0x0500000f


	//   ....[19]....
        /*05c4*/ 	.word	0x0500000f


	//   ....[20]....
        /*05c8*/ 	.word	0x0500000f


	//   ....[21]....
        /*05cc*/ 	.word	0x0500000f


	//   ....[22]....
        /*05d0*/ 	.word	0x0500000f


	//   ....[23]....
        /*05d4*/ 	.word	0x0500000f


	//   ....[24]....
        /*05d8*/ 	.word	0x0500000f


	//   ....[25]....
        /*05dc*/ 	.word	0x0500000f


	//----- nvinfo : EIATTR_COOP_GROUP_INSTR_OFFSETS
	.align		4
.L_173:
        /*05e0*/ 	.byte	0x04, 0x28
        /*05e2*/ 	.short	(.L_175 - .L_174)


	//   ....[0]....
.L_174:
        /*05e4*/ 	.word	0x00000080


	//   ....[1]....
        /*05e8*/ 	.word	0x00000090


	//   ....[2]....
        /*05ec*/ 	.word	0x000002d0


	//   ....[3]....
        /*05f0*/ 	.word	0x00000430


	//   ....[4]....
        /*05f4*/ 	.word	0x00000550


	//   ....[5]....
        /*05f8*/ 	.word	0x000006b0


	//   ....[6]....
        /*05fc*/ 	.word	0x00001770


	//   ....[7]....
        /*0600*/ 	.word	0x00002930


	//   ....[8]....
        /*0604*/ 	.word	0x00003690


	//   ....[9]....
        /*0608*/ 	.word	0x00004910


	//   ....[10]....
        /*060c*/ 	.word	0x000049e0


	//   ....[11]....
        /*0610*/ 	.word	0x00005460


	//   ....[12]....
        /*0614*/ 	.word	0x000054c0


	//   ....[13]....
        /*0618*/ 	.word	0x00007710


	//   ....[14]....
        /*061c*/ 	.word	0x00008ba0


	//   ....[15]....
        /*0620*/ 	.word	0x00009810


	//   ....[16]....
        /*0624*/ 	.word	0x000098d0


	//   ....[17]....
        /*0628*/ 	.word	0x0000a330


	//   ....[18]....
        /*062c*/ 	.word	0x0000a380


	//   ....[19]....
        /*0630*/ 	.word	0x0000d560


	//   ....[20]....
        /*0634*/ 	.word	0x0000d570


	//   ....[21]....
        /*0638*/ 	.word	0x0000d5a0


	//   ....[22]....
        /*063c*/ 	.word	0x0000d5b0


	//   ....[23]....
        /*0640*/ 	.word	0x0000fc90


	//   ....[24]....
        /*0644*/ 	.word	0x00010640


	//   ....[25]....
        /*0648*/ 	.word	0x00011c70


	//   ....[26]....
        /*064c*/ 	.word	0x00011d80


	//   ....[27]....
        /*0650*/ 	.word	0x000128f0


	//   ....[28]....
        /*0654*/ 	.word	0x00012940


	//   ....[29]....
        /*0658*/ 	.word	0x00014060


	//   ....[30]....
        /*065c*/ 	.word	0x00014070


	//   ....[31]....
        /*0660*/ 	.word	0x000140f0


	//   ....[32]....
        /*0664*/ 	.word	0x00014100


	//   ....[33]....
        /*0668*/ 	.word	0x000154d0


	//   ....[34]....
        /*066c*/ 	.word	0x000154e0


	//   ....[35]....
        /*0670*/ 	.word	0x000154f0


	//   ....[36]....
        /*0674*/ 	.word	0x00015500


	//   ....[37]....
        /*0678*/ 	.word	0x00015510


	//   ....[38]....
        /*067c*/ 	.word	0x00015520


	//   ....[39]....
        /*0680*/ 	.word	0x00015530


	//   ....[40]....
        /*0684*/ 	.word	0x00015540


	//   ....[41]....
        /*0688*/ 	.word	0x00015550


	//   ....[42]....
        /*068c*/ 	.word	0x00015580


	//   ....[43]....
        /*0690*/ 	.word	0x000155c0


	//   ....[44]....
        /*0694*/ 	.word	0x000155d0


	//   ....[45]....
        /*0698*/ 	.word	0x00015600


	//   ....[46]....
        /*069c*/ 	.word	0x00015610


	//   ....[47]....
        /*06a0*/ 	.word	0x00015620


	//   ....[48]....
        /*06a4*/ 	.word	0x00015630


	//   ....[49]....
        /*06a8*/ 	.word	0x00015640


	//   ....[50]....
        /*06ac*/ 	.word	0x00015650


	//   ....[51]....
        /*06b0*/ 	.word	0x00015660


	//   ....[52]....
        /*06b4*/ 	.word	0x00015670


	//   ....[53]....
        /*06b8*/ 	.word	0x00015680


	//   ....[54]....
        /*06bc*/ 	.word	0x00015690


	//   ....[55]....
        /*06c0*/ 	.word	0x000156a0


	//   ....[56]....
        /*06c4*/ 	.word	0x000156b0


	//   ....[57]....
        /*06c8*/ 	.word	0x000156c0


	//   ....[58]....
        /*06cc*/ 	.word	0x000156d0


	//   ....[59]....
        /*06d0*/ 	.word	0x00015700


	//   ....[60]....
        /*06d4*/ 	.word	0x00015730


	//   ....[61]....
        /*06d8*/ 	.word	0x00015750


	//   ....[62]....
        /*06dc*/ 	.word	0x00015760


	//   ....[63]....
        /*06e0*/ 	.word	0x00015770


	//   ....[64]....
        /*06e4*/ 	.word	0x00015780


	//   ....[65]....
        /*06e8*/ 	.word	0x00015870


	//   ....[66]....
        /*06ec*/ 	.word	0x000158a0


	//   ....[67]....
        /*06f0*/ 	.word	0x000158d0


	//   ....[68]....
        /*06f4*/ 	.word	0x00015900


	//   ....[69]....
        /*06f8*/ 	.word	0x00015dc0


	//   ....[70]....
        /*06fc*/ 	.word	0x00015e00


	//   ....[71]....
        /*0700*/ 	.word	0x00015ec0


	//   ....[72]....
        /*0704*/ 	.word	0x00015ee0


	//   ....[73]....
        /*0708*/ 	.word	0x00015fa0


	//   ....[74]....
        /*070c*/ 	.word	0x00015fc0


	//   ....[75]....
        /*0710*/ 	.word	0x00016090


	//   ....[76]....
        /*0714*/ 	.word	0x000160b0


	//   ....[77]....
        /*0718*/ 	.word	0x00016750


	//   ....[78]....
        /*071c*/ 	.word	0x00016770


	//   ....[79]....
        /*0720*/ 	.word	0x00016830


	//   ....[80]....
        /*0724*/ 	.word	0x00016850


	//   ....[81]....
        /*0728*/ 	.word	0x00016910


	//   ....[82]....
        /*072c*/ 	.word	0x00016930


	//   ....[83]....
        /*0730*/ 	.word	0x00016a00


	//   ....[84]....
        /*0734*/ 	.word	0x00016a20


	//   ....[85]....
        /*0738*/ 	.word	0x00016bb0


	//   ....[86]....
        /*073c*/ 	.word	0x000187e0


	//   ....[87]....
        /*0740*/ 	.word	0x00018820


	//   ....[88]....
        /*0744*/ 	.word	0x000188f0


	//   ....[89]....
        /*0748*/ 	.word	0x00018900


	//   ....[90]....
        /*074c*/ 	.word	0x00018950


	//   ....[91]....
        /*0750*/ 	.word	0x00018960


	//   ....[92]....
        /*0754*/ 	.word	0x000189b0


	//   ....[93]....
        /*0758*/ 	.word	0x000189c0


	//   ....[94]....
        /*075c*/ 	.word	0x00018a10


	//   ....[95]....
        /*0760*/ 	.word	0x00018a20


	//   ....[96]....
        /*0764*/ 	.word	0x00018a70


	//   ....[97]....
        /*0768*/ 	.word	0x00018a80


	//   ....[98]....
        /*076c*/ 	.word	0x00018ad0


	//   ....[99]....
        /*0770*/ 	.word	0x00018ae0


	//   ....[100]....
        /*0774*/ 	.word	0x00018af0


	//   ....[101]....
        /*0778*/ 	.word	0x00018b40


	//   ....[102]....
        /*077c*/ 	.word	0x00018b90


	//   ....[103]....
        /*0780*/ 	.word	0x00018ba0


	//   ....[104]....
        /*0784*/ 	.word	0x00018bb0


	//   ....[105]....
        /*0788*/ 	.word	0x00018c10


	//   ....[106]....
        /*078c*/ 	.word	0x00019070


	//   ....[107]....
        /*0790*/ 	.word	0x000190a0


	//   ....[108]....
        /*0794*/ 	.word	0x00019110


	//   ....[109]....
        /*0798*/ 	.word	0x00019140


	//   ....[110]....
        /*079c*/ 	.word	0x00019180


	//   ....[111]....
        /*07a0*/ 	.word	0x000191b0


	//   ....[112]....
        /*07a4*/ 	.word	0x00019200


	//   ....[113]....
        /*07a8*/ 	.word	0x00019230


	//   ....[114]....
        /*07ac*/ 	.word	0x00019260


	//   ....[115]....
        /*07b0*/ 	.word	0x00019290


	//   ....[116]....
        /*07b4*/ 	.word	0x000192f0


	//   ....[117]....
        /*07b8*/ 	.word	0x00019310


	//   ....[118]....
        /*07bc*/ 	.word	0x00019360


	//   ....[119]....
        /*07c0*/ 	.word	0x00019380


	//   ....[120]....
        /*07c4*/ 	.word	0x000193d0


	//   ....[121]....
        /*07c8*/ 	.word	0x000193f0


	//   ....[122]....
        /*07cc*/ 	.word	0x00019410


	//   ....[123]....
        /*07d0*/ 	.word	0x00019450


	//   ....[124]....
        /*07d4*/ 	.word	0x00019470


	//   ....[125]....
        /*07d8*/ 	.word	0x000194d0


	//   ....[126]....
        /*07dc*/ 	.word	0x00019b00


	//   ....[127]....
        /*07e0*/ 	.word	0x00019b20


	//   ....[128]....
        /*07e4*/ 	.word	0x00019b50


	//   ....[129]....
        /*07e8*/ 	.word	0x00019b90


	//   ....[130]....
        /*07ec*/ 	.word	0x00019be0


	//   ....[131]....
        /*07f0*/ 	.word	0x00019c00


	//   ....[132]....
        /*07f4*/ 	.word	0x00019c50


	//   ....[133]....
        /*07f8*/ 	.word	0x00019c70


	//   ....[134]....
        /*07fc*/ 	.word	0x00019cc0


	//   ....[135]....
        /*0800*/ 	.word	0x00019ce0


	//   ....[136]....
        /*0804*/ 	.word	0x00019d30


	//   ....[137]....
        /*0808*/ 	.word	0x00019d50


	//   ....[138]....
        /*080c*/ 	.word	0x00019da0


	//   ....[139]....
        /*0810*/ 	.word	0x00019dc0


	//   ....[140]....
        /*0814*/ 	.word	0x00019e00


	//   ....[141]....
        /*0818*/ 	.word	0x00019e20


	//   ....[142]....
        /*081c*/ 	.word	0x0001a750


	//   ....[143]....
        /*0820*/ 	.word	0x0001a760


	//   ....[144]....
        /*0824*/ 	.word	0x0001a770


	//   ....[145]....
        /*0828*/ 	.word	0x0001a780


	//   ....[146]....
        /*082c*/ 	.word	0x0001a790


	//   ....[147]....
        /*0830*/ 	.word	0x0001a7a0


	//   ....[148]....
        /*0834*/ 	.word	0x0001a7c0


	//   ....[149]....
        /*0838*/ 	.word	0x0001a7e0


	//   ....[150]....
        /*083c*/ 	.word	0x0001a8a0


	//   ....[151]....
        /*0840*/ 	.word	0x0001a8b0


	//   ....[152]....
        /*0844*/ 	.word	0x0001a8c0


	//   ....[153]....
        /*0848*/ 	.word	0x0001a8d0


	//   ....[154]....
        /*084c*/ 	.word	0x0001a940


	//   ....[155]....
        /*0850*/ 	.word	0x0001a950


	//   ....[156]....
        /*0854*/ 	.word	0x0001a960


	//   ....[157]....
        /*0858*/ 	.word	0x0001a970


	//   ....[158]....
        /*085c*/ 	.word	0x0001a990


	//   ....[159]....
        /*0860*/ 	.word	0x0001a9b0


	//   ....[160]....
        /*0864*/ 	.word	0x0001a9f0


	//   ....[161]....
        /*0868*/ 	.word	0x0001aa40


	//   ....[162]....
        /*086c*/ 	.word	0x0001adf0


	//   ....[163]....
        /*0870*/ 	.word	0x0001ae00


	//   ....[164]....
        /*0874*/ 	.word	0x0001ae10


	//   ....[165]....
        /*0878*/ 	.word	0x0001ae20


	//   ....[166]....
        /*087c*/ 	.word	0x0001ae30


	//   ....[167]....
        /*0880*/ 	.word	0x0001ae50


	//   ....[168]....
        /*0884*/ 	.word	0x0001ae70


	//   ....[169]....
        /*0888*/ 	.word	0x0001aed0


	//   ....[170]....
        /*088c*/ 	.word	0x0001af10


	//   ....[171]....
        /*0890*/ 	.word	0x0001af20


	//   ....[172]....
        /*0894*/ 	.word	0x0001af40


	//   ....[173]....
        /*0898*/ 	.word	0x0001af60


	//   ....[174]....
        /*089c*/ 	.word	0x0001afb0


	//   ....[175]....
        /*08a0*/ 	.word	0x0001afd0


	//   ....[176]....
        /*08a4*/ 	.word	0x0001afe0


	//   ....[177]....
        /*08a8*/ 	.word	0x0001aff0


	//   ....[178]....
        /*08ac*/ 	.word	0x0001b010


	//   ....[179]....
        /*08b0*/ 	.word	0x0001b030


	//   ....[180]....
        /*08b4*/ 	.word	0x0001b050


	//   ....[181]....
        /*08b8*/ 	.word	0x0001b090


	//   ....[182]....
        /*08bc*/ 	.word	0x0001c240


	//   ....[183]....
        /*08c0*/ 	.word	0x0001c3e0


	//   ....[184]....
        /*08c4*/ 	.word	0x0001cab0


	//   ....[185]....
        /*08c8*/ 	.word	0x0001cb90


	//   ....[186]....
        /*08cc*/ 	.word	0x0001cc80


	//   ....[187]....
        /*08d0*/ 	.word	0x0001cce0


	//   ....[188]....
        /*08d4*/ 	.word	0x0001cda0


	//   ....[189]....
        /*08d8*/ 	.word	0x0001ce00


	//   ....[190]....
        /*08dc*/ 	.word	0x0001cec0


	//   ....[191]....
        /*08e0*/ 	.word	0x0001cf20


	//   ....[192]....
        /*08e4*/ 	.word	0x0001cfe0


	//   ....[193]....
        /*08e8*/ 	.word	0x0001d040


	//   ....[194]....
        /*08ec*/ 	.word	0x0001d100


	//   ....[195]....
        /*08f0*/ 	.word	0x0001d160


	//   ....[196]....
        /*08f4*/ 	.word	0x0001d220


	//   ....[197]....
        /*08f8*/ 	.word	0x0001d280


	//   ....[198]....
        /*08fc*/ 	.word	0x0001d340


	//   ....[199]....
        /*0900*/ 	.word	0x0001d3a0


	//   ....[200]....
        /*0904*/ 	.word	0x0001d460


	//   ....[201]....
        /*0908*/ 	.word	0x0001d4c0


	//   ....[202]....
        /*090c*/ 	.word	0x0001d580


	//   ....[203]....
        /*0910*/ 	.word	0x0001d5e0


	//   ....[204]....
        /*0914*/ 	.word	0x0001d6d0


	//   ....[205]....
        /*0918*/ 	.word	0x0001d880


	//   ....[206]....
        /*091c*/ 	.word	0x0001d910


	//   ....[207]....
        /*0920*/ 	.word	0x0001d9e0


	//   ....[208]....
        /*0924*/ 	.word	0x0001da30


	//   ....[209]....
        /*0928*/ 	.word	0x0001db00


	//   ....[210]....
        /*092c*/ 	.word	0x0001db50


	//   ....[211]....
        /*0930*/ 	.word	0x0001dc30


	//   ....[212]....
        /*0934*/ 	.word	0x0001dc80


	//   ....[213]....
        /*0938*/ 	.word	0x0001dcf0


	//   ....[214]....
        /*093c*/ 	.word	0x0001ddb0


	//   ....[215]....
        /*0940*/ 	.word	0x0001de20


	//   ....[216]....
        /*0944*/ 	.word	0x0001dee0


	//   ....[217]....
        /*0948*/ 	.word	0x0001df50


	//   ....[218]....
        /*094c*/ 	.word	0x0001e000


	//   ....[219]....
        /*0950*/ 	.word	0x0001e070


	//   ....[220]....
        /*0954*/ 	.word	0x0001e120


	//   ....[221]....
        /*0958*/ 	.word	0x0001e190


	//   ....[222]....
        /*095c*/ 	.word	0x0001e240


	//   ....[223]....
        /*0960*/ 	.word	0x0001e2b0


	//   ....[224]....
        /*0964*/ 	.word	0x0001e360


	//   ....[225]....
        /*0968*/ 	.word	0x0001e3f0


	//   ....[226]....
        /*096c*/ 	.word	0x0001e460


	//   ....[227]....
        /*0970*/ 	.word	0x0001e4e0


	//   ....[228]....
        /*0974*/ 	.word	0x0001e580


	//   ....[229]....
        /*0978*/ 	.word	0x0001e5e0


	//   ....[230]....
        /*097c*/ 	.word	0x0001e6a0


	//   ....[231]....
        /*0980*/ 	.word	0x0001e700


	//   ....[232]....
        /*0984*/ 	.word	0x0001e7c0


	//   ....[233]....
        /*0988*/ 	.word	0x0001e820


	//   ....[234]....
        /*098c*/ 	.word	0x0001e8e0


	//   ....[235]....
        /*0990*/ 	.word	0x0001e940


	//   ....[236]....
        /*0994*/ 	.word	0x0001ea00


	//   ....[237]....
        /*0998*/ 	.word	0x0001ea60


	//   ....[238]....
        /*099c*/ 	.word	0x0001eb20


	//   ....[239]....
        /*09a0*/ 	.word	0x0001eb80


	//   ....[240]....
        /*09a4*/ 	.word	0x0001ec20


	//   ....[241]....
        /*09a8*/ 	.word	0x0001ed50


	//   ....[242]....
        /*09ac*/ 	.word	0x0001ede0


	//   ....[243]....
        /*09b0*/ 	.word	0x0001ee60


	//   ....[244]....
        /*09b4*/ 	.word	0x0001ef00


	//   ....[245]....
        /*09b8*/ 	.word	0x0001ef60


	//   ....[246]....
        /*09bc*/ 	.word	0x0001f010


	//   ....[247]....
        /*09c0*/ 	.word	0x0001f070


	//   ....[248]....
        /*09c4*/ 	.word	0x0001f120


	//   ....[249]....
        /*09c8*/ 	.word	0x0001f180


	//   ....[250]....
        /*09cc*/ 	.word	0x0001f220


	//   ....[251]....
        /*09d0*/ 	.word	0x0001f280


	//   ....[252]....
        /*09d4*/ 	.word	0x0001f330


	//   ....[253]....
        /*09d8*/ 	.word	0x0001f390


	//   ....[254]....
        /*09dc*/ 	.word	0x0001f430


	//   ....[255]....
        /*09e0*/ 	.word	0x0001f490


	//   ....[0]....
        /*09e4*/ 	.word	0x0001f540


	//   ....[1]....
        /*09e8*/ 	.word	0x0001f5a0


	//   ....[2]....
        /*09ec*/ 	.word	0x0001f650


	//   ....[3]....
        /*09f0*/ 	.word	0x0001f6b0


	//   ....[4]....
        /*09f4*/ 	.word	0x0001f760


	//   ....[5]....
        /*09f8*/ 	.word	0x0001f850


	//   ....[6]....
        /*09fc*/ 	.word	0x0001f8e0


	//   ....[7]....
        /*0a00*/ 	.word	0x0001f960


	//   ....[8]....
        /*0a04*/ 	.word	0x0001f9f0


	//   ....[9]....
        /*0a08*/ 	.word	0x0001fa50


	//   ....[10]....
        /*0a0c*/ 	.word	0x0001faf0


	//   ....[11]....
        /*0a10*/ 	.word	0x0001fb50


	//   ....[12]....
        /*0a14*/ 	.word	0x0001fc00


	//   ....[13]....
        /*0a18*/ 	.word	0x0001fc60


	//   ....[14]....
        /*0a1c*/ 	.word	0x0001fd00


	//   ....[15]....
        /*0a20*/ 	.word	0x0001fd60


	//   ....[16]....
        /*0a24*/ 	.word	0x0001fe10


	//   ....[17]....
        /*0a28*/ 	.word	0x0001fe70


	//   ....[18]....
        /*0a2c*/ 	.word	0x0001ff10


	//   ....[19]....
        /*0a30*/ 	.word	0x0001ff70


	//   ....[20]....
        /*0a34*/ 	.word	0x00020020


	//   ....[21]....
        /*0a38*/ 	.word	0x00020080


	//   ....[22]....
        /*0a3c*/ 	.word	0x00020130


	//   ....[23]....
        /*0a40*/ 	.word	0x00020190


	//   ....[24]....
        /*0a44*/ 	.word	0x00020240


	//   ....[25]....
        /*0a48*/ 	.word	0x000204a0


	//----- nvinfo : EIATTR_REG_RECONFIG
	.align		4
.L_175:
        /*0a4c*/ 	.byte	0x01, 0x54
	.zero		2


	//----- nvinfo : EIATTR_SYSCALL_OFFSETS
	.align		4
        /*0a50*/ 	.byte	0x04, 0x46
        /*0a52*/ 	.short	(.L_177 - .L_176)


	//   ....[0]....
.L_176:
        /*0a54*/ 	.word	0x00001950


	//   ....[1]....
        /*0a58*/ 	.word	0x00017b00


	//   ....[2]....
        /*0a5c*/ 	.word	0x00017c70


	//   ....[3]....
        /*0a60*/ 	.word	0x00017dc0


	//   ....[4]....
        /*0a64*/ 	.word	0x00017f00


	//   ....[5]....
        /*0a68*/ 	.word	0x00019790


	//----- nvinfo : EIATTR_MBARRIER_INSTR_OFFSETS
	.align		4
.L_177:
        /*0a6c*/ 	.byte	0x04, 0x39
        /*0a6e*/ 	.short	(.L_179 - .L_178)


	//   ....[0]....
.L_178:
        /*0a70*/ 	.word	0x00000180
        /*0a74*/ 	.word	0x000000ff
        /*0a78*/ 	.word	0x00022800
        /*0a7c*/ 	.short	0x0100
        /*0a7e*/ 	.byte	0x08
	.zero		1


	//   ....[1]....
        /*0a80*/ 	.word	0x00000190
        /*0a84*/ 	.word	0x000000ff
        /*0a88*/ 	.word	0x00022820
        /*0a8c*/ 	.short	0x0100
        /*0a8e*/ 	.byte	0x08
	.zero		1


	//   ....[2]....
        /*0a90*/ 	.word	0x00000280
        /*0a94*/ 	.word	0x000000ff
        /*0a98*/ 	.word	0x00022830
        /*0a9c*/ 	.short	0x0100
        /*0a9e*/ 	.byte	0x08
	.zero		1


	//   ....[3]....
        /*0aa0*/ 	.word	0x00000290
        /*0aa4*/ 	.word	0x000000ff
        /*0aa8*/ 	.word	0x00022840
        /*0aac*/ 	.short	0x0100
        /*0aae*/ 	.byte	0x08
	.zero		1


	//   ....[4]....
        /*0ab0*/ 	.word	0x000002a0
        /*0ab4*/ 	.word	0x000000ff
        /*0ab8*/ 	.word	0x00022838
        /*0abc*/ 	.short	0x0100
        /*0abe*/ 	.byte	0x08
	.zero		1


	//   ....[5]....
        /*0ac0*/ 	.word	0x000002b0
        /*0ac4*/ 	.word	0x000000ff
        /*0ac8*/ 	.word	0x00022848
        /*0acc*/ 	.short	0x0100
        /*0ace*/ 	.byte	0x08
	.zero		1


	//   ....[6]....
        /*0ad0*/ 	.word	0x000003e0
        /*0ad4*/ 	.word	0x000000ff
        /*0ad8*/ 	.word	0x00022850
        /*0adc*/ 	.short	0x0100
        /*0ade*/ 	.byte	0x08
	.zero		1


	//   ....[7]....
        /*0ae0*/ 	.word	0x000003f0
        /*0ae4*/ 	.word	0x000000ff
        /*0ae8*/ 	.word	0x00022860
        /*0aec*/ 	.short	0x0100
        /*0aee*/ 	.byte	0x08
	.zero		1


	//   ....[8]....
        /*0af0*/ 	.word	0x00000400
        /*0af4*/ 	.word	0x000000ff
        /*0af8*/ 	.word	0x00022858
        /*0afc*/ 	.short	0x0100
        /*0afe*/ 	.byte	0x08
	.zero		1


	//   ....[9]....
        /*0b00*/ 	.word	0x00000410
        /*0b04*/ 	.word	0x000000ff
        /*0b08*/ 	.word	0x00022868
        /*0b0c*/ 	.short	0x0100
        /*0b0e*/ 	.byte	0x08
	.zero		1


	//   ....[10]....
        /*0b10*/ 	.word	0x00000500
        /*0b14*/ 	.word	0x000000ff
        /*0b18*/ 	.word	0x00022870
        /*0b1c*/ 	.short	0x0100
        /*0b1e*/ 	.byte	0x06
	.zero		1


	//   ....[11]....
        /*0b20*/ 	.word	0x00000510
        /*0b24*/ 	.word	0x000000ff
        /*0b28*/ 	.word	0x00022880
        /*0b2c*/ 	.short	0x0100
        /*0b2e*/ 	.byte	0x06
	.zero		1


	//   ....[12]....
        /*0b30*/ 	.word	0x00000520
        /*0b34*/ 	.word	0x000000ff
        /*0b38*/ 	.word	0x00022878
        /*0b3c*/ 	.short	0x0100
        /*0b3e*/ 	.byte	0x06
	.zero		1


	//   ....[13]....
        /*0b40*/ 	.word	0x00000530
        /*0b44*/ 	.word	0x000000ff
        /*0b48*/ 	.word	0x00022888
        /*0b4c*/ 	.short	0x0100
        /*0b4e*/ 	.byte	0x06
	.zero		1


	//   ....[14]....
        /*0b50*/ 	.word	0x00000660
        /*0b54*/ 	.word	0x000000ff
        /*0b58*/ 	.word	0x00022890
        /*0b5c*/ 	.short	0x0100
        /*0b5e*/ 	.byte	0x08
	.zero		1


	//   ....[15]....
        /*0b60*/ 	.word	0x00000670
        /*0b64*/ 	.word	0x000000ff
        /*0b68*/ 	.word	0x000228a0
        /*0b6c*/ 	.short	0x0100
        /*0b6e*/ 	.byte	0x08
	.zero		1


	//   ....[16]....
        /*0b70*/ 	.word	0x00000680
        /*0b74*/ 	.word	0x000000ff
        /*0b78*/ 	.word	0x00022898
        /*0b7c*/ 	.short	0x0100
        /*0b7e*/ 	.byte	0x08
	.zero		1


	//   ....[17]....
        /*0b80*/ 	.word	0x00000690
        /*0b84*/ 	.word	0x000000ff
        /*0b88*/ 	.word	0x000228a8
        /*0b8c*/ 	.short	0x0100
        /*0b8e*/ 	.byte	0x08
	.zero		1


	//   ....[18]....
        /*0b90*/ 	.word	0x000007e0
        /*0b94*/ 	.word	0x000000ff
        /*0b98*/ 	.word	0x000228b0
        /*0b9c*/ 	.short	0x0100
        /*0b9e*/ 	.byte	0x08
	.zero		1


	//   ....[19]....
        /*0ba0*/ 	.word	0x000007f0
        /*0ba4*/ 	.word	0x000000ff
        /*0ba8*/ 	.word	0x000228c0
        /*0bac*/ 	.short	0x0100
        /*0bae*/ 	.byte	0x08
	.zero		1


	//   ....[20]....
        /*0bb0*/ 	.word	0x00000800
        /*0bb4*/ 	.word	0x000000ff
        /*0bb8*/ 	.word	0x000228b8
        /*0bbc*/ 	.short	0x0100
        /*0bbe*/ 	.byte	0x08
	.zero		1


	//   ....[21]....
        /*0bc0*/ 	.word	0x00000810
        /*0bc4*/ 	.word	0x000000ff
        /*0bc8*/ 	.word	0x000228c8
        /*0bcc*/ 	.short	0x0100
        /*0bce*/ 	.byte	0x08
	.zero		1


	//   ....[22]....
        /*0bd0*/ 	.word	0x00001ca0
        /*0bd4*/ 	.word	0x000000ff
        /*0bd8*/ 	.word	0x00022800
        /*0bdc*/ 	.short	0x010a
        /*0bde*/ 	.byte	0x2b
	.zero		1


	//   ....[23]....
        /*0be0*/ 	.word	0x00001d40
        /*0be4*/ 	.word	0x0000006a
        /*0be8*/ 	.word	0x00022830
        /*0bec*/ 	.short	0x010a
        /*0bee*/ 	.byte	0x3f
	.zero		1


	//   ....[24]....
        /*0bf0*/ 	.word	0x00001d80
        /*0bf4*/ 	.word	0x0000006a
        /*0bf8*/ 	.word	0x00022830
        /*0bfc*/ 	.short	0x010a
        /*0bfe*/ 	.byte	0x3f
	.zero		1


	//   ....[25]....
        /*0c00*/ 	.word	0x00002c70
        /*0c04*/ 	.word	0x000000ff
        /*0c08*/ 	.word	0x00000000
        /*0c0c*/ 	.short	0x0101
        /*0c0e*/ 	.byte	0x06
	.zero		1


	//   ....[26]....
        /*0c10*/ 	.word	0x00006830
        /*0c14*/ 	.word	0x000000ff
        /*0c18*/ 	.word	0x00022830
        /*0c1c*/ 	.short	0x010a
        /*0c1e*/ 	.byte	0x06
	.zero		1


	//   ....[27]....
        /*0c20*/ 	.word	0x00006870
        /*0c24*/ 	.word	0x000000ff
        /*0c28*/ 	.word	0x00022830
        /*0c2c*/ 	.short	0x010a
        /*0c2e*/ 	.byte	0x06
	.zero		1


	//   ....[28]....
        /*0c30*/ 	.word	0x00007100
        /*0c34*/ 	.word	0x000000ff
        /*0c38*/ 	.word	0x00022850
        /*0c3c*/ 	.short	0x010a
        /*0c3e*/ 	.byte	0x06
	.zero		1


	//   ....[29]....
        /*0c40*/ 	.word	0x00007140
        /*0c44*/ 	.word	0x000000ff
        /*0c48*/ 	.word	0x00022850
        /*0c4c*/ 	.short	0x010a
        /*0c4e*/ 	.byte	0x06
	.zero		1


	//   ....[30]....
        /*0c50*/ 	.word	0x000079a0
        /*0c54*/ 	.word	0x000000ff
        /*0c58*/ 	.word	0x00000000
        /*0c5c*/ 	.short	0x0101
        /*0c5e*/ 	.byte	0x06
	.zero		1


	//   ....[31]....
        /*0c60*/ 	.word	0x0000b0e0
        /*0c64*/ 	.word	0x000000ff
        /*0c68*/ 	.word	0x00000000
        /*0c6c*/ 	.short	0x0101
        /*0c6e*/ 	.byte	0x06
	.zero		1


	//   ....[32]....
        /*0c70*/ 	.word	0x0000baa0
        /*0c74*/ 	.word	0x000000ff
        /*0c78*/ 	.word	0x00022830
        /*0c7c*/ 	.short	0x010a
        /*0c7e*/ 	.byte	0x06
	.zero		1


	//   ....[33]....
        /*0c80*/ 	.word	0x0000bae0
        /*0c84*/ 	.word	0x000000ff
        /*0c88*/ 	.word	0x00022830
        /*0c8c*/ 	.short	0x010a
        /*0c8e*/ 	.byte	0x06
	.zero		1


	//   ....[34]....
        /*0c90*/ 	.word	0x0000c370
        /*0c94*/ 	.word	0x000000ff
        /*0c98*/ 	.word	0x00022850
        /*0c9c*/ 	.short	0x010a
        /*0c9e*/ 	.byte	0x06
	.zero		1


	//   ....[35]....
        /*0ca0*/ 	.word	0x0000c3b0
        /*0ca4*/ 	.word	0x000000ff
        /*0ca8*/ 	.word	0x00022850
        /*0cac*/ 	.short	0x010a
        /*0cae*/ 	.byte	0x06
	.zero		1


	//   ....[36]....
        /*0cb0*/ 	.word	0x0000cc70
        /*0cb4*/ 	.word	0x000000ff
        /*0cb8*/ 	.word	0x00000000
        /*0cbc*/ 	.short	0x0101
        /*0cbe*/ 	.byte	0x06
	.zero		1


	//   ....[37]....
        /*0cc0*/ 	.word	0x0000e6b0
        /*0cc4*/ 	.word	0x000000ff
        /*0cc8*/ 	.word	0x00000000
        /*0ccc*/ 	.short	0x0101
        /*0cce*/ 	.byte	0x06
	.zero		1


	//   ....[38]....
        /*0cd0*/ 	.word	0x0000ee30
        /*0cd4*/ 	.word	0x000000ff
        /*0cd8*/ 	.word	0x00022830
        /*0cdc*/ 	.short	0x010a
        /*0cde*/ 	.byte	0x06
	.zero		1


	//   ....[39]....
        /*0ce0*/ 	.word	0x0000ee70
        /*0ce4*/ 	.word	0x000000ff
        /*0ce8*/ 	.word	0x00022830
        /*0cec*/ 	.short	0x010a
        /*0cee*/ 	.byte	0x06
	.zero		1


	//   ....[40]....
        /*0cf0*/ 	.word	0x0000f6d0
        /*0cf4*/ 	.word	0x000000ff
        /*0cf8*/ 	.word	0x00022850
        /*0cfc*/ 	.short	0x010a
        /*0cfe*/ 	.byte	0x06
	.zero		1


	//   ....[41]....
        /*0d00*/ 	.word	0x0000f710
        /*0d04*/ 	.word	0x000000ff
        /*0d08*/ 	.word	0x00022850
        /*0d0c*/ 	.short	0x010a
        /*0d0e*/ 	.byte	0x06
	.zero		1


	//   ....[42]....
        /*0d10*/ 	.word	0x0000ff60
        /*0d14*/ 	.word	0x000000ff
        /*0d18*/ 	.word	0x00000000
        /*0d1c*/ 	.short	0x0101
        /*0d1e*/ 	.byte	0x06
	.zero		1


	//   ....[43]....
        /*0d20*/ 	.word	0x000136a0
        /*0d24*/ 	.word	0x000000ff
        /*0d28*/ 	.word	0x00000000
        /*0d2c*/ 	.short	0x0101
        /*0d2e*/ 	.byte	0x06
	.zero		1


	//   ....[44]....
        /*0d30*/ 	.word	0x00013d10
        /*0d34*/ 	.word	0x000000ff
        /*0d38*/ 	.word	0x00022850
        /*0d3c*/ 	.short	0x010a
        /*0d3e*/ 	.byte	0x09
	.zero		1


	//   ....[45]....
        /*0d40*/ 	.word	0x00013d50
        /*0d44*/ 	.word	0x000000ff
        /*0d48*/ 	.word	0x00022850
        /*0d4c*/ 	.short	0x010a
        /*0d4e*/ 	.byte	0x09
	.zero		1


	//   ....[46]....
        /*0d50*/ 	.word	0x00014400
        /*0d54*/ 	.word	0x000000ff
        /*0d58*/ 	.word	0x00000000
        /*0d5c*/ 	.short	0x0101
        /*0d5e*/ 	.byte	0x04
	.zero		1


	//   ....[47]....
        /*0d60*/ 	.word	0x00015df0
        /*0d64*/ 	.word	0x00000004
        /*0d68*/ 	.word	0x00000000
        /*0d6c*/ 	.short	0x0101
        /*0d6e*/ 	.byte	0x3f
	.zero		1


	//   ....[48]....
        /*0d70*/ 	.word	0x000184f0
        /*0d74*/ 	.word	0x00000000
        /*0d78*/ 	.word	0x00022880
        /*0d7c*/ 	.short	0x010a
        /*0d7e*/ 	.byte	0x3f
	.zero		1


	//   ....[49]....
        /*0d80*/ 	.word	0x00018d50
        /*0d84*/ 	.word	0x00000000
        /*0d88*/ 	.word	0x00022870
        /*0d8c*/ 	.short	0x0107
        /*0d8e*/ 	.byte	0x3f
	.zero		1


	//   ....[50]....
        /*0d90*/ 	.word	0x00018e10
        /*0d94*/ 	.word	0x00000000
        /*0d98*/ 	.word	0x00022870
        /*0d9c*/ 	.short	0x0101
        /*0d9e*/ 	.byte	0x3f
	.zero		1


	//   ....[51]....
        /*0da0*/ 	.word	0x00018e40
        /*0da4*/ 	.word	0x00000000
        /*0da8*/ 	.word	0x00022840
        /*0dac*/ 	.short	0x010a
        /*0dae*/ 	.byte	0x3f
	.zero		1


	//   ....[52]....
        /*0db0*/ 	.word	0x00019570
        /*0db4*/ 	.word	0x00000000
        /*0db8*/ 	.word	0x00022830
        /*0dbc*/ 	.short	0x0107
        /*0dbe*/ 	.byte	0x3f
	.zero		1


	//   ....[53]....
        /*0dc0*/ 	.word	0x00019630
        /*0dc4*/ 	.word	0x00000000
        /*0dc8*/ 	.word	0x00022830
        /*0dcc*/ 	.short	0x0101
        /*0dce*/ 	.byte	0x3f
	.zero		1


	//   ....[54]....
        /*0dd0*/ 	.word	0x00019ed0
        /*0dd4*/ 	.word	0x00000011
        /*0dd8*/ 	.word	0x00022800
        /*0ddc*/ 	.short	0x0107
        /*0dde*/ 	.byte	0x3f
	.zero		1


	//   ....[55]....
        /*0de0*/ 	.word	0x00019fc0
        /*0de4*/ 	.word	0x00000011
        /*0de8*/ 	.word	0x00022800
        /*0dec*/ 	.short	0x0101
        /*0dee*/ 	.byte	0x3f
	.zero		1


	//   ....[56]....
        /*0df0*/ 	.word	0x00019fe0
        /*0df4*/ 	.word	0x00000011
        /*0df8*/ 	.word	0x00022820
        /*0dfc*/ 	.short	0x010a
        /*0dfe*/ 	.byte	0x3f
	.zero		1


	//   ....[57]....
        /*0e00*/ 	.word	0x0001a4f0
        /*0e04*/ 	.word	0x00000000
        /*0e08*/ 	.word	0x00022880
        /*0e0c*/ 	.short	0x010a
        /*0e0e*/ 	.byte	0x3f
	.zero		1


	//   ....[58]....
        /*0e10*/ 	.word	0x0001aac0
        /*0e14*/ 	.word	0x00000000
        /*0e18*/ 	.word	0x00022870
        /*0e1c*/ 	.short	0x0107
        /*0e1e*/ 	.byte	0x3f
	.zero		1


	//   ....[59]....
        /*0e20*/ 	.word	0x0001ab80
        /*0e24*/ 	.word	0x00000000
        /*0e28*/ 	.word	0x00022870
        /*0e2c*/ 	.short	0x0101
        /*0e2e*/ 	.byte	0x3f
	.zero		1


	//   ....[60]....
        /*0e30*/ 	.word	0x0001abb0
        /*0e34*/ 	.word	0x00000000
        /*0e38*/ 	.word	0x00022840
        /*0e3c*/ 	.short	0x010a
        /*0e3e*/ 	.byte	0x3f
	.zero		1


	//   ....[61]....
        /*0e40*/ 	.word	0x0001b150
        /*0e44*/ 	.word	0x00000000
        /*0e48*/ 	.word	0x00022830
        /*0e4c*/ 	.short	0x0107
        /*0e4e*/ 	.byte	0x3f
	.zero		1


	//   ....[62]....
        /*0e50*/ 	.word	0x0001b210
        /*0e54*/ 	.word	0x00000000
        /*0e58*/ 	.word	0x00022830
        /*0e5c*/ 	.short	0x0101
        /*0e5e*/ 	.byte	0x3f
	.zero		1


	//   ....[63]....
        /*0e60*/ 	.word	0x0001b2a0
        /*0e64*/ 	.word	0x00000013
        /*0e68*/ 	.word	0x00022870
        /*0e6c*/ 	.short	0x010a
        /*0e6e*/ 	.byte	0x3f
	.zero		1


	//   ....[64]....
        /*0e70*/ 	.word	0x0001b330
        /*0e74*/ 	.word	0x00000013
        /*0e78*/ 	.word	0x00022860
        /*0e7c*/ 	.short	0x010a
        /*0e7e*/ 	.byte	0x3f
	.zero		1


	//   ....[65]....
        /*0e80*/ 	.word	0x0001b830
        /*0e84*/ 	.word	0x00000013
        /*0e88*/ 	.word	0x00022850
        /*0e8c*/ 	.short	0x0101
        /*0e8e*/ 	.byte	0x3f
	.zero		1


	//   ....[66]....
        /*0e90*/ 	.word	0x0001b8c0
        /*0e94*/ 	.word	0x00000013
        /*0e98*/ 	.word	0x00000000
        /*0e9c*/ 	.short	0x0101
        /*0e9e*/ 	.byte	0x3f
	.zero		1


	//   ....[67]....
        /*0ea0*/ 	.word	0x0001ba90
        /*0ea4*/ 	.word	0x00000012
        /*0ea8*/ 	.word	0x00022870
        /*0eac*/ 	.short	0x010a
        /*0eae*/ 	.byte	0x3f
	.zero		1


	//   ....[68]....
        /*0eb0*/ 	.word	0x0001bb20
        /*0eb4*/ 	.word	0x00000012
        /*0eb8*/ 	.word	0x00022860
        /*0ebc*/ 	.short	0x010a
        /*0ebe*/ 	.byte	0x3f
	.zero		1


	//   ....[69]....
        /*0ec0*/ 	.word	0x0001c020
        /*0ec4*/ 	.word	0x00000012
        /*0ec8*/ 	.word	0x00022850
        /*0ecc*/ 	.short	0x0101
        /*0ece*/ 	.byte	0x3f
	.zero		1


	//   ....[70]....
        /*0ed0*/ 	.word	0x0001c0d0
        /*0ed4*/ 	.word	0x00000012
        /*0ed8*/ 	.word	0x00000000
        /*0edc*/ 	.short	0x0101
        /*0ede*/ 	.byte	0x3f
	.zero		1


	//   ....[71]....
        /*0ee0*/ 	.word	0x0001c360
        /*0ee4*/ 	.word	0x00000005
        /*0ee8*/ 	.word	0x00022820
        /*0eec*/ 	.short	0x010a
        /*0eee*/ 	.byte	0x3f
	.zero		1


	//   ....[72]....
        /*0ef0*/ 	.word	0x0001c4e0
        /*0ef4*/ 	.word	0x00000003
        /*0ef8*/ 	.word	0x00022840
        /*0efc*/ 	.short	0x010a
        /*0efe*/ 	.byte	0x3f
	.zero		1


	//   ....[73]....
        /*0f00*/ 	.word	0x0001c580
        /*0f04*/ 	.word	0x0000001d
        /*0f08*/ 	.word	0x00022840
        /*0f0c*/ 	.short	0x010a
        /*0f0e*/ 	.byte	0x3f
	.zero		1


	//   ....[74]....
        /*0f10*/ 	.word	0x0001c5c0
        /*0f14*/ 	.word	0x00000003
        /*0f18*/ 	.word	0x00022860
        /*0f1c*/ 	.short	0x010a
        /*0f1e*/ 	.byte	0x3f
	.zero		1


	//   ....[75]....
        /*0f20*/ 	.word	0x0001c600
        /*0f24*/ 	.word	0x0000001d
        /*0f28*/ 	.word	0x00022860
        /*0f2c*/ 	.short	0x010a
        /*0f2e*/ 	.byte	0x3f
	.zero		1


	//   ....[76]....
        /*0f30*/ 	.word	0x0001c640
        /*0f34*/ 	.word	0x00000003
        /*0f38*/ 	.word	0x00022880
        /*0f3c*/ 	.short	0x010a
        /*0f3e*/ 	.byte	0x3f
	.zero		1


	//   ....[77]....
        /*0f40*/ 	.word	0x0001c680
        /*0f44*/ 	.word	0x0000001d
        /*0f48*/ 	.word	0x00022880
        /*0f4c*/ 	.short	0x010a
        /*0f4e*/ 	.byte	0x3f
	.zero		1


	//   ....[78]....
        /*0f50*/ 	.word	0x0001c6f0
        /*0f54*/ 	.word	0x00000003
        /*0f58*/ 	.word	0x00022800
        /*0f5c*/ 	.short	0x010a
        /*0f5e*/ 	.byte	0x3f
	.zero		1


	//   ....[79]....
        /*0f60*/ 	.word	0x0001c740
        /*0f64*/ 	.word	0x0000006a
        /*0f68*/ 	.word	0x00022830
        /*0f6c*/ 	.short	0x010a
        /*0f6e*/ 	.byte	0x3f
	.zero		1


	//   ....[80]....
        /*0f70*/ 	.word	0x0001c7a0
        /*0f74*/ 	.word	0x0000000a
        /*0f78*/ 	.word	0x00022830
        /*0f7c*/ 	.short	0x010a
        /*0f7e*/ 	.byte	0x3f
	.zero		1


	//   ....[81]....
        /*0f80*/ 	.word	0x0001c800
        /*0f84*/ 	.word	0x0000000a
        /*0f88*/ 	.word	0x00022850
        /*0f8c*/ 	.short	0x010a
        /*0f8e*/ 	.byte	0x3f
	.zero		1


	//   ....[82]....
        /*0f90*/ 	.word	0x0001c860
        /*0f94*/ 	.word	0x0000000a
        /*0f98*/ 	.word	0x00022830
        /*0f9c*/ 	.short	0x010a
        /*0f9e*/ 	.byte	0x3f
	.zero		1


	//   ....[83]....
        /*0fa0*/ 	.word	0x0001c8c0
        /*0fa4*/ 	.word	0x0000000a
        /*0fa8*/ 	.word	0x00022850
        /*0fac*/ 	.short	0x010a
        /*0fae*/ 	.byte	0x3f
	.zero		1


	//   ....[84]....
        /*0fb0*/ 	.word	0x0001c920
        /*0fb4*/ 	.word	0x0000000a
        /*0fb8*/ 	.word	0x00022830
        /*0fbc*/ 	.short	0x010a
        /*0fbe*/ 	.byte	0x3f
	.zero		1


	//   ....[85]....
        /*0fc0*/ 	.word	0x0001c980
        /*0fc4*/ 	.word	0x0000000a
        /*0fc8*/ 	.word	0x00022850
        /*0fcc*/ 	.short	0x010a
        /*0fce*/ 	.byte	0x3f
	.zero		1


	//   ....[86]....
        /*0fd0*/ 	.word	0x0001c9e0
        /*0fd4*/ 	.word	0x00000005
        /*0fd8*/ 	.word	0x00022850
        /*0fdc*/ 	.short	0x010a
        /*0fde*/ 	.byte	0x3f
	.zero		1


	//   ....[87]....
        /*0fe0*/ 	.word	0x0001cae0
        /*0fe4*/ 	.word	0x00000000
        /*0fe8*/ 	.word	0x00022880
        /*0fec*/ 	.short	0x010a
        /*0fee*/ 	.byte	0x3f
	.zero		1


	//   ....[88]....
        /*0ff0*/ 	.word	0x0001d7d0
        /*0ff4*/ 	.word	0x00000000
        /*0ff8*/ 	.word	0x00022840
        /*0ffc*/ 	.short	0x010a
        /*0ffe*/ 	.byte	0x3f
	.zero		1


	//   ....[89]....
        /*1000*/ 	.word	0x0001ec50
        /*1004*/ 	.word	0x00000011
        /*1008*/ 	.word	0x00022820
        /*100c*/ 	.short	0x010a
        /*100e*/ 	.byte	0x3f
	.zero		1


	//   ....[90]....
        /*1010*/ 	.word	0x0001eca0
        /*1014*/ 	.word	0x00000000
        /*1018*/ 	.word	0x00022880
        /*101c*/ 	.short	0x010a
        /*101e*/ 	.byte	0x3f
	.zero		1


	//   ....[91]....
        /*1020*/ 	.word	0x0001f7a0
        /*1024*/ 	.word	0x00000000
        /*1028*/ 	.word	0x00022840
        /*102c*/ 	.short	0x010a
        /*102e*/ 	.byte	0x3f
	.zero		1


	//   ....[92]....
        /*1030*/ 	.word	0x00020280
        /*1034*/ 	.word	0x00000013
        /*1038*/ 	.word	0x00022870
        /*103c*/ 	.short	0x010a
        /*103e*/ 	.byte	0x3f
	.zero		1


	//   ....[93]....
        /*1040*/ 	.word	0x000202d0
        /*1044*/ 	.word	0x00000013
        /*1048*/ 	.word	0x00022860
        /*104c*/ 	.short	0x010a
        /*104e*/ 	.byte	0x3f
	.zero		1


	//   ....[94]....
        /*1050*/ 	.word	0x00020320
        /*1054*/ 	.word	0x00000012
        /*1058*/ 	.word	0x00022870
        /*105c*/ 	.short	0x010a
        /*105e*/ 	.byte	0x3f
	.zero		1


	//   ....[95]....
        /*1060*/ 	.word	0x00020370
        /*1064*/ 	.word	0x00000012
        /*1068*/ 	.word	0x00022860
        /*106c*/ 	.short	0x010a
        /*106e*/ 	.byte	0x3f
	.zero		1


	//   ....[96]....
        /*1070*/ 	.word	0x000203c0
        /*1074*/ 	.word	0x00000005
        /*1078*/ 	.word	0x00022820
        /*107c*/ 	.short	0x010a
        /*107e*/ 	.byte	0x3f
	.zero		1


	//   ....[97]....
        /*1080*/ 	.word	0x00020560
        /*1084*/ 	.word	0x00000003
        /*1088*/ 	.word	0x00022840
        /*108c*/ 	.short	0x010a
        /*108e*/ 	.byte	0x3f
	.zero		1


	//   ....[98]....
        /*1090*/ 	.word	0x000205b0
        /*1094*/ 	.word	0x0000001d
        /*1098*/ 	.word	0x00022840
        /*109c*/ 	.short	0x010a
        /*109e*/ 	.byte	0x3f
	.zero		1


	//   ....[99]....
        /*10a0*/ 	.word	0x00020600
        /*10a4*/ 	.word	0x00000003
        /*10a8*/ 	.word	0x00022860
        /*10ac*/ 	.short	0x010a
        /*10ae*/ 	.byte	0x3f
	.zero		1


	//   ....[100]....
        /*10b0*/ 	.word	0x00020650
        /*10b4*/ 	.word	0x0000001d
        /*10b8*/ 	.word	0x00022860
        /*10bc*/ 	.short	0x010a
        /*10be*/ 	.byte	0x3f
	.zero		1


	//   ....[101]....
        /*10c0*/ 	.word	0x000206a0
        /*10c4*/ 	.word	0x00000003
        /*10c8*/ 	.word	0x00022880
        /*10cc*/ 	.short	0x010a
        /*10ce*/ 	.byte	0x3f
	.zero		1


	//----- nvinfo : EIATTR_NUM_MBARRIERS
	.align		4
.L_179:
        /*10d0*/ 	.byte	0x03, 0x38
        /*10d2*/ 	.short	0x0016


	//----- nvinfo : EIATTR_EXIT_INSTR_OFFSETS
	.align		4
        /*10d4*/ 	.byte	0x04, 0x1c
        /*10d6*/ 	.short	(.L_181 - .L_180)


	//   ....[0]....
.L_180:
        /*10d8*/ 	.word	0x000009a0


	//   ....[1]....
        /*10dc*/ 	.word	0x00016b20


	//   ....[2]....
        /*10e0*/ 	.word	0x0001c6d0


	//----- nvinfo : EIATTR_MAX_THREADS
	.align		4
.L_181:
        /*10e4*/ 	.byte	0x04, 0x05
        /*10e6*/ 	.short	(.L_183 - .L_182)
.L_182:
        /*10e8*/ 	.word	0x00000180
        /*10ec*/ 	.word	0x00000001
        /*10f0*/ 	.word	0x00000001


	//----- nvinfo : EIATTR_CRS_STACK_SIZE
	.align		4
.L_183:
        /*10f4*/ 	.byte	0x04, 0x1e
        /*10f6*/ 	.short	(.L_185 - .L_184)
.L_184:
        /*10f8*/ 	.word	0x00000000


	//----- nvinfo : EIATTR_CBANK_PARAM_SIZE
	.align		4
.L_185:
        /*10fc*/ 	.byte	0x03, 0x19
        /*10fe*/ 	.short	0x0af0


	//----- nvinfo : EIATTR_PARAM_CBANK
	.align		4
        /*1100*/ 	.byte	0x04, 0x0a
        /*1102*/ 	.short	(.L_187 - .L_186)
	.align		4
.L_186:
        /*1104*/ 	.word	index@(.nv.constant0._ZN7cutlass13device_kernelIN5flash11enable_sm90INS1_16FlashAttnFwdSm90INS1_25CollectiveMainloopFwdSm90ILi2EN4cute5tupleIJNS5_1CILi1EEES8_S8_EEENS6_IJNS7_ILi128EEENS7_ILi160EEESA_EEELi128ENS_12float_e4m3_tEfNS_4arch4Sm90ELb0ELb1ELb1ELb0ELb1ELb0ELb0ELb1ELb1ELb1ELb0ELb0EEENS1_21CollectiveEpilogueFwdINS6_IJSA_SA_SB_EEES9_NS_10bfloat16_tESF_Li256ELb0ELb1ELb0ELb1EEENS1_30DynamicPersistentTileSchedulerILi256ELi128ELb0ELb1ELb1EEEEEEEEEvNT_6ParamsE)
        /*1108*/ 	.short	0x0210
        /*110a*/ 	.short	0x0af0


	//----- nvinfo : EIATTR_SW_WAR
	.align		4
.L_187:
        /*110c*/ 	.byte	0x04, 0x36
        /*110e*/ 	.short	(.L_189 - .L_188)
.L_188:
        /*1110*/ 	.word	0x00000008
.L_189:


//--------------------- .nv.info._ZN7cutlass13device_kernelIN5flash11enable_sm90INS1_16FlashAttnFwdSm90INS1_25CollectiveMainloopFwdSm90ILi2EN4cute5tupleIJNS5_1CILi1EEES8_S8_EEENS6_IJNS7_ILi128EEENS7_ILi160EEESA_EEELi128ENS_12float_e4m3_tEfNS_4arch4Sm90ELb0ELb1ELb1ELb1ELb1ELb0ELb0ELb1ELb1ELb1ELb0ELb0EEENS1_21CollectiveEpilogueFwdINS6_IJSA_SA_SB_EEES9_NS_10bfloat16_tESF_Li256ELb1ELb1ELb0ELb1EEENS1_36VarlenDynamicPersistentTileSchedulerILi128ELi160ELi256ELi128ELb0ELb1ELb1ELb1ELb0ELb1EEEEEEEEEvNT_6ParamsE --------------------------
	.section	.nv.info._ZN7cutlass13device_kernelIN5flash11enable_sm90INS1_16FlashAttnFwdSm90INS1_25CollectiveMainloopFwdSm90ILi2EN4cute5tupleIJNS5_1CILi1EEES8_S8_EEENS6_IJNS7_ILi128EEENS7_ILi160EEESA_EEELi128ENS_12float_e4m3_tEfNS_4arch4Sm90ELb0ELb1ELb1ELb1ELb1ELb0ELb0ELb1ELb1ELb1ELb0ELb0EEENS1_21CollectiveEpilogueFwdINS6_IJSA_SA_SB_EEES9_NS_10bfloat16_tESF_Li256ELb1ELb1ELb0ELb1EEENS1_36VarlenDynamicPersistentTileSchedulerILi128ELi160ELi256ELi128ELb0ELb1ELb1ELb1ELb0ELb1EEEEEEEEEvNT_6ParamsE,"",@"SHT_CUDA_INFO"
	.sectionflags	@""
	.align	4


	//----- nvinfo : EIATTR_CUDA_API_VERSION
	.align		4
        /*0000*/ 	.byte	0x04, 0x37
        /*0002*/ 	.short	(.L_191 - .L_190)
.L_190:
        /*0004*/ 	.word	0x00000082


	//----- nvinfo : EIATTR_KPARAM_INFO
	.align		4
.L_191:
        /*0008*/ 	.byte	0x04, 0x17
        /*000a*/ 	.short	(.L_193 - .L_192)
.L_192:
        /*000c*/ 	.word	0x00000000
        /*0010*/ 	.short	0x0000
        /*0012*/ 	.short	0x0070
        /*0014*/ 	.byte	0x00, 0xf0, 0x01, 0x2a


	//----- nvinfo : EIATTR_SPARSE_MMA_MASK
	.align		4
.L_193:
        /*0018*/ 	.byte	0x03, 0x50
        /*001a*/ 	.short	0x0000


	//----- nvinfo : EIATTR_MAXREG_COUNT
	.align		4
        /*001c*/ 	.byte	0x03, 0x1b
        /*001e*/ 	.short	0x00a8


	//----- nvinfo : EIATTR_NUM_BARRIERS
	.align		4
        /*0020*/ 	.byte	0x02, 0x4c
        /*0022*/ 	.byte	0x10
	.zero		1


	//----- nvinfo : EIATTR_EXTERNS
	.align		4
        /*0024*/ 	.byte	0x04, 0x0f
        /*0026*/ 	.short	(.L_195 - .L_194)


	//   ....[0]....
	.align		4
.L_194:
        /*0028*/ 	.word	index@(__assertfail)


	//----- nvinfo : EIATTR_ANNOTATIONS
	.align		4
.L_195:
        /*002c*/ 	.byte	0x04, 0x55
        /*002e*/ 	.short	(.L_197 - .L_196)


	//   ....[0]....
.L_196:
        /* <DEDUP_REMOVED lines=15> */


	//----- nvinfo : EIATTR_MERCURY_ISA_VERSION
	.align		4
.L_197:
        /*0108*/ 	.byte	0x03, 0x5f
        /*010a*/ 	.short	0x0101


	//----- nvinfo : EIATTR_UNUSED_LOAD_BYTE_OFFSET
	.align		4
        /*010c*/ 	.byte	0x04, 0x44
        /*010e*/ 	.short	(.L_199 - .L_198)


	//   ....[0]....
.L_198:
        /*0110*/ 	.word	0x00000980
        /*0114*/ 	.word	0x0000fff0


	//   ....[1]....
        /*0118*/ 	.word	0x000148e0
        /*011c*/ 	.word	0x0000fff0


	//----- nvinfo : EIATTR_INT_WARP_WIDE_INSTR_OFFSETS
	.align		4
.L_199:
        /*0120*/ 	.byte	0x04, 0x31
        /*0122*/ 	.short	(.L_201 - .L_200)


	//   ....[0]....
.L_200:
        /*0124*/ 	.word	0x000000c0


	//   ....[1]....
        /*0128*/ 	.word	0x000000d0


	//   ....[2]....
        /*012c*/ 	.word	0x00000170


	//   ....[3]....
        /*0130*/ 	.word	0x00018880


	//   ....[4]....
        /*0134*/ 	.word	0x00018910


	//   ....[5]....
        /*0138*/ 	.word	0x0001c940


	//   ....[6]....
        /*013c*/ 	.word	0x0001c9d0


	//----- nvinfo : EIATTR_COOP_GROUP_MASK_REGIDS
	.align		4
.L_201:
        /*0140*/ 	.byte	0x04, 0x29
        /*0142*/ 	.short	(.L_203 - .L_202)


	//   ....[0]....
.L_202:
        /*0144*/ 	.word	0xffffffff


	//   ....[1]....
        /*0148*/ 	.word	0xffffffff


	//   ....[2]....
        /*014c*/ 	.word	0xffffffff


	//   ....[3]....
        /*0150*/ 	.word	0xffffffff


	//   ....[4]....
        /*0154*/ 	.word	0xffffffff


	//   ....[5]....
        /*0158*/ 	.word	0xffffffff


	//   ....[6]....
        /*015c*/ 	.word	0xffffffff


	//   ....[7]....
        /*0160*/ 	.word	0xffffffff


	//   ....[8]....
        /*0164*/ 	.word	0xffffffff


	//   ....[9]....
        /*0168*/ 	.word	0xffffffff


	//   ....[10]....
        /*016c*/ 	.word	0xffffffff


	//   ....[11]....
        /*0170*/ 	.word	0xffffffff


	//   ....[12]....
        /*0174*/ 	.word	0xffffffff


	//   ....[13]....
        /*0178*/ 	.word	0xffffffff


	//   ....[14]....
        /*017c*/ 	.word	0xffffffff


	//   ....[15]....
        /*0180*/ 	.word	0xffffffff


	//   ....[16]....
        /*0184*/ 	.word	0xffffffff


	//   ....[17]....
        /*0188*/ 	.word	0xffffffff


	//   ....[18]....
        /*018c*/ 	.word	0xffffffff


	//   ....[19]....
        /*0190*/ 	.word	0xffffffff


	//   ....[20]....
        /*0194*/ 	.word	0xffffffff


	//   ....[21]....
        /*0198*/ 	.word	0xffffffff


	//   ....[22]....
        /*019c*/ 	.word	0xffffffff


	//   ....[23]....
        /*01a0*/ 	.word	0xffffffff


	//   ....[24]....
        /*01a4*/ 	.word	0xffffffff


	//   ....[25]....
        /*01a8*/ 	.word	0xffffffff


	//   ....[26]....
        /*01ac*/ 	.word	0xffffffff


	//   ....[27]....
        /*01b0*/ 	.word	0xffffffff


	//   ....[28]....
        /*01b4*/ 	.word	0xffffffff


	//   ....[29]....
        /*01b8*/ 	.word	0xffffffff


	//   ....[30]....
        /*01bc*/ 	.word	0xffffffff


	//   ....[31]....
        /*01c0*/ 	.word	0xffffffff


	//   ....[32]....
        /*01c4*/ 	.word	0xffffffff


	//   ....[33]....
        /*01c8*/ 	.word	0xffffffff


	//   ....[34]....
        /*01cc*/ 	.word	0xffffffff


	//   ....[35]....
        /*01d0*/ 	.word	0xffffffff


	//   ....[36]....
        /*01d4*/ 	.word	0xffffffff


	//   ....[37]....
        /*01d8*/ 	.word	0xffffffff


	//   ....[38]....
        /*01dc*/ 	.word	0xffffffff


	//   ....[39]....
        /*01e0*/ 	.word	0xffffffff


	//   ....[40]....
        /*01e4*/ 	.word	0xffffffff


	//   ....[41]....
        /*01e8*/ 	.word	0xffffffff


	//   ....[42]....
        /*01ec*/ 	.word	0xffffffff


	//   ....[43]....
        /*01f0*/ 	.word	0xffffffff


	//   ....[44]....
        /*01f4*/ 	.word	0xffffffff


	//   ....[45]....
        /*01f8*/ 	.word	0xffffffff


	//   ....[46]....
        /*01fc*/ 	.word	0xffffffff


	//   ....[47]....
        /*0200*/ 	.word	0xffffffff


	//   ....[48]....
        /*0204*/ 	.word	0xffffffff


	//   ....[49]....
        /*0208*/ 	.word	0xffffffff


	//   ....[50]....
        /*020c*/ 	.word	0xffffffff


	//   ....[51]....
        /*0210*/ 	.word	0xffffffff


	//   ....[52]....
        /*0214*/ 	.word	0xffffffff


	//   ....[53]....
        /*0218*/ 	.word	0xffffffff


	//   ....[54]....
        /*021c*/ 	.word	0xffffffff


	//   ....[55]....
        /*0220*/ 	.word	0xffffffff


	//   ....[56]....
        /*0224*/ 	.word	0xffffffff


	//   ....[57]....
        /*0228*/ 	.word	0xffffffff


	//   ....[58]....
        /*022c*/ 	.word	0xffffffff


	//   ....[59]....
        /*0230*/ 	.word	0xffffffff


	//   ....[60]....
        /*0234*/ 	.word	0xffffffff


	//   ....[61]....
        /*0238*/ 	.word	0xffffffff


	//   ....[62]....
        /*023c*/ 	.word	0xffffffff


	//   ....[63]....
        /*0240*/ 	.word	0xffffffff


	//   ....[64]....
        /*0244*/ 	.word	0xffffffff


	//   ....[65]....
        /*0248*/ 	.word	0xffffffff


	//   ....[66]....
        /*024c*/ 	.word	0xffffffff


	//   ....[67]....
        /*0250*/ 	.word	0xffffffff


	//   ....[68]....
        /*0254*/ 	.word	0xffffffff


	//   ....[69]....
        /*0258*/ 	.word	0xffffffff


	//   ....[70]....
        /*025c*/ 	.word	0xffffffff


	//   ....[71]....
        /*0260*/ 	.word	0xffffffff


	//   ....[72]....
        /*0264*/ 	.word	0xffffffff


	//   ....[73]....
        /*0268*/ 	.word	0xffffffff


	//   ....[74]....
        /*026c*/ 	.word	0xffffffff


	//   ....[75]....
        /*0270*/ 	.word	0xffffffff


	//   ....[76]....
        /*0274*/ 	.word	0xffffffff


	//   ....[77]....
        /*0278*/ 	.word	0xffffffff


	//   ....[78]....
        /*027c*/ 	.word	0xffffffff


	//   ....[79]....
        /*0280*/ 	.word	0xffffffff


	//   ....[80]....
        /*0284*/ 	.word	0xffffffff


	//   ....[81]....
        /*0288*/ 	.word	0xffffffff


	//   ....[82]....
        /*028c*/ 	.word	0xffffffff


	//   ....[83]....
        /*0290*/ 	.word	0xffffffff


	//   ....[84]....
        /*0294*/ 	.word	0xffffffff


	//   ....[85]....
        /*0298*/ 	.word	0xffffffff


	//   ....[86]....
        /*029c*/ 	.word	0xffffffff


	//   ....[87]....
        /*02a0*/ 	.word	0xffffffff


	//   ....[88]....
        /*02a4*/ 	.word	0xffffffff


	//   ....[89]....
        /*02a8*/ 	.word	0xffffffff


	//   ....[90]....
        /*02ac*/ 	.word	0xffffffff


	//   ....[91]....
        /*02b0*/ 	.word	0xffffffff


	//   ....[92]....
        /*02b4*/ 	.word	0xffffffff


	//   ....[93]....
        /*02b8*/ 	.word	0xffffffff


	//   ....[94]....
        /*02bc*/ 	.word	0xffffffff


	//   ....[95]....
        /*02c0*/ 	.word	0xffffffff


	//   ....[96]....
        /*02c4*/ 	.word	0xffffffff


	//   ....[97]....
        /*02c8*/ 	.word	0xffffffff


	//   ....[98]....
        /*02cc*/ 	.word	0xffffffff


	//   ....[99]....
        /*02d0*/ 	.word	0xffffffff


	//   ....[100]....
        /*02d4*/ 	.word	0xffffffff


	//   ....[101]....
        /*02d8*/ 	.word	0xffffffff


	//   ....[102]....
        /*02dc*/ 	.word	0xffffffff


	//   ....[103]....
        /*02e0*/ 	.word	0xffffffff


	//   ....[104]....
        /*02e4*/ 	.word	0xffffffff


	//   ....[105]....
        /*02e8*/ 	.word	0xffffffff


	//   ....[106]....
        /*02ec*/ 	.word	0xffffffff


	//   ....[107]....
        /*02f0*/ 	.word	0xffffffff


	//   ....[108]....
        /*02f4*/ 	.word	0xffffffff


	//   ....[109]....
        /*02f8*/ 	.word	0xffffffff


	//   ....[110]....
        /*02fc*/ 	.word	0xffffffff


	//   ....[111]....
        /*0300*/ 	.word	0xffffffff


	//   ....[112]....
        /*0304*/ 	.word	0xffffffff


	//   ....[113]....
        /*0308*/ 	.word	0xffffffff


	//   ....[114]....
        /*030c*/ 	.word	0xffffffff


	//   ....[115]....
        /*0310*/ 	.word	0xffffffff


	//   ....[116]....
        /*0314*/ 	.word	0xffffffff


	//   ....[117]....
        /*0318*/ 	.word	0xffffffff


	//   ....[118]....
        /*031c*/ 	.word	0xffffffff


	//   ....[119]....
        /*0320*/ 	.word	0xffffffff


	//   ....[120]....
        /*0324*/ 	.word	0xffffffff


	//   ....[121]....
        /*0328*/ 	.word	0xffffffff


	//   ....[122]....
        /*032c*/ 	.word	0xffffffff


	//   ....[123]....
        /*0330*/ 	.word	0xffffffff


	//   ....[124]....
        /*0334*/ 	.word	0xffffffff


	//   ....[125]....
        /*0338*/ 	.word	0xffffffff


	//   ....[126]....
        /*033c*/ 	.word	0xffffffff


	//   ....[127]....
        /*0340*/ 	.word	0xffffffff


	//   ....[128]....
        /*0344*/ 	.word	0xffffffff


	//   ....[129]....
        /*0348*/ 	.word	0xffffffff


	//   ....[130]....
        /*034c*/ 	.word	0xffffffff


	//   ....[131]....
        /*0350*/ 	.word	0xffffffff


	//   ....[132]....
        /*0354*/ 	.word	0xffffffff


	//   ....[133]....
        /*0358*/ 	.word	0xffffffff


	//   ....[134]....
        /*035c*/ 	.word	0xffffffff


	//   ....[135]....
        /*0360*/ 	.word	0xffffffff


	//   ....[136]....
        /*0364*/ 	.word	0xffffffff


	//   ....[137]....
        /*0368*/ 	.word	0xffffffff


	//   ....[138]....
        /*036c*/ 	.word	0xffffffff


	//   ....[139]....
        /*0370*/ 	.word	0xffffffff


	//   ....[140]....
        /*0374*/ 	.word	0xffffffff


	//   ....[141]....
        /*0378*/ 	.word	0xffffffff


	//   ....[142]....
        /*037c*/ 	.word	0xffffffff


	//   ....[143]....
        /*0380*/ 	.word	0xffffffff


	//   ....[144]....
        /*0384*/ 	.word	0xffffffff


	//   ....[145]....
        /*0388*/ 	.word	0xffffffff


	//   ....[146]....
        /*038c*/ 	.word	0xffffffff


	//   ....[147]....
        /*0390*/ 	.word	0xffffffff


	//   ....[148]....
        /*0394*/ 	.word	0xffffffff


	//   ....[149]....
        /*0398*/ 	.word	0xffffffff


	//   ....[150]....
        /*039c*/ 	.word	0xffffffff


	//   ....[151]....
        /*03a0*/ 	.word	0xffffffff


	//   ....[152]....
        /*03a4*/ 	.word	0xffffffff


	//   ....[153]....
        /*03a8*/ 	.word	0xffffffff


	//   ....[154]....
        /*03ac*/ 	.word	0xffffffff


	//   ....[155]....
        /*03b0*/ 	.word	0xffffffff


	//   ....[156]....
        /*03b4*/ 	.word	0xffffffff


	//   ....[157]....
        /*03b8*/ 	.word	0xffffffff


	//   ....[158]....
        /*03bc*/ 	.word	0xffffffff


	//   ....[159]....
        /*03c0*/ 	.word	0xffffffff


	//   ....[160]....
        /*03c4*/ 	.word	0xffffffff


	//   ....[161]....
        /*03c8*/ 	.word	0xffffffff


	//   ....[162]....
        /*03cc*/ 	.word	0xffffffff


	//   ....[163]....
        /*03d0*/ 	.word	0xffffffff


	//   ....[164]....
        /*03d4*/ 	.word	0xffffffff


	//   ....[165]....
        /*03d8*/ 	.word	0xffffffff


	//   ....[166]....
        /*03dc*/ 	.word	0xffffffff


	//   ....[167]....
        /*03e0*/ 	.word	0xffffffff


	//   ....[168]....
        /*03e4*/ 	.word	0xffffffff


	//   ....[169]....
        /*03e8*/ 	.word	0xffffffff


	//   ....[170]....
        /*03ec*/ 	.word	0xffffffff


	//   ....[171]....
        /*03f0*/ 	.word	0xffffffff


	//   ....[172]....
        /*03f4*/ 	.word	0xffffffff


	//   ....[173]....
        /*03f8*/ 	.word	0xffffffff


	//   ....[174]....
        /*03fc*/ 	.word	0xffffffff


	//   ....[175]....
        /*0400*/ 	.word	0xffffffff


	//   ....[176]....
        /*0404*/ 	.word	0xffffffff


	//   ....[177]....
        /*0408*/ 	.word	0xffffffff


	//   ....[178]....
        /*040c*/ 	.word	0xffffffff


	//   ....[179]....
        /*0410*/ 	.word	0xffffffff


	//   ....[180]....
        /*0414*/ 	.word	0xffffffff


	//   ....[181]....
        /*0418*/ 	.word	0xffffffff


	//   ....[182]....
        /*041c*/ 	.word	0xffffffff


	//   ....[183]....
        /*0420*/ 	.word	0xffffffff


	//   ....[184]....
        /*0424*/ 	.word	0xffffffff


	//   ....[185]....
        /*0428*/ 	.word	0xffffffff


	//   ....[186]....
        /*042c*/ 	.word	0xffffffff


	//   ....[187]....
        /*0430*/ 	.word	0xffffffff


	//   ....[188]....
        /*0434*/ 	.word	0xffffffff


	//   ....[189]....
        /*0438*/ 	.word	0xffffffff


	//   ....[190]....
        /*043c*/ 	.word	0xffffffff


	//   ....[191]....
        /*0440*/ 	.word	0xffffffff


	//   ....[192]....
        /*0444*/ 	.word	0xffffffff


	//   ....[193]....
        /*0448*/ 	.word	0xffffffff


	//   ....[194]....
        /*044c*/ 	.word	0xffffffff


	//   ....[195]....
        /*0450*/ 	.word	0xffffffff


	//   ....[196]....
        /*0454*/ 	.word	0xffffffff


	//   ....[197]....
        /*0458*/ 	.word	0xffffffff


	//   ....[198]....
        /*045c*/ 	.word	0xffffffff


	//   ....[199]....
        /*0460*/ 	.word	0xffffffff


	//   ....[200]....
        /*0464*/ 	.word	0xffffffff


	//   ....[201]....
        /*0468*/ 	.word	0xffffffff


	//   ....[202]....
        /*046c*/ 	.word	0xffffffff


	//   ....[203]....
        /*0470*/ 	.word	0xffffffff


	//   ....[204]....
        /*0474*/ 	.word	0xffffffff


	//   ....[205]....
        /*0478*/ 	.word	0xffffffff


	//   ....[206]....
        /*047c*/ 	.word	0xffffffff


	//   ....[207]....
        /*0480*/ 	.word	0xffffffff


	//   ....[208]....
        /*0484*/ 	.word	0xffffffff


	//   ....[209]....
        /*0488*/ 	.word	0xffffffff


	//   ....[210]....
        /*048c*/ 	.word	0xffffffff


	//   ....[211]....
        /*0490*/ 	.word	0xffffffff


	//   ....[212]....
        /*0494*/ 	.word	0xffffffff


	//   ....[213]....
        /*0498*/ 	.word	0xffffffff


	//   ....[214]....
        /*049c*/ 	.word	0xffffffff


	//   ....[215]....
        /*04a0*/ 	.word	0x0500000f


	//   ....[216]....
        /*04a4*/ 	.word	0x0500000f


	//   ....[217]....
        /*04a8*/ 	.word	0x0500000f


	//   ....[218]....
        /*04ac*/ 	.word	0x0500000f


	//   ....[219]....
        /*04b0*/ 	.word	0x0500000f


	//   ....[220]....
        /*04b4*/ 	.word	0x0500000f


	//   ....[221]....
        /*04b8*/ 	.word	0x0500000f


	//   ....[222]....
        /*04bc*/ 	.word	0x0500000f


	//   ....[223]....
        /*04c0*/ 	.word	0x0500000f


	//   ....[224]....
        /*04c4*/ 	.word	0x0500000f


	//   ....[225]....
        /*04c8*/ 	.word	0x0500000f


	//   ....[226]....
        /*04cc*/ 	.word	0x0500000f


	//   ....[227]....
        /*04d0*/ 	.word	0x0500000f


	//   ....[228]....
        /*04d4*/ 	.word	0x0500000f


	//   ....[229]....
        /*04d8*/ 	.word	0x0500000f


	//   ....[230]....
        /*04dc*/ 	.word	0x0500000f


	//   ....[231]....
        /*04e0*/ 	.word	0x0500000f


	//   ....[232]....
        /*04e4*/ 	.word	0x0500000f


	//   ....[233]....
        /*04e8*/ 	.word	0x0500000f


	//   ....[234]....
        /*04ec*/ 	.word	0x0500000f


	//   ....[235]....
        /*04f0*/ 	.word	0x0500000f


	//   ....[236]....
        /*04f4*/ 	.word	0x0500000f


	//   ....[237]....
        /*04f8*/ 	.word	0x0500000f


	//   ....[238]....
        /*04fc*/ 	.word	0x0500000f


	//   ....[239]....
        /*0500*/ 	.word	0x0500000f


	//   ....[240]....
        /*0504*/ 	.word	0x0500000f


	//   ....[241]....
        /*0508*/ 	.word	0x0500000f


	//   ....[242]....
        /*050c*/ 	.word	0x0500000f


	//   ....[243]....
        /*0510*/ 	.word	0x0500000f


	//   ....[244]....
        /*0514*/ 	.word	0x0500000f


	//   ....[245]....
        /*0518*/ 	.word	0x0500000f


	//   ....[246]....
        /*051c*/ 	.word	0x0500000f


	//   ....[247]....
        /*0520*/ 	.word	0x0500000f


	//   ....[248]....
        /*0524*/ 	.word	0x0500000f


	//   ....[249]....
        /*0528*/ 	.word	0x0500000f


	//   ....[250]....
        /*052c*/ 	.word	0x0500000f


	//   ....[251]....
        /*0530*/ 	.word	0x0500000f


	//   ....[252]....
        /*0534*/ 	.word	0x0500000f


	//   ....[253]....
        /*0538*/ 	.word	0x0500000f


	//   ....[254]....
        /*053c*/ 	.word	0x0500000f


	//   ....[255]....
        /*0540*/ 	.word	0x0500000f


	//   ....[0]....
        /*0544*/ 	.word	0x0500000f


	//   ....[1]....
        /*0548*/ 	.word	0x0500000f


	//   ....[2]....
        /*054c*/ 	.word	0x0500000f


	//   ....[3]....
        /*0550*/ 	.word	0x0500000f


	//   ....[4]....
        /*0554*/ 	.word	0x0500000f


	//   ....[5]....
        /*0558*/ 	.word	0x0500000f


	//   ....[6]....
        /*055c*/ 	.word	0x0500000f


	//   ....[7]....
        /*0560*/ 	.word	0x0500000f


	//   ....[8]....
        /*0564*/ 	.word	0x0500000f


	//   ....[9]....
        /*0568*/ 	.word	0x0500000f


	//   ....[10]....
        /*056c*/ 	.word	0x0500000f


	//   ....[11]....
        /*0570*/ 	.word	0x0500000f


	//   ....[12]....
        /*0574*/ 	.word	0x0500000f


	//   ....[13]....
        /*0578*/ 	.word	0x0500000f


	//   ....[14]....
        /*057c*/ 	.word	0x0500000f


	//   ....[15]....
        /*0580*/ 	.word	0x0500000f


	//   ....[16]....
        /*0584*/ 	.word	0x0500000f


	//   ....[17]....
        /*0588*/ 	.word	0x0500000f


	//   ....[18]....
        /*058c*/ 	.word	0x0500000f


	//   ....[19]....
        /*0590*/ 	.word	0x0500000f


	//   ....[20]....
        /*0594*/ 	.word	0x0500000f


	//   ....[21]....
        /*0598*/ 	.word	0x0500000f


	//   ....[22]....
        /*059c*/ 	.word	0x0500000f


	//   ....[23]....
        /*05a0*/ 	.word	0x0500000f


	//   ....[24]....
        /*05a4*/ 	.word	0x0500000f


	//   ....[25]....
        /*05a8*/ 	.word	0x0500000f


	//   ....[26]....
        /*05ac*/ 	.word	0x0500000f


	//   ....[27]....
        /*05b0*/ 	.word	0x0500000f


	//   ....[28]....
        /*05b4*/ 	.word	0x0500000f


	//   ....[29]....
        /*05b8*/ 	.word	0x0500000f


	//   ....[30]....
        /*05bc*/ 	.word	0x0500000f


	//   ....[31]....
        /*05c0*/ 	.word	0x0500000f


	//   ....[32]....
        /*05c4*/ 	.word	0x0500000f


	//   ....[33]....
        /*05c8*/ 	.word	0x0500000f


	//   ....[34]....
        /*05cc*/ 	.word	0x0500000f


	//   ....[35]....
        /*05d0*/ 	.word	0x0500000f


	//   ....[36]....
        /*05d4*/ 	.word	0x0500000f


	//   ....[37]....
        /*05d8*/ 	.word	0x0500000f


	//   ....[38]....
        /*05dc*/ 	.word	0x0500000f


	//   ....[39]....
        /*05e0*/ 	.word	0x0500000f


	//   ....[40]....
        /*05e4*/ 	.word	0x0500000f


	//   ....[41]....
        /*05e8*/ 	.word	0x0500000f


	//   ....[42]....
        /*05ec*/ 	.word	0x0500000f


	//   ....[43]....
        /*05f0*/ 	.word	0x0500000f


	//   ....[44]....
        /*05f4*/ 	.word	0x0500000f


	//   ....[45]....
        /*05f8*/ 	.word	0x0500000f


	//   ....[46]....
        /*05fc*/ 	.word	0x0500000f


	//   ....[47]....
        /*0600*/ 	.word	0x0500000f


	//   ....[48]....
        /*0604*/ 	.word	0x0500000f


	//   ....[49]....
        /*0608*/ 	.word	0x0500000f


	//   ....[50]....
        /*060c*/ 	.word	0x0500000f


	//   ....[51]....
        /*0610*/ 	.word	0x0500000f


	//   ....[52]....
        /*0614*/ 	.word	0x0500000f


	//   ....[53]....
        /*0618*/ 	.word	0x0500000f


	//   ....[54]....
        /*061c*/ 	.word	0x0500000f


	//   ....[55]....
        /*0620*/ 	.word	0x0500000f


	//   ....[56]....
        /*0624*/ 	.word	0x0500000f


	//----- nvinfo : EIATTR_COOP_GROUP_INSTR_OFFSETS
	.align		4
.L_203:
        /*0628*/ 	.byte	0x04, 0x28
        /*062a*/ 	.short	(.L_205 - .L_204)


	//   ....[0]....
.L_204:
        /*062c*/ 	.word	0x00000080


	//   ....[1]....
        /*0630*/ 	.word	0x00000090


	//   ....[2]....
        /*0634*/ 	.word	0x000002d0


	//   ....[3]....
        /*0638*/ 	.word	0x00000430


	//   ....[4]....
        /*063c*/ 	.word	0x00000550


	//   ....[5]....
        /*0640*/ 	.word	0x000006b0


	//   ....[6]....
        /*0644*/ 	.word	0x00001890


	//   ....[7]....
        /*0648*/ 	.word	0x00002a50


	//   ....[8]....
        /*064c*/ 	.word	0x00003480


	//   ....[9]....
        /*0650*/ 	.word	0x00004a10


	//   ....[10]....
        /*0654*/ 	.word	0x00004ad0


	//   ....[11]....
        /*0658*/ 	.word	0x00005570


	//   ....[12]....
        /*065c*/ 	.word	0x000055d0


	//   ....[13]....
        /*0660*/ 	.word	0x000077d0


	//   ....[14]....
        /*0664*/ 	.word	0x000085e0


	//   ....[15]....
        /*0668*/ 	.word	0x000097c0


	//   ....[16]....
        /*066c*/ 	.word	0x000098d0


	//   ....[17]....
        /*0670*/ 	.word	0x0000a420


	//   ....[18]....
        /*0674*/ 	.word	0x0000a480


	//   ....[19]....
        /*0678*/ 	.word	0x0000d660


	//   ....[20]....
        /*067c*/ 	.word	0x0000d670


	//   ....[21]....
        /*0680*/ 	.word	0x0000d6a0


	//   ....[22]....
        /*0684*/ 	.word	0x0000d6b0


	//   ....[23]....
        /*0688*/ 	.word	0x0000fd80


	//   ....[24]....
        /*068c*/ 	.word	0x00010b90


	//   ....[25]....
        /*0690*/ 	.word	0x00011d70


	//   ....[26]....
        /*0694*/ 	.word	0x00011e80


	//   ....[27]....
        /*0698*/ 	.word	0x000129d0


	//   ....[28]....
        /*069c*/ 	.word	0x00012a30


	//   ....[29]....
        /*06a0*/ 	.word	0x00014140


	//   ....[30]....
        /*06a4*/ 	.word	0x00014150


	//   ....[31]....
        /*06a8*/ 	.word	0x000141d0


	//   ....[32]....
        /*06ac*/ 	.word	0x000141e0


	//   ....[33]....
        /*06b0*/ 	.word	0x00015160


	//   ....[34]....
        /*06b4*/ 	.word	0x00015170


	//   ....[35]....
        /*06b8*/ 	.word	0x00015180


	//   ....[36]....
        /*06bc*/ 	.word	0x00015190


	//   ....[37]....
        /*06c0*/ 	.word	0x000151a0


	//   ....[38]....
        /*06c4*/ 	.word	0x000151b0


	//   ....[39]....
        /*06c8*/ 	.word	0x000151c0


	//   ....[40]....
        /*06cc*/ 	.word	0x000151d0


	//   ....[41]....
        /*06d0*/ 	.word	0x000151e0


	//   ....[42]....
        /*06d4*/ 	.word	0x00015210


	//   ....[43]....
        /*06d8*/ 	.word	0x00015240


	//   ....[44]....
        /*06dc*/ 	.word	0x00015250


	//   ....[45]....
        /*06e0*/ 	.word	0x00015260


	//   ....[46]....
        /*06e4*/ 	.word	0x00015270


	//   ....[47]....
        /*06e8*/ 	.word	0x000152a0


	//   ....[48]....
        /*06ec*/ 	.word	0x000152c0


	//   ....[49]....
        /*06f0*/ 	.word	0x00015320


	//   ....[50]....
        /*06f4*/ 	.word	0x00015340


	//   ....[51]....
        /*06f8*/ 	.word	0x00015370


	//   ....[52]....
        /*06fc*/ 	.word	0x00015380


	//   ....[53]....
        /*0700*/ 	.word	0x000153b0


	//   ....[54]....
        /*0704*/ 	.word	0x000153c0


	//   ....[55]....
        /*0708*/ 	.word	0x000153d0


	//   ....[56]....
        /*070c*/ 	.word	0x000153e0


	//   ....[57]....
        /*0710*/ 	.word	0x000153f0


	//   ....[58]....
        /*0714*/ 	.word	0x00015400


	//   ....[59]....
        /*0718*/ 	.word	0x00015410


	//   ....[60]....
        /*071c*/ 	.word	0x00015440


	//   ....[61]....
        /*0720*/ 	.word	0x00015470


	//   ....[62]....
        /*0724*/ 	.word	0x000154a0


	//   ....[63]....
        /*0728*/ 	.word	0x000154b0


	//   ....[64]....
        /*072c*/ 	.word	0x000154c0


	//   ....[65]....
        /*0730*/ 	.word	0x00015ab0


	//   ....[66]....
        /*0734*/ 	.word	0x00015af0


	//   ....[67]....
        /*0738*/ 	.word	0x00015b30


	//   ....[68]....
        /*073c*/ 	.word	0x00015b60


	//   ....[69]....
        /*0740*/ 	.word	0x000160e0


	//   ....[70]....
        /*0744*/ 	.word	0x00016120


	//   ....[71]....
        /*0748*/ 	.word	0x000161e0


	//   ....[72]....
        /*074c*/ 	.word	0x00016200


	//   ....[73]....
        /*0750*/ 	.word	0x000162c0


	//   ....[74]....
        /*0754*/ 	.word	0x000162e0


	//   ....[75]....
        /*0758*/ 	.word	0x000163b0


	//   ....[76]....
        /*075c*/ 	.word	0x000163d0


	//   ....[77]....
        /*0760*/ 	.word	0x00016ca0


	//   ....[78]....
        /*0764*/ 	.word	0x00016cc0


	//   ....[79]....
        /*0768*/ 	.word	0x00016d80


	//   ....[80]....
        /*076c*/ 	.word	0x00016da0


	//   ....[81]....
        /*0770*/ 	.word	0x00016e60


	//   ....[82]....
        /*0774*/ 	.word	0x00016e80


	//   ....[83]....
        /*0778*/ 	.word	0x00016f50


	//   ....[84]....
        /*077c*/ 	.word	0x00016f70


	//   ....[85]....
        /*0780*/ 	.word	0x000170c0


	//   ....[86]....
        /*0784*/ 	.word	0x00017260


	//   ....[87]....
        /*0788*/ 	.word	0x00017290


	//   ....[88]....
        /*078c*/ 	.word	0x000172c0


	//   ....[89]....
        /*0790*/ 	.word	0x000172f0


	//   ....[90]....
        /*0794*/ 	.word	0x00017320


	//   ....[91]....
        /*0798*/ 	.word	0x00017360


	//   ....[92]....
        /*079c*/ 	.word	0x000174b0


	//   ....[93]....
        /*07a0*/ 	.word	0x000174e0


	//   ....[94]....
        /*07a4*/ 	.word	0x00017510


	//   ....[95]....
        /*07a8*/ 	.word	0x00017540


	//   ....[96]....
        /*07ac*/ 	.word	0x00017570


	//   ....[97]....
        /*07b0*/ 	.word	0x000175b0


	//   ....[98]....
        /*07b4*/ 	.word	0x00017640


	//   ....[99]....
        /*07b8*/ 	.word	0x000176a0


	//   ....[100]....
        /*07bc*/ 	.word	0x00017740


	//   ....[101]....
        /*07c0*/ 	.word	0x00019740


	//   ....[102]....
        /*07c4*/ 	.word	0x00019770


	//   ....[103]....
        /*07c8*/ 	.word	0x00019810


	//   ....[104]....
        /*07cc*/ 	.word	0x00019820


	//   ....[105]....
        /*07d0*/ 	.word	0x00019870


	//   ....[106]....
        /*07d4*/ 	.word	0x00019880


	//   ....[107]....
        /*07d8*/ 	.word	0x000198d0


	//   ....[108]....
        /*07dc*/ 	.word	0x000198e0


	//   ....[109]....
        /*07e0*/ 	.word	0x00019930


	//   ....[110]....
        /*07e4*/ 	.word	0x00019940


	//   ....[111]....
        /*07e8*/ 	.word	0x00019990


	//   ....[112]....
        /*07ec*/ 	.word	0x000199a0


	//   ....[113]....
        /*07f0*/ 	.word	0x000199f0


	//   ....[114]....
        /*07f4*/ 	.word	0x00019a00


	//   ....[115]....
        /*07f8*/ 	.word	0x00019a10


	//   ....[116]....
        /*07fc*/ 	.word	0x00019a60


	//   ....[117]....
        /*0800*/ 	.word	0x00019ab0


	//   ....[118]....
        /*0804*/ 	.word	0x00019ac0


	//   ....[119]....
        /*0808*/ 	.word	0x00019ad0


	//   ....[120]....
        /*080c*/ 	.word	0x00019b30


	//   ....[121]....
        /*0810*/ 	.word	0x00019fc0


	//   ....[122]....
        /*0814*/ 	.word	0x00019ff0


	//   ....[123]....
        /*0818*/ 	.word	0x0001a020


	//   ....[124]....
        /*081c*/ 	.word	0x0001a070


	//   ....[125]....
        /*0820*/ 	.word	0x0001a090


	//   ....[126]....
        /*0824*/ 	.word	0x0001a0f0


	//   ....[127]....
        /*0828*/ 	.word	0x0001a130


	//   ....[128]....
        /*082c*/ 	.word	0x0001a160


	//   ....[129]....
        /*0830*/ 	.word	0x0001a1b0


	//   ....[130]....
        /*0834*/ 	.word	0x0001a1e0


	//   ....[131]....
        /*0838*/ 	.word	0x0001a230


	//   ....[132]....
        /*083c*/ 	.word	0x0001a250


	//   ....[133]....
        /*0840*/ 	.word	0x0001a2a0


	//   ....[134]....
        /*0844*/ 	.word	0x0001a2c0


	//   ....[135]....
        /*0848*/ 	.word	0x0001a2d0


	//   ....[136]....
        /*084c*/ 	.word	0x0001a310


	//   ....[137]....
        /*0850*/ 	.word	0x0001a370


	//   ....[138]....
        /*0854*/ 	.word	0x0001a390


	//   ....[139]....
        /*0858*/ 	.word	0x0001a3b0


	//   ....[140]....
        /*085c*/ 	.word	0x0001a400


	//   ....[141]....
        /*0860*/ 	.word	0x0001aab0


	//   ....[142]....
        /*0864*/ 	.word	0x0001aae0


	//   ....[143]....
        /*0868*/ 	.word	0x0001ab10


	//   ....[144]....
        /*086c*/ 	.word	0x0001ab50


	//   ....[145]....
        /*0870*/ 	.word	0x0001aba0


	//   ....[146]....
        /*0874*/ 	.word	0x0001abc0


	//   ....[147]....
        /*0878*/ 	.word	0x0001ac10


	//   ....[148]....
        /*087c*/ 	.word	0x0001ac30


	//   ....[149]....
        /*0880*/ 	.word	0x0001ac80


	//   ....[150]....
        /*0884*/ 	.word	0x0001aca0


	//   ....[151]....
        /*0888*/ 	.word	0x0001acf0


	//   ....[152]....
        /*088c*/ 	.word	0x0001ad10


	//   ....[153]....
        /*0890*/ 	.word	0x0001ad60


	//   ....[154]....
        /*0894*/ 	.word	0x0001ad80


	//   ....[155]....
        /*0898*/ 	.word	0x0001adb0


	//   ....[156]....
        /*089c*/ 	.word	0x0001add0


	//   ....[157]....
        /*08a0*/ 	.word	0x0001b720


	//   ....[158]....
        /*08a4*/ 	.word	0x0001b740


	//   ....[159]....
        /*08a8*/ 	.word	0x0001b750


	//   ....[160]....
        /*08ac*/ 	.word	0x0001b760


	//   ....[161]....
        /*08b0*/ 	.word	0x0001b770


	//   ....[162]....
        /*08b4*/ 	.word	0x0001b780


	//   ....[163]....
        /*08b8*/ 	.word	0x0001b7d0


	//   ....[164]....
        /*08bc*/ 	.word	0x0001b810


	//   ....[165]....
        /*08c0*/ 	.word	0x0001b830


	//   ....[166]....
        /*08c4*/ 	.word	0x0001b850


	//   ....[167]....
        /*08c8*/ 	.word	0x0001b860


	//   ....[168]....
        /*08cc*/ 	.word	0x0001b8a0


	//   ....[169]....
        /*08d0*/ 	.word	0x0001b8b0


	//   ....[170]....
        /*08d4*/ 	.word	0x0001b8f0


	//   ....[171]....
        /*08d8*/ 	.word	0x0001b900


	//   ....[172]....
        /*08dc*/ 	.word	0x0001b940


	//   ....[173]....
        /*08e0*/ 	.word	0x0001b950


	//   ....[174]....
        /*08e4*/ 	.word	0x0001b960


	//   ....[175]....
        /*08e8*/ 	.word	0x0001b970


	//   ....[176]....
        /*08ec*/ 	.word	0x0001ba10


	//   ....[177]....
        /*08f0*/ 	.word	0x0001bdd0


	//   ....[178]....
        /*08f4*/ 	.word	0x0001bde0


	//   ....[179]....
        /*08f8*/ 	.word	0x0001bdf0


	//   ....[180]....
        /*08fc*/ 	.word	0x0001be00


	//   ....[181]....
        /*0900*/ 	.word	0x0001be10


	//   ....[182]....
        /*0904*/ 	.word	0x0001be20


	//   ....[183]....
        /*0908*/ 	.word	0x0001be40


	//   ....[184]....
        /*090c*/ 	.word	0x0001be90


	//   ....[185]....
        /*0910*/ 	.word	0x0001bed0


	//   ....[186]....
        /*0914*/ 	.word	0x0001bef0


	//   ....[187]....
        /*0918*/ 	.word	0x0001bf00


	//   ....[188]....
        /*091c*/ 	.word	0x0001bf40


	//   ....[189]....
        /*0920*/ 	.word	0x0001bf50


	//   ....[190]....
        /*0924*/ 	.word	0x0001bf90


	//   ....[191]....
        /*0928*/ 	.word	0x0001bfa0


	//   ....[192]....
        /*092c*/ 	.word	0x0001bfe0


	//   ....[193]....
        /*0930*/ 	.word	0x0001bff0


	//   ....[194]....
        /*0934*/ 	.word	0x0001c000


	//   ....[195]....
        /*0938*/ 	.word	0x0001c010


	//   ....[196]....
        /*093c*/ 	.word	0x0001c020


	//   ....[197]....
        /*0940*/ 	.word	0x0001d290


	//   ....[198]....
        /*0944*/ 	.word	0x0001d2c0


	//   ....[199]....
        /*0948*/ 	.word	0x0001d2f0


	//   ....[200]....
        /*094c*/ 	.word	0x0001d310


	//   ....[201]....
        /*0950*/ 	.word	0x0001d340


	//   ....[202]....
        /*0954*/ 	.word	0x0001d370


	//   ....[203]....
        /*0958*/ 	.word	0x0001d3a0


	//   ....[204]....
        /*095c*/ 	.word	0x0001d3b0


	//   ....[205]....
        /*0960*/ 	.word	0x0001d4e0


	//   ....[206]....
        /*0964*/ 	.word	0x0001d510


	//   ....[207]....
        /*0968*/ 	.word	0x0001d540


	//   ....[208]....
        /*096c*/ 	.word	0x0001d570


	//   ....[209]....
        /*0970*/ 	.word	0x0001d5a0


	//   ....[210]....
        /*0974*/ 	.word	0x0001d5e0


	//   ....[211]....
        /*0978*/ 	.word	0x0001d690


	//   ....[212]....
        /*097c*/ 	.word	0x0001d700


	//   ....[213]....
        /*0980*/ 	.word	0x0001d7a0


	//   ....[214]....
        /*0984*/ 	.word	0x0001de20


	//   ....[215]....
        /*0988*/ 	.word	0x0001e4f0


	//   ....[216]....
        /*098c*/ 	.word	0x0001e5d0


	//   ....[217]....
        /*0990*/ 	.word	0x0001e6c0


	//   ....[218]....
        /*0994*/ 	.word	0x0001e720


	//   ....[219]....
        /*0998*/ 	.word	0x0001e7e0


	//   ....[220]....
        /*099c*/ 	.word	0x0001e840


	//   ....[221]....
        /*09a0*/ 	.word	0x0001e900


	//   ....[222]....
        /*09a4*/ 	.word	0x0001e960


	//   ....[223]....
        /*09a8*/ 	.word	0x0001ea20


	//   ....[224]....
        /*09ac*/ 	.word	0x0001ea80


	//   ....[225]....
        /*09b0*/ 	.word	0x0001eb40


	//   ....[226]....
        /*09b4*/ 	.word	0x0001eba0


	//   ....[227]....
        /*09b8*/ 	.word	0x0001ec60


	//   ....[228]....
        /*09bc*/ 	.word	0x0001ecc0


	//   ....[229]....
        /*09c0*/ 	.word	0x0001ed80


	//   ....[230]....
        /*09c4*/ 	.word	0x0001ede0


	//   ....[231]....
        /*09c8*/ 	.word	0x0001eea0


	//   ....[232]....
        /*09cc*/ 	.word	0x0001ef00


	//   ....[233]....
        /*09d0*/ 	.word	0x0001efc0


	//   ....[234]....
        /*09d4*/ 	.word	0x0001f020


	//   ....[235]....
        /*09d8*/ 	.word	0x0001f0f0


	//   ....[236]....
        /*09dc*/ 	.word	0x0001f2b0


	//   ....[237]....
        /*09e0*/ 	.word	0x0001f340


	//   ....[238]....
        /*09e4*/ 	.word	0x0001f410


	//   ....[239]....
        /*09e8*/ 	.word	0x0001f460


	//   ....[240]....
        /*09ec*/ 	.word	0x0001f530


	//   ....[241]....
        /*09f0*/ 	.word	0x0001f580


	//   ....[242]....
        /*09f4*/ 	.word	0x0001f600


	//   ....[243]....
        /*09f8*/ 	.word	0x0001f6b0


	//   ....[244]....
        /*09fc*/ 	.word	0x0001f730


	//   ....[245]....
        /*0a00*/ 	.word	0x0001f7e0


	//   ....[246]....
        /*0a04*/ 	.word	0x0001f860


	//   ....[247]....
        /*0a08*/ 	.word	0x0001f910


	//   ....[248]....
        /*0a0c*/ 	.word	0x0001f990


	//   ....[249]....
        /*0a10*/ 	.word	0x0001fa30


	//   ....[250]....
        /*0a14*/ 	.word	0x0001fab0


	//   ....[251]....
        /*0a18*/ 	.word	0x0001fb50


	//   ....[252]....
        /*0a1c*/ 	.word	0x0001fbc0


	//   ....[253]....
        /*0a20*/ 	.word	0x0001fc70


	//   ....[254]....
        /*0a24*/ 	.word	0x0001fcf0


	//   ....[255]....
        /*0a28*/ 	.word	0x0001fd90


	//   ....[0]....
        /*0a2c*/ 	.word	0x0001fe30


	//   ....[1]....
        /*0a30*/ 	.word	0x0001fea0


	//   ....[2]....
        /*0a34*/ 	.word	0x0001ff20


	//   ....[3]....
        /*0a38*/ 	.word	0x0001ffd0


	//   ....[4]....
        /*0a3c*/ 	.word	0x00020030


	//   ....[5]....
        /*0a40*/ 	.word	0x000200f0


	//   ....[6]....
        /*0a44*/ 	.word	0x00020150


	//   ....[7]....
        /*0a48*/ 	.word	0x00020210


	//   ....[8]....
        /*0a4c*/ 	.word	0x00020270


	//   ....[9]....
        /*0a50*/ 	.word	0x00020330


	//   ....[10]....
        /*0a54*/ 	.word	0x00020390


	//   ....[11]....
        /*0a58*/ 	.word	0x00020440


	//   ....[12]....
        /*0a5c*/ 	.word	0x000204a0


	//   ....[13]....
        /*0a60*/ 	.word	0x00020560


	//   ....[14]....
        /*0a64*/ 	.word	0x000205c0


	//   ....[15]....
        /*0a68*/ 	.word	0x00020660


	//   ....[16]....
        /*0a6c*/ 	.word	0x00020790


	//   ....[17]....
        /*0a70*/ 	.word	0x00020830


	//   ....[18]....
        /*0a74*/ 	.word	0x00020890


	//   ....[19]....
        /*0a78*/ 	.word	0x00020940


	//   ....[20]....
        /*0a7c*/ 	.word	0x000209c0


	//   ....[21]....
        /*0a80*/ 	.word	0x00020a50


	//   ....[22]....
        /*0a84*/ 	.word	0x00020ae0


	//   ....[23]....
        /*0a88*/ 	.word	0x00020b70


	//   ....[24]....
        /*0a8c*/ 	.word	0x00020bd0


	//   ....[25]....
        /*0a90*/ 	.word	0x00020c80


	//   ....[26]....
        /*0a94*/ 	.word	0x00020ce0


	//   ....[27]....
        /*0a98*/ 	.word	0x00020d90


	//   ....[28]....
        /*0a9c*/ 	.word	0x00020df0


	//   ....[29]....
        /*0aa0*/ 	.word	0x00020ea0


	//   ....[30]....
        /*0aa4*/ 	.word	0x00020f00


	//   ....[31]....
        /*0aa8*/ 	.word	0x00020fb0


	//   ....[32]....
        /*0aac*/ 	.word	0x00021040


	//   ....[33]....
        /*0ab0*/ 	.word	0x000210d0


	//   ....[34]....
        /*0ab4*/ 	.word	0x00021150


	//   ....[35]....
        /*0ab8*/ 	.word	0x000211e0


	//   ....[36]....
        /*0abc*/ 	.word	0x000212d0


	//   ....[37]....
        /*0ac0*/ 	.word	0x00021360


	//   ....[38]....
        /*0ac4*/ 	.word	0x000213c0


	//   ....[39]....
        /*0ac8*/ 	.word	0x00021470


	//   ....[40]....
        /*0acc*/ 	.word	0x000214f0


	//   ....[41]....
        /*0ad0*/ 	.word	0x00021580


	//   ....[42]....
        /*0ad4*/ 	.word	0x00021610


	//   ....[43]....
        /*0ad8*/ 	.word	0x000216a0


	//   ....[44]....
        /*0adc*/ 	.word	0x00021700


	//   ....[45]....
        /*0ae0*/ 	.word	0x000217b0


	//   ....[46]....
        /*0ae4*/ 	.word	0x00021810


	//   ....[47]....
        /*0ae8*/ 	.word	0x000218c0


	//   ....[48]....
        /*0aec*/ 	.word	0x00021920


	//   ....[49]....
        /*0af0*/ 	.word	0x000219d0


	//   ....[50]....
        /*0af4*/ 	.word	0x00021a30


	//   ....[51]....
        /*0af8*/ 	.word	0x00021ae0


	//   ....[52]....
        /*0afc*/ 	.word	0x00021b40


	//   ....[53]....
        /*0b00*/ 	.word	0x00021bf0


	//   ....[54]....
        /*0b04*/ 	.word	0x00021c50


	//   ....[55]....
        /*0b08*/ 	.word	0x00021d00


	//   ....[56]....
        /*0b0c*/ 	.word	0x00021f50


	//----- nvinfo : EIATTR_REG_RECONFIG
	.align		4
.L_205:
        /*0b10*/ 	.byte	0x01, 0x54
	.zero		2


	//----- nvinfo : EIATTR_SYSCALL_OFFSETS
	.align		4
        /*0b14*/ 	.byte	0x04, 0x46
        /*0b16*/ 	.short	(.L_207 - .L_206)


	//   ....[0]....
.L_206:
        /*0b18*/ 	.word	0x00001a70


	//   ....[1]....
        /*0b1c*/ 	.word	0x00018a70


	//   ....[2]....
        /*0b20*/ 	.word	0x00018be0


	//   ....[3]....
        /*0b24*/ 	.word	0x00018d30


	//   ....[4]....
        /*0b28*/ 	.word	0x00018e70


	//   ....[5]....
        /*0b2c*/ 	.word	0x0001a720


	//----- nvinfo : EIATTR_MBARRIER_INSTR_OFFSETS
	.align		4
.L_207:
        /*0b30*/ 	.byte	0x04, 0x39
        /*0b32*/ 	.short	(.L_209 - .L_208)


	//   ....[0]....
.L_208:
        /*0b34*/ 	.word	0x00000180
        /*0b38*/ 	.word	0x000000ff
        /*0b3c*/ 	.word	0x00022800
        /*0b40*/ 	.short	0x0100
        /*0b42*/ 	.byte	0x08
	.zero		1


	//   ....[1]....
        /*0b44*/ 	.word	0x00000190
        /*0b48*/ 	.word	0x000000ff
        /*0b4c*/ 	.word	0x00022820
        /*0b50*/ 	.short	0x0100
        /*0b52*/ 	.byte	0x08
	.zero		1


	//   ....[2]....
        /*0b54*/ 	.word	0x00000280
        /*0b58*/ 	.word	0x000000ff
        /*0b5c*/ 	.word	0x00022830
        /*0b60*/ 	.short	0x0100
        /*0b62*/ 	.byte	0x08
	.zero		1


	//   ....[3]....
        /*0b64*/ 	.word	0x00000290
        /*0b68*/ 	.word	0x000000ff
        /*0b6c*/ 	.word	0x00022840
        /*0b70*/ 	.short	0x0100
        /*0b72*/ 	.byte	0x08
	.zero		1


	//   ....[4]....
        /*0b74*/ 	.word	0x000002a0
        /*0b78*/ 	.word	0x000000ff
        /*0b7c*/ 	.word	0x00022838
        /*0b80*/ 	.short	0x0100
        /*0b82*/ 	.byte	0x08
	.zero		1


	//   ....[5]....
        /*0b84*/ 	.word	0x000002b0
        /*0b88*/ 	.word	0x000000ff
        /*0b8c*/ 	.word	0x00022848
        /*0b90*/ 	.short	0x0100
        /*0b92*/ 	.byte	0x08
	.zero		1


	//   ....[6]....
        /*0b94*/ 	.word	0x000003e0
        /*0b98*/ 	.word	0x000000ff
        /*0b9c*/ 	.word	0x00022850
        /*0ba0*/ 	.short	0x0100
        /*0ba2*/ 	.byte	0x08
	.zero		1


	//   ....[7]....
        /*0ba4*/ 	.word	0x000003f0
        /*0ba8*/ 	.word	0x000000ff
        /*0bac*/ 	.word	0x00022860
        /*0bb0*/ 	.short	0x0100
        /*0bb2*/ 	.byte	0x08
	.zero		1


	//   ....[8]....
        /*0bb4*/ 	.word	0x00000400
        /*0bb8*/ 	.word	0x000000ff
        /*0bbc*/ 	.word	0x00022858
        /*0bc0*/ 	.short	0x0100
        /*0bc2*/ 	.byte	0x08
	.zero		1


	//   ....[9]....
        /*0bc4*/ 	.word	0x00000410
        /*0bc8*/ 	.word	0x000000ff
        /*0bcc*/ 	.word	0x00022868
        /*0bd0*/ 	.short	0x0100
        /*0bd2*/ 	.byte	0x08
	.zero		1


	//   ....[10]....
        /*0bd4*/ 	.word	0x00000500
        /*0bd8*/ 	.word	0x000000ff
        /*0bdc*/ 	.word	0x00022870
        /*0be0*/ 	.short	0x0100
        /*0be2*/ 	.byte	0x06
	.zero		1


	//   ....[11]....
        /*0be4*/ 	.word	0x00000510
        /*0be8*/ 	.word	0x000000ff
        /*0bec*/ 	.word	0x00022880
        /*0bf0*/ 	.short	0x0100
        /*0bf2*/ 	.byte	0x06
	.zero		1


	//   ....[12]....
        /*0bf4*/ 	.word	0x00000520
        /*0bf8*/ 	.word	0x000000ff
        /*0bfc*/ 	.word	0x00022878
        /*0c00*/ 	.short	0x0100
        /*0c02*/ 	.byte	0x06
	.zero		1


	//   ....[13]....
        /*0c04*/ 	.word	0x00000530
        /*0c08*/ 	.word	0x000000ff
        /*0c0c*/ 	.word	0x00022888
        /*0c10*/ 	.short	0x0100
        /*0c12*/ 	.byte	0x06
	.zero		1


	//   ....[14]....
        /*0c14*/ 	.word	0x00000660
        /*0c18*/ 	.word	0x000000ff
        /*0c1c*/ 	.word	0x00022890
        /*0c20*/ 	.short	0x0100
        /*0c22*/ 	.byte	0x08
	.zero		1


	//   ....[15]....
        /*0c24*/ 	.word	0x00000670
        /*0c28*/ 	.word	0x000000ff
        /*0c2c*/ 	.word	0x000228a0
        /*0c30*/ 	.short	0x0100
        /*0c32*/ 	.byte	0x08
	.zero		1


	//   ....[16]....
        /*0c34*/ 	.word	0x00000680
        /*0c38*/ 	.word	0x000000ff
        /*0c3c*/ 	.word	0x00022898
        /*0c40*/ 	.short	0x0100
        /*0c42*/ 	.byte	0x08
	.zero		1


	//   ....[17]....
        /*0c44*/ 	.word	0x00000690
        /*0c48*/ 	.word	0x000000ff
        /*0c4c*/ 	.word	0x000228a8
        /*0c50*/ 	.short	0x0100
        /*0c52*/ 	.byte	0x08
	.zero		1


	//   ....[18]....
        /*0c54*/ 	.word	0x000007e0
        /*0c58*/ 	.word	0x000000ff
        /*0c5c*/ 	.word	0x000228b0
        /*0c60*/ 	.short	0x0100
        /*0c62*/ 	.byte	0x08
	.zero		1


	//   ....[19]....
        /*0c64*/ 	.word	0x000007f0
        /*0c68*/ 	.word	0x000000ff
        /*0c6c*/ 	.word	0x000228c0
        /*0c70*/ 	.short	0x0100
        /*0c72*/ 	.byte	0x08
	.zero		1


	//   ....[20]....
        /*0c74*/ 	.word	0x00000800
        /*0c78*/ 	.word	0x000000ff
        /*0c7c*/ 	.word	0x000228b8
        /*0c80*/ 	.short	0x0100
        /*0c82*/ 	.byte	0x08
	.zero		1


	//   ....[21]....
        /*0c84*/ 	.word	0x00000810
        /*0c88*/ 	.word	0x000000ff
        /*0c8c*/ 	.word	0x000228c8
        /*0c90*/ 	.short	0x0100
        /*0c92*/ 	.byte	0x08
	.zero		1


	//   ....[22]....
        /*0c94*/ 	.word	0x00001dc0
        /*0c98*/ 	.word	0x000000ff
        /*0c9c*/ 	.word	0x00022800
        /*0ca0*/ 	.short	0x010a
        /*0ca2*/ 	.byte	0x2b
	.zero		1


	//   ....[23]....
        /*0ca4*/ 	.word	0x00001e60
        /*0ca8*/ 	.word	0x0000006a
        /*0cac*/ 	.word	0x00022830
        /*0cb0*/ 	.short	0x010a
        /*0cb2*/ 	.byte	0x3f
	.zero		1


	//   ....[24]....
        /*0cb4*/ 	.word	0x00001ea0
        /*0cb8*/ 	.word	0x0000006a
        /*0cbc*/ 	.word	0x00022830
        /*0cc0*/ 	.short	0x010a
        /*0cc2*/ 	.byte	0x3f
	.zero		1


	//   ....[25]....
        /*0cc4*/ 	.word	0x00002d70
        /*0cc8*/ 	.word	0x000000ff
        /*0ccc*/ 	.word	0x00000000
        /*0cd0*/ 	.short	0x0101
        /*0cd2*/ 	.byte	0x06
	.zero		1


	//   ....[26]....
        /*0cd4*/ 	.word	0x00006940
        /*0cd8*/ 	.word	0x000000ff
        /*0cdc*/ 	.word	0x00022830
        /*0ce0*/ 	.short	0x010a
        /*0ce2*/ 	.byte	0x06
	.zero		1


	//   ....[27]....
        /*0ce4*/ 	.word	0x00006980
        /*0ce8*/ 	.word	0x000000ff
        /*0cec*/ 	.word	0x00022830
        /*0cf0*/ 	.short	0x010a
        /*0cf2*/ 	.byte	0x06
	.zero		1


	//   ....[28]....
        /*0cf4*/ 	.word	0x00007210
        /*0cf8*/ 	.word	0x000000ff
        /*0cfc*/ 	.word	0x00022850
        /*0d00*/ 	.short	0x010a
        /*0d02*/ 	.byte	0x06
	.zero		1


	//   ....[29]....
        /*0d04*/ 	.word	0x00007250
        /*0d08*/ 	.word	0x000000ff
        /*0d0c*/ 	.word	0x00022850
        /*0d10*/ 	.short	0x010a
        /*0d12*/ 	.byte	0x06
	.zero		1


	//   ....[30]....
        /*0d14*/ 	.word	0x00007aa0
        /*0d18*/ 	.word	0x000000ff
        /*0d1c*/ 	.word	0x00000000
        /*0d20*/ 	.short	0x0101
        /*0d22*/ 	.byte	0x06
	.zero		1


	//   ....[31]....
        /*0d24*/ 	.word	0x0000b1e0
        /*0d28*/ 	.word	0x000000ff
        /*0d2c*/ 	.word	0x00000000
        /*0d30*/ 	.short	0x0101
        /*0d32*/ 	.byte	0x06
	.zero		1


	//   ....[32]....
        /*0d34*/ 	.word	0x0000bba0
        /*0d38*/ 	.word	0x000000ff
        /*0d3c*/ 	.word	0x00022830
        /*0d40*/ 	.short	0x010a
        /*0d42*/ 	.byte	0x06
	.zero		1


	//   ....[33]....
        /*0d44*/ 	.word	0x0000bbe0
        /*0d48*/ 	.word	0x000000ff
        /*0d4c*/ 	.word	0x00022830
        /*0d50*/ 	.short	0x010a
        /*0d52*/ 	.byte	0x06
	.zero		1


	//   ....[34]....
        /*0d54*/ 	.word	0x0000c470
        /*0d58*/ 	.word	0x000000ff
        /*0d5c*/ 	.word	0x00022850
        /*0d60*/ 	.short	0x010a
        /*0d62*/ 	.byte	0x06
	.zero		1


	//   ....[35]....
        /*0d64*/ 	.word	0x0000c4b0
        /*0d68*/ 	.word	0x000000ff
        /*0d6c*/ 	.word	0x00022850
        /*0d70*/ 	.short	0x010a
        /*0d72*/ 	.byte	0x06
	.zero		1


	//   ....[36]....
        /*0d74*/ 	.word	0x0000cd70
        /*0d78*/ 	.word	0x000000ff
        /*0d7c*/ 	.word	0x00000000
        /*0d80*/ 	.short	0x0101
        /*0d82*/ 	.byte	0x06
	.zero		1


	//   ....[37]....
        /*0d84*/ 	.word	0x0000e7b0
        /*0d88*/ 	.word	0x000000ff
        /*0d8c*/ 	.word	0x00000000
        /*0d90*/ 	.short	0x0101
        /*0d92*/ 	.byte	0x06
	.zero		1


	//   ....[38]....
        /*0d94*/ 	.word	0x0000ef20
        /*0d98*/ 	.word	0x000000ff
        /*0d9c*/ 	.word	0x00022830
        /*0da0*/ 	.short	0x010a
        /*0da2*/ 	.byte	0x06
	.zero		1


	//   ....[39]....
        /*0da4*/ 	.word	0x0000ef60
        /*0da8*/ 	.word	0x000000ff
        /*0dac*/ 	.word	0x00022830
        /*0db0*/ 	.short	0x010a
        /*0db2*/ 	.byte	0x06
	.zero		1


	//   ....[40]....
        /*0db4*/ 	.word	0x0000f7c0
        /*0db8*/ 	.word	0x000000ff
        /*0dbc*/ 	.word	0x00022850
        /*0dc0*/ 	.short	0x010a
        /*0dc2*/ 	.byte	0x06
	.zero		1


	//   ....[41]....
        /*0dc4*/ 	.word	0x0000f800
        /*0dc8*/ 	.word	0x000000ff
        /*0dcc*/ 	.word	0x00022850
        /*0dd0*/ 	.short	0x010a
        /*0dd2*/ 	.byte	0x06
	.zero		1


	//   ....[42]....
        /*0dd4*/ 	.word	0x00010050
        /*0dd8*/ 	.word	0x000000ff
        /*0ddc*/ 	.word	0x00000000
        /*0de0*/ 	.short	0x0101
        /*0de2*/ 	.byte	0x06
	.zero		1


	//   ....[43]....
        /*0de4*/ 	.word	0x00013790
        /*0de8*/ 	.word	0x000000ff
        /*0dec*/ 	.word	0x00000000
        /*0df0*/ 	.short	0x0101
        /*0df2*/ 	.byte	0x06
	.zero		1


	//   ....[44]....
        /*0df4*/ 	.word	0x00013e00
        /*0df8*/ 	.word	0x000000ff
        /*0dfc*/ 	.word	0x00022850
        /*0e00*/ 	.short	0x010a
        /*0e02*/ 	.byte	0x09
	.zero		1


	//   ....[45]....
        /*0e04*/ 	.word	0x00013e40
        /*0e08*/ 	.word	0x000000ff
        /*0e0c*/ 	.word	0x00022850
        /*0e10*/ 	.short	0x010a
        /*0e12*/ 	.byte	0x09
	.zero		1


	//   ....[46]....
        /*0e14*/ 	.word	0x000144d0
        /*0e18*/ 	.word	0x000000ff
        /*0e1c*/ 	.word	0x00000000
        /*0e20*/ 	.short	0x0101
        /*0e22*/ 	.byte	0x04
	.zero		1


	//   ....[47]....
        /*0e24*/ 	.word	0x00016110
        /*0e28*/ 	.word	0x00000004
        /*0e2c*/ 	.word	0x00000000
        /*0e30*/ 	.short	0x0101
        /*0e32*/ 	.byte	0x3f
	.zero		1


	//   ....[48]....
        /*0e34*/ 	.word	0x00019400
        /*0e38*/ 	.word	0x00000000
        /*0e3c*/ 	.word	0x00022880
        /*0e40*/ 	.short	0x010a
        /*0e42*/ 	.byte	0x3f
	.zero		1


	//   ....[49]....
        /*0e44*/ 	.word	0x00019c90
        /*0e48*/ 	.word	0x00000000
        /*0e4c*/ 	.word	0x00022870
        /*0e50*/ 	.short	0x0107
        /*0e52*/ 	.byte	0x3f
	.zero		1


	//   ....[50]....
        /*0e54*/ 	.word	0x00019d50
        /*0e58*/ 	.word	0x00000000
        /*0e5c*/ 	.word	0x00022870
        /*0e60*/ 	.short	0x0101
        /*0e62*/ 	.byte	0x3f
	.zero		1


	//   ....[51]....
        /*0e64*/ 	.word	0x00019d80
        /*0e68*/ 	.word	0x00000000
        /*0e6c*/ 	.word	0x00022840
        /*0e70*/ 	.short	0x010a
        /*0e72*/ 	.byte	0x3f
	.zero		1


	//   ....[52]....
        /*0e74*/ 	.word	0x0001a4a0
        /*0e78*/ 	.word	0x00000000
        /*0e7c*/ 	.word	0x00022830
        /*0e80*/ 	.short	0x0107
        /*0e82*/ 	.byte	0x3f
	.zero		1


	//   ....[53]....
        /*0e84*/ 	.word	0x0001a560
        /*0e88*/ 	.word	0x00000000
        /*0e8c*/ 	.word	0x00022830
        /*0e90*/ 	.short	0x0101
        /*0e92*/ 	.byte	0x3f
	.zero		1


	//   ....[54]....
        /*0e94*/ 	.word	0x0001ae90
        /*0e98*/ 	.word	0x00000011
        /*0e9c*/ 	.word	0x00022800
        /*0ea0*/ 	.short	0x0107
        /*0ea2*/ 	.byte	0x3f
	.zero		1


	//   ....[55]....
        /*0ea4*/ 	.word	0x0001af80
        /*0ea8*/ 	.word	0x00000011
        /*0eac*/ 	.word	0x00022800
        /*0eb0*/ 	.short	0x0101
        /*0eb2*/ 	.byte	0x3f
	.zero		1


	//   ....[56]....
        /*0eb4*/ 	.word	0x0001afa0
        /*0eb8*/ 	.word	0x00000011
        /*0ebc*/ 	.word	0x00022820
        /*0ec0*/ 	.short	0x010a
        /*0ec2*/ 	.byte	0x3f
	.zero		1


	//   ....[57]....
        /*0ec4*/ 	.word	0x0001b4b0
        /*0ec8*/ 	.word	0x00000000
        /*0ecc*/ 	.word	0x00022880
        /*0ed0*/ 	.short	0x010a
        /*0ed2*/ 	.byte	0x3f
	.zero		1


	//   ....[58]....
        /*0ed4*/ 	.word	0x0001ba90
        /*0ed8*/ 	.word	0x00000000
        /*0edc*/ 	.word	0x00022870
        /*0ee0*/ 	.short	0x0107
        /*0ee2*/ 	.byte	0x3f
	.zero		1


	//   ....[59]....
        /*0ee4*/ 	.word	0x0001bb50
        /*0ee8*/ 	.word	0x00000000
        /*0eec*/ 	.word	0x00022870
        /*0ef0*/ 	.short	0x0101
        /*0ef2*/ 	.byte	0x3f
	.zero		1


	//   ....[60]....
        /*0ef4*/ 	.word	0x0001bb80
        /*0ef8*/ 	.word	0x00000000
        /*0efc*/ 	.word	0x00022840
        /*0f00*/ 	.short	0x010a
        /*0f02*/ 	.byte	0x3f
	.zero		1


	//   ....[61]....
        /*0f04*/ 	.word	0x0001c130
        /*0f08*/ 	.word	0x00000000
        /*0f0c*/ 	.word	0x00022830
        /*0f10*/ 	.short	0x0107
        /*0f12*/ 	.byte	0x3f
	.zero		1


	//   ....[62]....
        /*0f14*/ 	.word	0x0001c1f0
        /*0f18*/ 	.word	0x00000000
        /*0f1c*/ 	.word	0x00022830
        /*0f20*/ 	.short	0x0101
        /*0f22*/ 	.byte	0x3f
	.zero		1


	//   ....[63]....
        /*0f24*/ 	.word	0x0001c280
        /*0f28*/ 	.word	0x00000012
        /*0f2c*/ 	.word	0x00022870
        /*0f30*/ 	.short	0x010a
        /*0f32*/ 	.byte	0x3f
	.zero		1


	//   ....[64]....
        /*0f34*/ 	.word	0x0001c310
        /*0f38*/ 	.word	0x00000012
        /*0f3c*/ 	.word	0x00022860
        /*0f40*/ 	.short	0x010a
        /*0f42*/ 	.byte	0x3f
	.zero		1


	//   ....[65]....
        /*0f44*/ 	.word	0x0001c810
        /*0f48*/ 	.word	0x00000012
        /*0f4c*/ 	.word	0x00022850
        /*0f50*/ 	.short	0x0101
        /*0f52*/ 	.byte	0x3f
	.zero		1


	//   ....[66]....
        /*0f54*/ 	.word	0x0001c8a0
        /*0f58*/ 	.word	0x00000012
        /*0f5c*/ 	.word	0x00000000
        /*0f60*/ 	.short	0x0101
        /*0f62*/ 	.byte	0x3f
	.zero		1


	//   ....[67]....
        /*0f64*/ 	.word	0x0001ca60
        /*0f68*/ 	.word	0x00000012
        /*0f6c*/ 	.word	0x00022870
        /*0f70*/ 	.short	0x010a
        /*0f72*/ 	.byte	0x3f
	.zero		1


	//   ....[68]....
        /*0f74*/ 	.word	0x0001cae0
        /*0f78*/ 	.word	0x00000012
        /*0f7c*/ 	.word	0x00022860
        /*0f80*/ 	.short	0x010a
        /*0f82*/ 	.byte	0x3f
	.zero		1


	//   ....[69]....
        /*0f84*/ 	.word	0x0001cff0
        /*0f88*/ 	.word	0x00000012
        /*0f8c*/ 	.word	0x00022850
        /*0f90*/ 	.short	0x0101
        /*0f92*/ 	.byte	0x3f
	.zero		1


	//   ....[70]....
        /*0f94*/ 	.word	0x0001d0b0
        /*0f98*/ 	.word	0x00000012
        /*0f9c*/ 	.word	0x00000000
        /*0fa0*/ 	.short	0x0101
        /*0fa2*/ 	.byte	0x3f
	.zero		1


	//   ....[71]....
        /*0fa4*/ 	.word	0x0001dda0
        /*0fa8*/ 	.word	0x00000007
        /*0fac*/ 	.word	0x00022820
        /*0fb0*/ 	.short	0x010a
        /*0fb2*/ 	.byte	0x3f
	.zero		1


	//   ....[72]....
        /*0fb4*/ 	.word	0x0001df20
        /*0fb8*/ 	.word	0x00000005
        /*0fbc*/ 	.word	0x00022840
        /*0fc0*/ 	.short	0x010a
        /*0fc2*/ 	.byte	0x3f
	.zero		1


	//   ....[73]....
        /*0fc4*/ 	.word	0x0001dfc0
        /*0fc8*/ 	.word	0x00000003
        /*0fcc*/ 	.word	0x00022840
        /*0fd0*/ 	.short	0x010a
        /*0fd2*/ 	.byte	0x3f
	.zero		1


	//   ....[74]....
        /*0fd4*/ 	.word	0x0001e000
        /*0fd8*/ 	.word	0x00000005
        /*0fdc*/ 	.word	0x00022860
        /*0fe0*/ 	.short	0x010a
        /*0fe2*/ 	.byte	0x3f
	.zero		1


	//   ....[75]....
        /*0fe4*/ 	.word	0x0001e040
        /*0fe8*/ 	.word	0x00000003
        /*0fec*/ 	.word	0x00022860
        /*0ff0*/ 	.short	0x010a
        /*0ff2*/ 	.byte	0x3f
	.zero		1


	//   ....[76]....
        /*0ff4*/ 	.word	0x0001e080
        /*0ff8*/ 	.word	0x00000005
        /*0ffc*/ 	.word	0x00022880
        /*1000*/ 	.short	0x010a
        /*1002*/ 	.byte	0x3f
	.zero		1


	//   ....[77]....
        /*1004*/ 	.word	0x0001e0c0
        /*1008*/ 	.word	0x00000003
        /*100c*/ 	.word	0x00022880
        /*1010*/ 	.short	0x010a
        /*1012*/ 	.byte	0x3f
	.zero		1


	//   ....[78]....
        /*1014*/ 	.word	0x0001e130
        /*1018*/ 	.word	0x00000003
        /*101c*/ 	.word	0x00022800
        /*1020*/ 	.short	0x010a
        /*1022*/ 	.byte	0x3f
	.zero		1


	//   ....[79]....
        /*1024*/ 	.word	0x0001e180
        /*1028*/ 	.word	0x0000006a
        /*102c*/ 	.word	0x00022830
        /*1030*/ 	.short	0x010a
        /*1032*/ 	.byte	0x3f
	.zero		1


	//   ....[80]....
        /*1034*/ 	.word	0x0001e1e0
        /*1038*/ 	.word	0x0000000a
        /*103c*/ 	.word	0x00022830
        /*1040*/ 	.short	0x010a
        /*1042*/ 	.byte	0x3f
	.zero		1


	//   ....[81]....
        /*1044*/ 	.word	0x0001e240
        /*1048*/ 	.word	0x0000000a
        /*104c*/ 	.word	0x00022850
        /*1050*/ 	.short	0x010a
        /*1052*/ 	.byte	0x3f
	.zero		1


	//   ....[82]....
        /*1054*/ 	.word	0x0001e2a0
        /*1058*/ 	.word	0x0000000a
        /*105c*/ 	.word	0x00022830
        /*1060*/ 	.short	0x010a
        /*1062*/ 	.byte	0x3f
	.zero		1


	//   ....[83]....
        /*1064*/ 	.word	0x0001e300
        /*1068*/ 	.word	0x0000000a
        /*106c*/ 	.word	0x00022850
        /*1070*/ 	.short	0x010a
        /*1072*/ 	.byte	0x3f
	.zero		1


	//   ....[84]....
        /*1074*/ 	.word	0x0001e360
        /*1078*/ 	.word	0x0000000a
        /*107c*/ 	.word	0x00022830
        /*1080*/ 	.short	0x010a
        /*1082*/ 	.byte	0x3f
	.zero		1


	//   ....[85]....
        /*1084*/ 	.word	0x0001e3c0
        /*1088*/ 	.word	0x0000000a
        /*108c*/ 	.word	0x00022850
        /*1090*/ 	.short	0x010a
        /*1092*/ 	.byte	0x3f
	.zero		1


	//   ....[86]....
        /*1094*/ 	.word	0x0001e420
        /*1098*/ 	.word	0x00000005
        /*109c*/ 	.word	0x00022850
        /*10a0*/ 	.short	0x010a
        /*10a2*/ 	.byte	0x3f
	.zero		1


	//   ....[87]....
        /*10a4*/ 	.word	0x0001e520
        /*10a8*/ 	.word	0x00000000
        /*10ac*/ 	.word	0x00022880
        /*10b0*/ 	.short	0x010a
        /*10b2*/ 	.byte	0x3f
	.zero		1


	//   ....[88]....
        /*10b4*/ 	.word	0x0001f200
        /*10b8*/ 	.word	0x00000000
        /*10bc*/ 	.word	0x00022840
        /*10c0*/ 	.short	0x010a
        /*10c2*/ 	.byte	0x3f
	.zero		1


	//   ....[89]....
        /*10c4*/ 	.word	0x00020690
        /*10c8*/ 	.word	0x00000011
        /*10cc*/ 	.word	0x00022820
        /*10d0*/ 	.short	0x010a
        /*10d2*/ 	.byte	0x3f
	.zero		1


	//   ....[90]....
        /*10d4*/ 	.word	0x000206e0
        /*10d8*/ 	.word	0x00000000
        /*10dc*/ 	.word	0x00022880
        /*10e0*/ 	.short	0x010a
        /*10e2*/ 	.byte	0x3f
	.zero		1


	//   ....[91]....
        /*10e4*/ 	.word	0x00021220
        /*10e8*/ 	.word	0x00000000
        /*10ec*/ 	.word	0x00022840
        /*10f0*/ 	.short	0x010a
        /*10f2*/ 	.byte	0x3f
	.zero		1


	//   ....[92]....
        /*10f4*/ 	.word	0x00021d30
        /*10f8*/ 	.word	0x00000012
        /*10fc*/ 	.word	0x00022870
        /*1100*/ 	.short	0x010a
        /*1102*/ 	.byte	0x3f
	.zero		1


	//   ....[93]....
        /*1104*/ 	.word	0x00021d80
        /*1108*/ 	.word	0x00000012
        /*110c*/ 	.word	0x00022860
        /*1110*/ 	.short	0x010a
        /*1112*/ 	.byte	0x3f
	.zero		1


	//   ....[94]....
        /*1114*/ 	.word	0x00021dd0
        /*1118*/ 	.word	0x00000012
        /*111c*/ 	.word	0x00022870
        /*1120*/ 	.short	0x010a
        /*1122*/ 	.byte	0x3f
	.zero		1


	//   ....[95]....
        /*1124*/ 	.word	0x00021e20
        /*1128*/ 	.word	0x00000012
        /*112c*/ 	.word	0x00022860
        /*1130*/ 	.short	0x010a
        /*1132*/ 	.byte	0x3f
	.zero		1


	//   ....[96]....
        /*1134*/ 	.word	0x00021e70
        /*1138*/ 	.word	0x00000007
        /*113c*/ 	.word	0x00022820
        /*1140*/ 	.short	0x010a
        /*1142*/ 	.byte	0x3f
	.zero		1


	//   ....[97]....
        /*1144*/ 	.word	0x00022010
        /*1148*/ 	.word	0x00000005
        /*114c*/ 	.word	0x00022840
        /*1150*/ 	.short	0x010a
        /*1152*/ 	.byte	0x3f
	.zero		1


	//   ....[98]....
        /*1154*/ 	.word	0x00022060
        /*1158*/ 	.word	0x00000003
        /*115c*/ 	.word	0x00022840
        /*1160*/ 	.short	0x010a
        /*1162*/ 	.byte	0x3f
	.zero		1


	//   ....[99]....
        /*1164*/ 	.word	0x000220b0
        /*1168*/ 	.word	0x00000005
        /*116c*/ 	.word	0x00022860
        /*1170*/ 	.short	0x010a
        /*1172*/ 	.byte	0x3f
	.zero		1


	//   ....[100]....
        /*1174*/ 	.word	0x00022100
        /*1178*/ 	.word	0x00000003
        /*117c*/ 	.word	0x00022860
        /*1180*/ 	.short	0x010a
        /*1182*/ 	.byte	0x3f
	.zero		1


	//   ....[101]....
        /*1184*/ 	.word	0x00022150
        /*1188*/ 	.word	0x00000005
        /*118c*/ 	.word	0x00022880
        /*1190*/ 	.short	0x010a
        /*1192*/ 	.byte	0x3f
	.zero		1


	//----- nvinfo : EIATTR_NUM_MBARRIERS
	.align		4
.L_209:
        /*1194*/ 	.byte	0x03, 0x38
        /*1196*/ 	.short	0x0016


	//----- nvinfo : EIATTR_EXIT_INSTR_OFFSETS
	.align		4
        /*1198*/ 	.byte	0x04, 0x1c
        /*119a*/ 	.short	(.L_211 - .L_210)


	//   ....[0]....
.L_210:
        /*119c*/ 	.word	0x000009c0


	//   ....[1]....
        /*11a0*/ 	.word	0x00017070


	//   ....[2]....
        /*11a4*/ 	.word	0x0001e110


	//----- nvinfo : EIATTR_MAX_THREADS
	.align		4
.L_211:
        /*11a8*/ 	.byte	0x04, 0x05
        /*11aa*/ 	.short	(.L_213 - .L_212)
.L_212:
        /*11ac*/ 	.word	0x00000180
        /*11b0*/ 	.word	0x00000001
        /*11b4*/ 	.word	0x00000001


	//----- nvinfo : EIATTR_CRS_STACK_SIZE
	.align		4
.L_213:
        /*11b8*/ 	.byte	0x04, 0x1e
        /*11ba*/ 	.short	(.L_215 - .L_214)
.L_214:
        /*11bc*/ 	.word	0x00000000


	//----- nvinfo : EIATTR_CBANK_PARAM_SIZE
	.align		4
.L_215:
        /*11c0*/ 	.byte	0x03, 0x19
        /*11c2*/ 	.short	0x0af0


	//----- nvinfo : EIATTR_PARAM_CBANK
	.align		4
        /*11c4*/ 	.byte	0x04, 0x0a
        /*11c6*/ 	.short	(.L_217 - .L_216)
	.align		4
.L_216:
        /*11c8*/ 	.word	index@(.nv.constant0._ZN7cutlass13device_kernelIN5flash11enable_sm90INS1_16FlashAttnFwdSm90INS1_25CollectiveMainloopFwdSm90ILi2EN4cute5tupleIJNS5_1CILi1EEES8_S8_EEENS6_IJNS7_ILi128EEENS7_ILi160EEESA_EEELi128ENS_12float_e4m3_tEfNS_4arch4Sm90ELb0ELb1ELb1ELb1ELb1ELb0ELb0ELb1ELb1ELb1ELb0ELb0EEENS1_21CollectiveEpilogueFwdINS6_IJSA_SA_SB_EEES9_NS_10bfloat16_tESF_Li256ELb1ELb1ELb0ELb1EEENS1_36VarlenDynamicPersistentTileSchedulerILi128ELi160ELi256ELi128ELb0ELb1ELb1ELb1ELb0ELb1EEEEEEEEEvNT_6ParamsE)
        /*11cc*/ 	.short	0x0210
        /*11ce*/ 	.short	0x0af0


	//----- nvinfo : EIATTR_SW_WAR
	.align		4
.L_217:
        /*11d0*/ 	.byte	0x04, 0x36
        /*11d2*/ 	.short	(.L_219 - .L_218)
.L_218:
        /*11d4*/ 	.word	0x00000008
.L_219:


//--------------------- .nv.info._ZN7cutlass13device_kernelIN5flash11enable_sm90INS1_16FlashAttnFwdSm90INS1_25CollectiveMainloopFwdSm90ILi2EN4cute5tupleIJNS5_1CILi1EEES8_S8_EEENS6_IJNS7_ILi128EEENS7_ILi160EEESA_EEELi128ENS_12float_e4m3_tEfNS_4arch4Sm90ELb0ELb1ELb1ELb1ELb1ELb1ELb0ELb1ELb1ELb1ELb0ELb0EEENS1_21CollectiveEpilogueFwdINS6_IJSA_SA_SB_EEES9_NS_10bfloat16_tESF_Li256ELb1ELb1ELb0ELb1EEENS1_36VarlenDynamicPersistentTileSchedulerILi128ELi160ELi256ELi128ELb0ELb1ELb1ELb1ELb0ELb1EEEEEEEEEvNT_6ParamsE --------------------------
	.section	.nv.info._ZN7cutlass13device_kernelIN5flash11enable_sm90INS1_16FlashAttnFwdSm90INS1_25CollectiveMainloopFwdSm90ILi2EN4cute5tupleIJNS5_1CILi1EEES8_S8_EEENS6_IJNS7_ILi128EEENS7_ILi160EEESA_EEELi128ENS_12float_e4m3_tEfNS_4arch4Sm90ELb0ELb1ELb1ELb1ELb1ELb1ELb0ELb1ELb1ELb1ELb0ELb0EEENS1_21CollectiveEpilogueFwdINS6_IJSA_SA_SB_EEES9_NS_10bfloat16_tESF_Li256ELb1ELb1ELb0ELb1EEENS1_36VarlenDynamicPersistentTileSchedulerILi128ELi160ELi256ELi128ELb0ELb1ELb1ELb1ELb0ELb1EEEEEEEEEvNT_6ParamsE,"",@"SHT_CUDA_INFO"
	.sectionflags	@""
	.align	4


	//----- nvinfo : EIATTR_CUDA_API_VERSION
	.align		4
        /*0000*/ 	.byte	0x04, 0x37
        /*0002*/ 	.short	(.L_221 - .L_220)
.L_220:
        /*0004*/ 	.word	0x00000082


	//----- nvinfo : EIATTR_KPARAM_INFO
	.align		4
.L_221:
        /*0008*/ 	.byte	0x04, 0x17
        /*000a*/ 	.short	(.L_223 - .L_222)
.L_222:
        /*000c*/ 	.word	0x00000000
        /*0010*/ 	.short	0x0000
        /*0012*/ 	.short	0x0070
        /*0014*/ 	.byte	0x00, 0xf0, 0x01, 0x2a


	//----- nvinfo : EIATTR_SPARSE_MMA_MASK
	.align		4
.L_223:
        /*0018*/ 	.byte	0x03, 0x50
        /*001a*/ 	.short	0x0000


	//----- nvinfo : EIATTR_MAXREG_COUNT
	.align		4
        /*001c*/ 	.byte	0x03, 0x1b
        /*001e*/ 	.short	0x00a8


	//----- nvinfo : EIATTR_NUM_BARRIERS
	.align		4
        /*0020*/ 	.byte	0x02, 0x4c
        /*0022*/ 	.byte	0x10
	.zero		1


	//----- nvinfo : EIATTR_EXTERNS
	.align		4
        /*0024*/ 	.byte	0x04, 0x0f
        /*0026*/ 	.short	(.L_225 - .L_224)


	//   ....[0]....
	.align		4
.L_224:
        /*0028*/ 	.word	index@(__assertfail)


	//----- nvinfo : EIATTR_ANNOTATIONS
	.align		4
.L_225:
        /*002c*/ 	.byte	0x04, 0x55
        /*002e*/ 	.short	(.L_227 - .L_226)


	//   ....[0]....
.L_226:
        /* <DEDUP_REMOVED lines=40> */


	//----- nvinfo : EIATTR_MERCURY_ISA_VERSION
	.align		4
.L_227:
        /*0298*/ 	.byte	0x03, 0x5f
        /*029a*/ 	.short	0x0101


	//----- nvinfo : EIATTR_UNUSED_LOAD_BYTE_OFFSET
	.align		4
        /*029c*/ 	.byte	0x04, 0x44
        /*029e*/ 	.short	(.L_229 - .L_228)


	//   ....[0]....
.L_228:
        /*02a0*/ 	.word	0x00000a80
        /*02a4*/ 	.word	0x0000fff0


	//   ....[1]....
        /*02a8*/ 	.word	0x00023090
        /*02ac*/ 	.word	0x0000fff0


	//----- nvinfo : EIATTR_INT_WARP_WIDE_INSTR_OFFSETS
	.align		4
.L_229:
        /*02b0*/ 	.byte	0x04, 0x31
        /*02b2*/ 	.short	(.L_231 - .L_230)


	//   ....[0]....
.L_230:
        /*02b4*/ 	.word	0x00000120


	//   ....[1]....
        /*02b8*/ 	.word	0x000001c0


	//   ....[2]....
        /*02bc*/ 	.word	0x00000230


	//   ....[3]....
        /*02c0*/ 	.word	0x00028280


	//   ....[4]....
        /*02c4*/ 	.word	0x00028310


	//   ....[5]....
        /*02c8*/ 	.word	0x0002c5e0


	//   ....[6]....
        /*02cc*/ 	.word	0x0002c670


	//----- nvinfo : EIATTR_COOP_GROUP_MASK_REGIDS
	.align		4
.L_231:
        /*02d0*/ 	.byte	0x04, 0x29
        /*02d2*/ 	.short	(.L_233 - .L_232)


	//   ....[0]....
.L_232:
        /*02d4*/ 	.word	0xffffffff


	//   ....[1]....
        /*02d8*/ 	.word	0xffffffff


	//   ....[2]....
        /*02dc*/ 	.word	0xffffffff


	//   ....[3]....
        /*02e0*/ 	.word	0xffffffff


	//   ....[4]....
        /*02e4*/ 	.word	0xffffffff


	//   ....[5]....
        /*02e8*/ 	.word	0xffffffff


	//   ....[6]....
        /*02ec*/ 	.word	0xffffffff


	//   ....[7]....
        /*02f0*/ 	.word	0xffffffff


	//   ....[8]....
        /*02f4*/ 	.word	0xffffffff


	//   ....[9]....
        /*02f8*/ 	.word	0xffffffff


	//   ....[10]....
        /*02fc*/ 	.word	0xffffffff


	//   ....[11]....
        /*0300*/ 	.word	0xffffffff


	//   ....[12]....
        /*0304*/ 	.word	0xffffffff


	//   ....[13]....
        /*0308*/ 	.word	0xffffffff


	//   ....[14]....
        /*030c*/ 	.word	0xffffffff


	//   ....[15]....
        /*0310*/ 	.word	0xffffffff


	//   ....[16]....
        /*0314*/ 	.word	0xffffffff


	//   ....[17]....
        /*0318*/ 	.word	0xffffffff


	//   ....[18]....
        /*031c*/ 	.word	0xffffffff


	//   ....[19]....
        /*0320*/ 	.word	0xffffffff


	//   ....[20]....
        /*0324*/ 	.word	0xffffffff


	//   ....[21]....
        /*0328*/ 	.word	0xffffffff


	//   ....[22]....
        /*032c*/ 	.word	0xffffffff


	//   ....[23]....
        /*0330*/ 	.word	0xffffffff


	//   ....[24]....
        /*0334*/ 	.word	0xffffffff


	//   ....[25]....
        /*0338*/ 	.word	0xffffffff


	//   ....[26]....
        /*033c*/ 	.word	0xffffffff


	//   ....[27]....
        /*0340*/ 	.word	0xffffffff


	//   ....[28]....
        /*0344*/ 	.word	0xffffffff


	//   ....[29]....
        /*0348*/ 	.word	0xffffffff


	//   ....[30]....
        /*034c*/ 	.word	0xffffffff


	//   ....[31]....
        /*0350*/ 	.word	0xffffffff


	//   ....[32]....
        /*0354*/ 	.word	0xffffffff


	//   ....[33]....
        /*0358*/ 	.word	0xffffffff


	//   ....[34]....
        /*035c*/ 	.word	0xffffffff


	//   ....[35]....
        /*0360*/ 	.word	0xffffffff


	//   ....[36]....
        /*0364*/ 	.word	0xffffffff


	//   ....[37]....
        /*0368*/ 	.word	0xffffffff


	//   ....[38]....
        /*036c*/ 	.word	0xffffffff


	//   ....[39]....
        /*0370*/ 	.word	0xffffffff


	//   ....[40]....
        /*0374*/ 	.word	0xffffffff


	//   ....[41]....
        /*0378*/ 	.word	0xffffffff


	//   ....[42]....
        /*037c*/ 	.word	0xffffffff


	//   ....[43]....
        /*0380*/ 	.word	0xffffffff


	//   ....[44]....
        /*0384*/ 	.word	0xffffffff


	//   ....[45]....
        /*0388*/ 	.word	0xffffffff


	//   ....[46]....
        /*038c*/ 	.word	0xffffffff


	//   ....[47]....
        /*0390*/ 	.word	0xffffffff


	//   ....[48]....
        /*0394*/ 	.word	0xffffffff


	//   ....[49]....
        /*0398*/ 	.word	0xffffffff


	//   ....[50]....
        /*039c*/ 	.word	0xffffffff


	//   ....[51]....
        /*03a0*/ 	.word	0xffffffff


	//   ....[52]....
        /*03a4*/ 	.word	0xffffffff


	//   ....[53]....
        /*03a8*/ 	.word	0xffffffff


	//   ....[54]....
        /*03ac*/ 	.word	0xffffffff


	//   ....[55]....
        /*03b0*/ 	.word	0xffffffff


	//   ....[56]....
        /*03b4*/ 	.word	0xffffffff


	//   ....[57]....
        /*03b8*/ 	.word	0xffffffff


	//   ....[58]....
        /*03bc*/ 	.word	0xffffffff


	//   ....[59]....
        /*03c0*/ 	.word	0xffffffff


	//   ....[60]....
        /*03c4*/ 	.word	0xffffffff


	//   ....[61]....
        /*03c8*/ 	.word	0xffffffff


	//   ....[62]....
        /*03cc*/ 	.word	0xffffffff


	//   ....[63]....
        /*03d0*/ 	.word	0xffffffff


	//   ....[64]....
        /*03d4*/ 	.word	0xffffffff


	//   ....[65]....
        /*03d8*/ 	.word	0xffffffff


	//   ....[66]....
        /*03dc*/ 	.word	0xffffffff


	//   ....[67]....
        /*03e0*/ 	.word	0xffffffff


	//   ....[68]....
        /*03e4*/ 	.word	0xffffffff


	//   ....[69]....
        /*03e8*/ 	.word	0xffffffff


	//   ....[70]....
        /*03ec*/ 	.word	0xffffffff


	//   ....[71]....
        /*03f0*/ 	.word	0xffffffff


	//   ....[72]....
        /*03f4*/ 	.word	0xffffffff


	//   ....[73]....
        /*03f8*/ 	.word	0xffffffff


	//   ....[74]....
        /*03fc*/ 	.word	0xffffffff


	//   ....[75]....
        /*0400*/ 	.word	0xffffffff


	//   ....[76]....
        /*0404*/ 	.word	0xffffffff


	//   ....[77]....
        /*0408*/ 	.word	0xffffffff


	//   ....[78]....
        /*040c*/ 	.word	0xffffffff


	//   ....[79]....
        /*0410*/ 	.word	0xffffffff


	//   ....[80]....
        /*0414*/ 	.word	0xffffffff


	//   ....[81]....
        /*0418*/ 	.word	0xffffffff


	//   ....[82]....
        /*041c*/ 	.word	0xffffffff


	//   ....[83]....
        /*0420*/ 	.word	0xffffffff


	//   ....[84]....
        /*0424*/ 	.word	0xffffffff


	//   ....[85]....
        /*0428*/ 	.word	0xffffffff


	//   ....[86]....
        /*042c*/ 	.word	0xffffffff


	//   ....[87]....
        /*0430*/ 	.word	0xffffffff


	//   ....[88]....
        /*0434*/ 	.word	0xffffffff


	//   ....[89]....
        /*0438*/ 	.word	0xffffffff


	//   ....[90]....
        /*043c*/ 	.word	0xffffffff


	//   ....[91]....
        /*0440*/ 	.word	0xffffffff


	//   ....[92]....
        /*0444*/ 	.word	0xffffffff


	//   ....[93]....
        /*0448*/ 	.word	0xffffffff


	//   ....[94]....
        /*044c*/ 	.word	0xffffffff


	//   ....[95]....
        /*0450*/ 	.word	0xffffffff


	//   ....[96]....
        /*0454*/ 	.word	0xffffffff


	//   ....[97]....
        /*0458*/ 	.word	0xffffffff


	//   ....[98]....
        /*045c*/ 	.word	0xffffffff


	//   ....[99]....
        /*0460*/ 	.word	0xffffffff


	//   ....[100]....
        /*0464*/ 	.word	0xffffffff


	//   ....[101]....
        /*0468*/ 	.word	0xffffffff


	//   ....[102]....
        /*046c*/ 	.word	0xffffffff


	//   ....[103]....
        /*0470*/ 	.word	0xffffffff


	//   ....[104]....
        /*0474*/ 	.word	0xffffffff


	//   ....[105]....
        /*0478*/ 	.word	0xffffffff


	//   ....[106]....
        /*047c*/ 	.word	0xffffffff


	//   ....[107]....
        /*0480*/ 	.word	0xffffffff


	//   ....[108]....
        /*0484*/ 	.word	0xffffffff


	//   ....[109]....
        /*0488*/ 	.word	0xffffffff


	//   ....[110]....
        /*048c*/ 	.word	0xffffffff


	//   ....[111]....
        /*0490*/ 	.word	0xffffffff


	//   ....[112]....
        /*0494*/ 	.word	0xffffffff


	//   ....[113]....
        /*0498*/ 	.word	0xffffffff


	//   ....[114]....
        /*049c*/ 	.word	0xffffffff


	//   ....[115]....
        /*04a0*/ 	.word	0xffffffff


	//   ....[116]....
        /*04a4*/ 	.word	0xffffffff


	//   ....[117]....
        /*04a8*/ 	.word	0xffffffff


	//   ....[118]....
        /*04ac*/ 	.word	0xffffffff


	//   ....[119]....
        /*04b0*/ 	.word	0xffffffff


	//   ....[120]....
        /*04b4*/ 	.word	0xffffffff


	//   ....[121]....
        /*04b8*/ 	.word	0xffffffff


	//   ....[122]....
        /*04bc*/ 	.word	0xffffffff


	//   ....[123]....
        /*04c0*/ 	.word	0xffffffff


	//   ....[124]....
        /*04c4*/ 	.word	0xffffffff


	//   ....[125]....
        /*04c8*/ 	.word	0xffffffff


	//   ....[126]....
        /*04cc*/ 	.word	0xffffffff


	//   ....[127]....
        /*04d0*/ 	.word	0xffffffff


	//   ....[128]....
        /*04d4*/ 	.word	0xffffffff


	//   ....[129]....
        /*04d8*/ 	.word	0xffffffff


	//   ....[130]....
        /*04dc*/ 	.word	0xffffffff


	//   ....[131]....
        /*04e0*/ 	.word	0xffffffff


	//   ....[132]....
        /*04e4*/ 	.word	0xffffffff


	//   ....[133]....
        /*04e8*/ 	.word	0xffffffff


	//   ....[134]....
        /*04ec*/ 	.word	0xffffffff


	//   ....[135]....
        /*04f0*/ 	.word	0xffffffff


	//   ....[136]....
        /*04f4*/ 	.word	0xffffffff


	//   ....[137]....
        /*04f8*/ 	.word	0xffffffff


	//   ....[138]....
        /*04fc*/ 	.word	0xffffffff


	//   ....[139]....
        /*0500*/ 	.word	0xffffffff


	//   ....[140]....
        /*0504*/ 	.word	0xffffffff


	//   ....[141]....
        /*0508*/ 	.word	0xffffffff


	//   ....[142]....
        /*050c*/ 	.word	0xffffffff


	//   ....[143]....
        /*0510*/ 	.word	0xffffffff


	//   ....[144]....
        /*0514*/ 	.word	0xffffffff


	//   ....[145]....
        /*0518*/ 	.word	0xffffffff


	//   ....[146]....
        /*051c*/ 	.word	0xffffffff


	//   ....[147]....
        /*0520*/ 	.word	0xffffffff


	//   ....[148]....
        /*0524*/ 	.word	0xffffffff


	//   ....[149]....
        /*0528*/ 	.word	0xffffffff


	//   ....[150]....
        /*052c*/ 	.word	0xffffffff


	//   ....[151]....
        /*0530*/ 	.word	0xffffffff


	//   ....[152]....
        /*0534*/ 	.word	0xffffffff


	//   ....[153]....
        /*0538*/ 	.word	0xffffffff


	//   ....[154]....
        /*053c*/ 	.word	0xffffffff


	//   ....[155]....
        /*0540*/ 	.word	0xffffffff


	//   ....[156]....
        /*0544*/ 	.word	0xffffffff


	//   ....[157]....
        /*0548*/ 	.word	0xffffffff


	//   ....[158]....
        /*054c*/ 	.word	0xffffffff


	//   ....[159]....
        /*0550*/ 	.word	0xffffffff


	//   ....[160]....
        /*0554*/ 	.word	0xffffffff


	//   ....[161]....
        /*0558*/ 	.word	0xffffffff


	//   ....[162]....
        /*055c*/ 	.word	0xffffffff


	//   ....[163]....
        /*0560*/ 	.word	0xffffffff


	//   ....[164]....
        /*0564*/ 	.word	0xffffffff


	//   ....[165]....
        /*0568*/ 	.word	0xffffffff


	//   ....[166]....
        /*056c*/ 	.word	0xffffffff


	//   ....[167]....
        /*0570*/ 	.word	0xffffffff


	//   ....[168]....
        /*0574*/ 	.word	0xffffffff


	//   ....[169]....
        /*0578*/ 	.word	0xffffffff


	//   ....[170]....
        /*057c*/ 	.word	0xffffffff


	//   ....[171]....
        /*0580*/ 	.word	0xffffffff


	//   ....[172]....
        /*0584*/ 	.word	0xffffffff


	//   ....[173]....
        /*0588*/ 	.word	0xffffffff


	//   ....[174]....
        /*058c*/ 	.word	0xffffffff


	//   ....[175]....
        /*0590*/ 	.word	0xffffffff


	//   ....[176]....
        /*0594*/ 	.word	0xffffffff


	//   ....[177]....
        /*0598*/ 	.word	0xffffffff


	//   ....[178]....
        /*059c*/ 	.word	0xffffffff


	//   ....[179]....
        /*05a0*/ 	.word	0xffffffff


	//   ....[180]....
        /*05a4*/ 	.word	0xffffffff


	//   ....[181]....
        /*05a8*/ 	.word	0xffffffff


	//   ....[182]....
        /*05ac*/ 	.word	0xffffffff


	//   ....[183]....
        /*05b0*/ 	.word	0xffffffff


	//   ....[184]....
        /*05b4*/ 	.word	0xffffffff


	//   ....[185]....
        /*05b8*/ 	.word	0xffffffff


	//   ....[186]....
        /*05bc*/ 	.word	0xffffffff


	//   ....[187]....
        /*05c0*/ 	.word	0xffffffff


	//   ....[188]....
        /*05c4*/ 	.word	0xffffffff


	//   ....[189]....
        /*05c8*/ 	.word	0xffffffff


	//   ....[190]....
        /*05cc*/ 	.word	0xffffffff


	//   ....[191]....
        /*05d0*/ 	.word	0xffffffff


	//   ....[192]....
        /*05d4*/ 	.word	0xffffffff


	//   ....[193]....
        /*05d8*/ 	.word	0xffffffff


	//   ....[194]....
        /*05dc*/ 	.word	0xffffffff


	//   ....[195]....
        /*05e0*/ 	.word	0xffffffff


	//   ....[196]....
        /*05e4*/ 	.word	0xffffffff


	//   ....[197]....
        /*05e8*/ 	.word	0xffffffff


	//   ....[198]....
        /*05ec*/ 	.word	0xffffffff


	//   ....[199]....
        /*05f0*/ 	.word	0xffffffff


	//   ....[200]....
        /*05f4*/ 	.word	0xffffffff


	//   ....[201]....
        /*05f8*/ 	.word	0xffffffff


	//   ....[202]....
        /*05fc*/ 	.word	0xffffffff


	//   ....[203]....
        /*0600*/ 	.word	0xffffffff


	//   ....[204]....
        /*0604*/ 	.word	0xffffffff


	//   ....[205]....
        /*0608*/ 	.word	0xffffffff


	//   ....[206]....
        /*060c*/ 	.word	0xffffffff


	//   ....[207]....
        /*0610*/ 	.word	0xffffffff


	//   ....[208]....
        /*0614*/ 	.word	0xffffffff


	//   ....[209]....
        /*0618*/ 	.word	0xffffffff


	//   ....[210]....
        /*061c*/ 	.word	0xffffffff


	//   ....[211]....
        /*0620*/ 	.word	0xffffffff


	//   ....[212]....
        /*0624*/ 	.word	0xffffffff


	//   ....[213]....
        /*0628*/ 	.word	0xffffffff


	//   ....[214]....
        /*062c*/ 	.word	0xffffffff


	//   ....[215]....
        /*0630*/ 	.word	0xffffffff


	//   ....[216]....
        /*0634*/ 	.word	0xffffffff


	//   ....[217]....
        /*0638*/ 	.word	0xffffffff


	//   ....[218]....
        /*063c*/ 	.word	0xffffffff


	//   ....[219]....
        /*0640*/ 	.word	0xffffffff


	//   ....[220]....
        /*0644*/ 	.word	0xffffffff


	//   ....[221]....
        /*0648*/ 	.word	0xffffffff


	//   ....[222]....
        /*064c*/ 	.word	0xffffffff


	//   ....[223]....
        /*0650*/ 	.word	0xffffffff


	//   ....[224]....
        /*0654*/ 	.word	0xffffffff


	//   ....[225]....
        /*0658*/ 	.word	0xffffffff


	//   ....[226]....
        /*065c*/ 	.word	0xffffffff


	//   ....[227]....
        /*0660*/ 	.word	0xffffffff


	//   ....[228]....
        /*0664*/ 	.word	0xffffffff


	//   ....[229]....
        /*0668*/ 	.word	0xffffffff


	//   ....[230]....
        /*066c*/ 	.word	0xffffffff


	//   ....[231]....
        /*0670*/ 	.word	0xffffffff


	//   ....[232]....
        /*0674*/ 	.word	0xffffffff


	//   ....[233]....
        /*0678*/ 	.word	0xffffffff


	//   ....[234]....
        /*067c*/ 	.word	0xffffffff


	//   ....[235]....
        /*0680*/ 	.word	0xffffffff


	//   ....[236]....
        /*0684*/ 	.word	0xffffffff


	//   ....[237]....
        /*0688*/ 	.word	0xffffffff


	//   ....[238]....
        /*068c*/ 	.word	0xffffffff


	//   ....[239]....
        /*0690*/ 	.word	0xffffffff


	//   ....[240]....
        /*0694*/ 	.word	0xffffffff


	//   ....[241]....
        /*0698*/ 	.word	0xffffffff


	//   ....[242]....
        /*069c*/ 	.word	0xffffffff


	//   ....[243]....
        /*06a0*/ 	.word	0xffffffff


	//   ....[244]....
        /*06a4*/ 	.word	0xffffffff


	//   ....[245]....
        /*06a8*/ 	.word	0xffffffff


	//   ....[246]....
        /*06ac*/ 	.word	0xffffffff


	//   ....[247]....
        /*06b0*/ 	.word	0xffffffff


	//   ....[248]....
        /*06b4*/ 	.word	0xffffffff


	//   ....[249]....
        /*06b8*/ 	.word	0xffffffff


	//   ....[250]....
        /*06bc*/ 	.word	0xffffffff


	//   ....[251]....
        /*06c0*/ 	.word	0xffffffff


	//   ....[252]....
        /*06c4*/ 	.word	0xffffffff


	//   ....[253]....
        /*06c8*/ 	.word	0xffffffff


	//   ....[254]....
        /*06cc*/ 	.word	0xffffffff


	//   ....[255]....
        /*06d0*/ 	.word	0xffffffff


	//   ....[0]....
        /*06d4*/ 	.word	0xffffffff


	//   ....[1]....
        /*06d8*/ 	.word	0x0500000f


	//   ....[2]....
        /*06dc*/ 	.word	0x0500000f


	//   ....[3]....
        /*06e0*/ 	.word	0x0500000f


	//   ....[4]....
        /*06e4*/ 	.word	0x0500000f


	//   ....[5]....
        /*06e8*/ 	.word	0x0500000f


	//   ....[6]....
        /*06ec*/ 	.word	0x0500000f


	//   ....[7]....
        /*06f0*/ 	.word	0x0500000f


	//   ....[8]....
        /*06f4*/ 	.word	0x0500000f


	//   ....[9]....
        /*06f8*/ 	.word	0x0500000f


	//   ....[10]....
        /*06fc*/ 	.word	0x0500000f


	//   ....[11]....
        /*0700*/ 	.word	0x0500000f


	//   ....[12]....
        /*0704*/ 	.word	0x0500000f


	//   ....[13]....
        /*0708*/ 	.word	0x0500000f


	//   ....[14]....
        /*070c*/ 	.word	0x0500000f


	//   ....[15]....
        /*0710*/ 	.word	0x0500000f


	//   ....[16]....
        /*0714*/ 	.word	0x0500000f


	//   ....[17]....
        /*0718*/ 	.word	0x0500000f


	//   ....[18]....
        /*071c*/ 	.word	0x0500000f


	//   ....[19]....
        /*0720*/ 	.word	0x0500000f


	//   ....[20]....
        /*0724*/ 	.word	0x0500000f


	//   ....[21]....
        /*0728*/ 	.word	0x0500000f


	//   ....[22]....
        /*072c*/ 	.word	0x0500000f


	//   ....[23]....
        /*0730*/ 	.word	0x0500000f


	//   ....[24]....
        /*0734*/ 	.word	0x0500000f


	//   ....[25]....
        /*0738*/ 	.word	0x0500000f


	//   ....[26]....
        /*073c*/ 	.word	0x0500000f


	//   ....[27]....
        /*0740*/ 	.word	0x0500000f


	//   ....[28]....
        /*0744*/ 	.word	0x0500000f


	//   ....[29]....
        /*0748*/ 	.word	0x0500000f


	//   ....[30]....
        /*074c*/ 	.word	0x0500000f


	//   ....[31]....
        /*0750*/ 	.word	0x0500000f


	//   ....[32]....
        /*0754*/ 	.word	0x0500000f


	//   ....[33]....
        /*0758*/ 	.word	0x0500000f


	//   ....[34]....
        /*075c*/ 	.word	0x0500000f


	//   ....[35]....
        /*0760*/ 	.word	0x0500000f


	//   ....[36]....
        /*0764*/ 	.word	0x0500000f


	//   ....[37]....
        /*0768*/ 	.word	0x0500000f


	//   ....[38]....
        /*076c*/ 	.word	0x0500000f


	//   ....[39]....
        /*0770*/ 	.word	0x0500000f


	//   ....[40]....
        /*0774*/ 	.word	0x0500000f


	//   ....[41]....
        /*0778*/ 	.word	0x0500000f


	//   ....[42]....
        /*077c*/ 	.word	0x0500000f


	//   ....[43]....
        /*0780*/ 	.word	0x0500000f


	//   ....[44]....
        /*0784*/ 	.word	0x0500000f


	//   ....[45]....
        /*0788*/ 	.word	0x0500000f


	//   ....[46]....
        /*078c*/ 	.word	0x0500000f


	//   ....[47]....
        /*0790*/ 	.word	0x0500000f


	//   ....[48]....
        /*0794*/ 	.word	0x0500000f


	//   ....[49]....
        /*0798*/ 	.word	0x0500000f


	//   ....[50]....
        /*079c*/ 	.word	0x0500000f


	//   ....[51]....
        /*07a0*/ 	.word	0x0500000f


	//   ....[52]....
        /*07a4*/ 	.word	0x0500000f


	//   ....[53]....
        /*07a8*/ 	.word	0x0500000f


	//   ....[54]....
        /*07ac*/ 	.word	0x0500000f


	//   ....[55]....
        /*07b0*/ 	.word	0x0500000f


	//   ....[56]....
        /*07b4*/ 	.word	0x0500000f


	//   ....[57]....
        /*07b8*/ 	.word	0x0500000f


	//   ....[58]....
        /*07bc*/ 	.word	0x0500000f


	//   ....[59]....
        /*07c0*/ 	.word	0x0500000f


	//   ....[60]....
        /*07c4*/ 	.word	0x0500000f


	//   ....[61]....
        /*07c8*/ 	.word	0x0500000f


	//   ....[62]....
        /*07cc*/ 	.word	0x0500000f


	//   ....[63]....
        /*07d0*/ 	.word	0x0500000f


	//   ....[64]....
        /*07d4*/ 	.word	0x0500000f


	//   ....[65]....
        /*07d8*/ 	.word	0x0500000f


	//   ....[66]....
        /*07dc*/ 	.word	0x0500000f


	//   ....[67]....
        /*07e0*/ 	.word	0x0500000f


	//   ....[68]....
        /*07e4*/ 	.word	0x0500000f


	//   ....[69]....
        /*07e8*/ 	.word	0x0500000f


	//   ....[70]....
        /*07ec*/ 	.word	0x0500000f


	//   ....[71]....
        /*07f0*/ 	.word	0x0500000f


	//   ....[72]....
        /*07f4*/ 	.word	0x0500000f


	//   ....[73]....
        /*07f8*/ 	.word	0x0500000f


	//   ....[74]....
        /*07fc*/ 	.word	0x0500000f


	//   ....[75]....
        /*0800*/ 	.word	0x0500000f


	//   ....[76]....
        /*0804*/ 	.word	0x0500000f


	//   ....[77]....
        /*0808*/ 	.word	0x0500000f


	//   ....[78]....
        /*080c*/ 	.word	0x0500000f


	//   ....[79]....
        /*0810*/ 	.word	0x0500000f


	//   ....[80]....
        /*0814*/ 	.word	0x0500000f


	//   ....[81]....
        /*0818*/ 	.word	0x0500000f


	//   ....[82]....
        /*081c*/ 	.word	0x0500000f


	//   ....[83]....
        /*0820*/ 	.word	0x0500000f


	//   ....[84]....
        /*0824*/ 	.word	0x0500000f


	//   ....[85]....
        /*0828*/ 	.word	0x0500000f


	//   ....[86]....
        /*082c*/ 	.word	0x0500000f


	//   ....[87]....
        /*0830*/ 	.word	0x0500000f


	//   ....[88]....
        /*0834*/ 	.word	0x0500000f


	//   ....[89]....
        /*0838*/ 	.word	0x0500000f


	//   ....[90]....
        /*083c*/ 	.word	0x0500000f


	//   ....[91]....
        /*0840*/ 	.word	0x0500000f


	//   ....[92]....
        /*0844*/ 	.word	0x0500000f


	//   ....[93]....
        /*0848*/ 	.word	0x0500000f


	//   ....[94]....
        /*084c*/ 	.word	0x0500000f


	//   ....[95]....
        /*0850*/ 	.word	0x0500000f


	//   ....[96]....
        /*0854*/ 	.word	0x0500000f


	//   ....[97]....
        /*0858*/ 	.word	0x0500000f


	//   ....[98]....
        /*085c*/ 	.word	0x0500000f


	//   ....[99]....
        /*0860*/ 	.word	0x0500000f


	//   ....[100]....
        /*0864*/ 	.word	0x0500000f


	//   ....[101]....
        /*0868*/ 	.word	0x0500000f


	//   ....[102]....
        /*086c*/ 	.word	0x0500000f


	//   ....[103]....
        /*0870*/ 	.word	0x0500000f


	//   ....[104]....
        /*0874*/ 	.word	0x0500000f


	//   ....[105]....
        /*0878*/ 	.word	0x0500000f


	//   ....[106]....
        /*087c*/ 	.word	0x0500000f


	//   ....[107]....
        /*0880*/ 	.word	0x0500000f


	//   ....[108]....
        /*0884*/ 	.word	0x0500000f


	//   ....[109]....
        /*0888*/ 	.word	0x0500000f


	//   ....[110]....
        /*088c*/ 	.word	0x0500000f


	//   ....[111]....
        /*0890*/ 	.word	0x0500000f


	//   ....[112]....
        /*0894*/ 	.word	0x0500000f


	//   ....[113]....
        /*0898*/ 	.word	0x0500000f


	//   ....[114]....
        /*089c*/ 	.word	0x0500000f


	//   ....[115]....
        /*08a0*/ 	.word	0x0500000f


	//   ....[116]....
        /*08a4*/ 	.word	0x0500000f


	//   ....[117]....
        /*08a8*/ 	.word	0x0500000f


	//   ....[118]....
        /*08ac*/ 	.word	0x0500000f


	//   ....[119]....
        /*08b0*/ 	.word	0x0500000f


	//   ....[120]....
        /*08b4*/ 	.word	0x0500000f


	//   ....[121]....
        /*08b8*/ 	.word	0x0500000f


	//   ....[122]....
        /*08bc*/ 	.word	0x0500000f


	//   ....[123]....
        /*08c0*/ 	.word	0x0500000f


	//   ....[124]....
        /*08c4*/ 	.word	0x0500000f


	//   ....[125]....
        /*08c8*/ 	.word	0x0500000f


	//   ....[126]....
        /*08cc*/ 	.word	0x0500000f


	//   ....[127]....
        /*08d0*/ 	.word	0x0500000f


	//   ....[128]....
        /*08d4*/ 	.word	0x0500000f


	//   ....[129]....
        /*08d8*/ 	.word	0x0500000f


	//   ....[130]....
        /*08dc*/ 	.word	0x0500000f


	//   ....[131]....
        /*08e0*/ 	.word	0x0500000f


	//   ....[132]....
        /*08e4*/ 	.word	0x0500000f


	//   ....[133]....
        /*08e8*/ 	.word	0x0500000f


	//   ....[134]....
        /*08ec*/ 	.word	0x0500000f


	//   ....[135]....
        /*08f0*/ 	.word	0x0500000f


	//   ....[136]....
        /*08f4*/ 	.word	0x0500000f


	//   ....[137]....
        /*08f8*/ 	.word	0x0500000f


	//   ....[138]....
        /*08fc*/ 	.word	0x0500000f


	//   ....[139]....
        /*0900*/ 	.word	0x0500000f


	//   ....[140]....
        /*0904*/ 	.word	0x0500000f


	//   ....[141]....
        /*0908*/ 	.word	0x0500000f


	//   ....[142]....
        /*090c*/ 	.word	0x0500000f


	//   ....[143]....
        /*0910*/ 	.word	0x0500000f


	//   ....[144]....
        /*0914*/ 	.word	0x0500000f


	//   ....[145]....
        /*0918*/ 	.word	0x0500000f


	//   ....[146]....
        /*091c*/ 	.word	0x0500000f


	//   ....[147]....
        /*0920*/ 	.word	0x0500000f


	//   ....[148]....
        /*0924*/ 	.word	0x0500000f


	//   ....[149]....
        /*0928*/ 	.word	0x0500000f


	//   ....[150]....
        /*092c*/ 	.word	0x0500000f


	//   ....[151]....
        /*0930*/ 	.word	0x0500000f


	//   ....[152]....
        /*0934*/ 	.word	0x0500000f


	//   ....[153]....
        /*0938*/ 	.word	0x0500000f


	//   ....[154]....
        /*093c*/ 	.word	0x0500000f


	//   ....[155]....
        /*0940*/ 	.word	0x0500000f


	//   ....[156]....
        /*0944*/ 	.word	0x0500000f


	//   ....[157]....
        /*0948*/ 	.word	0x0500000f


	//   ....[158]....
        /*094c*/ 	.word	0x0500000f


	//   ....[159]....
        /*0950*/ 	.word	0x0500000f


	//   ....[160]....
        /*0954*/ 	.word	0x0500000f


	//   ....[161]....
        /*0958*/ 	.word	0x0500000f


	//   ....[162]....
        /*095c*/ 	.word	0x0500000f


	//   ....[163]....
        /*0960*/ 	.word	0x0500000f


	//   ....[164]....
        /*0964*/ 	.word	0x0500000f


	//   ....[165]....
        /*0968*/ 	.word	0x0500000f


	//   ....[166]....
        /*096c*/ 	.word	0x0500000f


	//   ....[167]....
        /*0970*/ 	.word	0x0500000f


	//   ....[168]....
        /*0974*/ 	.word	0x0500000f


	//   ....[169]....
        /*0978*/ 	.word	0x0500000f


	//   ....[170]....
        /*097c*/ 	.word	0x0500000f


	//   ....[171]....
        /*0980*/ 	.word	0x0500000f


	//   ....[172]....
        /*0984*/ 	.word	0x0500000f


	//   ....[173]....
        /*0988*/ 	.word	0x0500000f


	//   ....[174]....
        /*098c*/ 	.word	0x0500000f


	//   ....[175]....
        /*0990*/ 	.word	0x0500000f


	//   ....[176]....
        /*0994*/ 	.word	0x0500000f


	//   ....[177]....
        /*0998*/ 	.word	0x0500000f


	//   ....[178]....
        /*099c*/ 	.word	0x0500000f


	//   ....[179]....
        /*09a0*/ 	.word	0x0500000f


	//   ....[180]....
        /*09a4*/ 	.word	0x0500000f


	//   ....[181]....
        /*09a8*/ 	.word	0x0500000f


	//   ....[182]....
        /*09ac*/ 	.word	0x0500000f


	//   ....[183]....
        /*09b0*/ 	.word	0x0500000f


	//   ....[184]....
        /*09b4*/ 	.word	0x0500000f


	//   ....[185]....
        /*09b8*/ 	.word	0x0500000f


	//   ....[186]....
        /*09bc*/ 	.word	0x0500000f


	//   ....[187]....
        /*09c0*/ 	.word	0x0500000f


	//   ....[188]....
        /*09c4*/ 	.word	0x0500000f


	//   ....[189]....
        /*09c8*/ 	.word	0x0500000f


	//   ....[190]....
        /*09cc*/ 	.word	0x0500000f


	//   ....[191]....
        /*09d0*/ 	.word	0x0500000f


	//----- nvinfo : EIATTR_COOP_GROUP_INSTR_OFFSETS
	.align		4
.L_233:
        /*09d4*/ 	.byte	0x04, 0x28
        /*09d6*/ 	.short	(.L_235 - .L_234)


	//   ....[0]....
.L_234:
        /*09d8*/ 	.word	0x00000060


	//   ....[1]....
        /*09dc*/ 	.word	0x00000130


	//   ....[2]....
        /*09e0*/ 	.word	0x000001e0


	//   ....[3]....
        /*09e4*/ 	.word	0x000003a0


	//   ....[4]....
        /*09e8*/ 	.word	0x00000500


	//   ....[5]....
        /*09ec*/ 	.word	0x00000620


	//   ....[6]....
        /*09f0*/ 	.word	0x00000780


	//   ....[7]....
        /*09f4*/ 	.word	0x00002db0


	//   ....[8]....
        /*09f8*/ 	.word	0x00002dc0


	//   ....[9]....
        /*09fc*/ 	.word	0x00003c70


	//   ....[10]....
        /*0a00*/ 	.word	0x00003c80


	//   ....[11]....
        /*0a04*/ 	.word	0x00004b40


	//   ....[12]....
        /*0a08*/ 	.word	0x00004b50


	//   ....[13]....
        /*0a0c*/ 	.word	0x00005ec0


	//   ....[14]....
        /*0a10*/ 	.word	0x00005ed0


	//   ....[15]....
        /*0a14*/ 	.word	0x00006da0


	//   ....[16]....
        /*0a18*/ 	.word	0x00006db0


	//   ....[17]....
        /*0a1c*/ 	.word	0x00007d00


	//   ....[18]....
        /*0a20*/ 	.word	0x00007d10


	//   ....[19]....
        /*0a24*/ 	.word	0x00008e50


	//   ....[20]....
        /*0a28*/ 	.word	0x00008e60


	//   ....[21]....
        /*0a2c*/ 	.word	0x00008f70


	//   ....[22]....
        /*0a30*/ 	.word	0x00008f80


	//   ....[23]....
        /*0a34*/ 	.word	0x000090a0


	//   ....[24]....
        /*0a38*/ 	.word	0x000090b0


	//   ....[25]....
        /*0a3c*/ 	.word	0x00009420


	//   ....[26]....
        /*0a40*/ 	.word	0x00009440


	//   ....[27]....
        /*0a44*/ 	.word	0x00009530


	//   ....[28]....
        /*0a48*/ 	.word	0x00009550


	//   ....[29]....
        /*0a4c*/ 	.word	0x00009640


	//   ....[30]....
        /*0a50*/ 	.word	0x00009660


	//   ....[31]....
        /*0a54*/ 	.word	0x00009fd0


	//   ....[32]....
        /*0a58*/ 	.word	0x0000a940


	//   ....[33]....
        /*0a5c*/ 	.word	0x0000a950


	//   ....[34]....
        /*0a60*/ 	.word	0x0000a960


	//   ....[35]....
        /*0a64*/ 	.word	0x0000a970


	//   ....[36]....
        /*0a68*/ 	.word	0x0000ab80


	//   ....[37]....
        /*0a6c*/ 	.word	0x0000ab90


	//   ....[38]....
        /*0a70*/ 	.word	0x0000aba0


	//   ....[39]....
        /*0a74*/ 	.word	0x0000abb0


	//   ....[40]....
        /*0a78*/ 	.word	0x0000cfe0


	//   ....[41]....
        /*0a7c*/ 	.word	0x0000d000


	//   ....[42]....
        /*0a80*/ 	.word	0x0000d010


	//   ....[43]....
        /*0a84*/ 	.word	0x0000d020


	//   ....[44]....
        /*0a88*/ 	.word	0x0000d110


	//   ....[45]....
        /*0a8c*/ 	.word	0x0000d130


	//   ....[46]....
        /*0a90*/ 	.word	0x0000d140


	//   ....[47]....
        /*0a94*/ 	.word	0x0000d150


	//   ....[48]....
        /*0a98*/ 	.word	0x00010510


	//   ....[49]....
        /*0a9c*/ 	.word	0x00010de0


	//   ....[50]....
        /*0aa0*/ 	.word	0x00012360


	//   ....[51]....
        /*0aa4*/ 	.word	0x00012460


	//   ....[52]....
        /*0aa8*/ 	.word	0x00012ea0


	//   ....[53]....
        /*0aac*/ 	.word	0x00012f30


	//   ....[54]....
        /*0ab0*/ 	.word	0x000156d0


	//   ....[55]....
        /*0ab4*/ 	.word	0x00015eb0


	//   ....[56]....
        /*0ab8*/ 	.word	0x00017b40


	//   ....[57]....
        /*0abc*/ 	.word	0x00017b60


	//   ....[58]....
        /*0ac0*/ 	.word	0x00018110


	//   ....[59]....
        /*0ac4*/ 	.word	0x000181a0


	//   ....[60]....
        /*0ac8*/ 	.word	0x0001b840


	//   ....[61]....
        /*0acc*/ 	.word	0x0001b870


	//   ....[62]....
        /*0ad0*/ 	.word	0x0001b890


	//   ....[63]....
        /*0ad4*/ 	.word	0x0001b8c0


	//   ....[64]....
        /*0ad8*/ 	.word	0x0001e6b0


	//   ....[65]....
        /*0adc*/ 	.word	0x0001ee90


	//   ....[66]....
        /*0ae0*/ 	.word	0x000204f0


	//   ....[67]....
        /*0ae4*/ 	.word	0x00020600


	//   ....[68]....
        /*0ae8*/ 	.word	0x00021170


	//   ....[69]....
        /*0aec*/ 	.word	0x000211d0


	//   ....[70]....
        /*0af0*/ 	.word	0x000228f0


	//   ....[71]....
        /*0af4*/ 	.word	0x00022950


	//   ....[72]....
        /*0af8*/ 	.word	0x00022970


	//   ....[73]....
        /*0afc*/ 	.word	0x00022990


	//   ....[74]....
        /*0b00*/ 	.word	0x000236e0


	//   ....[75]....
        /*0b04*/ 	.word	0x00023710


	//   ....[76]....
        /*0b08*/ 	.word	0x00023740


	//   ....[77]....
        /*0b0c*/ 	.word	0x00023770


	//   ....[78]....
        /*0b10*/ 	.word	0x000237a0


	//   ....[79]....
        /*0b14*/ 	.word	0x000237d0


	//   ....[80]....
        /*0b18*/ 	.word	0x00023800


	//   ....[81]....
        /*0b1c*/ 	.word	0x00023830


	//   ....[82]....
        /*0b20*/ 	.word	0x00023860


	//   ....[83]....
        /*0b24*/ 	.word	0x00023890


	//   ....[84]....
        /*0b28*/ 	.word	0x000238c0


	//   ....[85]....
        /*0b2c*/ 	.word	0x000238f0


	//   ....[86]....
        /*0b30*/ 	.word	0x00023920


	//   ....[87]....
        /*0b34*/ 	.word	0x00023950


	//   ....[88]....
        /*0b38*/ 	.word	0x00023980


	//   ....[89]....
        /*0b3c*/ 	.word	0x000239b0


	//   ....[90]....
        /*0b40*/ 	.word	0x000239e0


	//   ....[91]....
        /*0b44*/ 	.word	0x00023a10


	//   ....[92]....
        /*0b48*/ 	.word	0x00023a40


	//   ....[93]....
        /*0b4c*/ 	.word	0x00023a70


	//   ....[94]....
        /*0b50*/ 	.word	0x00023aa0


	//   ....[95]....
        /*0b54*/ 	.word	0x00023ad0


	//   ....[96]....
        /*0b58*/ 	.word	0x00023af0


	//   ....[97]....
        /*0b5c*/ 	.word	0x00023b20


	//   ....[98]....
        /*0b60*/ 	.word	0x00023b30


	//   ....[99]....
        /*0b64*/ 	.word	0x00023b40


	//   ....[100]....
        /*0b68*/ 	.word	0x00023b60


	//   ....[101]....
        /*0b6c*/ 	.word	0x00023b70


	//   ....[102]....
        /*0b70*/ 	.word	0x00023b80


	//   ....[103]....
        /*0b74*/ 	.word	0x00023b90


	//   ....[104]....
        /*0b78*/ 	.word	0x00023bc0


	//   ....[105]....
        /*0b7c*/ 	.word	0x00023bf0


	//   ....[106]....
        /*0b80*/ 	.word	0x000241d0


	//   ....[107]....
        /*0b84*/ 	.word	0x00024210


	//   ....[108]....
        /*0b88*/ 	.word	0x00024250


	//   ....[109]....
        /*0b8c*/ 	.word	0x00024280


	//   ....[110]....
        /*0b90*/ 	.word	0x00024890


	//   ....[111]....
        /*0b94*/ 	.word	0x000248c0


	//   ....[112]....
        /*0b98*/ 	.word	0x00024980


	//   ....[113]....
        /*0b9c*/ 	.word	0x000249a0


	//   ....[114]....
        /*0ba0*/ 	.word	0x00024a60


	//   ....[115]....
        /*0ba4*/ 	.word	0x00024a80


	//   ....[116]....
        /*0ba8*/ 	.word	0x00024b50


	//   ....[117]....
        /*0bac*/ 	.word	0x00024b70


	//   ....[118]....
        /*0bb0*/ 	.word	0x00025350


	//   ....[119]....
        /*0bb4*/ 	.word	0x00025360


	//   ....[120]....
        /*0bb8*/ 	.word	0x000254a0


	//   ....[121]....
        /*0bbc*/ 	.word	0x000254b0


	//   ....[122]....
        /*0bc0*/ 	.word	0x000255e0


	//   ....[123]....
        /*0bc4*/ 	.word	0x000255f0


	//   ....[124]....
        /*0bc8*/ 	.word	0x00025720


	//   ....[125]....
        /*0bcc*/ 	.word	0x00025730


	//   ....[126]....
        /*0bd0*/ 	.word	0x000258b0


	//   ....[127]....
        /*0bd4*/ 	.word	0x00025a60


	//   ....[128]....
        /*0bd8*/ 	.word	0x00025a90


	//   ....[129]....
        /*0bdc*/ 	.word	0x00025ac0


	//   ....[130]....
        /*0be0*/ 	.word	0x00025af0


	//   ....[131]....
        /*0be4*/ 	.word	0x00025b20


	//   ....[132]....
        /*0be8*/ 	.word	0x00025b50


	//   ....[133]....
        /*0bec*/ 	.word	0x00025cc0


	//   ....[134]....
        /*0bf0*/ 	.word	0x00025cf0


	//   ....[135]....
        /*0bf4*/ 	.word	0x00025d20


	//   ....[136]....
        /*0bf8*/ 	.word	0x00025d50


	//   ....[137]....
        /*0bfc*/ 	.word	0x00025d80


	//   ....[138]....
        /*0c00*/ 	.word	0x00025db0


	//   ....[139]....
        /*0c04*/ 	.word	0x00025e40


	//   ....[140]....
        /*0c08*/ 	.word	0x00025ea0


	//   ....[141]....
        /*0c0c*/ 	.word	0x00025f30


	//   ....[142]....
        /*0c10*/ 	.word	0x00027180


	//   ....[143]....
        /*0c14*/ 	.word	0x00029170


	//   ....[144]....
        /*0c18*/ 	.word	0x000291a0


	//   ....[145]....
        /*0c1c*/ 	.word	0x00029220


	//   ....[146]....
        /*0c20*/ 	.word	0x00029240


	//   ....[147]....
        /*0c24*/ 	.word	0x00029280


	//   ....[148]....
        /*0c28*/ 	.word	0x000292a0


	//   ....[149]....
        /*0c2c*/ 	.word	0x000292e0


	//   ....[150]....
        /*0c30*/ 	.word	0x00029300


	//   ....[151]....
        /*0c34*/ 	.word	0x00029340


	//   ....[152]....
        /*0c38*/ 	.word	0x00029360


	//   ....[153]....
        /*0c3c*/ 	.word	0x000293a0


	//   ....[154]....
        /*0c40*/ 	.word	0x000293c0


	//   ....[155]....
        /*0c44*/ 	.word	0x00029400


	//   ....[156]....
        /*0c48*/ 	.word	0x00029410


	//   ....[157]....
        /*0c4c*/ 	.word	0x00029430


	//   ....[158]....
        /*0c50*/ 	.word	0x00029440


	//   ....[159]....
        /*0c54*/ 	.word	0x000294c0


	//   ....[160]....
        /*0c58*/ 	.word	0x000294e0


	//   ....[161]....
        /*0c5c*/ 	.word	0x00029520


	//   ....[162]....
        /*0c60*/ 	.word	0x00029530


	//   ....[163]....
        /*0c64*/ 	.word	0x00029a10


	//   ....[164]....
        /*0c68*/ 	.word	0x00029a40


	//   ....[165]....
        /*0c6c*/ 	.word	0x00029b50


	//   ....[166]....
        /*0c70*/ 	.word	0x00029b60


	//   ....[167]....
        /*0c74*/ 	.word	0x00029be0


	//   ....[168]....
        /*0c78*/ 	.word	0x00029bf0


	//   ....[169]....
        /*0c7c*/ 	.word	0x00029c70


	//   ....[170]....
        /*0c80*/ 	.word	0x00029c80


	//   ....[171]....
        /*0c84*/ 	.word	0x00029d00


	//   ....[172]....
        /*0c88*/ 	.word	0x00029d10


	//   ....[173]....
        /*0c8c*/ 	.word	0x00029d80


	//   ....[174]....
        /*0c90*/ 	.word	0x00029d90


	//   ....[175]....
        /*0c94*/ 	.word	0x00029e00


	//   ....[176]....
        /*0c98*/ 	.word	0x00029e10


	//   ....[177]....
        /*0c9c*/ 	.word	0x00029e20


	//   ....[178]....
        /*0ca0*/ 	.word	0x00029e90


	//   ....[179]....
        /*0ca4*/ 	.word	0x00029ea0


	//   ....[180]....
        /*0ca8*/ 	.word	0x00029eb0


	//   ....[181]....
        /*0cac*/ 	.word	0x00029ee0


	//   ....[182]....
        /*0cb0*/ 	.word	0x00029f00


	//   ....[183]....
        /*0cb4*/ 	.word	0x0002a610


	//   ....[184]....
        /*0cb8*/ 	.word	0x0002a640


	//   ....[185]....
        /*0cbc*/ 	.word	0x0002a670


	//   ....[186]....
        /*0cc0*/ 	.word	0x0002a6b0


	//   ....[187]....
        /*0cc4*/ 	.word	0x0002a740


	//   ....[188]....
        /*0cc8*/ 	.word	0x0002a760


	//   ....[189]....
        /*0ccc*/ 	.word	0x0002a7e0


	//   ....[190]....
        /*0cd0*/ 	.word	0x0002a800


	//   ....[191]....
        /*0cd4*/ 	.word	0x0002a880


	//   ....[192]....
        /*0cd8*/ 	.word	0x0002a8a0


	//   ....[193]....
        /*0cdc*/ 	.word	0x0002a920


	//   ....[194]....
        /*0ce0*/ 	.word	0x0002a940


	//   ....[195]....
        /*0ce4*/ 	.word	0x0002a9c0


	//   ....[196]....
        /*0ce8*/ 	.word	0x0002a9e0


	//   ....[197]....
        /*0cec*/ 	.word	0x0002a9f0


	//   ....[198]....
        /*0cf0*/ 	.word	0x0002aa00


	//   ....[199]....
        /*0cf4*/ 	.word	0x0002b3a0


	//   ....[200]....
        /*0cf8*/ 	.word	0x0002b3c0


	//   ....[201]....
        /*0cfc*/ 	.word	0x0002b3d0


	//   ....[202]....
        /*0d00*/ 	.word	0x0002b3e0


	//   ....[203]....
        /*0d04*/ 	.word	0x0002b3f0


	//   ....[204]....
        /*0d08*/ 	.word	0x0002b440


	//   ....[205]....
        /*0d0c*/ 	.word	0x0002b460


	//   ....[206]....
        /*0d10*/ 	.word	0x0002b480


	//   ....[207]....
        /*0d14*/ 	.word	0x0002b490


	//   ....[208]....
        /*0d18*/ 	.word	0x0002b4d0


	//   ....[209]....
        /*0d1c*/ 	.word	0x0002b4e0


	//   ....[210]....
        /*0d20*/ 	.word	0x0002b520


	//   ....[211]....
        /*0d24*/ 	.word	0x0002b530


	//   ....[212]....
        /*0d28*/ 	.word	0x0002b570


	//   ....[213]....
        /*0d2c*/ 	.word	0x0002b580


	//   ....[214]....
        /*0d30*/ 	.word	0x0002b5c0


	//   ....[215]....
        /*0d34*/ 	.word	0x0002b5d0


	//   ....[216]....
        /*0d38*/ 	.word	0x0002b5e0


	//   ....[217]....
        /*0d3c*/ 	.word	0x0002b620


	//   ....[218]....
        /*0d40*/ 	.word	0x0002b690


	//   ....[219]....
        /*0d44*/ 	.word	0x0002ba60


	//   ....[220]....
        /*0d48*/ 	.word	0x0002ba70


	//   ....[221]....
        /*0d4c*/ 	.word	0x0002ba80


	//   ....[222]....
        /*0d50*/ 	.word	0x0002ba90


	//   ....[223]....
        /*0d54*/ 	.word	0x0002bae0


	//   ....[224]....
        /*0d58*/ 	.word	0x0002bb00


	//   ....[225]....
        /*0d5c*/ 	.word	0x0002bb20


	//   ....[226]....
        /*0d60*/ 	.word	0x0002bb30


	//   ....[227]....
        /*0d64*/ 	.word	0x0002bb70


	//   ....[228]....
        /*0d68*/ 	.word	0x0002bb80


	//   ....[229]....
        /*0d6c*/ 	.word	0x0002bbc0


	//   ....[230]....
        /*0d70*/ 	.word	0x0002bbd0


	//   ....[231]....
        /*0d74*/ 	.word	0x0002bc10


	//   ....[232]....
        /*0d78*/ 	.word	0x0002bc20


	//   ....[233]....
        /*0d7c*/ 	.word	0x0002bc60


	//   ....[234]....
        /*0d80*/ 	.word	0x0002bc70


	//   ....[235]....
        /*0d84*/ 	.word	0x0002bc80


	//   ....[236]....
        /*0d88*/ 	.word	0x0002bcc0


	//   ....[237]....
        /*0d8c*/ 	.word	0x0002bce0


	//   ....[238]....
        /*0d90*/ 	.word	0x0002bd40


	//   ....[239]....
        /*0d94*/ 	.word	0x0002cf00


	//   ....[240]....
        /*0d98*/ 	.word	0x0002cf30


	//   ....[241]....
        /*0d9c*/ 	.word	0x0002cf70


	//   ....[242]....
        /*0da0*/ 	.word	0x0002cfa0


	//   ....[243]....
        /*0da4*/ 	.word	0x0002cfd0


	//   ....[244]....
        /*0da8*/ 	.word	0x0002d000


	//   ....[245]....
        /*0dac*/ 	.word	0x0002d030


	//   ....[246]....
        /*0db0*/ 	.word	0x0002d060


	//   ....[247]....
        /*0db4*/ 	.word	0x0002d1e0


	//   ....[248]....
        /*0db8*/ 	.word	0x0002d210


	//   ....[249]....
        /*0dbc*/ 	.word	0x0002d240


	//   ....[250]....
        /*0dc0*/ 	.word	0x0002d270


	//   ....[251]....
        /*0dc4*/ 	.word	0x0002d2a0


	//   ....[252]....
        /*0dc8*/ 	.word	0x0002d2d0


	//   ....[253]....
        /*0dcc*/ 	.word	0x0002d390


	//   ....[254]....
        /*0dd0*/ 	.word	0x0002d3b0


	//   ....[255]....
        /*0dd4*/ 	.word	0x0002d420


	//   ....[0]....
        /*0dd8*/ 	.word	0x0002dae0


	//   ....[1]....
        /*0ddc*/ 	.word	0x0002de80


	//   ....[2]....
        /*0de0*/ 	.word	0x0002df10


	//   ....[3]....
        /*0de4*/ 	.word	0x0002dfa0


	//   ....[4]....
        /*0de8*/ 	.word	0x0002e030


	//   ....[5]....
        /*0dec*/ 	.word	0x0002e0c0


	//   ....[6]....
        /*0df0*/ 	.word	0x0002e150


	//   ....[7]....
        /*0df4*/ 	.word	0x0002e230


	//   ....[8]....
        /*0df8*/ 	.word	0x0002e2c0


	//   ....[9]....
        /*0dfc*/ 	.word	0x0002e360


	//   ....[10]....
        /*0e00*/ 	.word	0x0002e3f0


	//   ....[11]....
        /*0e04*/ 	.word	0x0002e480


	//   ....[12]....
        /*0e08*/ 	.word	0x0002e510


	//   ....[13]....
        /*0e0c*/ 	.word	0x0002e5f0


	//   ....[14]....
        /*0e10*/ 	.word	0x0002e680


	//   ....[15]....
        /*0e14*/ 	.word	0x0002e710


	//   ....[16]....
        /*0e18*/ 	.word	0x0002e7a0


	//   ....[17]....
        /*0e1c*/ 	.word	0x0002e830


	//   ....[18]....
        /*0e20*/ 	.word	0x0002e8c0


	//   ....[19]....
        /*0e24*/ 	.word	0x0002e9f0


	//   ....[20]....
        /*0e28*/ 	.word	0x0002eaa0


	//   ....[21]....
        /*0e2c*/ 	.word	0x0002eb30


	//   ....[22]....
        /*0e30*/ 	.word	0x0002eb80


	//   ....[23]....
        /*0e34*/ 	.word	0x0002ebd0


	//   ....[24]....
        /*0e38*/ 	.word	0x0002ec60


	//   ....[25]....
        /*0e3c*/ 	.word	0x0002ecf0


	//   ....[26]....
        /*0e40*/ 	.word	0x0002ed40


	//   ....[27]....
        /*0e44*/ 	.word	0x0002ed90


	//   ....[28]....
        /*0e48*/ 	.word	0x0002ee80


	//   ....[29]....
        /*0e4c*/ 	.word	0x0002ef30


	//   ....[30]....
        /*0e50*/ 	.word	0x0002ef90


	//   ....[31]....
        /*0e54*/ 	.word	0x0002f010


	//   ....[32]....
        /*0e58*/ 	.word	0x0002f100


	//   ....[33]....
        /*0e5c*/ 	.word	0x0002f150


	//   ....[34]....
        /*0e60*/ 	.word	0x0002f1a0


	//   ....[35]....
        /*0e64*/ 	.word	0x0002f1f0


	//   ....[36]....
        /*0e68*/ 	.word	0x0002f600


	//   ....[37]....
        /*0e6c*/ 	.word	0x0002f730


	//   ....[38]....
        /*0e70*/ 	.word	0x0002f860


	//   ....[39]....
        /*0e74*/ 	.word	0x0002f8e0


	//   ....[40]....
        /*0e78*/ 	.word	0x0002f940


	//   ....[41]....
        /*0e7c*/ 	.word	0x0002f9c0


	//   ....[42]....
        /*0e80*/ 	.word	0x0002fa20


	//   ....[43]....
        /*0e84*/ 	.word	0x0002faa0


	//   ....[44]....
        /*0e88*/ 	.word	0x0002fb00


	//   ....[45]....
        /*0e8c*/ 	.word	0x0002fb80


	//   ....[46]....
        /*0e90*/ 	.word	0x0002fbe0


	//   ....[47]....
        /*0e94*/ 	.word	0x0002fc60


	//   ....[48]....
        /*0e98*/ 	.word	0x0002fcc0


	//   ....[49]....
        /*0e9c*/ 	.word	0x0002fd40


	//   ....[50]....
        /*0ea0*/ 	.word	0x0002fda0


	//   ....[51]....
        /*0ea4*/ 	.word	0x0002fe00


	//   ....[52]....
        /*0ea8*/ 	.word	0x0002fe60


	//   ....[53]....
        /*0eac*/ 	.word	0x0002fef0


	//   ....[54]....
        /*0eb0*/ 	.word	0x0002ff50


	//   ....[55]....
        /*0eb4*/ 	.word	0x0002ffd0


	//   ....[56]....
        /*0eb8*/ 	.word	0x00030030


	//   ....[57]....
        /*0ebc*/ 	.word	0x000300a0


	//   ....[58]....
        /*0ec0*/ 	.word	0x00030100


	//   ....[59]....
        /*0ec4*/ 	.word	0x00030180


	//   ....[60]....
        /*0ec8*/ 	.word	0x000301e0


	//   ....[61]....
        /*0ecc*/ 	.word	0x00030260


	//   ....[62]....
        /*0ed0*/ 	.word	0x000302c0


	//   ....[63]....
        /*0ed4*/ 	.word	0x00030340


	//   ....[64]....
        /*0ed8*/ 	.word	0x000303a0


	//   ....[65]....
        /*0edc*/ 	.word	0x00030410


	//   ....[66]....
        /*0ee0*/ 	.word	0x00030470


	//   ....[67]....
        /*0ee4*/ 	.word	0x000304d0


	//   ....[68]....
        /*0ee8*/ 	.word	0x000305c0


	//   ....[69]....
        /*0eec*/ 	.word	0x00030610


	//   ....[70]....
        /*0ef0*/ 	.word	0x000306a0


	//   ....[71]....
        /*0ef4*/ 	.word	0x00030730


	//   ....[72]....
        /*0ef8*/ 	.word	0x000307c0


	//   ....[73]....
        /*0efc*/ 	.word	0x00030850


	//   ....[74]....
        /*0f00*/ 	.word	0x000308e0


	//   ....[75]....
        /*0f04*/ 	.word	0x00030970


	//   ....[76]....
        /*0f08*/ 	.word	0x00030a30


	//   ....[77]....
        /*0f0c*/ 	.word	0x00030d00


	//   ....[78]....
        /*0f10*/ 	.word	0x00030e00


	//   ....[79]....
        /*0f14*/ 	.word	0x00030ee0


	//   ....[80]....
        /*0f18*/ 	.word	0x00030f60


	//   ....[81]....
        /*0f1c*/ 	.word	0x00031010


	//   ....[82]....
        /*0f20*/ 	.word	0x00031090


	//   ....[83]....
        /*0f24*/ 	.word	0x00031130


	//   ....[84]....
        /*0f28*/ 	.word	0x000311b0


	//   ....[85]....
        /*0f2c*/ 	.word	0x00031250


	//   ....[86]....
        /*0f30*/ 	.word	0x000312d0


	//   ....[87]....
        /*0f34*/ 	.word	0x00031370


	//   ....[88]....
        /*0f38*/ 	.word	0x000313f0


	//   ....[89]....
        /*0f3c*/ 	.word	0x00031490


	//   ....[90]....
        /*0f40*/ 	.word	0x00031510


	//   ....[91]....
        /*0f44*/ 	.word	0x000315b0


	//   ....[92]....
        /*0f48*/ 	.word	0x00031630


	//   ....[93]....
        /*0f4c*/ 	.word	0x000316d0


	//   ....[94]....
        /*0f50*/ 	.word	0x00031730


	//   ....[95]....
        /*0f54*/ 	.word	0x000317f0


	//   ....[96]....
        /*0f58*/ 	.word	0x00031880


	//   ....[97]....
        /*0f5c*/ 	.word	0x00031930


	//   ....[98]....
        /*0f60*/ 	.word	0x00031af0


	//   ....[99]....
        /*0f64*/ 	.word	0x00031b80


	//   ....[100]....
        /*0f68*/ 	.word	0x00031c80


	//   ....[101]....
        /*0f6c*/ 	.word	0x00031cd0


	//   ....[102]....
        /*0f70*/ 	.word	0x00031dd0


	//   ....[103]....
        /*0f74*/ 	.word	0x00031e20


	//   ....[104]....
        /*0f78*/ 	.word	0x00031f20


	//   ....[105]....
        /*0f7c*/ 	.word	0x00031f70


	//   ....[106]....
        /*0f80*/ 	.word	0x00031fd0


	//   ....[107]....
        /*0f84*/ 	.word	0x000320c0


	//   ....[108]....
        /*0f88*/ 	.word	0x000321c0


	//   ....[109]....
        /*0f8c*/ 	.word	0x00032210


	//   ....[110]....
        /*0f90*/ 	.word	0x00032270


	//   ....[111]....
        /*0f94*/ 	.word	0x00032350


	//   ....[112]....
        /*0f98*/ 	.word	0x000323b0


	//   ....[113]....
        /*0f9c*/ 	.word	0x00032450


	//   ....[114]....
        /*0fa0*/ 	.word	0x000324f0


	//   ....[115]....
        /*0fa4*/ 	.word	0x000325a0


	//   ....[116]....
        /*0fa8*/ 	.word	0x00032600


	//   ....[117]....
        /*0fac*/ 	.word	0x000326b0


	//   ....[118]....
        /*0fb0*/ 	.word	0x00032760


	//   ....[119]....
        /*0fb4*/ 	.word	0x000327c0


	//   ....[120]....
        /*0fb8*/ 	.word	0x00032820


	//   ....[121]....
        /*0fbc*/ 	.word	0x00032910


	//   ....[122]....
        /*0fc0*/ 	.word	0x00032970


	//   ....[123]....
        /*0fc4*/ 	.word	0x00032a70


	//   ....[124]....
        /*0fc8*/ 	.word	0x00032ad0


	//   ....[125]....
        /*0fcc*/ 	.word	0x00032bd0


	//   ....[126]....
        /*0fd0*/ 	.word	0x00032c30


	//   ....[127]....
        /*0fd4*/ 	.word	0x00032d30


	//   ....[128]....
        /*0fd8*/ 	.word	0x00032d90


	//   ....[129]....
        /*0fdc*/ 	.word	0x00032e90


	//   ....[130]....
        /*0fe0*/ 	.word	0x00032ef0


	//   ....[131]....
        /*0fe4*/ 	.word	0x00032fe0


	//   ....[132]....
        /*0fe8*/ 	.word	0x00033040


	//   ....[133]....
        /*0fec*/ 	.word	0x000330e0


	//   ....[134]....
        /*0ff0*/ 	.word	0x00033260


	//   ....[135]....
        /*0ff4*/ 	.word	0x00033300


	//   ....[136]....
        /*0ff8*/ 	.word	0x00033360


	//   ....[137]....
        /*0ffc*/ 	.word	0x00033410


	//   ....[138]....
        /*1000*/ 	.word	0x000334a0


	//   ....[139]....
        /*1004*/ 	.word	0x00033530


	//   ....[140]....
        /*1008*/ 	.word	0x00033590


	//   ....[141]....
        /*100c*/ 	.word	0x00033640


	//   ....[142]....
        /*1010*/ 	.word	0x000336a0


	//   ....[143]....
        /*1014*/ 	.word	0x00033750


	//   ....[144]....
        /*1018*/ 	.word	0x000337b0


	//   ....[145]....
        /*101c*/ 	.word	0x00033860


	//   ....[146]....
        /*1020*/ 	.word	0x000338c0


	//   ....[147]....
        /*1024*/ 	.word	0x00033970


	//   ....[148]....
        /*1028*/ 	.word	0x000339d0


	//   ....[149]....
        /*102c*/ 	.word	0x00033a80


	//   ....[150]....
        /*1030*/ 	.word	0x00033b10


	//   ....[151]....
        /*1034*/ 	.word	0x00033ba0


	//   ....[152]....
        /*1038*/ 	.word	0x00033c20


	//   ....[153]....
        /*103c*/ 	.word	0x00033cb0


	//   ....[154]....
        /*1040*/ 	.word	0x00033da0


	//   ....[155]....
        /*1044*/ 	.word	0x00033e30


	//   ....[156]....
        /*1048*/ 	.word	0x00033e90


	//   ....[157]....
        /*104c*/ 	.word	0x00033f40


	//   ....[158]....
        /*1050*/ 	.word	0x00033fa0


	//   ....[159]....
        /*1054*/ 	.word	0x00034050


	//   ....[160]....
        /*1058*/ 	.word	0x000340b0


	//   ....[161]....
        /*105c*/ 	.word	0x00034160


	//   ....[162]....
        /*1060*/ 	.word	0x000341c0


	//   ....[163]....
        /*1064*/ 	.word	0x00034270


	//   ....[164]....
        /*1068*/ 	.word	0x000342d0


	//   ....[165]....
        /*106c*/ 	.word	0x00034380


	//   ....[166]....
        /*1070*/ 	.word	0x000343e0


	//   ....[167]....
        /*1074*/ 	.word	0x00034490


	//   ....[168]....
        /*1078*/ 	.word	0x000344f0


	//   ....[169]....
        /*107c*/ 	.word	0x000345a0


	//   ....[170]....
        /*1080*/ 	.word	0x00034600


	//   ....[171]....
        /*1084*/ 	.word	0x000346b0


	//   ....[172]....
        /*1088*/ 	.word	0x00034710


	//   ....[173]....
        /*108c*/ 	.word	0x000347c0


	//   ....[174]....
        /*1090*/ 	.word	0x000349a0


	//   ....[175]....
        /*1094*/ 	.word	0x00034a40


	//   ....[176]....
        /*1098*/ 	.word	0x00034b60


	//   ....[177]....
        /*109c*/ 	.word	0x00034bd0


	//   ....[178]....
        /*10a0*/ 	.word	0x00034c40


	//   ....[179]....
        /*10a4*/ 	.word	0x00034cb0


	//   ....[180]....
        /*10a8*/ 	.word	0x00034d20


	//   ....[181]....
        /*10ac*/ 	.word	0x00034da0


	//   ....[182]....
        /*10b0*/ 	.word	0x00034e30


	//   ....[183]....
        /*10b4*/ 	.word	0x00034ec0


	//   ....[184]....
        /*10b8*/ 	.word	0x00034f30


	//   ....[185]....
        /*10bc*/ 	.word	0x00034fa0


	//   ....[186]....
        /*10c0*/ 	.word	0x00035010


	//   ....[187]....
        /*10c4*/ 	.word	0x00035090


	//   ....[188]....
        /*10c8*/ 	.word	0x00035100


	//   ....[189]....
        /*10cc*/ 	.word	0x000351a0


	//   ....[190]....
        /*10d0*/ 	.word	0x00035230


	//   ....[191]....
        /*10d4*/ 	.word	0x00035360


	//----- nvinfo : EIATTR_REG_RECONFIG
	.align		4
.L_235:
        /*10d8*/ 	.byte	0x01, 0x54
	.zero		2


	//----- nvinfo : EIATTR_SYSCALL_OFFSETS
	.align		4
        /*10dc*/ 	.byte	0x04, 0x46
        /*10de*/ 	.short	(.L_237 - .L_236)


	//   ....[0]....
.L_236:
        /*10e0*/ 	.word	0x00001b90


	//   ....[1]....
        /*10e4*/ 	.word	0x00001ce0


	//   ....[2]....
        /*10e8*/ 	.word	0x0000a170


	//   ....[3]....
        /*10ec*/ 	.word	0x0000a710


	//   ....[4]....
        /*10f0*/ 	.word	0x00028470


	//   ....[5]....
        /*10f4*/ 	.word	0x000285e0


	//   ....[6]....
        /*10f8*/ 	.word	0x00028730


	//   ....[7]....
        /*10fc*/ 	.word	0x00028870


	//   ....[8]....
        /*1100*/ 	.word	0x0002a2c0


	//----- nvinfo : EIATTR_MBARRIER_INSTR_OFFSETS
	.align		4
.L_237:
        /*1104*/ 	.byte	0x04, 0x39
        /*1106*/ 	.short	(.L_239 - .L_238)


	//   ....[0]....
.L_238:
        /*1108*/ 	.word	0x00000250
        /*110c*/ 	.word	0x000000ff
        /*1110*/ 	.word	0x00022800
        /*1114*/ 	.short	0x0100
        /*1116*/ 	.byte	0x08
	.zero		1


	//   ....[1]....
        /*1118*/ 	.word	0x00000260
        /*111c*/ 	.word	0x000000ff
        /*1120*/ 	.word	0x00022820
        /*1124*/ 	.short	0x0100
        /*1126*/ 	.byte	0x08
	.zero		1


	//   ....[2]....
        /*1128*/ 	.word	0x00000350
        /*112c*/ 	.word	0x000000ff
        /*1130*/ 	.word	0x00022830
        /*1134*/ 	.short	0x0100
        /*1136*/ 	.byte	0x08
	.zero		1


	//   ....[3]....
        /*1138*/ 	.word	0x00000360
        /*113c*/ 	.word	0x000000ff
        /*1140*/ 	.word	0x00022840
        /*1144*/ 	.short	0x0100
        /*1146*/ 	.byte	0x08
	.zero		1


	//   ....[4]....
        /*1148*/ 	.word	0x00000370
        /*114c*/ 	.word	0x000000ff
        /*1150*/ 	.word	0x00022838
        /*1154*/ 	.short	0x0100
        /*1156*/ 	.byte	0x08
	.zero		1


	//   ....[5]....
        /*1158*/ 	.word	0x00000380
        /*115c*/ 	.word	0x000000ff
        /*1160*/ 	.word	0x00022848
        /*1164*/ 	.short	0x0100
        /*1166*/ 	.byte	0x08
	.zero		1


	//   ....[6]....
        /*1168*/ 	.word	0x000004b0
        /*116c*/ 	.word	0x000000ff
        /*1170*/ 	.word	0x00022850
        /*1174*/ 	.short	0x0100
        /*1176*/ 	.byte	0x08
	.zero		1


	//   ....[7]....
        /*1178*/ 	.word	0x000004c0
        /*117c*/ 	.word	0x000000ff
        /*1180*/ 	.word	0x00022860
        /*1184*/ 	.short	0x0100
        /*1186*/ 	.byte	0x08
	.zero		1


	//   ....[8]....
        /*1188*/ 	.word	0x000004d0
        /*118c*/ 	.word	0x000000ff
        /*1190*/ 	.word	0x00022858
        /*1194*/ 	.short	0x0100
        /*1196*/ 	.byte	0x08
	.zero		1


	//   ....[9]....
        /*1198*/ 	.word	0x000004e0
        /*119c*/ 	.word	0x000000ff
        /*11a0*/ 	.word	0x00022868
        /*11a4*/ 	.short	0x0100
        /*11a6*/ 	.byte	0x08
	.zero		1


	//   ....[10]....
        /*11a8*/ 	.word	0x000005d0
        /*11ac*/ 	.word	0x000000ff
        /*11b0*/ 	.word	0x00022870
        /*11b4*/ 	.short	0x0100
        /*11b6*/ 	.byte	0x06
	.zero		1


	//   ....[11]....
        /*11b8*/ 	.word	0x000005e0
        /*11bc*/ 	.word	0x000000ff
        /*11c0*/ 	.word	0x00022880
        /*11c4*/ 	.short	0x0100
        /*11c6*/ 	.byte	0x06
	.zero		1


	//   ....[12]....
        /*11c8*/ 	.word	0x000005f0
        /*11cc*/ 	.word	0x000000ff
        /*11d0*/ 	.word	0x00022878
        /*11d4*/ 	.short	0x0100
        /*11d6*/ 	.byte	0x06
	.zero		1


	//   ....[13]....
        /*11d8*/ 	.word	0x00000600
        /*11dc*/ 	.word	0x000000ff
        /*11e0*/ 	.word	0x00022888
        /*11e4*/ 	.short	0x0100
        /*11e6*/ 	.byte	0x06
	.zero		1


	//   ....[14]....
        /*11e8*/ 	.word	0x00000730
        /*11ec*/ 	.word	0x000000ff
        /*11f0*/ 	.word	0x00022890
        /*11f4*/ 	.short	0x0100
        /*11f6*/ 	.byte	0x08
	.zero		1


	//   ....[15]....
        /*11f8*/ 	.word	0x00000740
        /*11fc*/ 	.word	0x000000ff
        /*1200*/ 	.word	0x000228a0
        /*1204*/ 	.short	0x0100
        /*1206*/ 	.byte	0x08
	.zero		1


	//   ....[16]....
        /*1208*/ 	.word	0x00000750
        /*120c*/ 	.word	0x000000ff
        /*1210*/ 	.word	0x00022898
        /*1214*/ 	.short	0x0100
        /*1216*/ 	.byte	0x08
	.zero		1


	//   ....[17]....
        /*1218*/ 	.word	0x00000760
        /*121c*/ 	.word	0x000000ff
        /*1220*/ 	.word	0x000228a8
        /*1224*/ 	.short	0x0100
        /*1226*/ 	.byte	0x08
	.zero		1


	//   ....[18]....
        /*1228*/ 	.word	0x000008a0
        /*122c*/ 	.word	0x000000ff
        /*1230*/ 	.word	0x000228b0
        /*1234*/ 	.short	0x0100
        /*1236*/ 	.byte	0x08
	.zero		1


	//   ....[19]....
        /*1238*/ 	.word	0x000008b0
        /*123c*/ 	.word	0x000000ff
        /*1240*/ 	.word	0x000228c0
        /*1244*/ 	.short	0x0100
        /*1246*/ 	.byte	0x08
	.zero		1


	//   ....[20]....
        /*1248*/ 	.word	0x000008c0
        /*124c*/ 	.word	0x000000ff
        /*1250*/ 	.word	0x000228b8
        /*1254*/ 	.short	0x0100
        /*1256*/ 	.byte	0x08
	.zero		1


	//   ....[21]....
        /*1258*/ 	.word	0x000008d0
        /*125c*/ 	.word	0x000000ff
        /*1260*/ 	.word	0x000228c8
        /*1264*/ 	.short	0x0100
        /*1266*/ 	.byte	0x08
	.zero		1


	//   ....[22]....
        /*1268*/ 	.word	0x00002d60
        /*126c*/ 	.word	0x00000057
        /*1270*/ 	.word	0x00022890
        /*1274*/ 	.short	0x010a
        /*1276*/ 	.byte	0x3f
	.zero		1


	//   ....[23]....
        /*1278*/ 	.word	0x00005e60
        /*127c*/ 	.word	0x00000057
        /*1280*/ 	.word	0x00022890
        /*1284*/ 	.short	0x010a
        /*1286*/ 	.byte	0x3f
	.zero		1


	//   ....[24]....
        /*1288*/ 	.word	0x00008ca0
        /*128c*/ 	.word	0x00000057
        /*1290*/ 	.word	0x00022890
        /*1294*/ 	.short	0x010a
        /*1296*/ 	.byte	0x3f
	.zero		1


	//   ....[25]....
        /*1298*/ 	.word	0x00009270
        /*129c*/ 	.word	0x00000004
        /*12a0*/ 	.word	0x00000000
        /*12a4*/ 	.short	0x0101
        /*12a6*/ 	.byte	0x3f
	.zero		1


	//   ....[26]....
        /*12a8*/ 	.word	0x000092b0
        /*12ac*/ 	.word	0x00000057
        /*12b0*/ 	.word	0x000228b0
        /*12b4*/ 	.short	0x010a
        /*12b6*/ 	.byte	0x3f
	.zero		1


	//   ....[27]....
        /*12b8*/ 	.word	0x000097f0
        /*12bc*/ 	.word	0x00000057
        /*12c0*/ 	.word	0x00000000
        /*12c4*/ 	.short	0x0101
        /*12c6*/ 	.byte	0x3f
	.zero		1


	//   ....[28]....
        /*12c8*/ 	.word	0x0000a490
        /*12cc*/ 	.word	0x00000011
        /*12d0*/ 	.word	0x00022800
        /*12d4*/ 	.short	0x010a
        /*12d6*/ 	.byte	0x3f
	.zero		1


	//   ....[29]....
        /*12d8*/ 	.word	0x0000a4e0
        /*12dc*/ 	.word	0x00000011
        /*12e0*/ 	.word	0x00022800
        /*12e4*/ 	.short	0x010a
        /*12e6*/ 	.byte	0x3f
	.zero		1


	//   ....[30]....
        /*12e8*/ 	.word	0x0000adc0
        /*12ec*/ 	.word	0x00000011
        /*12f0*/ 	.word	0x00022800
        /*12f4*/ 	.short	0x010a
        /*12f6*/ 	.byte	0x3f
	.zero		1


	//   ....[31]....
        /*12f8*/ 	.word	0x0000d350
        /*12fc*/ 	.word	0x00000011
        /*1300*/ 	.word	0x00022800
        /*1304*/ 	.short	0x010a
        /*1306*/ 	.byte	0x3f
	.zero		1


	//   ....[32]....
        /*1308*/ 	.word	0x0000f3f0
        /*130c*/ 	.word	0x0000000e
        /*1310*/ 	.word	0x00022830
        /*1314*/ 	.short	0x010a
        /*1316*/ 	.byte	0x3f
	.zero		1


	//   ....[33]....
        /*1318*/ 	.word	0x0000f480
        /*131c*/ 	.word	0x0000000e
        /*1320*/ 	.word	0x00022830
        /*1324*/ 	.short	0x010a
        /*1326*/ 	.byte	0x3f
	.zero		1


	//   ....[34]....
        /*1328*/ 	.word	0x00010690
        /*132c*/ 	.word	0x0000000e
        /*1330*/ 	.word	0x00000000
        /*1334*/ 	.short	0x0101
        /*1336*/ 	.byte	0x3f
	.zero		1


	//   ....[35]....
        /*1338*/ 	.word	0x00014190
        /*133c*/ 	.word	0x00000015
        /*1340*/ 	.word	0x00022830
        /*1344*/ 	.short	0x010a
        /*1346*/ 	.byte	0x3f
	.zero		1


	//   ....[36]....
        /*1348*/ 	.word	0x000141e0
        /*134c*/ 	.word	0x00000015
        /*1350*/ 	.word	0x00022830
        /*1354*/ 	.short	0x010a
        /*1356*/ 	.byte	0x3f
	.zero		1


	//   ....[37]....
        /*1358*/ 	.word	0x00014e50
        /*135c*/ 	.word	0x00000015
        /*1360*/ 	.word	0x00022850
        /*1364*/ 	.short	0x010a
        /*1366*/ 	.byte	0x3f
	.zero		1


	//   ....[38]....
        /*1368*/ 	.word	0x00014e90
        /*136c*/ 	.word	0x00000015
        /*1370*/ 	.word	0x00022850
        /*1374*/ 	.short	0x010a
        /*1376*/ 	.byte	0x3f
	.zero		1


	//   ....[39]....
        /*1378*/ 	.word	0x00015830
        /*137c*/ 	.word	0x00000058
        /*1380*/ 	.word	0x00000000
        /*1384*/ 	.short	0x0101
        /*1386*/ 	.byte	0x3f
	.zero		1


	//   ....[40]....
        /*1388*/ 	.word	0x00018f30
        /*138c*/ 	.word	0x00000014
        /*1390*/ 	.word	0x00000000
        /*1394*/ 	.short	0x0101
        /*1396*/ 	.byte	0x3f
	.zero		1


	//   ....[41]....
        /*1398*/ 	.word	0x00019920
        /*139c*/ 	.word	0x00000014
        /*13a0*/ 	.word	0x00022830
        /*13a4*/ 	.short	0x010a
        /*13a6*/ 	.byte	0x3f
	.zero		1


	//   ....[42]....
        /*13a8*/ 	.word	0x00019970
        /*13ac*/ 	.word	0x00000014
        /*13b0*/ 	.word	0x00022830
        /*13b4*/ 	.short	0x010a
        /*13b6*/ 	.byte	0x3f
	.zero		1


	//   ....[43]....
        /*13b8*/ 	.word	0x0001a610
        /*13bc*/ 	.word	0x00000015
        /*13c0*/ 	.word	0x00022850
        /*13c4*/ 	.short	0x010a
        /*13c6*/ 	.byte	0x3f
	.zero		1


	//   ....[44]....
        /*13c8*/ 	.word	0x0001a650
        /*13cc*/ 	.word	0x00000015
        /*13d0*/ 	.word	0x00022850
        /*13d4*/ 	.short	0x010a
        /*13d6*/ 	.byte	0x3f
	.zero		1


	//   ....[45]....
        /*13d8*/ 	.word	0x0001bf60
        /*13dc*/ 	.word	0x000000a8
        /*13e0*/ 	.word	0x00000000
        /*13e4*/ 	.short	0x0101
        /*13e6*/ 	.byte	0x3f
	.zero		1


	//   ....[46]....
        /*13e8*/ 	.word	0x0001ca00
        /*13ec*/ 	.word	0x00000014
        /*13f0*/ 	.word	0x00000000
        /*13f4*/ 	.short	0x0101
        /*13f6*/ 	.byte	0x3f
	.zero		1


	//   ....[47]....
        /*13f8*/ 	.word	0x0001d130
        /*13fc*/ 	.word	0x00000014
        /*1400*/ 	.word	0x00022830
        /*1404*/ 	.short	0x010a
        /*1406*/ 	.byte	0x3f
	.zero		1


	//   ....[48]....
        /*1408*/ 	.word	0x0001d180
        /*140c*/ 	.word	0x00000014
        /*1410*/ 	.word	0x00022830
        /*1414*/ 	.short	0x010a
        /*1416*/ 	.byte	0x3f
	.zero		1


	//   ....[49]....
        /*1418*/ 	.word	0x0001de20
        /*141c*/ 	.word	0x00000015
        /*1420*/ 	.word	0x00022850
        /*1424*/ 	.short	0x010a
        /*1426*/ 	.byte	0x3f
	.zero		1


	//   ....[50]....
        /*1428*/ 	.word	0x0001de60
        /*142c*/ 	.word	0x00000015
        /*1430*/ 	.word	0x00022850
        /*1434*/ 	.short	0x010a
        /*1436*/ 	.byte	0x3f
	.zero		1


	//   ....[51]....
        /*1438*/ 	.word	0x0001e810
        /*143c*/ 	.word	0x00000058
        /*1440*/ 	.word	0x00000000
        /*1444*/ 	.short	0x0101
        /*1446*/ 	.byte	0x3f
	.zero		1


	//   ....[52]....
        /*1448*/ 	.word	0x00021f10
        /*144c*/ 	.word	0x0000000f
        /*1450*/ 	.word	0x00000000
        /*1454*/ 	.short	0x0101
        /*1456*/ 	.byte	0x3f
	.zero		1


	//   ....[53]....
        /*1458*/ 	.word	0x00022570
        /*145c*/ 	.word	0x0000000b
        /*1460*/ 	.word	0x00022850
        /*1464*/ 	.short	0x010a
        /*1466*/ 	.byte	0x3f
	.zero		1


	//   ....[54]....
        /*1468*/ 	.word	0x000225f0
        /*146c*/ 	.word	0x0000000b
        /*1470*/ 	.word	0x00022850
        /*1474*/ 	.short	0x010a
        /*1476*/ 	.byte	0x3f
	.zero		1


	//   ....[55]....
        /*1478*/ 	.word	0x00022dc0
        /*147c*/ 	.word	0x00000000
        /*1480*/ 	.word	0x00000000
        /*1484*/ 	.short	0x0101
        /*1486*/ 	.byte	0x3f
	.zero		1


	//   ....[56]....
        /*1488*/ 	.word	0x000248b0
        /*148c*/ 	.word	0x00000000
        /*1490*/ 	.word	0x00000000
        /*1494*/ 	.short	0x0101
        /*1496*/ 	.byte	0x3f
	.zero		1


	//   ....[57]....
        /*1498*/ 	.word	0x00027260
        /*149c*/ 	.word	0x00000011
        /*14a0*/ 	.word	0x00022820
        /*14a4*/ 	.short	0x010a
        /*14a6*/ 	.byte	0x3f
	.zero		1


	//   ....[58]....
        /*14a8*/ 	.word	0x00027320
        /*14ac*/ 	.word	0x00000005
        /*14b0*/ 	.word	0x000228a0
        /*14b4*/ 	.short	0x010a
        /*14b6*/ 	.byte	0x3f
	.zero		1


	//   ....[59]....
        /*14b8*/ 	.word	0x00027550
        /*14bc*/ 	.word	0x00000005
        /*14c0*/ 	.word	0x000228c0
        /*14c4*/ 	.short	0x010a
        /*14c6*/ 	.byte	0x3f
	.zero		1


	//   ....[60]....
        /*14c8*/ 	.word	0x000278d0
        /*14cc*/ 	.word	0x00000005
        /*14d0*/ 	.word	0x000228a0
        /*14d4*/ 	.short	0x010a
        /*14d6*/ 	.byte	0x3f
	.zero		1


	//   ....[61]....
        /*14d8*/ 	.word	0x00027af0
        /*14dc*/ 	.word	0x00000005
        /*14e0*/ 	.word	0x000228c0
        /*14e4*/ 	.short	0x010a
        /*14e6*/ 	.byte	0x3f
	.zero		1


	//   ....[62]....
        /*14e8*/ 	.word	0x00028e10
        /*14ec*/ 	.word	0x00000006
        /*14f0*/ 	.word	0x00022880
        /*14f4*/ 	.short	0x010a
        /*14f6*/ 	.byte	0x3f
	.zero		1


	//   ....[63]....
        /*14f8*/ 	.word	0x000296b0
        /*14fc*/ 	.word	0x00000006
        /*1500*/ 	.word	0x00022870
        /*1504*/ 	.short	0x0107
        /*1506*/ 	.byte	0x3f
	.zero		1


	//   ....[64]....
        /*1508*/ 	.word	0x00029770
        /*150c*/ 	.word	0x00000006
        /*1510*/ 	.word	0x00022870
        /*1514*/ 	.short	0x0101
        /*1516*/ 	.byte	0x3f
	.zero		1


	//   ....[65]....
        /*1518*/ 	.word	0x000297c0
        /*151c*/ 	.word	0x00000006
        /*1520*/ 	.word	0x00022840
        /*1524*/ 	.short	0x010a
        /*1526*/ 	.byte	0x3f
	.zero		1


	//   ....[66]....
        /*1528*/ 	.word	0x00029fe0
        /*152c*/ 	.word	0x00000006
        /*1530*/ 	.word	0x00022830
        /*1534*/ 	.short	0x0107
        /*1536*/ 	.byte	0x3f
	.zero		1


	//   ....[67]....
        /*1538*/ 	.word	0x0002a0c0
        /*153c*/ 	.word	0x00000006
        /*1540*/ 	.word	0x00022830
        /*1544*/ 	.short	0x0101
        /*1546*/ 	.byte	0x3f
	.zero		1


	//   ....[68]....
        /*1548*/ 	.word	0x0002ab00
        /*154c*/ 	.word	0x00000011
        /*1550*/ 	.word	0x00022800
        /*1554*/ 	.short	0x0107
        /*1556*/ 	.byte	0x3f
	.zero		1


	//   ....[69]....
        /*1558*/ 	.word	0x0002ac00
        /*155c*/ 	.word	0x00000011
        /*1560*/ 	.word	0x00022800
        /*1564*/ 	.short	0x0101
        /*1566*/ 	.byte	0x3f
	.zero		1


	//   ....[70]....
        /*1568*/ 	.word	0x0002ac30
        /*156c*/ 	.word	0x00000011
        /*1570*/ 	.word	0x00022820
        /*1574*/ 	.short	0x010a
        /*1576*/ 	.byte	0x3f
	.zero		1


	//   ....[71]....
        /*1578*/ 	.word	0x0002b120
        /*157c*/ 	.word	0x00000000
        /*1580*/ 	.word	0x00022880
        /*1584*/ 	.short	0x010a
        /*1586*/ 	.byte	0x3f
	.zero		1


	//   ....[72]....
        /*1588*/ 	.word	0x0002b710
        /*158c*/ 	.word	0x00000000
        /*1590*/ 	.word	0x00022870
        /*1594*/ 	.short	0x0107
        /*1596*/ 	.byte	0x3f
	.zero		1


	//   ....[73]....
        /*1598*/ 	.word	0x0002b7d0
        /*159c*/ 	.word	0x00000000
        /*15a0*/ 	.word	0x00022870
        /*15a4*/ 	.short	0x0101
        /*15a6*/ 	.byte	0x3f
	.zero		1


	//   ....[74]....
        /*15a8*/ 	.word	0x0002b800
        /*15ac*/ 	.word	0x00000000
        /*15b0*/ 	.word	0x00022840
        /*15b4*/ 	.short	0x010a
        /*15b6*/ 	.byte	0x3f
	.zero		1


	//   ....[75]....
        /*15b8*/ 	.word	0x0002bdc0
        /*15bc*/ 	.word	0x00000000
        /*15c0*/ 	.word	0x00022830
        /*15c4*/ 	.short	0x0107
        /*15c6*/ 	.byte	0x3f
	.zero		1


	//   ....[76]....
        /*15c8*/ 	.word	0x0002be90
        /*15cc*/ 	.word	0x00000000
        /*15d0*/ 	.word	0x00022830
        /*15d4*/ 	.short	0x0101
        /*15d6*/ 	.byte	0x3f
	.zero		1


	//   ....[77]....
        /*15d8*/ 	.word	0x0002bf10
        /*15dc*/ 	.word	0x00000003
        /*15e0*/ 	.word	0x00022870
        /*15e4*/ 	.short	0x010a
        /*15e6*/ 	.byte	0x3f
	.zero		1


	//   ....[78]....
        /*15e8*/ 	.word	0x0002bfa0
        /*15ec*/ 	.word	0x00000003
        /*15f0*/ 	.word	0x00022860
        /*15f4*/ 	.short	0x010a
        /*15f6*/ 	.byte	0x3f
	.zero		1


	//   ....[79]....
        /*15f8*/ 	.word	0x0002c4b0
        /*15fc*/ 	.word	0x00000003
        /*1600*/ 	.word	0x00022850
        /*1604*/ 	.short	0x0101
        /*1606*/ 	.byte	0x3f
	.zero		1


	//   ....[80]....
        /*1608*/ 	.word	0x0002c540
        /*160c*/ 	.word	0x00000003
        /*1610*/ 	.word	0x00000000
        /*1614*/ 	.short	0x0101
        /*1616*/ 	.byte	0x3f
	.zero		1


	//   ....[81]....
        /*1618*/ 	.word	0x0002c700
        /*161c*/ 	.word	0x00000012
        /*1620*/ 	.word	0x00022870
        /*1624*/ 	.short	0x010a
        /*1626*/ 	.byte	0x3f
	.zero		1


	//   ....[82]....
        /*1628*/ 	.word	0x0002c780
        /*162c*/ 	.word	0x00000012
        /*1630*/ 	.word	0x00022860
        /*1634*/ 	.short	0x010a
        /*1636*/ 	.byte	0x3f
	.zero		1


	//   ....[83]....
        /*1638*/ 	.word	0x0002cca0
        /*163c*/ 	.word	0x00000012
        /*1640*/ 	.word	0x00022850
        /*1644*/ 	.short	0x0101
        /*1646*/ 	.byte	0x3f
	.zero		1


	//   ....[84]....
        /*1648*/ 	.word	0x0002cd50
        /*164c*/ 	.word	0x00000012
        /*1650*/ 	.word	0x00000000
        /*1654*/ 	.short	0x0101
        /*1656*/ 	.byte	0x3f
	.zero		1


	//   ....[85]....
        /*1658*/ 	.word	0x0002da60
        /*165c*/ 	.word	0x00000005
        /*1660*/ 	.word	0x00022820
        /*1664*/ 	.short	0x010a
        /*1666*/ 	.byte	0x3f
	.zero		1


	//   ....[86]....
        /*1668*/ 	.word	0x0002dbd0
        /*166c*/ 	.word	0x00000003
        /*1670*/ 	.word	0x00022840
        /*1674*/ 	.short	0x010a
        /*1676*/ 	.byte	0x3f
	.zero		1


	//   ....[87]....
        /*1678*/ 	.word	0x0002dc70
        /*167c*/ 	.word	0x00000021
        /*1680*/ 	.word	0x00022840
        /*1684*/ 	.short	0x010a
        /*1686*/ 	.byte	0x3f
	.zero		1


	//   ....[88]....
        /*1688*/ 	.word	0x0002dcb0
        /*168c*/ 	.word	0x00000003
        /*1690*/ 	.word	0x00022860
        /*1694*/ 	.short	0x010a
        /*1696*/ 	.byte	0x3f
	.zero		1


	//   ....[89]....
        /*1698*/ 	.word	0x0002dcf0
        /*169c*/ 	.word	0x00000021
        /*16a0*/ 	.word	0x00022860
        /*16a4*/ 	.short	0x010a
        /*16a6*/ 	.byte	0x3f
	.zero		1


	//   ....[90]....
        /*16a8*/ 	.word	0x0002dd30
        /*16ac*/ 	.word	0x00000003
        /*16b0*/ 	.word	0x00022880
        /*16b4*/ 	.short	0x010a
        /*16b6*/ 	.byte	0x3f
	.zero		1


	//   ....[91]....
        /*16b8*/ 	.word	0x0002dd70
        /*16bc*/ 	.word	0x00000021
        /*16c0*/ 	.word	0x00022880
        /*16c4*/ 	.short	0x010a
        /*16c6*/ 	.byte	0x3f
	.zero		1


	//   ....[92]....
        /*16c8*/ 	.word	0x0002ddd0
        /*16cc*/ 	.word	0x00000057
        /*16d0*/ 	.word	0x00022890
        /*16d4*/ 	.short	0x010a
        /*16d6*/ 	.byte	0x3f
	.zero		1


	//   ....[93]....
        /*16d8*/ 	.word	0x0002e180
        /*16dc*/ 	.word	0x00000057
        /*16e0*/ 	.word	0x00022890
        /*16e4*/ 	.short	0x010a
        /*16e6*/ 	.byte	0x3f
	.zero		1


	//   ....[94]....
        /*16e8*/ 	.word	0x0002e540
        /*16ec*/ 	.word	0x00000057
        /*16f0*/ 	.word	0x00022890
        /*16f4*/ 	.short	0x010a
        /*16f6*/ 	.byte	0x3f
	.zero		1


	//   ....[95]....
        /*16f8*/ 	.word	0x0002e8f0
        /*16fc*/ 	.word	0x00000057
        /*1700*/ 	.word	0x000228b0
        /*1704*/ 	.short	0x010a
        /*1706*/ 	.byte	0x3f
	.zero		1


	//   ....[96]....
        /*1708*/ 	.word	0x0002edc0
        /*170c*/ 	.word	0x00000011
        /*1710*/ 	.word	0x00022800
        /*1714*/ 	.short	0x010a
        /*1716*/ 	.byte	0x3f
	.zero		1


	//   ....[97]....
        /*1718*/ 	.word	0x0002f2b0
        /*171c*/ 	.word	0x00000011
        /*1720*/ 	.word	0x00022800
        /*1724*/ 	.short	0x010a
        /*1726*/ 	.byte	0x3f
	.zero		1


	//   ....[98]....
        /*1728*/ 	.word	0x0002f300
        /*172c*/ 	.word	0x0000000e
        /*1730*/ 	.word	0x00022830
        /*1734*/ 	.short	0x010a
        /*1736*/ 	.byte	0x3f
	.zero		1


	//   ....[99]....
        /*1738*/ 	.word	0x0002f350
        /*173c*/ 	.word	0x00000015
        /*1740*/ 	.word	0x00022830
        /*1744*/ 	.short	0x010a
        /*1746*/ 	.byte	0x3f
	.zero		1


	//   ....[100]....
        /*1748*/ 	.word	0x0002f3a0
        /*174c*/ 	.word	0x00000015
        /*1750*/ 	.word	0x00022850
        /*1754*/ 	.short	0x010a
        /*1756*/ 	.byte	0x3f
	.zero		1


	//   ....[101]....
        /*1758*/ 	.word	0x0002f3f0
        /*175c*/ 	.word	0x00000014
        /*1760*/ 	.word	0x00022830
        /*1764*/ 	.short	0x010a
        /*1766*/ 	.byte	0x3f
	.zero		1


	//   ....[102]....
        /*1768*/ 	.word	0x0002f440
        /*176c*/ 	.word	0x00000015
        /*1770*/ 	.word	0x00022850
        /*1774*/ 	.short	0x010a
        /*1776*/ 	.byte	0x3f
	.zero		1


	//   ....[103]....
        /*1778*/ 	.word	0x0002f490
        /*177c*/ 	.word	0x00000014
        /*1780*/ 	.word	0x00022830
        /*1784*/ 	.short	0x010a
        /*1786*/ 	.byte	0x3f
	.zero		1


	//   ....[104]....
        /*1788*/ 	.word	0x0002f4e0
        /*178c*/ 	.word	0x00000015
        /*1790*/ 	.word	0x00022850
        /*1794*/ 	.short	0x010a
        /*1796*/ 	.byte	0x3f
	.zero		1


	//   ....[105]....
        /*1798*/ 	.word	0x0002f530
        /*179c*/ 	.word	0x0000000b
        /*17a0*/ 	.word	0x00022850
        /*17a4*/ 	.short	0x010a
        /*17a6*/ 	.byte	0x3f
	.zero		1


	//   ....[106]....
        /*17a8*/ 	.word	0x00030af0
        /*17ac*/ 	.word	0x00000011
        /*17b0*/ 	.word	0x00022820
        /*17b4*/ 	.short	0x010a
        /*17b6*/ 	.byte	0x3f
	.zero		1


	//   ....[107]....
        /*17b8*/ 	.word	0x00030b40
        /*17bc*/ 	.word	0x00000005
        /*17c0*/ 	.word	0x000228a0
        /*17c4*/ 	.short	0x010a
        /*17c6*/ 	.byte	0x3f
	.zero		1


	//   ....[108]....
        /*17c8*/ 	.word	0x00030b90
        /*17cc*/ 	.word	0x00000005
        /*17d0*/ 	.word	0x000228c0
        /*17d4*/ 	.short	0x010a
        /*17d6*/ 	.byte	0x3f
	.zero		1


	//   ....[109]....
        /*17d8*/ 	.word	0x00030be0
        /*17dc*/ 	.word	0x00000005
        /*17e0*/ 	.word	0x000228a0
        /*17e4*/ 	.short	0x010a
        /*17e6*/ 	.byte	0x3f
	.zero		1


	//   ....[110]....
        /*17e8*/ 	.word	0x00030c30
        /*17ec*/ 	.word	0x00000005
        /*17f0*/ 	.word	0x000228c0
        /*17f4*/ 	.short	0x010a
        /*17f6*/ 	.byte	0x3f
	.zero		1


	//   ....[111]....
        /*17f8*/ 	.word	0x00030d50
        /*17fc*/ 	.word	0x00000006
        /*1800*/ 	.word	0x00022880
        /*1804*/ 	.short	0x010a
        /*1806*/ 	.byte	0x3f
	.zero		1


	//   ....[112]....
        /*1808*/ 	.word	0x00031a40
        /*180c*/ 	.word	0x00000006
        /*1810*/ 	.word	0x00022840
        /*1814*/ 	.short	0x010a
        /*1816*/ 	.byte	0x3f
	.zero		1


	//   ....[113]....
        /*1818*/ 	.word	0x00033160
        /*181c*/ 	.word	0x00000011
        /*1820*/ 	.word	0x00022820
        /*1824*/ 	.short	0x010a
        /*1826*/ 	.byte	0x3f
	.zero		1


	//   ....[114]....
        /*1828*/ 	.word	0x000331b0
        /*182c*/ 	.word	0x00000000
        /*1830*/ 	.word	0x00022880
        /*1834*/ 	.short	0x010a
        /*1836*/ 	.byte	0x3f
	.zero		1


	//   ....[115]....
        /*1838*/ 	.word	0x00033cf0
        /*183c*/ 	.word	0x00000000
        /*1840*/ 	.word	0x00022840
        /*1844*/ 	.short	0x010a
        /*1846*/ 	.byte	0x3f
	.zero		1


	//   ....[116]....
        /*1848*/ 	.word	0x00034800
        /*184c*/ 	.word	0x00000003
        /*1850*/ 	.word	0x00022870
        /*1854*/ 	.short	0x010a
        /*1856*/ 	.byte	0x3f
	.zero		1


	//   ....[117]....
        /*1858*/ 	.word	0x00034850
        /*185c*/ 	.word	0x00000003
        /*1860*/ 	.word	0x00022860
        /*1864*/ 	.short	0x010a
        /*1866*/ 	.byte	0x3f
	.zero		1


	//   ....[118]....
        /*1868*/ 	.word	0x000348a0
        /*186c*/ 	.word	0x00000012
        /*1870*/ 	.word	0x00022870
        /*1874*/ 	.short	0x010a
        /*1876*/ 	.byte	0x3f
	.zero		1


	//   ....[119]....
        /*1878*/ 	.word	0x000348f0
        /*187c*/ 	.word	0x00000012
        /*1880*/ 	.word	0x00022860
        /*1884*/ 	.short	0x010a
        /*1886*/ 	.byte	0x3f
	.zero		1


	//   ....[120]....
        /*1888*/ 	.word	0x00035280
        /*188c*/ 	.word	0x00000005
        /*1890*/ 	.word	0x00022820
        /*1894*/ 	.short	0x010a
        /*1896*/ 	.byte	0x3f
	.zero		1


	//   ....[121]....
        /*1898*/ 	.word	0x00035420
        /*189c*/ 	.word	0x00000003
        /*18a0*/ 	.word	0x00022840
        /*18a4*/ 	.short	0x010a
        /*18a6*/ 	.byte	0x3f
	.zero		1


	//   ....[122]....
        /*18a8*/ 	.word	0x00035470
        /*18ac*/ 	.word	0x00000021
        /*18b0*/ 	.word	0x00022840
        /*18b4*/ 	.short	0x010a
        /*18b6*/ 	.byte	0x3f
	.zero		1


	//   ....[123]....
        /*18b8*/ 	.word	0x000354c0
        /*18bc*/ 	.word	0x00000003
        /*18c0*/ 	.word	0x00022860
        /*18c4*/ 	.short	0x010a
        /*18c6*/ 	.byte	0x3f
	.zero		1


	//   ....[124]....
        /*18c8*/ 	.word	0x00035510
        /*18cc*/ 	.word	0x00000021
        /*18d0*/ 	.word	0x00022860
        /*18d4*/ 	.short	0x010a
        /*18d6*/ 	.byte	0x3f
	.zero		1


	//   ....[125]....
        /*18d8*/ 	.word	0x00035560
        /*18dc*/ 	.word	0x00000003
        /*18e0*/ 	.word	0x00022880
        /*18e4*/ 	.short	0x010a
        /*18e6*/ 	.byte	0x3f
	.zero		1


	//----- nvinfo : EIATTR_NUM_MBARRIERS
	.align		4
.L_239:
        /*18e8*/ 	.byte	0x03, 0x38
        /*18ea*/ 	.short	0x0016


	//----- nvinfo : EIATTR_EXIT_INSTR_OFFSETS
	.align		4
        /*18ec*/ 	.byte	0x04, 0x1c
        /*18ee*/ 	.short	(.L_241 - .L_240)


	//   ....[0]....
.L_240:
        /*18f0*/ 	.word	0x0002ddc0


	//----- nvinfo : EIATTR_MAX_THREADS
	.align		4
.L_241:
        /*18f4*/ 	.byte	0x04, 0x05
        /*18f6*/ 	.short	(.L_243 - .L_242)
.L_242:
        /*18f8*/ 	.word	0x00000180
        /*18fc*/ 	.word	0x00000001
        /*1900*/ 	.word	0x00000001


	//----- nvinfo : EIATTR_CRS_STACK_SIZE
	.align		4
.L_243:
        /*1904*/ 	.byte	0x04, 0x1e
        /*1906*/ 	.short	(.L_245 - .L_244)
.L_244:
        /*1908*/ 	.word	0x00000000


	//----- nvinfo : EIATTR_CBANK_PARAM_SIZE
	.align		4
.L_245:
        /*190c*/ 	.byte	0x03, 0x19
        /*190e*/ 	.short	0x0af0


	//----- nvinfo : EIATTR_PARAM_CBANK
	.align		4
        /*1910*/ 	.byte	0x04, 0x0a
        /*1912*/ 	.short	(.L_247 - .L_246)
	.align		4
.L_246:
        /*1914*/ 	.word	index@(.nv.constant0._ZN7cutlass13device_kernelIN5flash11enable_sm90INS1_16FlashAttnFwdSm90INS1_25CollectiveMainloopFwdSm90ILi2EN4cute5tupleIJNS5_1CILi1EEES8_S8_EEENS6_IJNS7_ILi128EEENS7_ILi160EEESA_EEELi128ENS_12float_e4m3_tEfNS_4arch4Sm90ELb0ELb1ELb1ELb1ELb1ELb1ELb0ELb1ELb1ELb1ELb0ELb0EEENS1_21CollectiveEpilogueFwdINS6_IJSA_SA_SB_EEES9_NS_10bfloat16_tESF_Li256ELb1ELb1ELb0ELb1EEENS1_36VarlenDynamicPersistentTileSchedulerILi128ELi160ELi256ELi128ELb0ELb1ELb1ELb1ELb0ELb1EEEEEEEEEvNT_6ParamsE)
        /*1918*/ 	.short	0x0210
        /*191a*/ 	.short	0x0af0


	//----- nvinfo : EIATTR_SW_WAR
	.align		4
.L_247:
        /*191c*/ 	.byte	0x04, 0x36
        /*191e*/ 	.short	(.L_249 - .L_248)
.L_248:
        /*1920*/ 	.word	0x00000008
.L_249:


//--------------------- .nv.info._ZN7cutlass13device_kernelIN5flash11enable_sm90INS1_16FlashAttnFwdSm90INS1_25CollectiveMainloopFwdSm90ILi2EN4cute5tupleIJNS5_1CILi1EEES8_S8_EEENS6_IJNS7_ILi128EEENS7_ILi160EEESA_EEELi128ENS_12float_e4m3_tEfNS_4arch4Sm90ELb1ELb0ELb1ELb0ELb1ELb0ELb0ELb1ELb1ELb1ELb0ELb0EEENS1_21CollectiveEpilogueFwdINS6_IJSA_SA_SB_EEES9_NS_10bfloat16_tESF_Li256ELb0ELb1ELb0ELb1EEENS1_30DynamicPersistentTileSchedulerILi256ELi128ELb0ELb1ELb1EEEEEEEEEvNT_6ParamsE --------------------------
	.section	.nv.info._ZN7cutlass13device_kernelIN5flash11enable_sm90INS1_16FlashAttnFwdSm90INS1_25CollectiveMainloopFwdSm90ILi2EN4cute5tupleIJNS5_1CILi1EEES8_S8_EEENS6_IJNS7_ILi128EEENS7_ILi160EEESA_EEELi128ENS_12float_e4m3_tEfNS_4arch4Sm90ELb1ELb0ELb1ELb0ELb1ELb0ELb0ELb1ELb1ELb1ELb0ELb0EEENS1_21CollectiveEpilogueFwdINS6_IJSA_SA_SB_EEES9_NS_10bfloat16_tESF_Li256ELb0ELb1ELb0ELb1EEENS1_30DynamicPersistentTileSchedulerILi256ELi128ELb0ELb1ELb1EEEEEEEEEvNT_6ParamsE,"",@"SHT_CUDA_INFO"
	.sectionflags	@""
	.align	4


	//----- nvinfo : EIATTR_CUDA_API_VERSION
	.align		4
        /*0000*/ 	.byte	0x04, 0x37
        /*0002*/ 	.short	(.L_251 - .L_250)
.L_250:
        /*0004*/ 	.word	0x00000082


	//----- nvinfo : EIATTR_KPARAM_INFO
	.align		4
.L_251:
        /*0008*/ 	.byte	0x04, 0x17
        /*000a*/ 	.short	(.L_253 - .L_252)
.L_252:
        /*000c*/ 	.word	0x00000000
        /*0010*/ 	.short	0x0000
        /*0012*/ 	.short	0x0070
        /*0014*/ 	.byte	0x00, 0xf0, 0x01, 0x2a


	//----- nvinfo : EIATTR_SPARSE_MMA_MASK
	.align		4
.L_253:
        /*0018*/ 	.byte	0x03, 0x50
        /*001a*/ 	.short	0x0000


	//----- nvinfo : EIATTR_MAXREG_COUNT
	.align		4
        /*001c*/ 	.byte	0x03, 0x1b
        /*001e*/ 	.short	0x00a8


	//----- nvinfo : EIATTR_NUM_BARRIERS
	.align		4
        /*0020*/ 	.byte	0x02, 0x4c
        /*0022*/ 	.byte	0x10
	.zero		1


	//----- nvinfo : EIATTR_EXTERNS
	.align		4
        /*0024*/ 	.byte	0x04, 0x0f
        /*0026*/ 	.short	(.L_255 - .L_254)


	//   ....[0]....
	.align		4
.L_254:
        /*0028*/ 	.word	index@(__assertfail)


	//----- nvinfo : EIATTR_ANNOTATIONS
	.align		4
.L_255:
        /*002c*/ 	.byte	0x04, 0x55
        /*002e*/ 	.short	(.L_257 - .L_256)


	//   ....[0]....
.L_256:
        /* <DEDUP_REMOVED lines=19> */


	//----- nvinfo : EIATTR_MERCURY_ISA_VERSION
	.align		4
.L_257:
        /*0150*/ 	.byte	0x03, 0x5f
        /*0152*/ 	.short	0x0101


	//----- nvinfo : EIATTR_INT_WARP_WIDE_INSTR_OFFSETS
	.align		4
        /*0154*/ 	.byte	0x04, 0x31
        /*0156*/ 	.short	(.L_259 - .L_258)


	//   ....[0]....
.L_258:
        /*0158*/ 	.word	0x000000c0


	//   ....[1]....
        /*015c*/ 	.word	0x000000d0


	//   ....[2]....
        /*0160*/ 	.word	0x00000170


	//   ....[3]....
        /*0164*/ 	.word	0x0000fdc0


	//   ....[4]....
        /*0168*/ 	.word	0x0000fe50


	//   ....[5]....
        /*016c*/ 	.word	0x00013e30


	//   ....[6]....
        /*0170*/ 	.word	0x00013ec0


	//----- nvinfo : EIATTR_COOP_GROUP_MASK_REGIDS
	.align		4
.L_259:
        /*0174*/ 	.byte	0x04, 0x29
        /*0176*/ 	.short	(.L_261 - .L_260)


	//   ....[0]....
.L_260:
        /*0178*/ 	.word	0xffffffff


	//   ....[1]....
        /*017c*/ 	.word	0xffffffff


	//   ....[2]....
        /*0180*/ 	.word	0xffffffff


	//   ....[3]....
        /*0184*/ 	.word	0xffffffff


	//   ....[4]....
        /*0188*/ 	.word	0xffffffff


	//   ....[5]....
        /*018c*/ 	.word	0xffffffff


	//   ....[6]....
        /*0190*/ 	.word	0xffffffff


	//   ....[7]....
        /*0194*/ 	.word	0xffffffff


	//   ....[8]....
        /*0198*/ 	.word	0xffffffff


	//   ....[9]....
        /*019c*/ 	.word	0xffffffff


	//   ....[10]....
        /*01a0*/ 	.word	0xffffffff


	//   ....[11]....
        /*01a4*/ 	.word	0xffffffff


	//   ....[12]....
        /*01a8*/ 	.word	0xffffffff


	//   ....[13]....
        /*01ac*/ 	.word	0xffffffff


	//   ....[14]....
        /*01b0*/ 	.word	0xffffffff


	//   ....[15]....
        /*01b4*/ 	.word	0xffffffff


	//   ....[16]....
        /*01b8*/ 	.word	0xffffffff


	//   ....[17]....
        /*01bc*/ 	.word	0xffffffff


	//   ....[18]....
        /*01c0*/ 	.word	0xffffffff


	//   ....[19]....
        /*01c4*/ 	.word	0xffffffff


	//   ....[20]....
        /*01c8*/ 	.word	0xffffffff


	//   ....[21]....
        /*01cc*/ 	.word	0xffffffff


	//   ....[22]....
        /*01d0*/ 	.word	0xffffffff


	//   ....[23]....
        /*01d4*/ 	.word	0xffffffff


	//   ....[24]....
        /*01d8*/ 	.word	0xffffffff


	//   ....[25]....
        /*01dc*/ 	.word	0xffffffff


	//   ....[26]....
        /*01e0*/ 	.word	0xffffffff


	//   ....[27]....
        /*01e4*/ 	.word	0xffffffff


	//   ....[28]....
        /*01e8*/ 	.word	0xffffffff


	//   ....[29]....
        /*01ec*/ 	.word	0xffffffff


	//   ....[30]....
        /*01f0*/ 	.word	0xffffffff


	//   ....[31]....
        /*01f4*/ 	.word	0xffffffff


	//   ....[32]....
        /*01f8*/ 	.word	0xffffffff


	//   ....[33]....
        /*01fc*/ 	.word	0xffffffff


	//   ....[34]....
        /*0200*/ 	.word	0xffffffff


	//   ....[35]....
        /*0204*/ 	.word	0xffffffff


	//   ....[36]....
        /*0208*/ 	.word	0xffffffff


	//   ....[37]....
        /*020c*/ 	.word	0xffffffff


	//   ....[38]....
        /*0210*/ 	.word	0xffffffff


	//   ....[39]....
        /*0214*/ 	.word	0xffffffff


	//   ....[40]....
        /*0218*/ 	.word	0xffffffff


	//   ....[41]....
        /*021c*/ 	.word	0xffffffff


	//   ....[42]....
        /*0220*/ 	.word	0xffffffff


	//   ....[43]....
        /*0224*/ 	.word	0xffffffff


	//   ....[44]....
        /*0228*/ 	.word	0xffffffff


	//   ....[45]....
        /*022c*/ 	.word	0xffffffff


	//   ....[46]....
        /*0230*/ 	.word	0xffffffff


	//   ....[47]....
        /*0234*/ 	.word	0xffffffff


	//   ....[48]....
        /*0238*/ 	.word	0xffffffff


	//   ....[49]....
        /*023c*/ 	.word	0xffffffff


	//   ....[50]....
        /*0240*/ 	.word	0xffffffff


	//   ....[51]....
        /*0244*/ 	.word	0xffffffff


	//   ....[52]....
        /*0248*/ 	.word	0xffffffff


	//   ....[53]....
        /*024c*/ 	.word	0xffffffff


	//   ....[54]....
        /*0250*/ 	.word	0xffffffff


	//   ....[55]....
        /*0254*/ 	.word	0xffffffff


	//   ....[56]....
        /*0258*/ 	.word	0xffffffff


	//   ....[57]....
        /*025c*/ 	.word	0xffffffff


	//   ....[58]....
        /*0260*/ 	.word	0xffffffff


	//   ....[59]....
        /*0264*/ 	.word	0xffffffff


	//   ....[60]....
        /*0268*/ 	.word	0xffffffff


	//   ....[61]....
        /*026c*/ 	.word	0xffffffff


	//   ....[62]....
        /*0270*/ 	.word	0xffffffff


	//   ....[63]....
        /*0274*/ 	.word	0xffffffff


	//   ....[64]....
        /*0278*/ 	.word	0xffffffff


	//   ....[65]....
        /*027c*/ 	.word	0xffffffff


	//   ....[66]....
        /*0280*/ 	.word	0xffffffff


	//   ....[67]....
        /*0284*/ 	.word	0xffffffff


	//   ....[68]....
        /*0288*/ 	.word	0xffffffff


	//   ....[69]....
        /*028c*/ 	.word	0xffffffff


	//   ....[70]....
        /*0290*/ 	.word	0xffffffff


	//   ....[71]....
        /*0294*/ 	.word	0xffffffff


	//   ....[72]....
        /*0298*/ 	.word	0xffffffff


	//   ....[73]....
        /*029c*/ 	.word	0xffffffff


	//   ....[74]....
        /*02a0*/ 	.word	0xffffffff


	//   ....[75]....
        /*02a4*/ 	.word	0xffffffff


	//   ....[76]....
        /*02a8*/ 	.word	0xffffffff


	//   ....[77]....
        /*02ac*/ 	.word	0xffffffff


	//   ....[78]....
        /*02b0*/ 	.word	0xffffffff


	//   ....[79]....
        /*02b4*/ 	.word	0xffffffff


	//   ....[80]....
        /*02b8*/ 	.word	0xffffffff


	//   ....[81]....
        /*02bc*/ 	.word	0xffffffff


	//   ....[82]....
        /*02c0*/ 	.word	0xffffffff


	//   ....[83]....
        /*02c4*/ 	.word	0xffffffff


	//   ....[84]....
        /*02c8*/ 	.word	0xffffffff


	//   ....[85]....
        /*02cc*/ 	.word	0xffffffff


	//   ....[86]....
        /*02d0*/ 	.word	0xffffffff


	//   ....[87]....
        /*02d4*/ 	.word	0xffffffff


	//   ....[88]....
        /*02d8*/ 	.word	0xffffffff


	//   ....[89]....
        /*02dc*/ 	.word	0xffffffff


	//   ....[90]....
        /*02e0*/ 	.word	0xffffffff


	//   ....[91]....
        /*02e4*/ 	.word	0xffffffff


	//   ....[92]....
        /*02e8*/ 	.word	0xffffffff


	//   ....[93]....
        /*02ec*/ 	.word	0xffffffff


	//   ....[94]....
        /*02f0*/ 	.word	0xffffffff


	//   ....[95]....
        /*02f4*/ 	.word	0xffffffff


	//   ....[96]....
        /*02f8*/ 	.word	0xffffffff


	//   ....[97]....
        /*02fc*/ 	.word	0xffffffff


	//   ....[98]....
        /*0300*/ 	.word	0xffffffff


	//   ....[99]....
        /*0304*/ 	.word	0xffffffff


	//   ....[100]....
        /*0308*/ 	.word	0xffffffff


	//   ....[101]....
        /*030c*/ 	.word	0xffffffff


	//   ....[102]....
        /*0310*/ 	.word	0xffffffff


	//   ....[103]....
        /*0314*/ 	.word	0xffffffff


	//   ....[104]....
        /*0318*/ 	.word	0xffffffff


	//   ....[105]....
        /*031c*/ 	.word	0xffffffff


	//   ....[106]....
        /*0320*/ 	.word	0xffffffff


	//   ....[107]....
        /*0324*/ 	.word	0xffffffff


	//   ....[108]....
        /*0328*/ 	.word	0xffffffff


	//   ....[109]....
        /*032c*/ 	.word	0xffffffff


	//   ....[110]....
        /*0330*/ 	.word	0xffffffff


	//   ....[111]....
        /*0334*/ 	.word	0xffffffff


	//   ....[112]....
        /*0338*/ 	.word	0xffffffff


	//   ....[113]....
        /*033c*/ 	.word	0xffffffff


	//   ....[114]....
        /*0340*/ 	.word	0xffffffff


	//   ....[115]....
        /*0344*/ 	.word	0xffffffff


	//   ....[116]....
        /*0348*/ 	.word	0xffffffff


	//   ....[117]....
        /*034c*/ 	.word	0xffffffff


	//   ....[118]....
        /*0350*/ 	.word	0xffffffff


	//   ....[119]....
        /*0354*/ 	.word	0xffffffff


	//   ....[120]....
        /*0358*/ 	.word	0xffffffff


	//   ....[121]....
        /*035c*/ 	.word	0xffffffff


	//   ....[122]....
        /*0360*/ 	.word	0xffffffff


	//   ....[123]....
        /*0364*/ 	.word	0xffffffff


	//   ....[124]....
        /*0368*/ 	.word	0xffffffff


	//   ....[125]....
        /*036c*/ 	.word	0xffffffff


	//   ....[126]....
        /*0370*/ 	.word	0xffffffff


	//   ....[127]....
        /*0374*/ 	.word	0xffffffff


	//   ....[128]....
        /*0378*/ 	.word	0xffffffff


	//   ....[129]....
        /*037c*/ 	.word	0xffffffff


	//   ....[130]....
        /*0380*/ 	.word	0xffffffff


	//   ....[131]....
        /*0384*/ 	.word	0xffffffff


	//   ....[132]....
        /*0388*/ 	.word	0xffffffff


	//   ....[133]....
        /*038c*/ 	.word	0xffffffff


	//   ....[134]....
        /*0390*/ 	.word	0xffffffff


	//   ....[135]....
        /*0394*/ 	.word	0xffffffff


	//   ....[136]....
        /*0398*/ 	.word	0xffffffff


	//   ....[137]....
        /*039c*/ 	.word	0xffffffff


	//   ....[138]....
        /*03a0*/ 	.word	0xffffffff


	//   ....[139]....
        /*03a4*/ 	.word	0xffffffff


	//   ....[140]....
        /*03a8*/ 	.word	0xffffffff


	//   ....[141]....
        /*03ac*/ 	.word	0xffffffff


	//   ....[142]....
        /*03b0*/ 	.word	0xffffffff


	//   ....[143]....
        /*03b4*/ 	.word	0xffffffff


	//   ....[144]....
        /*03b8*/ 	.word	0xffffffff


	//   ....[145]....
        /*03bc*/ 	.word	0xffffffff


	//   ....[146]....
        /*03c0*/ 	.word	0xffffffff


	//   ....[147]....
        /*03c4*/ 	.word	0xffffffff


	//   ....[148]....
        /*03c8*/ 	.word	0xffffffff


	//   ....[149]....
        /*03cc*/ 	.word	0xffffffff


	//   ....[150]....
        /*03d0*/ 	.word	0xffffffff


	//   ....[151]....
        /*03d4*/ 	.word	0xffffffff


	//   ....[152]....
        /*03d8*/ 	.word	0xffffffff


	//   ....[153]....
        /*03dc*/ 	.word	0xffffffff


	//   ....[154]....
        /*03e0*/ 	.word	0xffffffff


	//   ....[155]....
        /*03e4*/ 	.word	0xffffffff


	//   ....[156]....
        /*03e8*/ 	.word	0xffffffff


	//   ....[157]....
        /*03ec*/ 	.word	0xffffffff


	//   ....[158]....
        /*03f0*/ 	.word	0xffffffff


	//   ....[159]....
        /*03f4*/ 	.word	0xffffffff


	//   ....[160]....
        /*03f8*/ 	.word	0xffffffff


	//   ....[161]....
        /*03fc*/ 	.word	0xffffffff


	//   ....[162]....
        /*0400*/ 	.word	0xffffffff


	//   ....[163]....
        /*0404*/ 	.word	0xffffffff


	//   ....[164]....
        /*0408*/ 	.word	0xffffffff


	//   ....[165]....
        /*040c*/ 	.word	0xffffffff


	//   ....[166]....
        /*0410*/ 	.word	0xffffffff


	//   ....[167]....
        /*0414*/ 	.word	0xffffffff


	//   ....[168]....
        /*0418*/ 	.word	0xffffffff


	//   ....[169]....
        /*041c*/ 	.word	0xffffffff


	//   ....[170]....
        /*0420*/ 	.word	0xffffffff


	//   ....[171]....
        /*0424*/ 	.word	0xffffffff


	//   ....[172]....
        /*0428*/ 	.word	0xffffffff


	//   ....[173]....
        /*042c*/ 	.word	0xffffffff


	//   ....[174]....
        /*0430*/ 	.word	0xffffffff


	//   ....[175]....
        /*0434*/ 	.word	0xffffffff


	//   ....[176]....
        /*0438*/ 	.word	0xffffffff


	//   ....[177]....
        /*043c*/ 	.word	0xffffffff


	//   ....[178]....
        /*0440*/ 	.word	0x0500000f


	//   ....[179]....
        /*0444*/ 	.word	0x0500000f


	//   ....[180]....
        /*0448*/ 	.word	0x0500000f


	//   ....[181]....
        /*044c*/ 	.word	0x0500000f


	//   ....[182]....
        /*0450*/ 	.word	0x0500000f


	//   ....[183]....
        /*0454*/ 	.word	0x0500000f


	//   ....[184]....
        /*0458*/ 	.word	0x0500000f


	//   ....[185]....
        /*045c*/ 	.word	0x0500000f


	//   ....[186]....
        /*0460*/ 	.word	0x0500000f


	//   ....[187]....
        /*0464*/ 	.word	0x0500000f


	//   ....[188]....
        /*0468*/ 	.word	0x0500000f


	//   ....[189]....
        /*046c*/ 	.word	0x0500000f


	//   ....[190]....
        /*0470*/ 	.word	0x0500000f


	//   ....[191]....
        /*0474*/ 	.word	0x0500000f


	//   ....[192]....
        /*0478*/ 	.word	0x0500000f


	//   ....[193]....
        /*047c*/ 	.word	0x0500000f


	//   ....[194]....
        /*0480*/ 	.word	0x0500000f


	//   ....[195]....
        /*0484*/ 	.word	0x0500000f


	//   ....[196]....
        /*0488*/ 	.word	0x0500000f


	//   ....[197]....
        /*048c*/ 	.word	0x0500000f


	//   ....[198]....
        /*0490*/ 	.word	0x0500000f


	//   ....[199]....
        /*0494*/ 	.word	0x0500000f


	//   ....[200]....
        /*0498*/ 	.word	0x0500000f


	//   ....[201]....
        /*049c*/ 	.word	0x0500000f


	//   ....[202]....
        /*04a0*/ 	.word	0x0500000f


	//   ....[203]....
        /*04a4*/ 	.word	0x0500000f


	//   ....[204]....
        /*04a8*/ 	.word	0x0500000f


	//   ....[205]....
        /*04ac*/ 	.word	0x0500000f


	//   ....[206]....
        /*04b0*/ 	.word	0x0500000f


	//   ....[207]....
        /*04b4*/ 	.word	0x0500000f


	//   ....[208]....
        /*04b8*/ 	.word	0x0500000f


	//   ....[209]....
        /*04bc*/ 	.word	0x0500000f


	//   ....[210]....
        /*04c0*/ 	.word	0x0500000f


	//   ....[211]....
        /*04c4*/ 	.word	0x0500000f


	//   ....[212]....
        /*04c8*/ 	.word	0x0500000f


	//   ....[213]....
        /*04cc*/ 	.word	0x0500000f


	//   ....[214]....
        /*04d0*/ 	.word	0x0500000f


	//   ....[215]....
        /*04d4*/ 	.word	0x0500000f


	//   ....[216]....
        /*04d8*/ 	.word	0x0500000f


	//   ....[217]....
        /*04dc*/ 	.word	0x0500000f


	//   ....[218]....
        /*04e0*/ 	.word	0x0500000f


	//   ....[219]....
        /*04e4*/ 	.word	0x0500000f


	//   ....[220]....
        /*04e8*/ 	.word	0x0500000f


	//   ....[221]....
        /*04ec*/ 	.word	0x0500000f


	//   ....[222]....
        /*04f0*/ 	.word	0x0500000f


	//   ....[223]....
        /*04f4*/ 	.word	0x0500000f


	//   ....[224]....
        /*04f8*/ 	.word	0x0500000f


	//   ....[225]....
        /*04fc*/ 	.word	0x0500000f


	//   ....[226]....
        /*0500*/ 	.word	0x0500000f


	//   ....[227]....
        /*0504*/ 	.word	0x0500000f


	//   ....[228]....
        /*0508*/ 	.word	0x0500000f


	//   ....[229]....
        /*050c*/ 	.word	0x0500000f


	//   ....[230]....
        /*0510*/ 	.word	0x0500000f


	//   ....[231]....
        /*0514*/ 	.word	0x0500000f


	//   ....[232]....
        /*0518*/ 	.word	0x0500000f


	//   ....[233]....
        /*051c*/ 	.word	0x0500000f


	//   ....[234]....
        /*0520*/ 	.word	0x0500000f


	//   ....[235]....
        /*0524*/ 	.word	0x0500000f


	//   ....[236]....
        /*0528*/ 	.word	0x0500000f


	//   ....[237]....
        /*052c*/ 	.word	0x0500000f


	//   ....[238]....
        /*0530*/ 	.word	0x0500000f


	//   ....[239]....
        /*0534*/ 	.word	0x0500000f


	//   ....[240]....
        /*0538*/ 	.word	0x0500000f


	//   ....[241]....
        /*053c*/ 	.word	0x0500000f


	//   ....[242]....
        /*0540*/ 	.word	0x0500000f


	//   ....[243]....
        /*0544*/ 	.word	0x0500000f


	//   ....[244]....
        /*0548*/ 	.word	0x0500000f


	//   ....[245]....
        /*054c*/ 	.word	0x0500000f


	//   ....[246]....
        /*0550*/ 	.word	0x0500000f


	//   ....[247]....
        /*0554*/ 	.word	0x0500000f


	//   ....[248]....
        /*0558*/ 	.word	0x0500000f


	//   ....[249]....
        /*055c*/ 	.word	0x0500000f


	//   ....[250]....
        /*0560*/ 	.word	0x0500000f


	//   ....[251]....
        /*0564*/ 	.word	0x0500000f


	//   ....[252]....
        /*0568*/ 	.word	0x0500000f


	//   ....[253]....
        /*056c*/ 	.word	0x0500000f


	//   ....[254]....
        /*0570*/ 	.word	0x0500000f


	//   ....[255]....
        /*0574*/ 	.word	0x0500000f


	//   ....[0]....
        /*0578*/ 	.word	0x0500000f


	//   ....[1]....
        /*057c*/ 	.word	0x0500000f


	//   ....[2]....
        /*0580*/ 	.word	0x0500000f


	//   ....[3]....
        /*0584*/ 	.word	0x0500000f


	//   ....[4]....
        /*0588*/ 	.word	0x0500000f


	//   ....[5]....
        /*058c*/ 	.word	0x0500000f


	//   ....[6]....
        /*0590*/ 	.word	0x0500000f


	//   ....[7]....
        /*0594*/ 	.word	0x0500000f


	//   ....[8]....
        /*0598*/ 	.word	0x0500000f


	//   ....[9]....
        /*059c*/ 	.word	0x0500000f


	//   ....[10]....
        /*05a0*/ 	.word	0x0500000f


	//   ....[11]....
        /*05a4*/ 	.word	0x0500000f


	//   ....[12]....
        /*05a8*/ 	.word	0x0500000f


	//   ....[13]....
        /*05ac*/ 	.word	0x0500000f


	//   ....[14]....
        /*05b0*/ 	.word	0x0500000f


	//   ....[15]....
        /*05b4*/ 	.word	0x0500000f


	//   ....[16]....
        /*05b8*/ 	.word	0x0500000f


	//   ....[17]....
        /*05bc*/ 	.word	0x0500000f


	//   ....[18]....
        /*05c0*/ 	.word	0x0500000f


	//   ....[19]....
        /*05c4*/ 	.word	0x0500000f


	//----- nvinfo : EIATTR_COOP_GROUP_INSTR_OFFSETS
	.align		4
.L_261:
        /*05c8*/ 	.byte	0x04, 0x28
        /*05ca*/ 	.short	(.L_263 - .L_262)


	//   ....[0]....
.L_262:
        /*05cc*/ 	.word	0x00000080


	//   ....[1]....
        /*05d0*/ 	.word	0x00000090


	//   ....[2]....
        /*05d4*/ 	.word	0x000002d0


	//   ....[3]....
        /*05d8*/ 	.word	0x00000430


	//   ....[4]....
        /*05dc*/ 	.word	0x00000550


	//   ....[5]....
        /*05e0*/ 	.word	0x000006b0


	//   ....[6]....
        /*05e4*/ 	.word	0x000013e0


	//   ....[7]....
        /*05e8*/ 	.word	0x00002480


	//   ....[8]....
        /*05ec*/ 	.word	0x000028a0


	//   ....[9]....
        /*05f0*/ 	.word	0x00003480


	//   ....[10]....
        /*05f4*/ 	.word	0x000034e0


	//   ....[11]....
        /*05f8*/ 	.word	0x000041e0


	//   ....[12]....
        /*05fc*/ 	.word	0x00004240


	//   ....[13]....
        /*0600*/ 	.word	0x00006130


	//   ....[14]....
        /*0604*/ 	.word	0x00006ff0


	//   ....[15]....
        /*0608*/ 	.word	0x00007050


	//   ....[16]....
        /*060c*/ 	.word	0x000070a0


	//   ....[17]....
        /*0610*/ 	.word	0x00007d70


	//   ....[18]....
        /*0614*/ 	.word	0x00007de0


	//   ....[19]....
        /*0618*/ 	.word	0x0000ad90


	//   ....[20]....
        /*061c*/ 	.word	0x0000adb0


	//   ....[21]....
        /*0620*/ 	.word	0x0000ade0


	//   ....[22]....
        /*0624*/ 	.word	0x0000adf0


	//   ....[23]....
        /*0628*/ 	.word	0x0000c8c0


	//   ....[24]....
        /*062c*/ 	.word	0x0000c8d0


	//   ....[25]....
        /*0630*/ 	.word	0x0000c950


	//   ....[26]....
        /*0634*/ 	.word	0x0000c960


	//   ....[27]....
        /*0638*/ 	.word	0x0000dcb0


	//   ....[28]....
        /*063c*/ 	.word	0x0000dcc0


	//   ....[29]....
        /*0640*/ 	.word	0x0000dcd0


	//   ....[30]....
        /*0644*/ 	.word	0x0000dce0


	//   ....[31]....
        /*0648*/ 	.word	0x0000dcf0


	//   ....[32]....
        /*064c*/ 	.word	0x0000dd00


	//   ....[33]....
        /*0650*/ 	.word	0x0000dd10


	//   ....[34]....
        /*0654*/ 	.word	0x0000dd20


	//   ....[35]....
        /*0658*/ 	.word	0x0000dd30


	//   ....[36]....
        /*065c*/ 	.word	0x0000dd40


	//   ....[37]....
        /*0660*/ 	.word	0x0000dd70


	//   ....[38]....
        /*0664*/ 	.word	0x0000dd80


	//   ....[39]....
        /*0668*/ 	.word	0x0000dd90


	//   ....[40]....
        /*066c*/ 	.word	0x0000dda0


	//   ....[41]....
        /*0670*/ 	.word	0x0000ddc0


	//   ....[42]....
        /*0674*/ 	.word	0x0000ddd0


	//   ....[43]....
        /*0678*/ 	.word	0x0000de00


	//   ....[44]....
        /*067c*/ 	.word	0x0000de10


	//   ....[45]....
        /*0680*/ 	.word	0x0000de30


	//   ....[46]....
        /*0684*/ 	.word	0x0000de40


	//   ....[47]....
        /*0688*/ 	.word	0x0000de50


	//   ....[48]....
        /*068c*/ 	.word	0x0000de60


	//   ....[49]....
        /*0690*/ 	.word	0x0000de70


	//   ....[50]....
        /*0694*/ 	.word	0x0000de80


	//   ....[51]....
        /*0698*/ 	.word	0x0000dea0


	//   ....[52]....
        /*069c*/ 	.word	0x0000ded0


	//   ....[53]....
        /*06a0*/ 	.word	0x0000df10


	//   ....[54]....
        /*06a4*/ 	.word	0x0000df50


	//   ....[55]....
        /*06a8*/ 	.word	0x0000df90


	//   ....[56]....
        /*06ac*/ 	.word	0x0000dfd0


	//   ....[57]....
        /*06b0*/ 	.word	0x0000dfe0


	//   ....[58]....
        /*06b4*/ 	.word	0x0000dff0


	//   ....[59]....
        /*06b8*/ 	.word	0x0000e0e0


	//   ....[60]....
        /*06bc*/ 	.word	0x0000e110


	//   ....[61]....
        /*06c0*/ 	.word	0x0000e140


	//   ....[62]....
        /*06c4*/ 	.word	0x0000e1a0


	//   ....[63]....
        /*06c8*/ 	.word	0x0000e620


	//   ....[64]....
        /*06cc*/ 	.word	0x0000e660


	//   ....[65]....
        /*06d0*/ 	.word	0x0000e720


	//   ....[66]....
        /*06d4*/ 	.word	0x0000e740


	//   ....[67]....
        /*06d8*/ 	.word	0x0000e800


	//   ....[68]....
        /*06dc*/ 	.word	0x0000e820


	//   ....[69]....
        /*06e0*/ 	.word	0x0000e8f0


	//   ....[70]....
        /*06e4*/ 	.word	0x0000e910


	//   ....[71]....
        /*06e8*/ 	.word	0x0000efb0


	//   ....[72]....
        /*06ec*/ 	.word	0x0000efd0


	//   ....[73]....
        /*06f0*/ 	.word	0x0000f090


	//   ....[74]....
        /*06f4*/ 	.word	0x0000f0b0


	//   ....[75]....
        /*06f8*/ 	.word	0x0000f170


	//   ....[76]....
        /*06fc*/ 	.word	0x0000f190


	//   ....[77]....
        /*0700*/ 	.word	0x0000f260


	//   ....[78]....
        /*0704*/ 	.word	0x0000f280


	//   ....[79]....
        /*0708*/ 	.word	0x0000f410


	//   ....[80]....
        /*070c*/ 	.word	0x00010ca0


	//   ....[81]....
        /*0710*/ 	.word	0x00010ce0


	//   ....[82]....
        /*0714*/ 	.word	0x00010db0


	//   ....[83]....
        /*0718*/ 	.word	0x00010dc0


	//   ....[84]....
        /*071c*/ 	.word	0x00010e10


	//   ....[85]....
        /*0720*/ 	.word	0x00010e20


	//   ....[86]....
        /*0724*/ 	.word	0x00010e70


	//   ....[87]....
        /*0728*/ 	.word	0x00010e80


	//   ....[88]....
        /*072c*/ 	.word	0x00010ed0


	//   ....[89]....
        /*0730*/ 	.word	0x00010ee0


	//   ....[90]....
        /*0734*/ 	.word	0x00010f30


	//   ....[91]....
        /*0738*/ 	.word	0x00010f40


	//   ....[92]....
        /*073c*/ 	.word	0x00010f90


	//   ....[93]....
        /*0740*/ 	.word	0x00010fa0


	//   ....[94]....
        /*0744*/ 	.word	0x00010fb0


	//   ....[95]....
        /*0748*/ 	.word	0x00011000


	//   ....[96]....
        /*074c*/ 	.word	0x00011050


	//   ....[97]....
        /*0750*/ 	.word	0x00011060


	//   ....[98]....
        /*0754*/ 	.word	0x00011070


	//   ....[99]....
        /*0758*/ 	.word	0x000110d0


	//   ....[100]....
        /*075c*/ 	.word	0x00011530


	//   ....[101]....
        /*0760*/ 	.word	0x00011560


	//   ....[102]....
        /*0764*/ 	.word	0x000115d0


	//   ....[103]....
        /*0768*/ 	.word	0x00011600


	//   ....[104]....
        /*076c*/ 	.word	0x00011640


	//   ....[105]....
        /*0770*/ 	.word	0x00011670


	//   ....[106]....
        /*0774*/ 	.word	0x000116c0


	//   ....[107]....
        /*0778*/ 	.word	0x000116f0


	//   ....[108]....
        /*077c*/ 	.word	0x00011720


	//   ....[109]....
        /*0780*/ 	.word	0x00011750


	//   ....[110]....
        /*0784*/ 	.word	0x000117a0


	//   ....[111]....
        /*0788*/ 	.word	0x000117d0


	//   ....[112]....
        /*078c*/ 	.word	0x00011820


	//   ....[113]....
        /*0790*/ 	.word	0x00011840


	//   ....[114]....
        /*0794*/ 	.word	0x00011890


	//   ....[115]....
        /*0798*/ 	.word	0x000118b0


	//   ....[116]....
        /*079c*/ 	.word	0x000118d0


	//   ....[117]....
        /*07a0*/ 	.word	0x00011910


	//   ....[118]....
        /*07a4*/ 	.word	0x00011930


	//   ....[119]....
        /*07a8*/ 	.word	0x00011990


	//   ....[120]....
        /*07ac*/ 	.word	0x00011fd0


	//   ....[121]....
        /*07b0*/ 	.word	0x00011ff0


	//   ....[122]....
        /*07b4*/ 	.word	0x00012010


	//   ....[123]....
        /*07b8*/ 	.word	0x00012070


	//   ....[124]....
        /*07bc*/ 	.word	0x000120c0


	//   ....[125]....
        /*07c0*/ 	.word	0x000120e0


	//   ....[126]....
        /*07c4*/ 	.word	0x00012130


	//   ....[127]....
        /*07c8*/ 	.word	0x00012150


	//   ....[128]....
        /*07cc*/ 	.word	0x000121a0


	//   ....[129]....
        /*07d0*/ 	.word	0x000121c0


	//   ....[130]....
        /*07d4*/ 	.word	0x00012210


	//   ....[131]....
        /*07d8*/ 	.word	0x00012230


	//   ....[132]....
        /*07dc*/ 	.word	0x00012280


	//   ....[133]....
        /*07e0*/ 	.word	0x000122a0


	//   ....[134]....
        /*07e4*/ 	.word	0x000122e0


	//   ....[135]....
        /*07e8*/ 	.word	0x00012300


	//   ....[136]....
        /*07ec*/ 	.word	0x00012c30


	//   ....[137]....
        /*07f0*/ 	.word	0x00012c40


	//   ....[138]....
        /*07f4*/ 	.word	0x00012c50


	//   ....[139]....
        /*07f8*/ 	.word	0x00012c60


	//   ....[140]....
        /*07fc*/ 	.word	0x00012c70


	//   ....[141]....
        /*0800*/ 	.word	0x00012c80


	//   ....[142]....
        /*0804*/ 	.word	0x00012ca0


	//   ....[143]....
        /*0808*/ 	.word	0x00012cc0


	//   ....[144]....
        /*080c*/ 	.word	0x00012d80


	//   ....[145]....
        /*0810*/ 	.word	0x00012d90


	//   ....[146]....
        /*0814*/ 	.word	0x00012da0


	//   ....[147]....
        /*0818*/ 	.word	0x00012db0


	//   ....[148]....
        /*081c*/ 	.word	0x00012e20


	//   ....[149]....
        /*0820*/ 	.word	0x00012e30


	//   ....[150]....
        /*0824*/ 	.word	0x00012e40


	//   ....[151]....
        /*0828*/ 	.word	0x00012e50


	//   ....[152]....
        /*082c*/ 	.word	0x00012e70


	//   ....[153]....
        /*0830*/ 	.word	0x00012e90


	//   ....[154]....
        /*0834*/ 	.word	0x00012ed0


	//   ....[155]....
        /*0838*/ 	.word	0x00012f20


	//   ....[156]....
        /*083c*/ 	.word	0x000132d0


	//   ....[157]....
        /*0840*/ 	.word	0x000132e0


	//   ....[158]....
        /*0844*/ 	.word	0x000132f0


	//   ....[159]....
        /*0848*/ 	.word	0x00013300


	//   ....[160]....
        /*084c*/ 	.word	0x00013310


	//   ....[161]....
        /*0850*/ 	.word	0x00013330


	//   ....[162]....
        /*0854*/ 	.word	0x00013350


	//   ....[163]....
        /*0858*/ 	.word	0x000133b0


	//   ....[164]....
        /*085c*/ 	.word	0x000133f0


	//   ....[165]....
        /*0860*/ 	.word	0x00013400


	//   ....[166]....
        /*0864*/ 	.word	0x00013420


	//   ....[167]....
        /*0868*/ 	.word	0x00013440


	//   ....[168]....
        /*086c*/ 	.word	0x00013490


	//   ....[169]....
        /*0870*/ 	.word	0x000134b0


	//   ....[170]....
        /*0874*/ 	.word	0x000134c0


	//   ....[171]....
        /*0878*/ 	.word	0x000134d0


	//   ....[172]....
        /*087c*/ 	.word	0x000134f0


	//   ....[173]....
        /*0880*/ 	.word	0x00013510


	//   ....[174]....
        /*0884*/ 	.word	0x00013530


	//   ....[175]....
        /*0888*/ 	.word	0x00013570


	//   ....[176]....
        /*088c*/ 	.word	0x00014720


	//   ....[177]....
        /*0890*/ 	.word	0x000148c0


	//   ....[178]....
        /*0894*/ 	.word	0x00014ed0


	//   ....[179]....
        /*0898*/ 	.word	0x00014fb0


	//   ....[180]....
        /*089c*/ 	.word	0x000150a0


	//   ....[181]....
        /*08a0*/ 	.word	0x00015100


	//   ....[182]....
        /*08a4*/ 	.word	0x000151c0


	//   ....[183]....
        /*08a8*/ 	.word	0x00015220


	//   ....[184]....
        /*08ac*/ 	.word	0x000152e0


	//   ....[185]....
        /*08b0*/ 	.word	0x00015340


	//   ....[186]....
        /*08b4*/ 	.word	0x00015400


	//   ....[187]....
        /*08b8*/ 	.word	0x00015460


	//   ....[188]....
        /*08bc*/ 	.word	0x00015520


	//   ....[189]....
        /*08c0*/ 	.word	0x00015580


	//   ....[190]....
        /*08c4*/ 	.word	0x00015640


	//   ....[191]....
        /*08c8*/ 	.word	0x000156a0


	//   ....[192]....
        /*08cc*/ 	.word	0x00015760


	//   ....[193]....
        /*08d0*/ 	.word	0x000157c0


	//   ....[194]....
        /*08d4*/ 	.word	0x00015880


	//   ....[195]....
        /*08d8*/ 	.word	0x000158e0


	//   ....[196]....
        /*08dc*/ 	.word	0x000159a0


	//   ....[197]....
        /*08e0*/ 	.word	0x00015a00


	//   ....[198]....
        /*08e4*/ 	.word	0x00015af0


	//   ....[199]....
        /*08e8*/ 	.word	0x00015ca0


	//   ....[200]....
        /*08ec*/ 	.word	0x00015d30


	//   ....[201]....
        /*08f0*/ 	.word	0x00015e00


	//   ....[202]....
        /*08f4*/ 	.word	0x00015e50


	//   ....[203]....
        /*08f8*/ 	.word	0x00015f20


	//   ....[204]....
        /*08fc*/ 	.word	0x00015f70


	//   ....[205]....
        /*0900*/ 	.word	0x00016050


	//   ....[206]....
        /*0904*/ 	.word	0x000160a0


	//   ....[207]....
        /*0908*/ 	.word	0x00016110


	//   ....[208]....
        /*090c*/ 	.word	0x000161d0


	//   ....[209]....
        /*0910*/ 	.word	0x00016240


	//   ....[210]....
        /*0914*/ 	.word	0x00016300


	//   ....[211]....
        /*0918*/ 	.word	0x00016380


	//   ....[212]....
        /*091c*/ 	.word	0x00016420


	//   ....[213]....
        /*0920*/ 	.word	0x00016490


	//   ....[214]....
        /*0924*/ 	.word	0x00016540


	//   ....[215]....
        /*0928*/ 	.word	0x000165b0


	//   ....[216]....
        /*092c*/ 	.word	0x00016660


	//   ....[217]....
        /*0930*/ 	.word	0x000166d0


	//   ....[218]....
        /*0934*/ 	.word	0x00016780


	//   ....[219]....
        /*0938*/ 	.word	0x00016810


	//   ....[220]....
        /*093c*/ 	.word	0x00016890


	//   ....[221]....
        /*0940*/ 	.word	0x00016910


	//   ....[222]....
        /*0944*/ 	.word	0x000169b0


	//   ....[223]....
        /*0948*/ 	.word	0x00016a10


	//   ....[224]....
        /*094c*/ 	.word	0x00016ad0


	//   ....[225]....
        /*0950*/ 	.word	0x00016b30


	//   ....[226]....
        /*0954*/ 	.word	0x00016bf0


	//   ....[227]....
        /*0958*/ 	.word	0x00016c50


	//   ....[228]....
        /*095c*/ 	.word	0x00016d10


	//   ....[229]....
        /*0960*/ 	.word	0x00016d70


	//   ....[230]....
        /*0964*/ 	.word	0x00016e30


	//   ....[231]....
        /*0968*/ 	.word	0x00016e90


	//   ....[232]....
        /*096c*/ 	.word	0x00016f50


	//   ....[233]....
        /*0970*/ 	.word	0x00016fb0


	//   ....[234]....
        /*0974*/ 	.word	0x00017050


	//   ....[235]....
        /*0978*/ 	.word	0x00017180


	//   ....[236]....
        /*097c*/ 	.word	0x00017210


	//   ....[237]....
        /*0980*/ 	.word	0x00017290


	//   ....[238]....
        /*0984*/ 	.word	0x00017330


	//   ....[239]....
        /*0988*/ 	.word	0x00017390


	//   ....[240]....
        /*098c*/ 	.word	0x00017440


	//   ....[241]....
        /*0990*/ 	.word	0x000174a0


	//   ....[242]....
        /*0994*/ 	.word	0x00017550


	//   ....[243]....
        /*0998*/ 	.word	0x000175b0


	//   ....[244]....
        /*099c*/ 	.word	0x00017650


	//   ....[245]....
        /*09a0*/ 	.word	0x000176b0


	//   ....[246]....
        /*09a4*/ 	.word	0x00017760


	//   ....[247]....
        /*09a8*/ 	.word	0x000177c0


	//   ....[248]....
        /*09ac*/ 	.word	0x00017860


	//   ....[249]....
        /*09b0*/ 	.word	0x000178c0


	//   ....[250]....
        /*09b4*/ 	.word	0x00017970


	//   ....[251]....
        /*09b8*/ 	.word	0x000179d0


	//   ....[252]....
        /*09bc*/ 	.word	0x00017a80


	//   ....[253]....
        /*09c0*/ 	.word	0x00017ae0


	//   ....[254]....
        /*09c4*/ 	.word	0x00017b90


	//   ....[255]....
        /*09c8*/ 	.word	0x00017c80


	//   ....[0]....
        /*09cc*/ 	.word	0x00017d10


	//   ....[1]....
        /*09d0*/ 	.word	0x00017d90


	//   ....[2]....
        /*09d4*/ 	.word	0x00017e20


	//   ....[3]....
        /*09d8*/ 	.word	0x00017e80


	//   ....[4]....
        /*09dc*/ 	.word	0x00017f20


	//   ....[5]....
        /*09e0*/ 	.word	0x00017f80


	//   ....[6]....
        /*09e4*/ 	.word	0x00018030


	//   ....[7]....
        /*09e8*/ 	.word	0x00018090


	//   ....[8]....
        /*09ec*/ 	.word	0x00018130


	//   ....[9]....
        /*09f0*/ 	.word	0x00018190


	//   ....[10]....
        /*09f4*/ 	.word	0x00018240


	//   ....[11]....
        /*09f8*/ 	.word	0x000182a0


	//   ....[12]....
        /*09fc*/ 	.word	0x00018340


	//   ....[13]....
        /*0a00*/ 	.word	0x000183a0


	//   ....[14]....
        /*0a04*/ 	.word	0x00018450


	//   ....[15]....
        /*0a08*/ 	.word	0x000184b0


	//   ....[16]....
        /*0a0c*/ 	.word	0x00018560


	//   ....[17]....
        /*0a10*/ 	.word	0x000185c0


	//   ....[18]....
        /*0a14*/ 	.word	0x00018670


	//   ....[19]....
        /*0a18*/ 	.word	0x000188d0


	//----- nvinfo : EIATTR_REG_RECONFIG
	.align		4
.L_263:
        /*0a1c*/ 	.byte	0x01, 0x54
	.zero		2


	//----- nvinfo : EIATTR_SYSCALL_OFFSETS
	.align		4
        /*0a20*/ 	.byte	0x04, 0x46
        /*0a22*/ 	.short	(.L_265 - .L_264)


	//   ....[0]....
.L_264:
        /*0a24*/ 	.word	0x000015c0


	//   ....[1]....
        /*0a28*/ 	.word	0x0000ffc0


	//   ....[2]....
        /*0a2c*/ 	.word	0x00010130


	//   ....[3]....
        /*0a30*/ 	.word	0x00010280


	//   ....[4]....
        /*0a34*/ 	.word	0x000103c0


	//   ....[5]....
        /*0a38*/ 	.word	0x00011c50


	//----- nvinfo : EIATTR_MBARRIER_INSTR_OFFSETS
	.align		4
.L_265:
        /*0a3c*/ 	.byte	0x04, 0x39
        /*0a3e*/ 	.short	(.L_267 - .L_266)


	//   ....[0]....
.L_266:
        /*0a40*/ 	.word	0x00000180
        /*0a44*/ 	.word	0x000000ff
        /*0a48*/ 	.word	0x00022800
        /*0a4c*/ 	.short	0x0100
        /*0a4e*/ 	.byte	0x08
	.zero		1


	//   ....[1]....
        /*0a50*/ 	.word	0x00000190
        /*0a54*/ 	.word	0x000000ff
        /*0a58*/ 	.word	0x00022820
        /*0a5c*/ 	.short	0x0100
        /*0a5e*/ 	.byte	0x08
	.zero		1


	//   ....[2]....
        /*0a60*/ 	.word	0x00000280
        /*0a64*/ 	.word	0x000000ff
        /*0a68*/ 	.word	0x00022830
        /*0a6c*/ 	.short	0x0100
        /*0a6e*/ 	.byte	0x08
	.zero		1


	//   ....[3]....
        /*0a70*/ 	.word	0x00000290
        /*0a74*/ 	.word	0x000000ff
        /*0a78*/ 	.word	0x00022840
        /*0a7c*/ 	.short	0x0100
        /*0a7e*/ 	.byte	0x08
	.zero		1


	//   ....[4]....
        /*0a80*/ 	.word	0x000002a0
        /*0a84*/ 	.word	0x000000ff
        /*0a88*/ 	.word	0x00022838
        /*0a8c*/ 	.short	0x0100
        /*0a8e*/ 	.byte	0x08
	.zero		1


	//   ....[5]....
        /*0a90*/ 	.word	0x000002b0
        /*0a94*/ 	.word	0x000000ff
        /*0a98*/ 	.word	0x00022848
        /*0a9c*/ 	.short	0x0100
        /*0a9e*/ 	.byte	0x08
	.zero		1


	//   ....[6]....
        /*0aa0*/ 	.word	0x000003e0
        /*0aa4*/ 	.word	0x000000ff
        /*0aa8*/ 	.word	0x00022850
        /*0aac*/ 	.short	0x0100
        /*0aae*/ 	.byte	0x08
	.zero		1


	//   ....[7]....
        /*0ab0*/ 	.word	0x000003f0
        /*0ab4*/ 	.word	0x000000ff
        /*0ab8*/ 	.word	0x00022860
        /*0abc*/ 	.short	0x0100
        /*0abe*/ 	.byte	0x08
	.zero		1


	//   ....[8]....
        /*0ac0*/ 	.word	0x00000400
        /*0ac4*/ 	.word	0x000000ff
        /*0ac8*/ 	.word	0x00022858
        /*0acc*/ 	.short	0x0100
        /*0ace*/ 	.byte	0x08
	.zero		1


	//   ....[9]....
        /*0ad0*/ 	.word	0x00000410
        /*0ad4*/ 	.word	0x000000ff
        /*0ad8*/ 	.word	0x00022868
        /*0adc*/ 	.short	0x0100
        /*0ade*/ 	.byte	0x08
	.zero		1


	//   ....[10]....
        /*0ae0*/ 	.word	0x00000500
        /*0ae4*/ 	.word	0x000000ff
        /*0ae8*/ 	.word	0x00022870
        /*0aec*/ 	.short	0x0100
        /*0aee*/ 	.byte	0x06
	.zero		1


	//   ....[11]....
        /*0af0*/ 	.word	0x00000510
        /*0af4*/ 	.word	0x000000ff
        /*0af8*/ 	.word	0x00022880
        /*0afc*/ 	.short	0x0100
        /*0afe*/ 	.byte	0x06
	.zero		1


	//   ....[12]....
        /*0b00*/ 	.word	0x00000520
        /*0b04*/ 	.word	0x000000ff
        /*0b08*/ 	.word	0x00022878
        /*0b0c*/ 	.short	0x0100
        /*0b0e*/ 	.byte	0x06
	.zero		1


	//   ....[13]....
        /*0b10*/ 	.word	0x00000530
        /*0b14*/ 	.word	0x000000ff
        /*0b18*/ 	.word	0x00022888
        /*0b1c*/ 	.short	0x0100
        /*0b1e*/ 	.byte	0x06
	.zero		1


	//   ....[14]....
        /*0b20*/ 	.word	0x00000660
        /*0b24*/ 	.word	0x000000ff
        /*0b28*/ 	.word	0x00022890
        /*0b2c*/ 	.short	0x0100
        /*0b2e*/ 	.byte	0x08
	.zero		1


	//   ....[15]....
        /*0b30*/ 	.word	0x00000670
        /*0b34*/ 	.word	0x000000ff
        /*0b38*/ 	.word	0x000228a0
        /*0b3c*/ 	.short	0x0100
        /*0b3e*/ 	.byte	0x08
	.zero		1


	//   ....[16]....
        /*0b40*/ 	.word	0x00000680
        /*0b44*/ 	.word	0x000000ff
        /*0b48*/ 	.word	0x00022898
        /*0b4c*/ 	.short	0x0100
        /*0b4e*/ 	.byte	0x08
	.zero		1


	//   ....[17]....
        /*0b50*/ 	.word	0x00000690
        /*0b54*/ 	.word	0x000000ff
        /*0b58*/ 	.word	0x000228a8
        /*0b5c*/ 	.short	0x0100
        /*0b5e*/ 	.byte	0x08
	.zero		1


	//   ....[18]....
        /*0b60*/ 	.word	0x000007e0
        /*0b64*/ 	.word	0x000000ff
        /*0b68*/ 	.word	0x000228b0
        /*0b6c*/ 	.short	0x0100
        /*0b6e*/ 	.byte	0x08
	.zero		1


	//   ....[19]....
        /*0b70*/ 	.word	0x000007f0
        /*0b74*/ 	.word	0x000000ff
        /*0b78*/ 	.word	0x000228c0
        /*0b7c*/ 	.short	0x0100
        /*0b7e*/ 	.byte	0x08
	.zero		1


	//   ....[20]....
        /*0b80*/ 	.word	0x00000800
        /*0b84*/ 	.word	0x000000ff
        /*0b88*/ 	.word	0x000228b8
        /*0b8c*/ 	.short	0x0100
        /*0b8e*/ 	.byte	0x08
	.zero		1


	//   ....[21]....
        /*0b90*/ 	.word	0x00000810
        /*0b94*/ 	.word	0x000000ff
        /*0b98*/ 	.word	0x000228c8
        /*0b9c*/ 	.short	0x0100
        /*0b9e*/ 	.byte	0x08
	.zero		1


	//   ....[22]....
        /*0ba0*/ 	.word	0x00001910
        /*0ba4*/ 	.word	0x000000ff
        /*0ba8*/ 	.word	0x00022800
        /*0bac*/ 	.short	0x010a
        /*0bae*/ 	.byte	0x2b
	.zero		1


	//   ....[23]....
        /*0bb0*/ 	.word	0x000019b0
        /*0bb4*/ 	.word	0x00000002
        /*0bb8*/ 	.word	0x00022830
        /*0bbc*/ 	.short	0x010a
        /*0bbe*/ 	.byte	0x3f
	.zero		1


	//   ....[24]....
        /*0bc0*/ 	.word	0x000019f0
        /*0bc4*/ 	.word	0x00000002
        /*0bc8*/ 	.word	0x00022830
        /*0bcc*/ 	.short	0x010a
        /*0bce*/ 	.byte	0x3f
	.zero		1


	//   ....[25]....
        /*0bd0*/ 	.word	0x00002f40
        /*0bd4*/ 	.word	0x000000ff
        /*0bd8*/ 	.word	0x00000000
        /*0bdc*/ 	.short	0x0101
        /*0bde*/ 	.byte	0x06
	.zero		1


	//   ....[26]....
        /*0be0*/ 	.word	0x000053f0
        /*0be4*/ 	.word	0x000000ff
        /*0be8*/ 	.word	0x00022830
        /*0bec*/ 	.short	0x010a
        /*0bee*/ 	.byte	0x06
	.zero		1


	//   ....[27]....
        /*0bf0*/ 	.word	0x00005430
        /*0bf4*/ 	.word	0x000000ff
        /*0bf8*/ 	.word	0x00022830
        /*0bfc*/ 	.short	0x010a
        /*0bfe*/ 	.byte	0x06
	.zero		1


	//   ....[28]....
        /*0c00*/ 	.word	0x00005cc0
        /*0c04*/ 	.word	0x000000ff
        /*0c08*/ 	.word	0x00022850
        /*0c0c*/ 	.short	0x010a
        /*0c0e*/ 	.byte	0x06
	.zero		1


	//   ....[29]....
        /*0c10*/ 	.word	0x00005d00
        /*0c14*/ 	.word	0x000000ff
        /*0c18*/ 	.word	0x00022850
        /*0c1c*/ 	.short	0x010a
        /*0c1e*/ 	.byte	0x06
	.zero		1


	//   ....[30]....
        /*0c20*/ 	.word	0x000067f0
        /*0c24*/ 	.word	0x000000ff
        /*0c28*/ 	.word	0x00000000
        /*0c2c*/ 	.short	0x0101
        /*0c2e*/ 	.byte	0x06
	.zero		1


	//   ....[31]....
        /*0c30*/ 	.word	0x00008ba0
        /*0c34*/ 	.word	0x000000ff
        /*0c38*/ 	.word	0x00000000
        /*0c3c*/ 	.short	0x0101
        /*0c3e*/ 	.byte	0x06
	.zero		1


	//   ....[32]....
        /*0c40*/ 	.word	0x000092e0
        /*0c44*/ 	.word	0x000000ff
        /*0c48*/ 	.word	0x00022830
        /*0c4c*/ 	.short	0x010a
        /*0c4e*/ 	.byte	0x06
	.zero		1


	//   ....[33]....
        /*0c50*/ 	.word	0x00009320
        /*0c54*/ 	.word	0x000000ff
        /*0c58*/ 	.word	0x00022830
        /*0c5c*/ 	.short	0x010a
        /*0c5e*/ 	.byte	0x06
	.zero		1


	//   ....[34]....
        /*0c60*/ 	.word	0x00009bb0
        /*0c64*/ 	.word	0x000000ff
        /*0c68*/ 	.word	0x00022850
        /*0c6c*/ 	.short	0x010a
        /*0c6e*/ 	.byte	0x06
	.zero		1


	//   ....[35]....
        /*0c70*/ 	.word	0x00009bf0
        /*0c74*/ 	.word	0x000000ff
        /*0c78*/ 	.word	0x00022850
        /*0c7c*/ 	.short	0x010a
        /*0c7e*/ 	.byte	0x06
	.zero		1


	//   ....[36]....
        /*0c80*/ 	.word	0x0000a4c0
        /*0c84*/ 	.word	0x000000ff
        /*0c88*/ 	.word	0x00000000
        /*0c8c*/ 	.short	0x0101
        /*0c8e*/ 	.byte	0x06
	.zero		1


	//   ....[37]....
        /*0c90*/ 	.word	0x0000bef0
        /*0c94*/ 	.word	0x000000ff
        /*0c98*/ 	.word	0x00000000
        /*0c9c*/ 	.short	0x0101
        /*0c9e*/ 	.byte	0x06
	.zero		1


	//   ....[38]....
        /*0ca0*/ 	.word	0x0000c570
        /*0ca4*/ 	.word	0x000000ff
        /*0ca8*/ 	.word	0x00022850
        /*0cac*/ 	.short	0x010a
        /*0cae*/ 	.byte	0x09
	.zero		1


	//   ....[39]....
        /*0cb0*/ 	.word	0x0000c5b0
        /*0cb4*/ 	.word	0x000000ff
        /*0cb8*/ 	.word	0x00022850
        /*0cbc*/ 	.short	0x010a
        /*0cbe*/ 	.byte	0x09
	.zero		1


	//   ....[40]....
        /*0cc0*/ 	.word	0x0000cc50
        /*0cc4*/ 	.word	0x000000ff
        /*0cc8*/ 	.word	0x00000000
        /*0ccc*/ 	.short	0x0101
        /*0cce*/ 	.byte	0x04
	.zero		1


	//   ....[41]....
        /*0cd0*/ 	.word	0x0000e650
        /*0cd4*/ 	.word	0x00000003
        /*0cd8*/ 	.word	0x00000000
        /*0cdc*/ 	.short	0x0101
        /*0cde*/ 	.byte	0x3f
	.zero		1


	//   ....[42]....
        /*0ce0*/ 	.word	0x000109b0
        /*0ce4*/ 	.word	0x00000000
        /*0ce8*/ 	.word	0x00022880
        /*0cec*/ 	.short	0x010a
        /*0cee*/ 	.byte	0x3f
	.zero		1


	//   ....[43]....
        /*0cf0*/ 	.word	0x00011210
        /*0cf4*/ 	.word	0x00000000
        /*0cf8*/ 	.word	0x00022870
        /*0cfc*/ 	.short	0x0107
        /*0cfe*/ 	.byte	0x3f
	.zero		1


	//   ....[44]....
        /*0d00*/ 	.word	0x000112d0
        /*0d04*/ 	.word	0x00000000
        /*0d08*/ 	.word	0x00022870
        /*0d0c*/ 	.short	0x0101
        /*0d0e*/ 	.byte	0x3f
	.zero		1


	//   ....[45]....
        /*0d10*/ 	.word	0x00011300
        /*0d14*/ 	.word	0x00000000
        /*0d18*/ 	.word	0x00022840
        /*0d1c*/ 	.short	0x010a
        /*0d1e*/ 	.byte	0x3f
	.zero		1


	//   ....[46]....
        /*0d20*/ 	.word	0x00011a30
        /*0d24*/ 	.word	0x00000000
        /*0d28*/ 	.word	0x00022830
        /*0d2c*/ 	.short	0x0107
        /*0d2e*/ 	.byte	0x3f
	.zero		1


	//   ....[47]....
        /*0d30*/ 	.word	0x00011af0
        /*0d34*/ 	.word	0x00000000
        /*0d38*/ 	.word	0x00022830
        /*0d3c*/ 	.short	0x0101
        /*0d3e*/ 	.byte	0x3f
	.zero		1


	//   ....[48]....
        /*0d40*/ 	.word	0x000123b0
        /*0d44*/ 	.word	0x00000011
        /*0d48*/ 	.word	0x00022800
        /*0d4c*/ 	.short	0x0107
        /*0d4e*/ 	.byte	0x3f
	.zero		1


	//   ....[49]....
        /*0d50*/ 	.word	0x000124a0
        /*0d54*/ 	.word	0x00000011
        /*0d58*/ 	.word	0x00022800
        /*0d5c*/ 	.short	0x0101
        /*0d5e*/ 	.byte	0x3f
	.zero		1


	//   ....[50]....
        /*0d60*/ 	.word	0x000124c0
        /*0d64*/ 	.word	0x00000011
        /*0d68*/ 	.word	0x00022820
        /*0d6c*/ 	.short	0x010a
        /*0d6e*/ 	.byte	0x3f
	.zero		1


	//   ....[51]....
        /*0d70*/ 	.word	0x000129d0
        /*0d74*/ 	.word	0x00000000
        /*0d78*/ 	.word	0x00022880
        /*0d7c*/ 	.short	0x010a
        /*0d7e*/ 	.byte	0x3f
	.zero		1


	//   ....[52]....
        /*0d80*/ 	.word	0x00012fa0
        /*0d84*/ 	.word	0x00000000
        /*0d88*/ 	.word	0x00022870
        /*0d8c*/ 	.short	0x0107
        /*0d8e*/ 	.byte	0x3f
	.zero		1


	//   ....[53]....
        /*0d90*/ 	.word	0x00013060
        /*0d94*/ 	.word	0x00000000
        /*0d98*/ 	.word	0x00022870
        /*0d9c*/ 	.short	0x0101
        /*0d9e*/ 	.byte	0x3f
	.zero		1


	//   ....[54]....
        /*0da0*/ 	.word	0x00013090
        /*0da4*/ 	.word	0x00000000
        /*0da8*/ 	.word	0x00022840
        /*0dac*/ 	.short	0x010a
        /*0dae*/ 	.byte	0x3f
	.zero		1


	//   ....[55]....
        /*0db0*/ 	.word	0x00013630
        /*0db4*/ 	.word	0x00000000
        /*0db8*/ 	.word	0x00022830
        /*0dbc*/ 	.short	0x0107
        /*0dbe*/ 	.byte	0x3f
	.zero		1


	//   ....[56]....
        /*0dc0*/ 	.word	0x000136f0
        /*0dc4*/ 	.word	0x00000000
        /*0dc8*/ 	.word	0x00022830
        /*0dcc*/ 	.short	0x0101
        /*0dce*/ 	.byte	0x3f
	.zero		1


	//   ....[57]....
        /*0dd0*/ 	.word	0x00013780
        /*0dd4*/ 	.word	0x00000013
        /*0dd8*/ 	.word	0x00022870
        /*0ddc*/ 	.short	0x010a
        /*0dde*/ 	.byte	0x3f
	.zero		1


	//   ....[58]....
        /*0de0*/ 	.word	0x00013810
        /*0de4*/ 	.word	0x00000013
        /*0de8*/ 	.word	0x00022860
        /*0dec*/ 	.short	0x010a
        /*0dee*/ 	.byte	0x3f
	.zero		1


	//   ....[59]....
        /*0df0*/ 	.word	0x00013d10
        /*0df4*/ 	.word	0x00000013
        /*0df8*/ 	.word	0x00022850
        /*0dfc*/ 	.short	0x0101
        /*0dfe*/ 	.byte	0x3f
	.zero		1


	//   ....[60]....
        /*0e00*/ 	.word	0x00013da0
        /*0e04*/ 	.word	0x00000013
        /*0e08*/ 	.word	0x00000000
        /*0e0c*/ 	.short	0x0101
        /*0e0e*/ 	.byte	0x3f
	.zero		1


	//   ....[61]....
        /*0e10*/ 	.word	0x00013f70
        /*0e14*/ 	.word	0x00000012
        /*0e18*/ 	.word	0x00022870
        /*0e1c*/ 	.short	0x010a
        /*0e1e*/ 	.byte	0x3f
	.zero		1


	//   ....[62]....
        /*0e20*/ 	.word	0x00014000
        /*0e24*/ 	.word	0x00000012
        /*0e28*/ 	.word	0x00022860
        /*0e2c*/ 	.short	0x010a
        /*0e2e*/ 	.byte	0x3f
	.zero		1


	//   ....[63]....
        /*0e30*/ 	.word	0x00014500
        /*0e34*/ 	.word	0x00000012
        /*0e38*/ 	.word	0x00022850
        /*0e3c*/ 	.short	0x0101
        /*0e3e*/ 	.byte	0x3f
	.zero		1


	//   ....[64]....
        /*0e40*/ 	.word	0x000145b0
        /*0e44*/ 	.word	0x00000012
        /*0e48*/ 	.word	0x00000000
        /*0e4c*/ 	.short	0x0101
        /*0e4e*/ 	.byte	0x3f
	.zero		1


	//   ....[65]....
        /*0e50*/ 	.word	0x00014840
        /*0e54*/ 	.word	0x00000005
        /*0e58*/ 	.word	0x00022820
        /*0e5c*/ 	.short	0x010a
        /*0e5e*/ 	.byte	0x3f
	.zero		1


	//   ....[66]....
        /*0e60*/ 	.word	0x000149c0
        /*0e64*/ 	.word	0x00000003
        /*0e68*/ 	.word	0x00022840
        /*0e6c*/ 	.short	0x010a
        /*0e6e*/ 	.byte	0x3f
	.zero		1


	//   ....[67]....
        /*0e70*/ 	.word	0x00014a60
        /*0e74*/ 	.word	0x0000001d
        /*0e78*/ 	.word	0x00022840
        /*0e7c*/ 	.short	0x010a
        /*0e7e*/ 	.byte	0x3f
	.zero		1


	//   ....[68]....
        /*0e80*/ 	.word	0x00014aa0
        /*0e84*/ 	.word	0x00000003
        /*0e88*/ 	.word	0x00022860
        /*0e8c*/ 	.short	0x010a
        /*0e8e*/ 	.byte	0x3f
	.zero		1


	//   ....[69]....
        /*0e90*/ 	.word	0x00014ae0
        /*0e94*/ 	.word	0x0000001d
        /*0e98*/ 	.word	0x00022860
        /*0e9c*/ 	.short	0x010a
        /*0e9e*/ 	.byte	0x3f
	.zero		1


	//   ....[70]....
        /*0ea0*/ 	.word	0x00014b20
        /*0ea4*/ 	.word	0x00000003
        /*0ea8*/ 	.word	0x00022880
        /*0eac*/ 	.short	0x010a
        /*0eae*/ 	.byte	0x3f
	.zero		1


	//   ....[71]....
        /*0eb0*/ 	.word	0x00014b60
        /*0eb4*/ 	.word	0x0000001d
        /*0eb8*/ 	.word	0x00022880
        /*0ebc*/ 	.short	0x010a
        /*0ebe*/ 	.byte	0x3f
	.zero		1


	//   ....[72]....
        /*0ec0*/ 	.word	0x00014bd0
        /*0ec4*/ 	.word	0x00000003
        /*0ec8*/ 	.word	0x00022800
        /*0ecc*/ 	.short	0x010a
        /*0ece*/ 	.byte	0x3f
	.zero		1


	//   ....[73]....
        /*0ed0*/ 	.word	0x00014c20
        /*0ed4*/ 	.word	0x00000002
        /*0ed8*/ 	.word	0x00022830
        /*0edc*/ 	.short	0x010a
        /*0ede*/ 	.byte	0x3f
	.zero		1


	//   ....[74]....
        /*0ee0*/ 	.word	0x00014c80
        /*0ee4*/ 	.word	0x00000008
        /*0ee8*/ 	.word	0x00022830
        /*0eec*/ 	.short	0x010a
        /*0eee*/ 	.byte	0x3f
	.zero		1


	//   ....[75]....
        /*0ef0*/ 	.word	0x00014ce0
        /*0ef4*/ 	.word	0x00000008
        /*0ef8*/ 	.word	0x00022850
        /*0efc*/ 	.short	0x010a
        /*0efe*/ 	.byte	0x3f
	.zero		1


	//   ....[76]....
        /*0f00*/ 	.word	0x00014d40
        /*0f04*/ 	.word	0x00000008
        /*0f08*/ 	.word	0x00022830
        /*0f0c*/ 	.short	0x010a
        /*0f0e*/ 	.byte	0x3f
	.zero		1


	//   ....[77]....
        /*0f10*/ 	.word	0x00014da0
        /*0f14*/ 	.word	0x00000008
        /*0f18*/ 	.word	0x00022850
        /*0f1c*/ 	.short	0x010a
        /*0f1e*/ 	.byte	0x3f
	.zero		1


	//   ....[78]....
        /*0f20*/ 	.word	0x00014e00
        /*0f24*/ 	.word	0x00000005
        /*0f28*/ 	.word	0x00022850
        /*0f2c*/ 	.short	0x010a
        /*0f2e*/ 	.byte	0x3f
	.zero		1


	//   ....[79]....
        /*0f30*/ 	.word	0x00014f00
        /*0f34*/ 	.word	0x00000000
        /*0f38*/ 	.word	0x00022880
        /*0f3c*/ 	.short	0x010a
        /*0f3e*/ 	.byte	0x3f
	.zero		1


	//   ....[80]....
        /*0f40*/ 	.word	0x00015bf0
        /*0f44*/ 	.word	0x00000000
        /*0f48*/ 	.word	0x00022840
        /*0f4c*/ 	.short	0x010a
        /*0f4e*/ 	.byte	0x3f
	.zero		1


	//   ....[81]....
        /*0f50*/ 	.word	0x00017080
        /*0f54*/ 	.word	0x00000011
        /*0f58*/ 	.word	0x00022820
        /*0f5c*/ 	.short	0x010a
        /*0f5e*/ 	.byte	0x3f
	.zero		1


	//   ....[82]....
        /*0f60*/ 	.word	0x000170d0
        /*0f64*/ 	.word	0x00000000
        /*0f68*/ 	.word	0x00022880
        /*0f6c*/ 	.short	0x010a
        /*0f6e*/ 	.byte	0x3f
	.zero		1


	//   ....[83]....
        /*0f70*/ 	.word	0x00017bd0
        /*0f74*/ 	.word	0x00000000
        /*0f78*/ 	.word	0x00022840
        /*0f7c*/ 	.short	0x010a
        /*0f7e*/ 	.byte	0x3f
	.zero		1


	//   ....[84]....
        /*0f80*/ 	.word	0x000186b0
        /*0f84*/ 	.word	0x00000013
        /*0f88*/ 	.word	0x00022870
        /*0f8c*/ 	.short	0x010a
        /*0f8e*/ 	.byte	0x3f
	.zero		1


	//   ....[85]....
        /*0f90*/ 	.word	0x00018700
        /*0f94*/ 	.word	0x00000013
        /*0f98*/ 	.word	0x00022860
        /*0f9c*/ 	.short	0x010a
        /*0f9e*/ 	.byte	0x3f
	.zero		1


	//   ....[86]....
        /*0fa0*/ 	.word	0x00018750
        /*0fa4*/ 	.word	0x00000012
        /*0fa8*/ 	.word	0x00022870
        /*0fac*/ 	.short	0x010a
        /*0fae*/ 	.byte	0x3f
	.zero		1


	//   ....[87]....
        /*0fb0*/ 	.word	0x000187a0
        /*0fb4*/ 	.word	0x00000012
        /*0fb8*/ 	.word	0x00022860
        /*0fbc*/ 	.short	0x010a
        /*0fbe*/ 	.byte	0x3f
	.zero		1


	//   ....[88]....
        /*0fc0*/ 	.word	0x000187f0
        /*0fc4*/ 	.word	0x00000005
        /*0fc8*/ 	.word	0x00022820
        /*0fcc*/ 	.short	0x010a
        /*0fce*/ 	.byte	0x3f
	.zero		1


	//   ....[89]....
        /*0fd0*/ 	.word	0x00018990
        /*0fd4*/ 	.word	0x00000003
        /*0fd8*/ 	.word	0x00022840
        /*0fdc*/ 	.short	0x010a
        /*0fde*/ 	.byte	0x3f
	.zero		1


	//   ....[90]....
        /*0fe0*/ 	.word	0x000189e0
        /*0fe4*/ 	.word	0x0000001d
        /*0fe8*/ 	.word	0x00022840
        /*0fec*/ 	.short	0x010a
        /*0fee*/ 	.byte	0x3f
	.zero		1


	//   ....[91]....
        /*0ff0*/ 	.word	0x00018a30
        /*0ff4*/ 	.word	0x00000003
        /*0ff8*/ 	.word	0x00022860
        /*0ffc*/ 	.short	0x010a
        /*0ffe*/ 	.byte	0x3f
	.zero		1


	//   ....[92]....
        /*1000*/ 	.word	0x00018a80
        /*1004*/ 	.word	0x0000001d
        /*1008*/ 	.word	0x00022860
        /*100c*/ 	.short	0x010a
        /*100e*/ 	.byte	0x3f
	.zero		1


	//   ....[93]....
        /*1010*/ 	.word	0x00018ad0
        /*1014*/ 	.word	0x00000003
        /*1018*/ 	.word	0x00022880
        /*101c*/ 	.short	0x010a
        /*101e*/ 	.byte	0x3f
	.zero		1


	//----- nvinfo : EIATTR_NUM_MBARRIERS
	.align		4
.L_267:
        /*1020*/ 	.byte	0x03, 0x38
        /*1022*/ 	.short	0x0016


	//----- nvinfo : EIATTR_EXIT_INSTR_OFFSETS
	.align		4
        /*1024*/ 	.byte	0x04, 0x1c
        /*1026*/ 	.short	(.L_269 - .L_268)


	//   ....[0]....
.L_268:
        /*1028*/ 	.word	0x000009a0


	//   ....[1]....
        /*102c*/ 	.word	0x0000f380


	//   ....[2]....
        /*1030*/ 	.word	0x00014bb0


	//----- nvinfo : EIATTR_MAX_THREADS
	.align		4
.L_269:
        /*1034*/ 	.byte	0x04, 0x05
        /*1036*/ 	.short	(.L_271 - .L_270)
.L_270:
        /*1038*/ 	.word	0x00000180
        /*103c*/ 	.word	0x00000001
        /*1040*/ 	.word	0x00000001


	//----- nvinfo : EIATTR_CRS_STACK_SIZE
	.align		4
.L_271:
        /*1044*/ 	.byte	0x04, 0x1e
        /*1046*/ 	.short	(.L_273 - .L_272)
.L_272:
        /*1048*/ 	.word	0x00000000


	//----- nvinfo : EIATTR_CBANK_PARAM_SIZE
	.align		4
.L_273:
        /*104c*/ 	.byte	0x03, 0x19
        /*104e*/ 	.short	0x0af0


	//----- nvinfo : EIATTR_PARAM_CBANK
	.align		4
        /*1050*/ 	.byte	0x04, 0x0a
        /*1052*/ 	.short	(.L_275 - .L_274)
	.align		4
.L_274:
        /*1054*/ 	.word	index@(.nv.constant0._ZN7cutlass13device_kernelIN5flash11enable_sm90INS1_16FlashAttnFwdSm90INS1_25CollectiveMainloopFwdSm90ILi2EN4cute5tupleIJNS5_1CILi1EEES8_S8_EEENS6_IJNS7_ILi128EEENS7_ILi160EEESA_EEELi128ENS_12float_e4m3_tEfNS_4arch4Sm90ELb1ELb0ELb1ELb0ELb1ELb0ELb0ELb1ELb1ELb1ELb0ELb0EEENS1_21CollectiveEpilogueFwdINS6_IJSA_SA_SB_EEES9_NS_10bfloat16_tESF_Li256ELb0ELb1ELb0ELb1EEENS1_30DynamicPersistentTileSchedulerILi256ELi128ELb0ELb1ELb1EEEEEEEEEvNT_6ParamsE)
        /*1058*/ 	.short	0x0210
        /*105a*/ 	.short	0x0af0


	//----- nvinfo : EIATTR_SW_WAR
	.align		4
.L_275:
        /*105c*/ 	.byte	0x04, 0x36
        /*105e*/ 	.short	(.L_277 - .L_276)
.L_276:
        /*1060*/ 	.word	0x00000008
.L_277:


//--------------------- .nv.info._ZN7cutlass13device_kernelIN5flash11enable_sm90INS1_16FlashAttnFwdSm90INS1_25CollectiveMainloopFwdSm90ILi2EN4cute5tupleIJNS5_1CILi1EEES8_S8_EEENS6_IJNS7_ILi128EEENS7_ILi160EEESA_EEELi128ENS_12float_e4m3_tEfNS_4arch4Sm90ELb1ELb0ELb1ELb1ELb1ELb0ELb0ELb1ELb1ELb1ELb0ELb0EEENS1_21CollectiveEpilogueFwdINS6_IJSA_SA_SB_EEES9_NS_10bfloat16_tESF_Li256ELb1ELb1ELb0ELb1EEENS1_36VarlenDynamicPersistentTileSchedulerILi128ELi160ELi256ELi128ELb0ELb1ELb1ELb1ELb1ELb1EEEEEEEEEvNT_6ParamsE --------------------------
	.section	.nv.info._ZN7cutlass13device_kernelIN5flash11enable_sm90INS1_16FlashAttnFwdSm90INS1_25CollectiveMainloopFwdSm90ILi2EN4cute5tupleIJNS5_1CILi1EEES8_S8_EEENS6_IJNS7_ILi128EEENS7_ILi160EEESA_EEELi128ENS_12float_e4m3_tEfNS_4arch4Sm90ELb1ELb0ELb1ELb1ELb1ELb0ELb0ELb1ELb1ELb1ELb0ELb0EEENS1_21CollectiveEpilogueFwdINS6_IJSA_SA_SB_EEES9_NS_10bfloat16_tESF_Li256ELb1ELb1ELb0ELb1EEENS1_36VarlenDynamicPersistentTileSchedulerILi128ELi160ELi256ELi128ELb0ELb1ELb1ELb1ELb1ELb1EEEEEEEEEvNT_6ParamsE,"",@"SHT_CUDA_INFO"
	.sectionflags	@""
	.align	4


	//----- nvinfo : EIATTR_CUDA_API_VERSION
	.align		4
        /*0000*/ 	.byte	0x04, 0x37
        /*0002*/ 	.short	(.L_279 - .L_278)
.L_278:
        /*0004*/ 	.word	0x00000082


	//----- nvinfo : EIATTR_KPARAM_INFO
	.align		4
.L_279:
        /*0008*/ 	.byte	0x04, 0x17
        /*000a*/ 	.short	(.L_281 - .L_280)
.L_280:
        /*000c*/ 	.word	0x00000000
        /*0010*/ 	.short	0x0000
        /*0012*/ 	.short	0x0070
        /*0014*/ 	.byte	0x00, 0xf0, 0x01, 0x2a


	//----- nvinfo : EIATTR_SPARSE_MMA_MASK
	.align		4
.L_281:
        /*0018*/ 	.byte	0x03, 0x50
        /*001a*/ 	.short	0x0000


	//----- nvinfo : EIATTR_MAXREG_COUNT
	.align		4
        /*001c*/ 	.byte	0x03, 0x1b
        /*001e*/ 	.short	0x00a8


	//----- nvinfo : EIATTR_NUM_BARRIERS
	.align		4
        /*0020*/ 	.byte	0x02, 0x4c
        /*0022*/ 	.byte	0x10
	.zero		1


	//----- nvinfo : EIATTR_EXTERNS
	.align		4
        /*0024*/ 	.byte	0x04, 0x0f
        /*0026*/ 	.short	(.L_283 - .L_282)


	//   ....[0]....
	.align		4
.L_282:
        /*0028*/ 	.word	index@(__assertfail)


	//----- nvinfo : EIATTR_ANNOTATIONS
	.align		4
.L_283:
        /*002c*/ 	.byte	0x04, 0x55
        /*002e*/ 	.short	(.L_285 - .L_284)


	//   ....[0]....
.L_284:
        /* <DEDUP_REMOVED lines=14> */


	//----- nvinfo : EIATTR_MERCURY_ISA_VERSION
	.align		4
.L_285:
        /*00f8*/ 	.byte	0x03, 0x5f
        /*00fa*/ 	.short	0x0101


	//----- nvinfo : EIATTR_UNUSED_LOAD_BYTE_OFFSET
	.align		4
        /*00fc*/ 	.byte	0x04, 0x44
        /*00fe*/ 	.short	(.L_287 - .L_286)


	//   ....[0]....
.L_286:
        /*0100*/ 	.word	0x00000980
        /*0104*/ 	.word	0x0000fff0


	//   ....[1]....
        /*0108*/ 	.word	0x0000d130
        /*010c*/ 	.word	0x0000fff0


	//----- nvinfo : EIATTR_INT_WARP_WIDE_INSTR_OFFSETS
	.align		4
.L_287:
        /*0110*/ 	.byte	0x04, 0x31
        /*0112*/ 	.short	(.L_289 - .L_288)


	//   ....[0]....
.L_288:
        /*0114*/ 	.word	0x000000c0


	//   ....[1]....
        /*0118*/ 	.word	0x000000d0


	//   ....[2]....
        /*011c*/ 	.word	0x00000170


	//   ....[3]....
        /*0120*/ 	.word	0x00010e60


	//   ....[4]....
        /*0124*/ 	.word	0x00010ef0


	//   ....[5]....
        /*0128*/ 	.word	0x00014fa0


	//   ....[6]....
        /*012c*/ 	.word	0x00015030


	//----- nvinfo : EIATTR_COOP_GROUP_MASK_REGIDS
	.align		4
.L_289:
        /*0130*/ 	.byte	0x04, 0x29
        /*0132*/ 	.short	(.L_291 - .L_290)


	//   ....[0]....
.L_290:
        /*0134*/ 	.word	0xffffffff


	//   ....[1]....
        /*0138*/ 	.word	0xffffffff


	//   ....[2]....
        /*013c*/ 	.word	0xffffffff


	//   ....[3]....
        /*0140*/ 	.word	0xffffffff


	//   ....[4]....
        /*0144*/ 	.word	0xffffffff


	//   ....[5]....
        /*0148*/ 	.word	0xffffffff


	//   ....[6]....
        /*014c*/ 	.word	0xffffffff


	//   ....[7]....
        /*0150*/ 	.word	0xffffffff


	//   ....[8]....
        /*0154*/ 	.word	0xffffffff


	//   ....[9]....
        /*0158*/ 	.word	0xffffffff


	//   ....[10]....
        /*015c*/ 	.word	0xffffffff


	//   ....[11]....
        /*0160*/ 	.word	0xffffffff


	//   ....[12]....
        /*0164*/ 	.word	0xffffffff


	//   ....[13]....
        /*0168*/ 	.word	0xffffffff


	//   ....[14]....
        /*016c*/ 	.word	0xffffffff


	//   ....[15]....
        /*0170*/ 	.word	0xffffffff


	//   ....[16]....
        /*0174*/ 	.word	0xffffffff


	//   ....[17]....
        /*0178*/ 	.word	0xffffffff


	//   ....[18]....
        /*017c*/ 	.word	0xffffffff


	//   ....[19]....
        /*0180*/ 	.word	0xffffffff


	//   ....[20]....
        /*0184*/ 	.word	0xffffffff


	//   ....[21]....
        /*0188*/ 	.word	0xffffffff


	//   ....[22]....
        /*018c*/ 	.word	0xffffffff


	//   ....[23]....
        /*0190*/ 	.word	0xffffffff


	//   ....[24]....
        /*0194*/ 	.word	0xffffffff


	//   ....[25]....
        /*0198*/ 	.word	0xffffffff


	//   ....[26]....
        /*019c*/ 	.word	0xffffffff


	//   ....[27]....
        /*01a0*/ 	.word	0xffffffff


	//   ....[28]....
        /*01a4*/ 	.word	0xffffffff


	//   ....[29]....
        /*01a8*/ 	.word	0xffffffff


	//   ....[30]....
        /*01ac*/ 	.word	0xffffffff


	//   ....[31]....
        /*01b0*/ 	.word	0xffffffff


	//   ....[32]....
        /*01b4*/ 	.word	0xffffffff


	//   ....[33]....
        /*01b8*/ 	.word	0xffffffff


	//   ....[34]....
        /*01bc*/ 	.word	0xffffffff


	//   ....[35]....
        /*01c0*/ 	.word	0xffffffff


	//   ....[36]....
        /*01c4*/ 	.word	0xffffffff


	//   ....[37]....
        /*01c8*/ 	.word	0xffffffff


	//   ....[38]....
        /*01cc*/ 	.word	0xffffffff


	//   ....[39]....
        /*01d0*/ 	.word	0xffffffff


	//   ....[40]....
        /*01d4*/ 	.word	0xffffffff


	//   ....[41]....
        /*01d8*/ 	.word	0xffffffff


	//   ....[42]....
        /*01dc*/ 	.word	0xffffffff


	//   ....[43]....
        /*01e0*/ 	.word	0xffffffff


	//   ....[44]....
        /*01e4*/ 	.word	0xffffffff


	//   ....[45]....
        /*01e8*/ 	.word	0xffffffff


	//   ....[46]....
        /*01ec*/ 	.word	0xffffffff


	//   ....[47]....
        /*01f0*/ 	.word	0xffffffff


	//   ....[48]....
        /*01f4*/ 	.word	0xffffffff


	//   ....[49]....
        /*01f8*/ 	.word	0xffffffff


	//   ....[50]....
        /*01fc*/ 	.word	0xffffffff


	//   ....[51]....
        /*0200*/ 	.word	0xffffffff


	//   ....[52]....
        /*0204*/ 	.word	0xffffffff


	//   ....[53]....
        /*0208*/ 	.word	0xffffffff


	//   ....[54]....
        /*020c*/ 	.word	0xffffffff


	//   ....[55]....
        /*0210*/ 	.word	0xffffffff


	//   ....[56]....
        /*0214*/ 	.word	0xffffffff


	//   ....[57]....
        /*0218*/ 	.word	0xffffffff


	//   ....[58]....
        /*021c*/ 	.word	0xffffffff


	//   ....[59]....
        /*0220*/ 	.word	0xffffffff


	//   ....[60]....
        /*0224*/ 	.word	0xffffffff


	//   ....[61]....
        /*0228*/ 	.word	0xffffffff


	//   ....[62]....
        /*022c*/ 	.word	0xffffffff


	//   ....[63]....
        /*0230*/ 	.word	0xffffffff


	//   ....[64]....
        /*0234*/ 	.word	0xffffffff


	//   ....[65]....
        /*0238*/ 	.word	0xffffffff


	//   ....[66]....
        /*023c*/ 	.word	0xffffffff


	//   ....[67]....
        /*0240*/ 	.word	0xffffffff


	//   ....[68]....
        /*0244*/ 	.word	0xffffffff


	//   ....[69]....
        /*0248*/ 	.word	0xffffffff


	//   ....[70]....
        /*024c*/ 	.word	0xffffffff


	//   ....[71]....
        /*0250*/ 	.word	0xffffffff


	//   ....[72]....
        /*0254*/ 	.word	0xffffffff


	//   ....[73]....
        /*0258*/ 	.word	0xffffffff


	//   ....[74]....
        /*025c*/ 	.word	0xffffffff


	//   ....[75]....
        /*0260*/ 	.word	0xffffffff


	//   ....[76]....
        /*0264*/ 	.word	0xffffffff


	//   ....[77]....
        /*0268*/ 	.word	0xffffffff


	//   ....[78]....
        /*026c*/ 	.word	0xffffffff


	//   ....[79]....
        /*0270*/ 	.word	0xffffffff


	//   ....[80]....
        /*0274*/ 	.word	0xffffffff


	//   ....[81]....
        /*0278*/ 	.word	0xffffffff


	//   ....[82]....
        /*027c*/ 	.word	0xffffffff


	//   ....[83]....
        /*0280*/ 	.word	0xffffffff


	//   ....[84]....
        /*0284*/ 	.word	0xffffffff


	//   ....[85]....
        /*0288*/ 	.word	0xffffffff


	//   ....[86]....
        /*028c*/ 	.word	0xffffffff


	//   ....[87]....
        /*0290*/ 	.word	0xffffffff


	//   ....[88]....
        /*0294*/ 	.word	0xffffffff


	//   ....[89]....
        /*0298*/ 	.word	0xffffffff


	//   ....[90]....
        /*029c*/ 	.word	0xffffffff


	//   ....[91]....
        /*02a0*/ 	.word	0xffffffff


	//   ....[92]....
        /*02a4*/ 	.word	0xffffffff


	//   ....[93]....
        /*02a8*/ 	.word	0xffffffff


	//   ....[94]....
        /*02ac*/ 	.word	0xffffffff


	//   ....[95]....
        /*02b0*/ 	.word	0xffffffff


	//   ....[96]....
        /*02b4*/ 	.word	0xffffffff


	//   ....[97]....
        /*02b8*/ 	.word	0xffffffff


	//   ....[98]....
        /*02bc*/ 	.word	0xffffffff


	//   ....[99]....
        /*02c0*/ 	.word	0xffffffff


	//   ....[100]....
        /*02c4*/ 	.word	0xffffffff


	//   ....[101]....
        /*02c8*/ 	.word	0xffffffff


	//   ....[102]....
        /*02cc*/ 	.word	0xffffffff


	//   ....[103]....
        /*02d0*/ 	.word	0xffffffff


	//   ....[104]....
        /*02d4*/ 	.word	0xffffffff


	//   ....[105]....
        /*02d8*/ 	.word	0xffffffff


	//   ....[106]....
        /*02dc*/ 	.word	0xffffffff


	//   ....[107]....
        /*02e0*/ 	.word	0xffffffff


	//   ....[108]....
        /*02e4*/ 	.word	0xffffffff


	//   ....[109]....
        /*02e8*/ 	.word	0xffffffff


	//   ....[110]....
        /*02ec*/ 	.word	0xffffffff


	//   ....[111]....
        /*02f0*/ 	.word	0xffffffff


	//   ....[112]....
        /*02f4*/ 	.word	0xffffffff


	//   ....[113]....
        /*02f8*/ 	.word	0xffffffff


	//   ....[114]....
        /*02fc*/ 	.word	0xffffffff


	//   ....[115]....
        /*0300*/ 	.word	0xffffffff


	//   ....[116]....
        /*0304*/ 	.word	0xffffffff


	//   ....[117]....
        /*0308*/ 	.word	0xffffffff


	//   ....[118]....
        /*030c*/ 	.word	0xffffffff


	//   ....[119]....
        /*0310*/ 	.word	0xffffffff


	//   ....[120]....
        /*0314*/ 	.word	0xffffffff


	//   ....[121]....
        /*0318*/ 	.word	0xffffffff


	//   ....[122]....
        /*031c*/ 	.word	0xffffffff


	//   ....[123]....
        /*0320*/ 	.word	0xffffffff


	//   ....[124]....
        /*0324*/ 	.word	0xffffffff


	//   ....[125]....
        /*0328*/ 	.word	0xffffffff


	//   ....[126]....
        /*032c*/ 	.word	0xffffffff


	//   ....[127]....
        /*0330*/ 	.word	0xffffffff


	//   ....[128]....
        /*0334*/ 	.word	0xffffffff


	//   ....[129]....
        /*0338*/ 	.word	0xffffffff


	//   ....[130]....
        /*033c*/ 	.word	0xffffffff


	//   ....[131]....
        /*0340*/ 	.word	0xffffffff


	//   ....[132]....
        /*0344*/ 	.word	0xffffffff


	//   ....[133]....
        /*0348*/ 	.word	0xffffffff


	//   ....[134]....
        /*034c*/ 	.word	0xffffffff


	//   ....[135]....
        /*0350*/ 	.word	0xffffffff


	//   ....[136]....
        /*0354*/ 	.word	0xffffffff


	//   ....[137]....
        /*0358*/ 	.word	0xffffffff


	//   ....[138]....
        /*035c*/ 	.word	0xffffffff


	//   ....[139]....
        /*0360*/ 	.word	0xffffffff


	//   ....[140]....
        /*0364*/ 	.word	0xffffffff


	//   ....[141]....
        /*0368*/ 	.word	0xffffffff


	//   ....[142]....
        /*036c*/ 	.word	0xffffffff


	//   ....[143]....
        /*0370*/ 	.word	0xffffffff


	//   ....[144]....
        /*0374*/ 	.word	0xffffffff


	//   ....[145]....
        /*0378*/ 	.word	0xffffffff


	//   ....[146]....
        /*037c*/ 	.word	0xffffffff


	//   ....[147]....
        /*0380*/ 	.word	0xffffffff


	//   ....[148]....
        /*0384*/ 	.word	0xffffffff


	//   ....[149]....
        /*0388*/ 	.word	0xffffffff


	//   ....[150]....
        /*038c*/ 	.word	0xffffffff


	//   ....[151]....
        /*0390*/ 	.word	0xffffffff


	//   ....[152]....
        /*0394*/ 	.word	0xffffffff


	//   ....[153]....
        /*0398*/ 	.word	0xffffffff


	//   ....[154]....
        /*039c*/ 	.word	0xffffffff


	//   ....[155]....
        /*03a0*/ 	.word	0xffffffff


	//   ....[156]....
        /*03a4*/ 	.word	0xffffffff


	//   ....[157]....
        /*03a8*/ 	.word	0xffffffff


	//   ....[158]....
        /*03ac*/ 	.word	0xffffffff


	//   ....[159]....
        /*03b0*/ 	.word	0xffffffff


	//   ....[160]....
        /*03b4*/ 	.word	0xffffffff


	//   ....[161]....
        /*03b8*/ 	.word	0xffffffff


	//   ....[162]....
        /*03bc*/ 	.word	0xffffffff


	//   ....[163]....
        /*03c0*/ 	.word	0xffffffff


	//   ....[164]....
        /*03c4*/ 	.word	0xffffffff


	//   ....[165]....
        /*03c8*/ 	.word	0xffffffff


	//   ....[166]....
        /*03cc*/ 	.word	0xffffffff


	//   ....[167]....
        /*03d0*/ 	.word	0xffffffff


	//   ....[168]....
        /*03d4*/ 	.word	0xffffffff


	//   ....[169]....
        /*03d8*/ 	.word	0xffffffff


	//   ....[170]....
        /*03dc*/ 	.word	0xffffffff


	//   ....[171]....
        /*03e0*/ 	.word	0xffffffff


	//   ....[172]....
        /*03e4*/ 	.word	0xffffffff


	//   ....[173]....
        /*03e8*/ 	.word	0xffffffff


	//   ....[174]....
        /*03ec*/ 	.word	0xffffffff


	//   ....[175]....
        /*03f0*/ 	.word	0xffffffff


	//   ....[176]....
        /*03f4*/ 	.word	0xffffffff


	//   ....[177]....
        /*03f8*/ 	.word	0xffffffff


	//   ....[178]....
        /*03fc*/ 	.word	0xffffffff


	//   ....[179]....
        /*0400*/ 	.word	0xffffffff


	//   ....[180]....
        /*0404*/ 	.word	0xffffffff


	//   ....[181]....
        /*0408*/ 	.word	0xffffffff


	//   ....[182]....
        /*040c*/ 	.word	0xffffffff


	//   ....[183]....
        /*0410*/ 	.word	0xffffffff


	//   ....[184]....
        /*0414*/ 	.word	0xffffffff


	//   ....[185]....
        /*0418*/ 	.word	0xffffffff


	//   ....[186]....
        /*041c*/ 	.word	0xffffffff


	//   ....[187]....
        /*0420*/ 	.word	0xffffffff


	//   ....[188]....
        /*0424*/ 	.word	0xffffffff


	//   ....[189]....
        /*0428*/ 	.word	0xffffffff


	//   ....[190]....
        /*042c*/ 	.word	0xffffffff


	//   ....[191]....
        /*0430*/ 	.word	0xffffffff


	//   ....[192]....
        /*0434*/ 	.word	0xffffffff


	//   ....[193]....
        /*0438*/ 	.word	0xffffffff


	//   ....[194]....
        /*043c*/ 	.word	0xffffffff


	//   ....[195]....
        /*0440*/ 	.word	0xffffffff


	//   ....[196]....
        /*0444*/ 	.word	0xffffffff


	//   ....[197]....
        /*0448*/ 	.word	0xffffffff


	//   ....[198]....
        /*044c*/ 	.word	0xffffffff


	//   ....[199]....
        /*0450*/ 	.word	0xffffffff


	//   ....[200]....
        /*0454*/ 	.word	0xffffffff


	//   ....[201]....
        /*0458*/ 	.word	0xffffffff


	//   ....[202]....
        /*045c*/ 	.word	0xffffffff


	//   ....[203]....
        /*0460*/ 	.word	0xffffffff


	//   ....[204]....
        /*0464*/ 	.word	0xffffffff


	//   ....[205]....
        /*0468*/ 	.word	0xffffffff


	//   ....[206]....
        /*046c*/ 	.word	0xffffffff


	//   ....[207]....
        /*0470*/ 	.word	0xffffffff


	//   ....[208]....
        /*0474*/ 	.word	0xffffffff


	//   ....[209]....
        /*0478*/ 	.word	0x0500000f


	//   ....[210]....
        /*047c*/ 	.word	0x0500000f


	//   ....[211]....
        /*0480*/ 	.word	0x0500000f


	//   ....[212]....
        /*0484*/ 	.word	0x0500000f


	//   ....[213]....
        /*0488*/ 	.word	0x0500000f


	//   ....[214]....
        /*048c*/ 	.word	0x0500000f


	//   ....[215]....
        /*0490*/ 	.word	0x0500000f


	//   ....[216]....
        /*0494*/ 	.word	0x0500000f


	//   ....[217]....
        /*0498*/ 	.word	0x0500000f


	//   ....[218]....
        /*049c*/ 	.word	0x0500000f


	//   ....[219]....
        /*04a0*/ 	.word	0x0500000f


	//   ....[220]....
        /*04a4*/ 	.word	0x0500000f


	//   ....[221]....
        /*04a8*/ 	.word	0x0500000f


	//   ....[222]....
        /*04ac*/ 	.word	0x0500000f


	//   ....[223]....
        /*04b0*/ 	.word	0x0500000f


	//   ....[224]....
        /*04b4*/ 	.word	0x0500000f


	//   ....[225]....
        /*04b8*/ 	.word	0x0500000f


	//   ....[226]....
        /*04bc*/ 	.word	0x0500000f


	//   ....[227]....
        /*04c0*/ 	.word	0x0500000f


	//   ....[228]....
        /*04c4*/ 	.word	0x0500000f


	//   ....[229]....
        /*04c8*/ 	.word	0x0500000f


	//   ....[230]....
        /*04cc*/ 	.word	0x0500000f


	//   ....[231]....
        /*04d0*/ 	.word	0x0500000f


	//   ....[232]....
        /*04d4*/ 	.word	0x0500000f


	//   ....[233]....
        /*04d8*/ 	.word	0x0500000f


	//   ....[234]....
        /*04dc*/ 	.word	0x0500000f


	//   ....[235]....
        /*04e0*/ 	.word	0x0500000f


	//   ....[236]....
        /*04e4*/ 	.word	0x0500000f


	//   ....[237]....
        /*04e8*/ 	.word	0x0500000f


	//   ....[238]....
        /*04ec*/ 	.word	0x0500000f


	//   ....[239]....
        /*04f0*/ 	.word	0x0500000f


	//   ....[240]....
        /*04f4*/ 	.word	0x0500000f


	//   ....[241]....
        /*04f8*/ 	.word	0x0500000f


	//   ....[242]....
        /*04fc*/ 	.word	0x0500000f


	//   ....[243]....
        /*0500*/ 	.word	0x0500000f


	//   ....[244]....
        /*0504*/ 	.word	0x0500000f


	//   ....[245]....
        /*0508*/ 	.word	0x0500000f


	//   ....[246]....
        /*050c*/ 	.word	0x0500000f


	//   ....[247]....
        /*0510*/ 	.word	0x0500000f


	//   ....[248]....
        /*0514*/ 	.word	0x0500000f


	//   ....[249]....
        /*0518*/ 	.word	0x0500000f


	//   ....[250]....
        /*051c*/ 	.word	0x0500000f


	//   ....[251]....
        /*0520*/ 	.word	0x0500000f


	//   ....[252]....
        /*0524*/ 	.word	0x0500000f


	//   ....[253]....
        /*0528*/ 	.word	0x0500000f


	//   ....[254]....
        /*052c*/ 	.word	0x0500000f


	//   ....[255]....
        /*0530*/ 	.word	0x0500000f


	//   ....[0]....
        /*0534*/ 	.word	0x0500000f


	//   ....[1]....
        /*0538*/ 	.word	0x0500000f


	//   ....[2]....
        /*053c*/ 	.word	0x0500000f


	//   ....[3]....
        /*0540*/ 	.word	0x0500000f


	//   ....[4]....
        /*0544*/ 	.word	0x0500000f


	//   ....[5]....
        /*0548*/ 	.word	0x0500000f


	//   ....[6]....
        /*054c*/ 	.word	0x0500000f


	//   ....[7]....
        /*0550*/ 	.word	0x0500000f


	//   ....[8]....
        /*0554*/ 	.word	0x0500000f


	//   ....[9]....
        /*0558*/ 	.word	0x0500000f


	//   ....[10]....
        /*055c*/ 	.word	0x0500000f


	//   ....[11]....
        /*0560*/ 	.word	0x0500000f


	//   ....[12]....
        /*0564*/ 	.word	0x0500000f


	//   ....[13]....
        /*0568*/ 	.word	0x0500000f


	//   ....[14]....
        /*056c*/ 	.word	0x0500000f


	//   ....[15]....
        /*0570*/ 	.word	0x0500000f


	//   ....[16]....
        /*0574*/ 	.word	0x0500000f


	//   ....[17]....
        /*0578*/ 	.word	0x0500000f


	//   ....[18]....
        /*057c*/ 	.word	0x0500000f


	//   ....[19]....
        /*0580*/ 	.word	0x0500000f


	//   ....[20]....
        /*0584*/ 	.word	0x0500000f


	//   ....[21]....
        /*0588*/ 	.word	0x0500000f


	//   ....[22]....
        /*058c*/ 	.word	0x0500000f


	//   ....[23]....
        /*0590*/ 	.word	0x0500000f


	//   ....[24]....
        /*0594*/ 	.word	0x0500000f


	//   ....[25]....
        /*0598*/ 	.word	0x0500000f


	//   ....[26]....
        /*059c*/ 	.word	0x0500000f


	//   ....[27]....
        /*05a0*/ 	.word	0x0500000f


	//   ....[28]....
        /*05a4*/ 	.word	0x0500000f


	//   ....[29]....
        /*05a8*/ 	.word	0x0500000f


	//   ....[30]....
        /*05ac*/ 	.word	0x0500000f


	//   ....[31]....
        /*05b0*/ 	.word	0x0500000f


	//   ....[32]....
        /*05b4*/ 	.word	0x0500000f


	//   ....[33]....
        /*05b8*/ 	.word	0x0500000f


	//   ....[34]....
        /*05bc*/ 	.word	0x0500000f


	//   ....[35]....
        /*05c0*/ 	.word	0x0500000f


	//   ....[36]....
        /*05c4*/ 	.word	0x0500000f


	//   ....[37]....
        /*05c8*/ 	.word	0x0500000f


	//   ....[38]....
        /*05cc*/ 	.word	0x0500000f


	//   ....[39]....
        /*05d0*/ 	.word	0x0500000f


	//   ....[40]....
        /*05d4*/ 	.word	0x0500000f


	//   ....[41]....
        /*05d8*/ 	.word	0x0500000f


	//   ....[42]....
        /*05dc*/ 	.word	0x0500000f


	//   ....[43]....
        /*05e0*/ 	.word	0x0500000f


	//   ....[44]....
        /*05e4*/ 	.word	0x0500000f


	//   ....[45]....
        /*05e8*/ 	.word	0x0500000f


	//   ....[46]....
        /*05ec*/ 	.word	0x0500000f


	//   ....[47]....
        /*05f0*/ 	.word	0x0500000f


	//   ....[48]....
        /*05f4*/ 	.word	0x0500000f


	//   ....[49]....
        /*05f8*/ 	.word	0x0500000f


	//   ....[50]....
        /*05fc*/ 	.word	0x0500000f


	//----- nvinfo : EIATTR_COOP_GROUP_INSTR_OFFSETS
	.align		4
.L_291:
        /*0600*/ 	.byte	0x04, 0x28
        /*0602*/ 	.short	(.L_293 - .L_292)


	//   ....[0]....
.L_292:
        /*0604*/ 	.word	0x00000080


	//   ....[1]....
        /*0608*/ 	.word	0x00000090


	//   ....[2]....
        /*060c*/ 	.word	0x000002d0


	//   ....[3]....
        /*0610*/ 	.word	0x00000430


	//   ....[4]....
        /*0614*/ 	.word	0x00000550


	//   ....[5]....
        /*0618*/ 	.word	0x000006b0


	//   ....[6]....
        /*061c*/ 	.word	0x00001590


	//   ....[7]....
        /*0620*/ 	.word	0x000025e0


	//   ....[8]....
        /*0624*/ 	.word	0x00002930


	//   ....[9]....
        /*0628*/ 	.word	0x000035c0


	//   ....[10]....
        /*062c*/ 	.word	0x00003620


	//   ....[11]....
        /*0630*/ 	.word	0x00004300


	//   ....[12]....
        /*0634*/ 	.word	0x00004350


	//   ....[13]....
        /*0638*/ 	.word	0x00006260


	//   ....[14]....
        /*063c*/ 	.word	0x00007120


	//   ....[15]....
        /*0640*/ 	.word	0x00007180


	//   ....[16]....
        /*0644*/ 	.word	0x000071d0


	//   ....[17]....
        /*0648*/ 	.word	0x00007ea0


	//   ....[18]....
        /*064c*/ 	.word	0x00007f10


	//   ....[19]....
        /*0650*/ 	.word	0x0000ae80


	//   ....[20]....
        /*0654*/ 	.word	0x0000aea0


	//   ....[21]....
        /*0658*/ 	.word	0x0000aed0


	//   ....[22]....
        /*065c*/ 	.word	0x0000aee0


	//   ....[23]....
        /*0660*/ 	.word	0x0000c990


	//   ....[24]....
        /*0664*/ 	.word	0x0000c9a0


	//   ....[25]....
        /*0668*/ 	.word	0x0000ca20


	//   ....[26]....
        /*066c*/ 	.word	0x0000ca30


	//   ....[27]....
        /*0670*/ 	.word	0x0000d9b0


	//   ....[28]....
        /*0674*/ 	.word	0x0000d9c0


	//   ....[29]....
        /*0678*/ 	.word	0x0000d9d0


	//   ....[30]....
        /*067c*/ 	.word	0x0000d9e0


	//   ....[31]....
        /*0680*/ 	.word	0x0000d9f0


	//   ....[32]....
        /*0684*/ 	.word	0x0000da00


	//   ....[33]....
        /*0688*/ 	.word	0x0000da10


	//   ....[34]....
        /*068c*/ 	.word	0x0000da20


	//   ....[35]....
        /*0690*/ 	.word	0x0000da50


	//   ....[36]....
        /*0694*/ 	.word	0x0000da60


	//   ....[37]....
        /*0698*/ 	.word	0x0000da90


	//   ....[38]....
        /*069c*/ 	.word	0x0000daa0


	//   ....[39]....
        /*06a0*/ 	.word	0x0000dad0


	//   ....[40]....
        /*06a4*/ 	.word	0x0000dae0


	//   ....[41]....
        /*06a8*/ 	.word	0x0000db10


	//   ....[42]....
        /*06ac*/ 	.word	0x0000db20


	//   ....[43]....
        /*06b0*/ 	.word	0x0000db50


	//   ....[44]....
        /*06b4*/ 	.word	0x0000db60


	//   ....[45]....
        /*06b8*/ 	.word	0x0000db90


	//   ....[46]....
        /*06bc*/ 	.word	0x0000dba0


	//   ....[47]....
        /*06c0*/ 	.word	0x0000dbc0


	//   ....[48]....
        /*06c4*/ 	.word	0x0000dbd0


	//   ....[49]....
        /*06c8*/ 	.word	0x0000dc00


	//   ....[50]....
        /*06cc*/ 	.word	0x0000dc20


	//   ....[51]....
        /*06d0*/ 	.word	0x0000dc30


	//   ....[52]....
        /*06d4*/ 	.word	0x0000dc60


	//   ....[53]....
        /*06d8*/ 	.word	0x0000dcb0


	//   ....[54]....
        /*06dc*/ 	.word	0x0000dcc0


	//   ....[55]....
        /*06e0*/ 	.word	0x0000dcf0


	//   ....[56]....
        /*06e4*/ 	.word	0x0000dd20


	//   ....[57]....
        /*06e8*/ 	.word	0x0000dd40


	//   ....[58]....
        /*06ec*/ 	.word	0x0000dd50


	//   ....[59]....
        /*06f0*/ 	.word	0x0000e2e0


	//   ....[60]....
        /*06f4*/ 	.word	0x0000e320


	//   ....[61]....
        /*06f8*/ 	.word	0x0000e360


	//   ....[62]....
        /*06fc*/ 	.word	0x0000e3a0


	//   ....[63]....
        /*0700*/ 	.word	0x0000e920


	//   ....[64]....
        /*0704*/ 	.word	0x0000e960


	//   ....[65]....
        /*0708*/ 	.word	0x0000ea20


	//   ....[66]....
        /*070c*/ 	.word	0x0000ea40


	//   ....[67]....
        /*0710*/ 	.word	0x0000eb00


	//   ....[68]....
        /*0714*/ 	.word	0x0000eb20


	//   ....[69]....
        /*0718*/ 	.word	0x0000ebf0


	//   ....[70]....
        /*071c*/ 	.word	0x0000ec10


	//   ....[71]....
        /*0720*/ 	.word	0x0000f4d0


	//   ....[72]....
        /*0724*/ 	.word	0x0000f4f0


	//   ....[73]....
        /*0728*/ 	.word	0x0000f5b0


	//   ....[74]....
        /*072c*/ 	.word	0x0000f5d0


	//   ....[75]....
        /*0730*/ 	.word	0x0000f690


	//   ....[76]....
        /*0734*/ 	.word	0x0000f6b0


	//   ....[77]....
        /*0738*/ 	.word	0x0000f780


	//   ....[78]....
        /*073c*/ 	.word	0x0000f7a0


	//   ....[79]....
        /*0740*/ 	.word	0x0000f8e0


	//   ....[80]....
        /*0744*/ 	.word	0x0000fa90


	//   ....[81]....
        /*0748*/ 	.word	0x0000fac0


	//   ....[82]....
        /*074c*/ 	.word	0x0000faf0


	//   ....[83]....
        /*0750*/ 	.word	0x0000fb20


	//   ....[84]....
        /*0754*/ 	.word	0x0000fb50


	//   ....[85]....
        /*0758*/ 	.word	0x0000fb90


	//   ....[86]....
        /*075c*/ 	.word	0x0000fce0


	//   ....[87]....
        /*0760*/ 	.word	0x0000fd10


	//   ....[88]....
        /*0764*/ 	.word	0x0000fd40


	//   ....[89]....
        /*0768*/ 	.word	0x0000fd70


	//   ....[90]....
        /*076c*/ 	.word	0x0000fda0


	//   ....[91]....
        /*0770*/ 	.word	0x0000fde0


	//   ....[92]....
        /*0774*/ 	.word	0x0000fe60


	//   ....[93]....
        /*0778*/ 	.word	0x0000ff00


	//   ....[94]....
        /*077c*/ 	.word	0x0000ffa0


	//   ....[95]....
        /*0780*/ 	.word	0x00011d60


	//   ....[96]....
        /*0784*/ 	.word	0x00011d90


	//   ....[97]....
        /*0788*/ 	.word	0x00011e30


	//   ....[98]....
        /*078c*/ 	.word	0x00011e40


	//   ....[99]....
        /*0790*/ 	.word	0x00011e90


	//   ....[100]....
        /*0794*/ 	.word	0x00011ea0


	//   ....[101]....
        /*0798*/ 	.word	0x00011ef0


	//   ....[102]....
        /*079c*/ 	.word	0x00011f00


	//   ....[103]....
        /*07a0*/ 	.word	0x00011f50


	//   ....[104]....
        /*07a4*/ 	.word	0x00011f60


	//   ....[105]....
        /*07a8*/ 	.word	0x00011fb0


	//   ....[106]....
        /*07ac*/ 	.word	0x00011fc0


	//   ....[107]....
        /*07b0*/ 	.word	0x00012010


	//   ....[108]....
        /*07b4*/ 	.word	0x00012020


	//   ....[109]....
        /*07b8*/ 	.word	0x00012030


	//   ....[110]....
        /*07bc*/ 	.word	0x00012080


	//   ....[111]....
        /*07c0*/ 	.word	0x000120d0


	//   ....[112]....
        /*07c4*/ 	.word	0x000120e0


	//   ....[113]....
        /*07c8*/ 	.word	0x000120f0


	//   ....[114]....
        /*07cc*/ 	.word	0x00012150


	//   ....[115]....
        /*07d0*/ 	.word	0x000125e0


	//   ....[116]....
        /*07d4*/ 	.word	0x00012610


	//   ....[117]....
        /*07d8*/ 	.word	0x00012640


	//   ....[118]....
        /*07dc*/ 	.word	0x00012690


	//   ....[119]....
        /*07e0*/ 	.word	0x000126b0


	//   ....[120]....
        /*07e4*/ 	.word	0x00012710


	//   ....[121]....
        /*07e8*/ 	.word	0x00012750


	//   ....[122]....
        /*07ec*/ 	.word	0x00012780


	//   ....[123]....
        /*07f0*/ 	.word	0x000127c0


	//   ....[124]....
        /*07f4*/ 	.word	0x00012800


	//   ....[125]....
        /*07f8*/ 	.word	0x00012850


	//   ....[126]....
        /*07fc*/ 	.word	0x00012870


	//   ....[127]....
        /*0800*/ 	.word	0x000128c0


	//   ....[128]....
        /*0804*/ 	.word	0x000128e0


	//   ....[129]....
        /*0808*/ 	.word	0x000128f0


	//   ....[130]....
        /*080c*/ 	.word	0x00012930


	//   ....[131]....
        /*0810*/ 	.word	0x00012990


	//   ....[132]....
        /*0814*/ 	.word	0x000129b0


	//   ....[133]....
        /*0818*/ 	.word	0x000129d0


	//   ....[134]....
        /*081c*/ 	.word	0x00012a20


	//   ....[135]....
        /*0820*/ 	.word	0x00013120


	//   ....[136]....
        /*0824*/ 	.word	0x00013150


	//   ....[137]....
        /*0828*/ 	.word	0x00013180


	//   ....[138]....
        /*082c*/ 	.word	0x000131c0


	//   ....[139]....
        /*0830*/ 	.word	0x00013210


	//   ....[140]....
        /*0834*/ 	.word	0x00013230


	//   ....[141]....
        /*0838*/ 	.word	0x00013280


	//   ....[142]....
        /*083c*/ 	.word	0x000132a0


	//   ....[143]....
        /*0840*/ 	.word	0x000132f0


	//   ....[144]....
        /*0844*/ 	.word	0x00013310


	//   ....[145]....
        /*0848*/ 	.word	0x00013360


	//   ....[146]....
        /*084c*/ 	.word	0x00013380


	//   ....[147]....
        /*0850*/ 	.word	0x000133d0


	//   ....[148]....
        /*0854*/ 	.word	0x000133f0


	//   ....[149]....
        /*0858*/ 	.word	0x00013430


	//   ....[150]....
        /*085c*/ 	.word	0x00013450


	//   ....[151]....
        /*0860*/ 	.word	0x00013d80


	//   ....[152]....
        /*0864*/ 	.word	0x00013da0


	//   ....[153]....
        /*0868*/ 	.word	0x00013db0


	//   ....[154]....
        /*086c*/ 	.word	0x00013dc0


	//   ....[155]....
        /*0870*/ 	.word	0x00013dd0


	//   ....[156]....
        /*0874*/ 	.word	0x00013de0


	//   ....[157]....
        /*0878*/ 	.word	0x00013e30


	//   ....[158]....
        /*087c*/ 	.word	0x00013e70


	//   ....[159]....
        /*0880*/ 	.word	0x00013ea0


	//   ....[160]....
        /*0884*/ 	.word	0x00013eb0


	//   ....[161]....
        /*0888*/ 	.word	0x00013ef0


	//   ....[162]....
        /*088c*/ 	.word	0x00013f00


	//   ....[163]....
        /*0890*/ 	.word	0x00013f40


	//   ....[164]....
        /*0894*/ 	.word	0x00013f50


	//   ....[165]....
        /*0898*/ 	.word	0x00013f90


	//   ....[166]....
        /*089c*/ 	.word	0x00013fa0


	//   ....[167]....
        /*08a0*/ 	.word	0x00013fb0


	//   ....[168]....
        /*08a4*/ 	.word	0x00013fc0


	//   ....[169]....
        /*08a8*/ 	.word	0x00013fd0


	//   ....[170]....
        /*08ac*/ 	.word	0x00014070


	//   ....[171]....
        /*08b0*/ 	.word	0x00014430


	//   ....[172]....
        /*08b4*/ 	.word	0x00014440


	//   ....[173]....
        /*08b8*/ 	.word	0x00014450


	//   ....[174]....
        /*08bc*/ 	.word	0x00014460


	//   ....[175]....
        /*08c0*/ 	.word	0x00014470


	//   ....[176]....
        /*08c4*/ 	.word	0x00014480


	//   ....[177]....
        /*08c8*/ 	.word	0x000144a0


	//   ....[178]....
        /*08cc*/ 	.word	0x000144f0


	//   ....[179]....
        /*08d0*/ 	.word	0x00014530


	//   ....[180]....
        /*08d4*/ 	.word	0x00014550


	//   ....[181]....
        /*08d8*/ 	.word	0x00014570


	//   ....[182]....
        /*08dc*/ 	.word	0x000145a0


	//   ....[183]....
        /*08e0*/ 	.word	0x000145c0


	//   ....[184]....
        /*08e4*/ 	.word	0x000145f0


	//   ....[185]....
        /*08e8*/ 	.word	0x00014610


	//   ....[186]....
        /*08ec*/ 	.word	0x00014640


	//   ....[187]....
        /*08f0*/ 	.word	0x00014650


	//   ....[188]....
        /*08f4*/ 	.word	0x00014660


	//   ....[189]....
        /*08f8*/ 	.word	0x00014670


	//   ....[190]....
        /*08fc*/ 	.word	0x00014680


	//   ....[191]....
        /*0900*/ 	.word	0x000158f0


	//   ....[192]....
        /*0904*/ 	.word	0x00015920


	//   ....[193]....
        /*0908*/ 	.word	0x00015950


	//   ....[194]....
        /*090c*/ 	.word	0x00015990


	//   ....[195]....
        /*0910*/ 	.word	0x000159a0


	//   ....[196]....
        /*0914*/ 	.word	0x000159d0


	//   ....[197]....
        /*0918*/ 	.word	0x00015a00


	//   ....[198]....
        /*091c*/ 	.word	0x00015a10


	//   ....[199]....
        /*0920*/ 	.word	0x00015b50


	//   ....[200]....
        /*0924*/ 	.word	0x00015b80


	//   ....[201]....
        /*0928*/ 	.word	0x00015bb0


	//   ....[202]....
        /*092c*/ 	.word	0x00015be0


	//   ....[203]....
        /*0930*/ 	.word	0x00015c10


	//   ....[204]....
        /*0934*/ 	.word	0x00015c50


	//   ....[205]....
        /*0938*/ 	.word	0x00015d00


	//   ....[206]....
        /*093c*/ 	.word	0x00015da0


	//   ....[207]....
        /*0940*/ 	.word	0x00015e50


	//   ....[208]....
        /*0944*/ 	.word	0x00016440


	//   ....[209]....
        /*0948*/ 	.word	0x00016a50


	//   ....[210]....
        /*094c*/ 	.word	0x00016b30


	//   ....[211]....
        /*0950*/ 	.word	0x00016c00


	//   ....[212]....
        /*0954*/ 	.word	0x00016c80


	//   ....[213]....
        /*0958*/ 	.word	0x00016d40


	//   ....[214]....
        /*095c*/ 	.word	0x00016da0


	//   ....[215]....
        /*0960*/ 	.word	0x00016e60


	//   ....[216]....
        /*0964*/ 	.word	0x00016ec0


	//   ....[217]....
        /*0968*/ 	.word	0x00016f80


	//   ....[218]....
        /*096c*/ 	.word	0x00016fe0


	//   ....[219]....
        /*0970*/ 	.word	0x000170a0


	//   ....[220]....
        /*0974*/ 	.word	0x00017100


	//   ....[221]....
        /*0978*/ 	.word	0x000171c0


	//   ....[222]....
        /*097c*/ 	.word	0x00017220


	//   ....[223]....
        /*0980*/ 	.word	0x000172e0


	//   ....[224]....
        /*0984*/ 	.word	0x00017340


	//   ....[225]....
        /*0988*/ 	.word	0x00017400


	//   ....[226]....
        /*098c*/ 	.word	0x00017460


	//   ....[227]....
        /*0990*/ 	.word	0x00017520


	//   ....[228]....
        /*0994*/ 	.word	0x00017580


	//   ....[229]....
        /*0998*/ 	.word	0x00017650


	//   ....[230]....
        /*099c*/ 	.word	0x00017810


	//   ....[231]....
        /*09a0*/ 	.word	0x000178a0


	//   ....[232]....
        /*09a4*/ 	.word	0x00017970


	//   ....[233]....
        /*09a8*/ 	.word	0x000179c0


	//   ....[234]....
        /*09ac*/ 	.word	0x00017a90


	//   ....[235]....
        /*09b0*/ 	.word	0x00017ae0


	//   ....[236]....
        /*09b4*/ 	.word	0x00017b60


	//   ....[237]....
        /*09b8*/ 	.word	0x00017c10


	//   ....[238]....
        /*09bc*/ 	.word	0x00017c90


	//   ....[239]....
        /*09c0*/ 	.word	0x00017d40


	//   ....[240]....
        /*09c4*/ 	.word	0x00017dc0


	//   ....[241]....
        /*09c8*/ 	.word	0x00017e70


	//   ....[242]....
        /*09cc*/ 	.word	0x00017ef0


	//   ....[243]....
        /*09d0*/ 	.word	0x00017f90


	//   ....[244]....
        /*09d4*/ 	.word	0x00018010


	//   ....[245]....
        /*09d8*/ 	.word	0x000180b0


	//   ....[246]....
        /*09dc*/ 	.word	0x00018120


	//   ....[247]....
        /*09e0*/ 	.word	0x000181d0


	//   ....[248]....
        /*09e4*/ 	.word	0x00018250


	//   ....[249]....
        /*09e8*/ 	.word	0x000182f0


	//   ....[250]....
        /*09ec*/ 	.word	0x00018390


	//   ....[251]....
        /*09f0*/ 	.word	0x00018400


	//   ....[252]....
        /*09f4*/ 	.word	0x00018480


	//   ....[253]....
        /*09f8*/ 	.word	0x00018530


	//   ....[254]....
        /*09fc*/ 	.word	0x00018590


	//   ....[255]....
        /*0a00*/ 	.word	0x00018650


	//   ....[0]....
        /*0a04*/ 	.word	0x000186b0


	//   ....[1]....
        /*0a08*/ 	.word	0x00018770


	//   ....[2]....
        /*0a0c*/ 	.word	0x000187d0


	//   ....[3]....
        /*0a10*/ 	.word	0x00018890


	//   ....[4]....
        /*0a14*/ 	.word	0x000188f0


	//   ....[5]....
        /*0a18*/ 	.word	0x000189a0


	//   ....[6]....
        /*0a1c*/ 	.word	0x00018a00


	//   ....[7]....
        /*0a20*/ 	.word	0x00018ac0


	//   ....[8]....
        /*0a24*/ 	.word	0x00018b20


	//   ....[9]....
        /*0a28*/ 	.word	0x00018bc0


	//   ....[10]....
        /*0a2c*/ 	.word	0x00018cf0


	//   ....[11]....
        /*0a30*/ 	.word	0x00018d90


	//   ....[12]....
        /*0a34*/ 	.word	0x00018df0


	//   ....[13]....
        /*0a38*/ 	.word	0x00018ea0


	//   ....[14]....
        /*0a3c*/ 	.word	0x00018f20


	//   ....[15]....
        /*0a40*/ 	.word	0x00018fb0


	//   ....[16]....
        /*0a44*/ 	.word	0x00019040


	//   ....[17]....
        /*0a48*/ 	.word	0x000190d0


	//   ....[18]....
        /*0a4c*/ 	.word	0x00019130


	//   ....[19]....
        /*0a50*/ 	.word	0x000191e0


	//   ....[20]....
        /*0a54*/ 	.word	0x00019240


	//   ....[21]....
        /*0a58*/ 	.word	0x000192f0


	//   ....[22]....
        /*0a5c*/ 	.word	0x00019350


	//   ....[23]....
        /*0a60*/ 	.word	0x00019400


	//   ....[24]....
        /*0a64*/ 	.word	0x00019460


	//   ....[25]....
        /*0a68*/ 	.word	0x00019510


	//   ....[26]....
        /*0a6c*/ 	.word	0x000195a0


	//   ....[27]....
        /*0a70*/ 	.word	0x00019630


	//   ....[28]....
        /*0a74*/ 	.word	0x000196b0


	//   ....[29]....
        /*0a78*/ 	.word	0x00019740


	//   ....[30]....
        /*0a7c*/ 	.word	0x00019830


	//   ....[31]....
        /*0a80*/ 	.word	0x000198c0


	//   ....[32]....
        /*0a84*/ 	.word	0x00019920


	//   ....[33]....
        /*0a88*/ 	.word	0x000199d0


	//   ....[34]....
        /*0a8c*/ 	.word	0x00019a50


	//   ....[35]....
        /*0a90*/ 	.word	0x00019ae0


	//   ....[36]....
        /*0a94*/ 	.word	0x00019b70


	//   ....[37]....
        /*0a98*/ 	.word	0x00019c00


	//   ....[38]....
        /*0a9c*/ 	.word	0x00019c60


	//   ....[39]....
        /*0aa0*/ 	.word	0x00019d00


	//   ....[40]....
        /*0aa4*/ 	.word	0x00019d60


	//   ....[41]....
        /*0aa8*/ 	.word	0x00019e00


	//   ....[42]....
        /*0aac*/ 	.word	0x00019e60


	//   ....[43]....
        /*0ab0*/ 	.word	0x00019f00


	//   ....[44]....
        /*0ab4*/ 	.word	0x00019f60


	//   ....[45]....
        /*0ab8*/ 	.word	0x0001a010


	//   ....[46]....
        /*0abc*/ 	.word	0x0001a070


	//   ....[47]....
        /*0ac0*/ 	.word	0x0001a120


	//   ....[48]....
        /*0ac4*/ 	.word	0x0001a180


	//   ....[49]....
        /*0ac8*/ 	.word	0x0001a230


	//   ....[50]....
        /*0acc*/ 	.word	0x0001a480


	//----- nvinfo : EIATTR_REG_RECONFIG
	.align		4
.L_293:
        /*0ad0*/ 	.byte	0x01, 0x54
	.zero		2


	//----- nvinfo : EIATTR_SYSCALL_OFFSETS
	.align		4
        /*0ad4*/ 	.byte	0x04, 0x46
        /*0ad6*/ 	.short	(.L_295 - .L_294)


	//   ....[0]....
.L_294:
        /*0ad8*/ 	.word	0x00001770


	//   ....[1]....
        /*0adc*/ 	.word	0x00011050


	//   ....[2]....
        /*0ae0*/ 	.word	0x000111c0


	//   ....[3]....
        /*0ae4*/ 	.word	0x00011310


	//   ....[4]....
        /*0ae8*/ 	.word	0x00011450


	//   ....[5]....
        /*0aec*/ 	.word	0x00012d90


	//----- nvinfo : EIATTR_MBARRIER_INSTR_OFFSETS
	.align		4
.L_295:
        /*0af0*/ 	.byte	0x04, 0x39
        /*0af2*/ 	.short	(.L_297 - .L_296)


	//   ....[0]....
.L_296:
        /*0af4*/ 	.word	0x00000180
        /*0af8*/ 	.word	0x000000ff
        /*0afc*/ 	.word	0x00022800
        /*0b00*/ 	.short	0x0100
        /*0b02*/ 	.byte	0x08
	.zero		1


	//   ....[1]....
        /*0b04*/ 	.word	0x00000190
        /*0b08*/ 	.word	0x000000ff
        /*0b0c*/ 	.word	0x00022820
        /*0b10*/ 	.short	0x0100
        /*0b12*/ 	.byte	0x08
	.zero		1


	//   ....[2]....
        /*0b14*/ 	.word	0x00000280
        /*0b18*/ 	.word	0x000000ff
        /*0b1c*/ 	.word	0x00022830
        /*0b20*/ 	.short	0x0100
        /*0b22*/ 	.byte	0x08
	.zero		1


	//   ....[3]....
        /*0b24*/ 	.word	0x00000290
        /*0b28*/ 	.word	0x000000ff
        /*0b2c*/ 	.word	0x00022840
        /*0b30*/ 	.short	0x0100
        /*0b32*/ 	.byte	0x08
	.zero		1


	//   ....[4]....
        /*0b34*/ 	.word	0x000002a0
        /*0b38*/ 	.word	0x000000ff
        /*0b3c*/ 	.word	0x00022838
        /*0b40*/ 	.short	0x0100
        /*0b42*/ 	.byte	0x08
	.zero		1


	//   ....[5]....
        /*0b44*/ 	.word	0x000002b0
        /*0b48*/ 	.word	0x000000ff
        /*0b4c*/ 	.word	0x00022848
        /*0b50*/ 	.short	0x0100
        /*0b52*/ 	.byte	0x08
	.zero		1


	//   ....[6]....
        /*0b54*/ 	.word	0x000003e0
        /*0b58*/ 	.word	0x000000ff
        /*0b5c*/ 	.word	0x00022850
        /*0b60*/ 	.short	0x0100
        /*0b62*/ 	.byte	0x08
	.zero		1


	//   ....[7]....
        /*0b64*/ 	.word	0x000003f0
        /*0b68*/ 	.word	0x000000ff
        /*0b6c*/ 	.word	0x00022860
        /*0b70*/ 	.short	0x0100
        /*0b72*/ 	.byte	0x08
	.zero		1


	//   ....[8]....
        /*0b74*/ 	.word	0x00000400
        /*0b78*/ 	.word	0x000000ff
        /*0b7c*/ 	.word	0x00022858
        /*0b80*/ 	.short	0x0100
        /*0b82*/ 	.byte	0x08
	.zero		1


	//   ....[9]....
        /*0b84*/ 	.word	0x00000410
        /*0b88*/ 	.word	0x000000ff
        /*0b8c*/ 	.word	0x00022868
        /*0b90*/ 	.short	0x0100
        /*0b92*/ 	.byte	0x08
	.zero		1


	//   ....[10]....
        /*0b94*/ 	.word	0x00000500
        /*0b98*/ 	.word	0x000000ff
        /*0b9c*/ 	.word	0x00022870
        /*0ba0*/ 	.short	0x0100
        /*0ba2*/ 	.byte	0x06
	.zero		1


	//   ....[11]....
        /*0ba4*/ 	.word	0x00000510
        /*0ba8*/ 	.word	0x000000ff
        /*0bac*/ 	.word	0x00022880
        /*0bb0*/ 	.short	0x0100
        /*0bb2*/ 	.byte	0x06
	.zero		1


	//   ....[12]....
        /*0bb4*/ 	.word	0x00000520
        /*0bb8*/ 	.word	0x000000ff
        /*0bbc*/ 	.word	0x00022878
        /*0bc0*/ 	.short	0x0100
        /*0bc2*/ 	.byte	0x06
	.zero		1


	//   ....[13]....
        /*0bc4*/ 	.word	0x00000530
        /*0bc8*/ 	.word	0x000000ff
        /*0bcc*/ 	.word	0x00022888
        /*0bd0*/ 	.short	0x0100
        /*0bd2*/ 	.byte	0x06
	.zero		1


	//   ....[14]....
        /*0bd4*/ 	.word	0x00000660
        /*0bd8*/ 	.word	0x000000ff
        /*0bdc*/ 	.word	0x00022890
        /*0be0*/ 	.short	0x0100
        /*0be2*/ 	.byte	0x08
	.zero		1


	//   ....[15]....
        /*0be4*/ 	.word	0x00000670
        /*0be8*/ 	.word	0x000000ff
        /*0bec*/ 	.word	0x000228a0
        /*0bf0*/ 	.short	0x0100
        /*0bf2*/ 	.byte	0x08
	.zero		1


	//   ....[16]....
        /*0bf4*/ 	.word	0x00000680
        /*0bf8*/ 	.word	0x000000ff
        /*0bfc*/ 	.word	0x00022898
        /*0c00*/ 	.short	0x0100
        /*0c02*/ 	.byte	0x08
	.zero		1


	//   ....[17]....
        /*0c04*/ 	.word	0x00000690
        /*0c08*/ 	.word	0x000000ff
        /*0c0c*/ 	.word	0x000228a8
        /*0c10*/ 	.short	0x0100
        /*0c12*/ 	.byte	0x08
	.zero		1


	//   ....[18]....
        /*0c14*/ 	.word	0x000007e0
        /*0c18*/ 	.word	0x000000ff
        /*0c1c*/ 	.word	0x000228b0
        /*0c20*/ 	.short	0x0100
        /*0c22*/ 	.byte	0x08
	.zero		1


	//   ....[19]....
        /*0c24*/ 	.word	0x000007f0
        /*0c28*/ 	.word	0x000000ff
        /*0c2c*/ 	.word	0x000228c0
        /*0c30*/ 	.short	0x0100
        /*0c32*/ 	.byte	0x08
	.zero		1


	//   ....[20]....
        /*0c34*/ 	.word	0x00000800
        /*0c38*/ 	.word	0x000000ff
        /*0c3c*/ 	.word	0x000228b8
        /*0c40*/ 	.short	0x0100
        /*0c42*/ 	.byte	0x08
	.zero		1


	//   ....[21]....
        /*0c44*/ 	.word	0x00000810
        /*0c48*/ 	.word	0x000000ff
        /*0c4c*/ 	.word	0x000228c8
        /*0c50*/ 	.short	0x0100
        /*0c52*/ 	.byte	0x08
	.zero		1


	//   ....[22]....
        /*0c54*/ 	.word	0x00001aa0
        /*0c58*/ 	.word	0x000000ff
        /*0c5c*/ 	.word	0x00022800
        /*0c60*/ 	.short	0x010a
        /*0c62*/ 	.byte	0x2b
	.zero		1


	//   ....[23]....
        /*0c64*/ 	.word	0x00001b40
        /*0c68*/ 	.word	0x00000002
        /*0c6c*/ 	.word	0x00022830
        /*0c70*/ 	.short	0x010a
        /*0c72*/ 	.byte	0x3f
	.zero		1


	//   ....[24]....
        /*0c74*/ 	.word	0x00001b80
        /*0c78*/ 	.word	0x00000002
        /*0c7c*/ 	.word	0x00022830
        /*0c80*/ 	.short	0x010a
        /*0c82*/ 	.byte	0x3f
	.zero		1


	//   ....[25]....
        /*0c84*/ 	.word	0x00002d70
        /*0c88*/ 	.word	0x000000ff
        /*0c8c*/ 	.word	0x00000000
        /*0c90*/ 	.short	0x0101
        /*0c92*/ 	.byte	0x06
	.zero		1


	//   ....[26]....
        /*0c94*/ 	.word	0x00005520
        /*0c98*/ 	.word	0x000000ff
        /*0c9c*/ 	.word	0x00022830
        /*0ca0*/ 	.short	0x010a
        /*0ca2*/ 	.byte	0x06
	.zero		1


	//   ....[27]....
        /*0ca4*/ 	.word	0x00005560
        /*0ca8*/ 	.word	0x000000ff
        /*0cac*/ 	.word	0x00022830
        /*0cb0*/ 	.short	0x010a
        /*0cb2*/ 	.byte	0x06
	.zero		1


	//   ....[28]....
        /*0cb4*/ 	.word	0x00005df0
        /*0cb8*/ 	.word	0x000000ff
        /*0cbc*/ 	.word	0x00022850
        /*0cc0*/ 	.short	0x010a
        /*0cc2*/ 	.byte	0x06
	.zero		1


	//   ....[29]....
        /*0cc4*/ 	.word	0x00005e30
        /*0cc8*/ 	.word	0x000000ff
        /*0ccc*/ 	.word	0x00022850
        /*0cd0*/ 	.short	0x010a
        /*0cd2*/ 	.byte	0x06
	.zero		1


	//   ....[30]....
        /*0cd4*/ 	.word	0x00006970
        /*0cd8*/ 	.word	0x000000ff
        /*0cdc*/ 	.word	0x00000000
        /*0ce0*/ 	.short	0x0101
        /*0ce2*/ 	.byte	0x06
	.zero		1


	//   ....[31]....
        /*0ce4*/ 	.word	0x00008cd0
        /*0ce8*/ 	.word	0x000000ff
        /*0cec*/ 	.word	0x00000000
        /*0cf0*/ 	.short	0x0101
        /*0cf2*/ 	.byte	0x06
	.zero		1


	//   ....[32]....
        /*0cf4*/ 	.word	0x00009400
        /*0cf8*/ 	.word	0x000000ff
        /*0cfc*/ 	.word	0x00022830
        /*0d00*/ 	.short	0x010a
        /*0d02*/ 	.byte	0x06
	.zero		1


	//   ....[33]....
        /*0d04*/ 	.word	0x00009440
        /*0d08*/ 	.word	0x000000ff
        /*0d0c*/ 	.word	0x00022830
        /*0d10*/ 	.short	0x010a
        /*0d12*/ 	.byte	0x06
	.zero		1


	//   ....[34]....
        /*0d14*/ 	.word	0x00009ca0
        /*0d18*/ 	.word	0x000000ff
        /*0d1c*/ 	.word	0x00022850
        /*0d20*/ 	.short	0x010a
        /*0d22*/ 	.byte	0x06
	.zero		1


	//   ....[35]....
        /*0d24*/ 	.word	0x00009ce0
        /*0d28*/ 	.word	0x000000ff
        /*0d2c*/ 	.word	0x00022850
        /*0d30*/ 	.short	0x010a
        /*0d32*/ 	.byte	0x06
	.zero		1


	//   ....[36]....
        /*0d34*/ 	.word	0x0000a5b0
        /*0d38*/ 	.word	0x000000ff
        /*0d3c*/ 	.word	0x00000000
        /*0d40*/ 	.short	0x0101
        /*0d42*/ 	.byte	0x06
	.zero		1


	//   ....[37]....
        /*0d44*/ 	.word	0x0000bfe0
        /*0d48*/ 	.word	0x000000ff
        /*0d4c*/ 	.word	0x00000000
        /*0d50*/ 	.short	0x0101
        /*0d52*/ 	.byte	0x06
	.zero		1


	//   ....[38]....
        /*0d54*/ 	.word	0x0000c660
        /*0d58*/ 	.word	0x000000ff
        /*0d5c*/ 	.word	0x00022850
        /*0d60*/ 	.short	0x010a
        /*0d62*/ 	.byte	0x09
	.zero		1


	//   ....[39]....
        /*0d64*/ 	.word	0x0000c6a0
        /*0d68*/ 	.word	0x000000ff
        /*0d6c*/ 	.word	0x00022850
        /*0d70*/ 	.short	0x010a
        /*0d72*/ 	.byte	0x09
	.zero		1


	//   ....[40]....
        /*0d74*/ 	.word	0x0000cd10
        /*0d78*/ 	.word	0x000000ff
        /*0d7c*/ 	.word	0x00000000
        /*0d80*/ 	.short	0x0101
        /*0d82*/ 	.byte	0x04
	.zero		1


	//   ....[41]....
        /*0d84*/ 	.word	0x0000e950
        /*0d88*/ 	.word	0x00000003
        /*0d8c*/ 	.word	0x00000000
        /*0d90*/ 	.short	0x0101
        /*0d92*/ 	.byte	0x3f
	.zero		1


	//   ....[42]....
        /*0d94*/ 	.word	0x00011a20
        /*0d98*/ 	.word	0x00000000
        /*0d9c*/ 	.word	0x00022880
        /*0da0*/ 	.short	0x010a
        /*0da2*/ 	.byte	0x3f
	.zero		1


	//   ....[43]....
        /*0da4*/ 	.word	0x000122b0
        /*0da8*/ 	.word	0x00000000
        /*0dac*/ 	.word	0x00022870
        /*0db0*/ 	.short	0x0107
        /*0db2*/ 	.byte	0x3f
	.zero		1


	//   ....[44]....
        /*0db4*/ 	.word	0x00012370
        /*0db8*/ 	.word	0x00000000
        /*0dbc*/ 	.word	0x00022870
        /*0dc0*/ 	.short	0x0101
        /*0dc2*/ 	.byte	0x3f
	.zero		1


	//   ....[45]....
        /*0dc4*/ 	.word	0x000123a0
        /*0dc8*/ 	.word	0x00000000
        /*0dcc*/ 	.word	0x00022840
        /*0dd0*/ 	.short	0x010a
        /*0dd2*/ 	.byte	0x3f
	.zero		1


	//   ....[46]....
        /*0dd4*/ 	.word	0x00012ac0
        /*0dd8*/ 	.word	0x00000000
        /*0ddc*/ 	.word	0x00022830
        /*0de0*/ 	.short	0x0107
        /*0de2*/ 	.byte	0x3f
	.zero		1


	//   ....[47]....
        /*0de4*/ 	.word	0x00012b80
        /*0de8*/ 	.word	0x00000000
        /*0dec*/ 	.word	0x00022830
        /*0df0*/ 	.short	0x0101
        /*0df2*/ 	.byte	0x3f
	.zero		1


	//   ....[48]....
        /*0df4*/ 	.word	0x00013500
        /*0df8*/ 	.word	0x00000016
        /*0dfc*/ 	.word	0x00022800
        /*0e00*/ 	.short	0x0107
        /*0e02*/ 	.byte	0x3f
	.zero		1


	//   ....[49]....
        /*0e04*/ 	.word	0x000135f0
        /*0e08*/ 	.word	0x00000016
        /*0e0c*/ 	.word	0x00022800
        /*0e10*/ 	.short	0x0101
        /*0e12*/ 	.byte	0x3f
	.zero		1


	//   ....[50]....
        /*0e14*/ 	.word	0x00013610
        /*0e18*/ 	.word	0x00000016
        /*0e1c*/ 	.word	0x00022820
        /*0e20*/ 	.short	0x010a
        /*0e22*/ 	.byte	0x3f
	.zero		1


	//   ....[51]....
        /*0e24*/ 	.word	0x00013b10
        /*0e28*/ 	.word	0x00000000
        /*0e2c*/ 	.word	0x00022880
        /*0e30*/ 	.short	0x010a
        /*0e32*/ 	.byte	0x3f
	.zero		1


	//   ....[52]....
        /*0e34*/ 	.word	0x000140f0
        /*0e38*/ 	.word	0x00000000
        /*0e3c*/ 	.word	0x00022870
        /*0e40*/ 	.short	0x0107
        /*0e42*/ 	.byte	0x3f
	.zero		1


	//   ....[53]....
        /*0e44*/ 	.word	0x000141b0
        /*0e48*/ 	.word	0x00000000
        /*0e4c*/ 	.word	0x00022870
        /*0e50*/ 	.short	0x0101
        /*0e52*/ 	.byte	0x3f
	.zero		1


	//   ....[54]....
        /*0e54*/ 	.word	0x000141e0
        /*0e58*/ 	.word	0x00000000
        /*0e5c*/ 	.word	0x00022840
        /*0e60*/ 	.short	0x010a
        /*0e62*/ 	.byte	0x3f
	.zero		1


	//   ....[55]....
        /*0e64*/ 	.word	0x00014790
        /*0e68*/ 	.word	0x00000000
        /*0e6c*/ 	.word	0x00022830
        /*0e70*/ 	.short	0x0107
        /*0e72*/ 	.byte	0x3f
	.zero		1


	//   ....[56]....
        /*0e74*/ 	.word	0x00014850
        /*0e78*/ 	.word	0x00000000
        /*0e7c*/ 	.word	0x00022830
        /*0e80*/ 	.short	0x0101
        /*0e82*/ 	.byte	0x3f
	.zero		1


	//   ....[57]....
        /*0e84*/ 	.word	0x000148e0
        /*0e88*/ 	.word	0x00000011
        /*0e8c*/ 	.word	0x00022870
        /*0e90*/ 	.short	0x010a
        /*0e92*/ 	.byte	0x3f
	.zero		1


	//   ....[58]....
        /*0e94*/ 	.word	0x00014970
        /*0e98*/ 	.word	0x00000011
        /*0e9c*/ 	.word	0x00022860
        /*0ea0*/ 	.short	0x010a
        /*0ea2*/ 	.byte	0x3f
	.zero		1


	//   ....[59]....
        /*0ea4*/ 	.word	0x00014e70
        /*0ea8*/ 	.word	0x00000011
        /*0eac*/ 	.word	0x00022850
        /*0eb0*/ 	.short	0x0101
        /*0eb2*/ 	.byte	0x3f
	.zero		1


	//   ....[60]....
        /*0eb4*/ 	.word	0x00014f00
        /*0eb8*/ 	.word	0x00000011
        /*0ebc*/ 	.word	0x00000000
        /*0ec0*/ 	.short	0x0101
        /*0ec2*/ 	.byte	0x3f
	.zero		1


	//   ....[61]....
        /*0ec4*/ 	.word	0x000150c0
        /*0ec8*/ 	.word	0x00000011
        /*0ecc*/ 	.word	0x00022870
        /*0ed0*/ 	.short	0x010a
        /*0ed2*/ 	.byte	0x3f
	.zero		1


	//   ....[62]....
        /*0ed4*/ 	.word	0x00015150
        /*0ed8*/ 	.word	0x00000011
        /*0edc*/ 	.word	0x00022860
        /*0ee0*/ 	.short	0x010a
        /*0ee2*/ 	.byte	0x3f
	.zero		1


	//   ....[63]....
        /*0ee4*/ 	.word	0x00015650
        /*0ee8*/ 	.word	0x00000011
        /*0eec*/ 	.word	0x00022850
        /*0ef0*/ 	.short	0x0101
        /*0ef2*/ 	.byte	0x3f
	.zero		1


	//   ....[64]....
        /*0ef4*/ 	.word	0x00015700
        /*0ef8*/ 	.word	0x00000011
        /*0efc*/ 	.word	0x00000000
        /*0f00*/ 	.short	0x0101
        /*0f02*/ 	.byte	0x3f
	.zero		1


	//   ....[65]....
        /*0f04*/ 	.word	0x000163c0
        /*0f08*/ 	.word	0x00000005
        /*0f0c*/ 	.word	0x00022820
        /*0f10*/ 	.short	0x010a
        /*0f12*/ 	.byte	0x3f
	.zero		1


	//   ....[66]....
        /*0f14*/ 	.word	0x00016540
        /*0f18*/ 	.word	0x00000003
        /*0f1c*/ 	.word	0x00022840
        /*0f20*/ 	.short	0x010a
        /*0f22*/ 	.byte	0x3f
	.zero		1


	//   ....[67]....
        /*0f24*/ 	.word	0x000165e0
        /*0f28*/ 	.word	0x00000005
        /*0f2c*/ 	.word	0x00022840
        /*0f30*/ 	.short	0x010a
        /*0f32*/ 	.byte	0x3f
	.zero		1


	//   ....[68]....
        /*0f34*/ 	.word	0x00016620
        /*0f38*/ 	.word	0x00000003
        /*0f3c*/ 	.word	0x00022860
        /*0f40*/ 	.short	0x010a
        /*0f42*/ 	.byte	0x3f
	.zero		1


	//   ....[69]....
        /*0f44*/ 	.word	0x00016660
        /*0f48*/ 	.word	0x00000005
        /*0f4c*/ 	.word	0x00022860
        /*0f50*/ 	.short	0x010a
        /*0f52*/ 	.byte	0x3f
	.zero		1


	//   ....[70]....
        /*0f54*/ 	.word	0x000166a0
        /*0f58*/ 	.word	0x00000003
        /*0f5c*/ 	.word	0x00022880
        /*0f60*/ 	.short	0x010a
        /*0f62*/ 	.byte	0x3f
	.zero		1


	//   ....[71]....
        /*0f64*/ 	.word	0x000166e0
        /*0f68*/ 	.word	0x00000005
        /*0f6c*/ 	.word	0x00022880
        /*0f70*/ 	.short	0x010a
        /*0f72*/ 	.byte	0x3f
	.zero		1


	//   ....[72]....
        /*0f74*/ 	.word	0x00016750
        /*0f78*/ 	.word	0x00000003
        /*0f7c*/ 	.word	0x00022800
        /*0f80*/ 	.short	0x010a
        /*0f82*/ 	.byte	0x3f
	.zero		1


	//   ....[73]....
        /*0f84*/ 	.word	0x000167a0
        /*0f88*/ 	.word	0x00000002
        /*0f8c*/ 	.word	0x00022830
        /*0f90*/ 	.short	0x010a
        /*0f92*/ 	.byte	0x3f
	.zero		1


	//   ....[74]....
        /*0f94*/ 	.word	0x00016800
        /*0f98*/ 	.word	0x00000008
        /*0f9c*/ 	.word	0x00022830
        /*0fa0*/ 	.short	0x010a
        /*0fa2*/ 	.byte	0x3f
	.zero		1


	//   ....[75]....
        /*0fa4*/ 	.word	0x00016860
        /*0fa8*/ 	.word	0x00000008
        /*0fac*/ 	.word	0x00022850
        /*0fb0*/ 	.short	0x010a
        /*0fb2*/ 	.byte	0x3f
	.zero		1


	//   ....[76]....
        /*0fb4*/ 	.word	0x000168c0
        /*0fb8*/ 	.word	0x00000008
        /*0fbc*/ 	.word	0x00022830
        /*0fc0*/ 	.short	0x010a
        /*0fc2*/ 	.byte	0x3f
	.zero		1


	//   ....[77]....
        /*0fc4*/ 	.word	0x00016920
        /*0fc8*/ 	.word	0x00000008
        /*0fcc*/ 	.word	0x00022850
        /*0fd0*/ 	.short	0x010a
        /*0fd2*/ 	.byte	0x3f
	.zero		1


	//   ....[78]....
        /*0fd4*/ 	.word	0x00016980
        /*0fd8*/ 	.word	0x00000005
        /*0fdc*/ 	.word	0x00022850
        /*0fe0*/ 	.short	0x010a
        /*0fe2*/ 	.byte	0x3f
	.zero		1


	//   ....[79]....
        /*0fe4*/ 	.word	0x00016a80
        /*0fe8*/ 	.word	0x00000000
        /*0fec*/ 	.word	0x00022880
        /*0ff0*/ 	.short	0x010a
        /*0ff2*/ 	.byte	0x3f
	.zero		1


	//   ....[80]....
        /*0ff4*/ 	.word	0x00017760
        /*0ff8*/ 	.word	0x00000000
        /*0ffc*/ 	.word	0x00022840
        /*1000*/ 	.short	0x010a
        /*1002*/ 	.byte	0x3f
	.zero		1


	//   ....[81]....
        /*1004*/ 	.word	0x00018bf0
        /*1008*/ 	.word	0x00000016
        /*100c*/ 	.word	0x00022820
        /*1010*/ 	.short	0x010a
        /*1012*/ 	.byte	0x3f
	.zero		1


	//   ....[82]....
        /*1014*/ 	.word	0x00018c40
        /*1018*/ 	.word	0x00000000
        /*101c*/ 	.word	0x00022880
        /*1020*/ 	.short	0x010a
        /*1022*/ 	.byte	0x3f
	.zero		1


	//   ....[83]....
        /*1024*/ 	.word	0x00019780
        /*1028*/ 	.word	0x00000000
        /*102c*/ 	.word	0x00022840
        /*1030*/ 	.short	0x010a
        /*1032*/ 	.byte	0x3f
	.zero		1


	//   ....[84]....
        /*1034*/ 	.word	0x0001a260
        /*1038*/ 	.word	0x00000011
        /*103c*/ 	.word	0x00022870
        /*1040*/ 	.short	0x010a
        /*1042*/ 	.byte	0x3f
	.zero		1


	//   ....[85]....
        /*1044*/ 	.word	0x0001a2b0
        /*1048*/ 	.word	0x00000011
        /*104c*/ 	.word	0x00022860
        /*1050*/ 	.short	0x010a
        /*1052*/ 	.byte	0x3f
	.zero		1


	//   ....[86]....
        /*1054*/ 	.word	0x0001a300
        /*1058*/ 	.word	0x00000011
        /*105c*/ 	.word	0x00022870
        /*1060*/ 	.short	0x010a
        /*1062*/ 	.byte	0x3f
	.zero		1


	//   ....[87]....
        /*1064*/ 	.word	0x0001a350
        /*1068*/ 	.word	0x00000011
        /*106c*/ 	.word	0x00022860
        /*1070*/ 	.short	0x010a
        /*1072*/ 	.byte	0x3f
	.zero		1


	//   ....[88]....
        /*1074*/ 	.word	0x0001a3a0
        /*1078*/ 	.word	0x00000005
        /*107c*/ 	.word	0x00022820
        /*1080*/ 	.short	0x010a
        /*1082*/ 	.byte	0x3f
	.zero		1


	//   ....[89]....
        /*1084*/ 	.word	0x0001a540
        /*1088*/ 	.word	0x00000003
        /*108c*/ 	.word	0x00022840
        /*1090*/ 	.short	0x010a
        /*1092*/ 	.byte	0x3f
	.zero		1


	//   ....[90]....
        /*1094*/ 	.word	0x0001a590
        /*1098*/ 	.word	0x00000005
        /*109c*/ 	.word	0x00022840
        /*10a0*/ 	.short	0x010a
        /*10a2*/ 	.byte	0x3f
	.zero		1


	//   ....[91]....
        /*10a4*/ 	.word	0x0001a5e0
        /*10a8*/ 	.word	0x00000003
        /*10ac*/ 	.word	0x00022860
        /*10b0*/ 	.short	0x010a
        /*10b2*/ 	.byte	0x3f
	.zero		1


	//   ....[92]....
        /*10b4*/ 	.word	0x0001a630
        /*10b8*/ 	.word	0x00000005
        /*10bc*/ 	.word	0x00022860
        /*10c0*/ 	.short	0x010a
        /*10c2*/ 	.byte	0x3f
	.zero		1


	//   ....[93]....
        /*10c4*/ 	.word	0x0001a680
        /*10c8*/ 	.word	0x00000003
        /*10cc*/ 	.word	0x00022880
        /*10d0*/ 	.short	0x010a
        /*10d2*/ 	.byte	0x3f
	.zero		1


	//----- nvinfo : EIATTR_NUM_MBARRIERS
	.align		4
.L_297:
        /*10d4*/ 	.byte	0x03, 0x38
        /*10d6*/ 	.short	0x0016


	//----- nvinfo : EIATTR_EXIT_INSTR_OFFSETS
	.align		4
        /*10d8*/ 	.byte	0x04, 0x1c
        /*10da*/ 	.short	(.L_299 - .L_298)


	//   ....[0]....
.L_298:
        /*10dc*/ 	.word	0x000009c0


	//   ....[1]....
        /*10e0*/ 	.word	0x0000f890


	//   ....[2]....
        /*10e4*/ 	.word	0x00016730


	//----- nvinfo : EIATTR_MAX_THREADS
	.align		4
.L_299:
        /*10e8*/ 	.byte	0x04, 0x05
        /*10ea*/ 	.short	(.L_301 - .L_300)
.L_300:
        /*10ec*/ 	.word	0x00000180
        /*10f0*/ 	.word	0x00000001
        /*10f4*/ 	.word	0x00000001


	//----- nvinfo : EIATTR_CRS_STACK_SIZE
	.align		4
.L_301:
        /*10f8*/ 	.byte	0x04, 0x1e
        /*10fa*/ 	.short	(.L_303 - .L_302)
.L_302:
        /*10fc*/ 	.word	0x00000000


	//----- nvinfo : EIATTR_CBANK_PARAM_SIZE
	.align		4
.L_303:
        /*1100*/ 	.byte	0x03, 0x19
        /*1102*/ 	.short	0x0af0


	//----- nvinfo : EIATTR_PARAM_CBANK
	.align		4
        /*1104*/ 	.byte	0x04, 0x0a
        /*1106*/ 	.short	(.L_305 - .L_304)
	.align		4
.L_304:
        /*1108*/ 	.word	index@(.nv.constant0._ZN7cutlass13device_kernelIN5flash11enable_sm90INS1_16FlashAttnFwdSm90INS1_25CollectiveMainloopFwdSm90ILi2EN4cute5tupleIJNS5_1CILi1EEES8_S8_EEENS6_IJNS7_ILi128EEENS7_ILi160EEESA_EEELi128ENS_12float_e4m3_tEfNS_4arch4Sm90ELb1ELb0ELb1ELb1ELb1ELb0ELb0ELb1ELb1ELb1ELb0ELb0EEENS1_21CollectiveEpilogueFwdINS6_IJSA_SA_SB_EEES9_NS_10bfloat16_tESF_Li256ELb1ELb1ELb0ELb1EEENS1_36VarlenDynamicPersistentTileSchedulerILi128ELi160ELi256ELi128ELb0ELb1ELb1ELb1ELb1ELb1EEEEEEEEEvNT_6ParamsE)
        /*110c*/ 	.short	0x0210
        /*110e*/ 	.short	0x0af0


	//----- nvinfo : EIATTR_SW_WAR
	.align		4
.L_305:
        /*1110*/ 	.byte	0x04, 0x36
        /*1112*/ 	.short	(.L_307 - .L_306)
.L_306:
        /*1114*/ 	.word	0x00000008
.L_307:


//--------------------- .nv.info._ZN7cutlass13device_kernelIN5flash11enable_sm90INS1_16FlashAttnFwdSm90INS1_25CollectiveMainloopFwdSm90ILi2EN4cute5tupleIJNS5_1CILi1EEES8_S8_EEENS6_IJNS7_ILi128EEENS7_ILi160EEESA_EEELi128ENS_12float_e4m3_tEfNS_4arch4Sm90ELb1ELb0ELb1ELb1ELb1ELb1ELb0ELb1ELb1ELb1ELb0ELb0EEENS1_21CollectiveEpilogueFwdINS6_IJSA_SA_SB_EEES9_NS_10bfloat16_tESF_Li256ELb1ELb1ELb0ELb1EEENS1_36VarlenDynamicPersistentTileSchedulerILi128ELi160ELi256ELi128ELb0ELb1ELb1ELb1ELb1ELb1EEEEEEEEEvNT_6ParamsE --------------------------
	.section	.nv.info._ZN7cutlass13device_kernelIN5flash11enable_sm90INS1_16FlashAttnFwdSm90INS1_25CollectiveMainloopFwdSm90ILi2EN4cute5tupleIJNS5_1CILi1EEES8_S8_EEENS6_IJNS7_ILi128EEENS7_ILi160EEESA_EEELi128ENS_12float_e4m3_tEfNS_4arch4Sm90ELb1ELb0ELb1ELb1ELb1ELb1ELb0ELb1ELb1ELb1ELb0ELb0EEENS1_21CollectiveEpilogueFwdINS6_IJSA_SA_SB_EEES9_NS_10bfloat16_tESF_Li256ELb1ELb1ELb0ELb1EEENS1_36VarlenDynamicPersistentTileSchedulerILi128ELi160ELi256ELi128ELb0ELb1ELb1ELb1ELb1ELb1EEEEEEEEEvNT_6ParamsE,"",@"SHT_CUDA_INFO"
	.sectionflags	@""
	.align	4


	//----- nvinfo : EIATTR_CUDA_API_VERSION
	.align		4
        /*0000*/ 	.byte	0x04, 0x37
        /*0002*/ 	.short	(.L_309 - .L_308)
.L_308:
        /*0004*/ 	.word	0x00000082


	//----- nvinfo : EIATTR_KPARAM_INFO
	.align		4
.L_309:
        /*0008*/ 	.byte	0x04, 0x17
        /*000a*/ 	.short	(.L_311 - .L_310)
.L_310:
        /*000c*/ 	.word	0x00000000
        /*0010*/ 	.short	0x0000
        /*0012*/ 	.short	0x0070
        /*0014*/ 	.byte	0x00, 0xf0, 0x01, 0x2a


	//----- nvinfo : EIATTR_SPARSE_MMA_MASK
	.align		4
.L_311:
        /*0018*/ 	.byte	0x03, 0x50
        /*001a*/ 	.short	0x0000


	//----- nvinfo : EIATTR_MAXREG_COUNT
	.align		4
        /*001c*/ 	.byte	0x03, 0x1b
        /*001e*/ 	.short	0x00a8


	//----- nvinfo : EIATTR_NUM_BARRIERS
	.align		4
        /*0020*/ 	.byte	0x02, 0x4c
        /*0022*/ 	.byte	0x10
	.zero		1


	//----- nvinfo : EIATTR_EXTERNS
	.align		4
        /*0024*/ 	.byte	0x04, 0x0f
        /*0026*/ 	.short	(.L_313 - .L_312)


	//   ....[0]....
	.align		4
.L_312:
        /*0028*/ 	.word	index@(__assertfail)


	//----- nvinfo : EIATTR_ANNOTATIONS
	.align		4
.L_313:
        /*002c*/ 	.byte	0x04, 0x55
        /*002e*/ 	.short	(.L_315 - .L_314)


	//   ....[0]....
.L_314:
        /* <DEDUP_REMOVED lines=37> */


	//----- nvinfo : EIATTR_MERCURY_ISA_VERSION
	.align		4
.L_315:
        /*0270*/ 	.byte	0x03, 0x5f
        /*0272*/ 	.short	0x0101


	//----- nvinfo : EIATTR_UNUSED_LOAD_BYTE_OFFSET
	.align		4
        /*0274*/ 	.byte	0x04, 0x44
        /*0276*/ 	.short	(.L_317 - .L_316)


	//   ....[0]....
.L_316:
        /*0278*/ 	.word	0x00000a60
        /*027c*/ 	.word	0x0000fff0


	//   ....[1]....
        /*0280*/ 	.word	0x0001afd0
        /*0284*/ 	.word	0x0000fff0


	//----- nvinfo : EIATTR_INT_WARP_WIDE_INSTR_OFFSETS
	.align		4
.L_317:
        /*0288*/ 	.byte	0x04, 0x31
        /*028a*/ 	.short	(.L_319 - .L_318)


	//   ....[0]....
.L_318:
        /*028c*/ 	.word	0x00000120


	//   ....[1]....
        /*0290*/ 	.word	0x000001c0


	//   ....[2]....
        /*0294*/ 	.word	0x00000230


	//   ....[3]....
        /*0298*/ 	.word	0x0001fb00


	//   ....[4]....
        /*029c*/ 	.word	0x0001fb90


	//   ....[5]....
        /*02a0*/ 	.word	0x00023e30


	//   ....[6]....
        /*02a4*/ 	.word	0x00023ec0


	//----- nvinfo : EIATTR_COOP_GROUP_MASK_REGIDS
	.align		4
.L_319:
        /*02a8*/ 	.byte	0x04, 0x29
        /*02aa*/ 	.short	(.L_321 - .L_320)


	//   ....[0]....
.L_320:
        /*02ac*/ 	.word	0xffffffff


	//   ....[1]....
        /*02b0*/ 	.word	0xffffffff


	//   ....[2]....
        /*02b4*/ 	.word	0xffffffff


	//   ....[3]....
        /*02b8*/ 	.word	0xffffffff


	//   ....[4]....
        /*02bc*/ 	.word	0xffffffff


	//   ....[5]....
        /*02c0*/ 	.word	0xffffffff


	//   ....[6]....
        /*02c4*/ 	.word	0xffffffff


	//   ....[7]....
        /*02c8*/ 	.word	0xffffffff


	//   ....[8]....
        /*02cc*/ 	.word	0xffffffff


	//   ....[9]....
        /*02d0*/ 	.word	0xffffffff


	//   ....[10]....
        /*02d4*/ 	.word	0xffffffff


	//   ....[11]....
        /*02d8*/ 	.word	0xffffffff


	//   ....[12]....
        /*02dc*/ 	.word	0xffffffff


	//   ....[13]....
        /*02e0*/ 	.word	0xffffffff


	//   ....[14]....
        /*02e4*/ 	.word	0xffffffff


	//   ....[15]....
        /*02e8*/ 	.word	0xffffffff


	//   ....[16]....
        /*02ec*/ 	.word	0xffffffff


	//   ....[17]....
        /*02f0*/ 	.word	0xffffffff


	//   ....[18]....
        /*02f4*/ 	.word	0xffffffff


	//   ....[19]....
        /*02f8*/ 	.word	0xffffffff


	//   ....[20]....
        /*02fc*/ 	.word	0xffffffff


	//   ....[21]....
        /*0300*/ 	.word	0xffffffff


	//   ....[22]....
        /*0304*/ 	.word	0xffffffff


	//   ....[23]....
        /*0308*/ 	.word	0xffffffff


	//   ....[24]....
        /*030c*/ 	.word	0xffffffff


	//   ....[25]....
        /*0310*/ 	.word	0xffffffff


	//   ....[26]....
        /*0314*/ 	.word	0xffffffff


	//   ....[27]....
        /*0318*/ 	.word	0xffffffff


	//   ....[28]....
        /*031c*/ 	.word	0xffffffff


	//   ....[29]....
        /*0320*/ 	.word	0xffffffff


	//   ....[30]....
        /*0324*/ 	.word	0xffffffff


	//   ....[31]....
        /*0328*/ 	.word	0xffffffff


	//   ....[32]....
        /*032c*/ 	.word	0xffffffff


	//   ....[33]....
        /*0330*/ 	.word	0xffffffff


	//   ....[34]....
        /*0334*/ 	.word	0xffffffff


	//   ....[35]....
        /*0338*/ 	.word	0xffffffff


	//   ....[36]....
        /*033c*/ 	.word	0xffffffff


	//   ....[37]....
        /*0340*/ 	.word	0xffffffff


	//   ....[38]....
        /*0344*/ 	.word	0xffffffff


	//   ....[39]....
        /*0348*/ 	.word	0xffffffff


	//   ....[40]....
        /*034c*/ 	.word	0xffffffff


	//   ....[41]....
        /*0350*/ 	.word	0xffffffff


	//   ....[42]....
        /*0354*/ 	.word	0xffffffff


	//   ....[43]....
        /*0358*/ 	.word	0xffffffff


	//   ....[44]....
        /*035c*/ 	.word	0xffffffff


	//   ....[45]....
        /*0360*/ 	.word	0xffffffff


	//   ....[46]....
        /*0364*/ 	.word	0xffffffff


	//   ....[47]....
        /*0368*/ 	.word	0xffffffff


	//   ....[48]....
        /*036c*/ 	.word	0xffffffff


	//   ....[49]....
        /*0370*/ 	.word	0xffffffff


	//   ....[50]....
        /*0374*/ 	.word	0xffffffff


	//   ....[51]....
        /*0378*/ 	.word	0xffffffff


	//   ....[52]....
        /*037c*/ 	.word	0xffffffff


	//   ....[53]....
        /*0380*/ 	.word	0xffffffff


	//   ....[54]....
        /*0384*/ 	.word	0xffffffff


	//   ....[55]....
        /*0388*/ 	.word	0xffffffff


	//   ....[56]....
        /*038c*/ 	.word	0xffffffff


	//   ....[57]....
        /*0390*/ 	.word	0xffffffff


	//   ....[58]....
        /*0394*/ 	.word	0xffffffff


	//   ....[59]....
        /*0398*/ 	.word	0xffffffff


	//   ....[60]....
        /*039c*/ 	.word	0xffffffff


	//   ....[61]....
        /*03a0*/ 	.word	0xffffffff


	//   ....[62]....
        /*03a4*/ 	.word	0xffffffff


	//   ....[63]....
        /*03a8*/ 	.word	0xffffffff


	//   ....[64]....
        /*03ac*/ 	.word	0xffffffff


	//   ....[65]....
        /*03b0*/ 	.word	0xffffffff


	//   ....[66]....
        /*03b4*/ 	.word	0xffffffff


	//   ....[67]....
        /*03b8*/ 	.word	0xffffffff


	//   ....[68]....
        /*03bc*/ 	.word	0xffffffff


	//   ....[69]....
        /*03c0*/ 	.word	0xffffffff


	//   ....[70]....
        /*03c4*/ 	.word	0xffffffff


	//   ....[71]....
        /*03c8*/ 	.word	0xffffffff


	//   ....[72]....
        /*03cc*/ 	.word	0xffffffff


	//   ....[73]....
        /*03d0*/ 	.word	0xffffffff


	//   ....[74]....
        /*03d4*/ 	.word	0xffffffff


	//   ....[75]....
        /*03d8*/ 	.word	0xffffffff


	//   ....[76]....
        /*03dc*/ 	.word	0xffffffff


	//   ....[77]....
        /*03e0*/ 	.word	0xffffffff


	//   ....[78]....
        /*03e4*/ 	.word	0xffffffff


	//   ....[79]....
        /*03e8*/ 	.word	0xffffffff


	//   ....[80]....
        /*03ec*/ 	.word	0xffffffff


	//   ....[81]....
        /*03f0*/ 	.word	0xffffffff


	//   ....[82]....
        /*03f4*/ 	.word	0xffffffff


	//   ....[83]....
        /*03f8*/ 	.word	0xffffffff


	//   ....[84]....
        /*03fc*/ 	.word	0xffffffff


	//   ....[85]....
        /*0400*/ 	.word	0xffffffff


	//   ....[86]....
        /*0404*/ 	.word	0xffffffff


	//   ....[87]....
        /*0408*/ 	.word	0xffffffff


	//   ....[88]....
        /*040c*/ 	.word	0xffffffff


	//   ....[89]....
        /*0410*/ 	.word	0xffffffff


	//   ....[90]....
        /*0414*/ 	.word	0xffffffff


	//   ....[91]....
        /*0418*/ 	.word	0xffffffff


	//   ....[92]....
        /*041c*/ 	.word	0xffffffff


	//   ....[93]....
        /*0420*/ 	.word	0xffffffff


	//   ....[94]....
        /*0424*/ 	.word	0xffffffff


	//   ....[95]....
        /*0428*/ 	.word	0xffffffff


	//   ....[96]....
        /*042c*/ 	.word	0xffffffff


	//   ....[97]....
        /*0430*/ 	.word	0xffffffff


	//   ....[98]....
        /*0434*/ 	.word	0xffffffff


	//   ....[99]....
        /*0438*/ 	.word	0xffffffff


	//   ....[100]....
        /*043c*/ 	.word	0xffffffff


	//   ....[101]....
        /*0440*/ 	.word	0xffffffff


	//   ....[102]....
        /*0444*/ 	.word	0xffffffff


	//   ....[103]....
        /*0448*/ 	.word	0xffffffff


	//   ....[104]....
        /*044c*/ 	.word	0xffffffff


	//   ....[105]....
        /*0450*/ 	.word	0xffffffff


	//   ....[106]....
        /*0454*/ 	.word	0xffffffff


	//   ....[107]....
        /*0458*/ 	.word	0xffffffff


	//   ....[108]....
        /*045c*/ 	.word	0xffffffff


	//   ....[109]....
        /*0460*/ 	.word	0xffffffff


	//   ....[110]....
        /*0464*/ 	.word	0xffffffff


	//   ....[111]....
        /*0468*/ 	.word	0xffffffff


	//   ....[112]....
        /*046c*/ 	.word	0xffffffff


	//   ....[113]....
        /*0470*/ 	.word	0xffffffff


	//   ....[114]....
        /*0474*/ 	.word	0xffffffff


	//   ....[115]....
        /*0478*/ 	.word	0xffffffff


	//   ....[116]....
        /*047c*/ 	.word	0xffffffff


	//   ....[117]....
        /*0480*/ 	.word	0xffffffff


	//   ....[118]....
        /*0484*/ 	.word	0xffffffff


	//   ....[119]....
        /*0488*/ 	.word	0xffffffff


	//   ....[120]....
        /*048c*/ 	.word	0xffffffff


	//   ....[121]....
        /*0490*/ 	.word	0xffffffff


	//   ....[122]....
        /*0494*/ 	.word	0xffffffff


	//   ....[123]....
        /*0498*/ 	.word	0xffffffff


	//   ....[124]....
        /*049c*/ 	.word	0xffffffff


	//   ....[125]....
        /*04a0*/ 	.word	0xffffffff


	//   ....[126]....
        /*04a4*/ 	.word	0xffffffff


	//   ....[127]....
        /*04a8*/ 	.word	0xffffffff


	//   ....[128]....
        /*04ac*/ 	.word	0xffffffff


	//   ....[129]....
        /*04b0*/ 	.word	0xffffffff


	//   ....[130]....
        /*04b4*/ 	.word	0xffffffff


	//   ....[131]....
        /*04b8*/ 	.word	0xffffffff


	//   ....[132]....
        /*04bc*/ 	.word	0xffffffff


	//   ....[133]....
        /*04c0*/ 	.word	0xffffffff


	//   ....[134]....
        /*04c4*/ 	.word	0xffffffff


	//   ....[135]....
        /*04c8*/ 	.word	0xffffffff


	//   ....[136]....
        /*04cc*/ 	.word	0xffffffff


	//   ....[137]....
        /*04d0*/ 	.word	0xffffffff


	//   ....[138]....
        /*04d4*/ 	.word	0xffffffff


	//   ....[139]....
        /*04d8*/ 	.word	0xffffffff


	//   ....[140]....
        /*04dc*/ 	.word	0xffffffff


	//   ....[141]....
        /*04e0*/ 	.word	0xffffffff


	//   ....[142]....
        /*04e4*/ 	.word	0xffffffff


	//   ....[143]....
        /*04e8*/ 	.word	0xffffffff


	//   ....[144]....
        /*04ec*/ 	.word	0xffffffff


	//   ....[145]....
        /*04f0*/ 	.word	0xffffffff


	//   ....[146]....
        /*04f4*/ 	.word	0xffffffff


	//   ....[147]....
        /*04f8*/ 	.word	0xffffffff


	//   ....[148]....
        /*04fc*/ 	.word	0xffffffff


	//   ....[149]....
        /*0500*/ 	.word	0xffffffff


	//   ....[150]....
        /*0504*/ 	.word	0xffffffff


	//   ....[151]....
        /*0508*/ 	.word	0xffffffff


	//   ....[152]....
        /*050c*/ 	.word	0xffffffff


	//   ....[153]....
        /*0510*/ 	.word	0xffffffff


	//   ....[154]....
        /*0514*/ 	.word	0xffffffff


	//   ....[155]....
        /*0518*/ 	.word	0xffffffff


	//   ....[156]....
        /*051c*/ 	.word	0xffffffff


	//   ....[157]....
        /*0520*/ 	.word	0xffffffff


	//   ....[158]....
        /*0524*/ 	.word	0xffffffff


	//   ....[159]....
        /*0528*/ 	.word	0xffffffff


	//   ....[160]....
        /*052c*/ 	.word	0xffffffff


	//   ....[161]....
        /*0530*/ 	.word	0xffffffff


	//   ....[162]....
        /*0534*/ 	.word	0xffffffff


	//   ....[163]....
        /*0538*/ 	.word	0xffffffff


	//   ....[164]....
        /*053c*/ 	.word	0xffffffff


	//   ....[165]....
        /*0540*/ 	.word	0xffffffff


	//   ....[166]....
        /*0544*/ 	.word	0xffffffff


	//   ....[167]....
        /*0548*/ 	.word	0xffffffff


	//   ....[168]....
        /*054c*/ 	.word	0xffffffff


	//   ....[169]....
        /*0550*/ 	.word	0xffffffff


	//   ....[170]....
        /*0554*/ 	.word	0xffffffff


	//   ....[171]....
        /*0558*/ 	.word	0xffffffff


	//   ....[172]....
        /*055c*/ 	.word	0xffffffff


	//   ....[173]....
        /*0560*/ 	.word	0xffffffff


	//   ....[174]....
        /*0564*/ 	.word	0xffffffff


	//   ....[175]....
        /*0568*/ 	.word	0xffffffff


	//   ....[176]....
        /*056c*/ 	.word	0xffffffff


	//   ....[177]....
        /*0570*/ 	.word	0xffffffff


	//   ....[178]....
        /*0574*/ 	.word	0xffffffff


	//   ....[179]....
        /*0578*/ 	.word	0xffffffff


	//   ....[180]....
        /*057c*/ 	.word	0xffffffff


	//   ....[181]....
        /*0580*/ 	.word	0xffffffff


	//   ....[182]....
        /*0584*/ 	.word	0xffffffff


	//   ....[183]....
        /*0588*/ 	.word	0xffffffff


	//   ....[184]....
        /*058c*/ 	.word	0xffffffff


	//   ....[185]....
        /*0590*/ 	.word	0xffffffff


	//   ....[186]....
        /*0594*/ 	.word	0xffffffff


	//   ....[187]....
        /*0598*/ 	.word	0xffffffff


	//   ....[188]....
        /*059c*/ 	.word	0xffffffff


	//   ....[189]....
        /*05a0*/ 	.word	0xffffffff


	//   ....[190]....
        /*05a4*/ 	.word	0xffffffff


	//   ....[191]....
        /*05a8*/ 	.word	0xffffffff


	//   ....[192]....
        /*05ac*/ 	.word	0xffffffff


	//   ....[193]....
        /*05b0*/ 	.word	0xffffffff


	//   ....[194]....
        /*05b4*/ 	.word	0xffffffff


	//   ....[195]....
        /*05b8*/ 	.word	0xffffffff


	//   ....[196]....
        /*05bc*/ 	.word	0xffffffff


	//   ....[197]....
        /*05c0*/ 	.word	0xffffffff


	//   ....[198]....
        /*05c4*/ 	.word	0xffffffff


	//   ....[199]....
        /*05c8*/ 	.word	0xffffffff


	//   ....[200]....
        /*05cc*/ 	.word	0xffffffff


	//   ....[201]....
        /*05d0*/ 	.word	0xffffffff


	//   ....[202]....
        /*05d4*/ 	.word	0xffffffff


	//   ....[203]....
        /*05d8*/ 	.word	0xffffffff


	//   ....[204]....
        /*05dc*/ 	.word	0xffffffff


	//   ....[205]....
        /*05e0*/ 	.word	0xffffffff


	//   ....[206]....
        /*05e4*/ 	.word	0xffffffff


	//   ....[207]....
        /*05e8*/ 	.word	0xffffffff


	//   ....[208]....
        /*05ec*/ 	.word	0xffffffff


	//   ....[209]....
        /*05f0*/ 	.word	0xffffffff


	//   ....[210]....
        /*05f4*/ 	.word	0xffffffff


	//   ....[211]....
        /*05f8*/ 	.word	0xffffffff


	//   ....[212]....
        /*05fc*/ 	.word	0xffffffff


	//   ....[213]....
        /*0600*/ 	.word	0xffffffff


	//   ....[214]....
        /*0604*/ 	.word	0xffffffff


	//   ....[215]....
        /*0608*/ 	.word	0xffffffff


	//   ....[216]....
        /*060c*/ 	.word	0xffffffff


	//   ....[217]....
        /*0610*/ 	.word	0xffffffff


	//   ....[218]....
        /*0614*/ 	.word	0xffffffff


	//   ....[219]....
        /*0618*/ 	.word	0xffffffff


	//   ....[220]....
        /*061c*/ 	.word	0xffffffff


	//   ....[221]....
        /*0620*/ 	.word	0xffffffff


	//   ....[222]....
        /*0624*/ 	.word	0xffffffff


	//   ....[223]....
        /*0628*/ 	.word	0xffffffff


	//   ....[224]....
        /*062c*/ 	.word	0xffffffff


	//   ....[225]....
        /*0630*/ 	.word	0xffffffff


	//   ....[226]....
        /*0634*/ 	.word	0xffffffff


	//   ....[227]....
        /*0638*/ 	.word	0xffffffff


	//   ....[228]....
        /*063c*/ 	.word	0xffffffff


	//   ....[229]....
        /*0640*/ 	.word	0xffffffff


	//   ....[230]....
        /*0644*/ 	.word	0xffffffff


	//   ....[231]....
        /*0648*/ 	.word	0xffffffff


	//   ....[232]....
        /*064c*/ 	.word	0xffffffff


	//   ....[233]....
        /*0650*/ 	.word	0xffffffff


	//   ....[234]....
        /*0654*/ 	.word	0xffffffff


	//   ....[235]....
        /*0658*/ 	.word	0xffffffff


	//   ....[236]....
        /*065c*/ 	.word	0xffffffff


	//   ....[237]....
        /*0660*/ 	.word	0xffffffff


	//   ....[238]....
        /*0664*/ 	.word	0xffffffff


	//   ....[239]....
        /*0668*/ 	.word	0xffffffff


	//   ....[240]....
        /*066c*/ 	.word	0xffffffff


	//   ....[241]....
        /*0670*/ 	.word	0xffffffff


	//   ....[242]....
        /*0674*/ 	.word	0xffffffff


	//   ....[243]....
        /*0678*/ 	.word	0xffffffff


	//   ....[244]....
        /*067c*/ 	.word	0xffffffff


	//   ....[245]....
        /*0680*/ 	.word	0xffffffff


	//   ....[246]....
        /*0684*/ 	.word	0xffffffff


	//   ....[247]....
        /*0688*/ 	.word	0xffffffff


	//   ....[248]....
        /*068c*/ 	.word	0xffffffff


	//   ....[249]....
        /*0690*/ 	.word	0xffffffff


	//   ....[250]....
        /*0694*/ 	.word	0xffffffff


	//   ....[251]....
        /*0698*/ 	.word	0x0500000f


	//   ....[252]....
        /*069c*/ 	.word	0x0500000f


	//   ....[253]....
        /*06a0*/ 	.word	0x0500000f


	//   ....[254]....
        /*06a4*/ 	.word	0x0500000f


	//   ....[255]....
        /*06a8*/ 	.word	0x0500000f


	//   ....[0]....
        /*06ac*/ 	.word	0x0500000f


	//   ....[1]....
        /*06b0*/ 	.word	0x0500000f


	//   ....[2]....
        /*06b4*/ 	.word	0x0500000f


	//   ....[3]....
        /*06b8*/ 	.word	0x0500000f


	//   ....[4]....
        /*06bc*/ 	.word	0x0500000f


	//   ....[5]....
        /*06c0*/ 	.word	0x0500000f


	//   ....[6]....
        /*06c4*/ 	.word	0x0500000f


	//   ....[7]....
        /*06c8*/ 	.word	0x0500000f


	//   ....[8]....
        /*06cc*/ 	.word	0x0500000f


	//   ....[9]....
        /*06d0*/ 	.word	0x0500000f


	//   ....[10]....
        /*06d4*/ 	.word	0x0500000f


	//   ....[11]....
        /*06d8*/ 	.word	0x0500000f


	//   ....[12]....
        /*06dc*/ 	.word	0x0500000f


	//   ....[13]....
        /*06e0*/ 	.word	0x0500000f


	//   ....[14]....
        /*06e4*/ 	.word	0x0500000f


	//   ....[15]....
        /*06e8*/ 	.word	0x0500000f


	//   ....[16]....
        /*06ec*/ 	.word	0x0500000f


	//   ....[17]....
        /*06f0*/ 	.word	0x0500000f


	//   ....[18]....
        /*06f4*/ 	.word	0x0500000f


	//   ....[19]....
        /*06f8*/ 	.word	0x0500000f


	//   ....[20]....
        /*06fc*/ 	.word	0x0500000f


	//   ....[21]....
        /*0700*/ 	.word	0x0500000f


	//   ....[22]....
        /*0704*/ 	.word	0x0500000f


	//   ....[23]....
        /*0708*/ 	.word	0x0500000f


	//   ....[24]....
        /*070c*/ 	.word	0x0500000f


	//   ....[25]....
        /*0710*/ 	.word	0x0500000f


	//   ....[26]....
        /*0714*/ 	.word	0x0500000f


	//   ....[27]....
        /*0718*/ 	.word	0x0500000f


	//   ....[28]....
        /*071c*/ 	.word	0x0500000f


	//   ....[29]....
        /*0720*/ 	.word	0x0500000f


	//   ....[30]....
        /*0724*/ 	.word	0x0500000f


	//   ....[31]....
        /*0728*/ 	.word	0x0500000f


	//   ....[32]....
        /*072c*/ 	.word	0x0500000f


	//   ....[33]....
        /*0730*/ 	.word	0x0500000f


	//   ....[34]....
        /*0734*/ 	.word	0x0500000f


	//   ....[35]....
        /*0738*/ 	.word	0x0500000f


	//   ....[36]....
        /*073c*/ 	.word	0x0500000f


	//   ....[37]....
        /*0740*/ 	.word	0x0500000f


	//   ....[38]....
        /*0744*/ 	.word	0x0500000f


	//   ....[39]....
        /*0748*/ 	.word	0x0500000f


	//   ....[40]....
        /*074c*/ 	.word	0x0500000f


	//   ....[41]....
        /*0750*/ 	.word	0x0500000f


	//   ....[42]....
        /*0754*/ 	.word	0x0500000f


	//   ....[43]....
        /*0758*/ 	.word	0x0500000f


	//   ....[44]....
        /*075c*/ 	.word	0x0500000f


	//   ....[45]....
        /*0760*/ 	.word	0x0500000f


	//   ....[46]....
        /*0764*/ 	.word	0x0500000f


	//   ....[47]....
        /*0768*/ 	.word	0x0500000f


	//   ....[48]....
        /*076c*/ 	.word	0x0500000f


	//   ....[49]....
        /*0770*/ 	.word	0x0500000f


	//   ....[50]....
        /*0774*/ 	.word	0x0500000f


	//   ....[51]....
        /*0778*/ 	.word	0x0500000f


	//   ....[52]....
        /*077c*/ 	.word	0x0500000f


	//   ....[53]....
        /*0780*/ 	.word	0x0500000f


	//   ....[54]....
        /*0784*/ 	.word	0x0500000f


	//   ....[55]....
        /*0788*/ 	.word	0x0500000f


	//   ....[56]....
        /*078c*/ 	.word	0x0500000f


	//   ....[57]....
        /*0790*/ 	.word	0x0500000f


	//   ....[58]....
        /*0794*/ 	.word	0x0500000f


	//   ....[59]....
        /*0798*/ 	.word	0x0500000f


	//   ....[60]....
        /*079c*/ 	.word	0x0500000f


	//   ....[61]....
        /*07a0*/ 	.word	0x0500000f


	//   ....[62]....
        /*07a4*/ 	.word	0x0500000f


	//   ....[63]....
        /*07a8*/ 	.word	0x0500000f


	//   ....[64]....
        /*07ac*/ 	.word	0x0500000f


	//   ....[65]....
        /*07b0*/ 	.word	0x0500000f


	//   ....[66]....
        /*07b4*/ 	.word	0x0500000f


	//   ....[67]....
        /*07b8*/ 	.word	0x0500000f


	//   ....[68]....
        /*07bc*/ 	.word	0x0500000f


	//   ....[69]....
        /*07c0*/ 	.word	0x0500000f


	//   ....[70]....
        /*07c4*/ 	.word	0x0500000f


	//   ....[71]....
        /*07c8*/ 	.word	0x0500000f


	//   ....[72]....
        /*07cc*/ 	.word	0x0500000f


	//   ....[73]....
        /*07d0*/ 	.word	0x0500000f


	//   ....[74]....
        /*07d4*/ 	.word	0x0500000f


	//   ....[75]....
        /*07d8*/ 	.word	0x0500000f


	//   ....[76]....
        /*07dc*/ 	.word	0x0500000f


	//   ....[77]....
        /*07e0*/ 	.word	0x0500000f


	//   ....[78]....
        /*07e4*/ 	.word	0x0500000f


	//   ....[79]....
        /*07e8*/ 	.word	0x0500000f


	//   ....[80]....
        /*07ec*/ 	.word	0x0500000f


	//   ....[81]....
        /*07f0*/ 	.word	0x0500000f


	//   ....[82]....
        /*07f4*/ 	.word	0x0500000f


	//   ....[83]....
        /*07f8*/ 	.word	0x0500000f


	//   ....[84]....
        /*07fc*/ 	.word	0x0500000f


	//   ....[85]....
        /*0800*/ 	.word	0x0500000f


	//   ....[86]....
        /*0804*/ 	.word	0x0500000f


	//   ....[87]....
        /*0808*/ 	.word	0x0500000f


	//   ....[88]....
        /*080c*/ 	.word	0x0500000f


	//   ....[89]....
        /*0810*/ 	.word	0x0500000f


	//   ....[90]....
        /*0814*/ 	.word	0x0500000f


	//   ....[91]....
        /*0818*/ 	.word	0x0500000f


	//   ....[92]....
        /*081c*/ 	.word	0x0500000f


	//   ....[93]....
        /*0820*/ 	.word	0x0500000f


	//   ....[94]....
        /*0824*/ 	.word	0x0500000f


	//   ....[95]....
        /*0828*/ 	.word	0x0500000f


	//   ....[96]....
        /*082c*/ 	.word	0x0500000f


	//   ....[97]....
        /*0830*/ 	.word	0x0500000f


	//   ....[98]....
        /*0834*/ 	.word	0x0500000f


	//   ....[99]....
        /*0838*/ 	.word	0x0500000f


	//   ....[100]....
        /*083c*/ 	.word	0x0500000f


	//   ....[101]....
        /*0840*/ 	.word	0x0500000f


	//   ....[102]....
        /*0844*/ 	.word	0x0500000f


	//   ....[103]....
        /*0848*/ 	.word	0x0500000f


	//   ....[104]....
        /*084c*/ 	.word	0x0500000f


	//   ....[105]....
        /*0850*/ 	.word	0x0500000f


	//   ....[106]....
        /*0854*/ 	.word	0x0500000f


	//   ....[107]....
        /*0858*/ 	.word	0x0500000f


	//   ....[108]....
        /*085c*/ 	.word	0x0500000f


	//   ....[109]....
        /*0860*/ 	.word	0x0500000f


	//   ....[110]....
        /*0864*/ 	.word	0x0500000f


	//   ....[111]....
        /*0868*/ 	.word	0x0500000f


	//   ....[112]....
        /*086c*/ 	.word	0x0500000f


	//   ....[113]....
        /*0870*/ 	.word	0x0500000f


	//   ....[114]....
        /*0874*/ 	.word	0x0500000f


	//   ....[115]....
        /*0878*/ 	.word	0x0500000f


	//   ....[116]....
        /*087c*/ 	.word	0x0500000f


	//   ....[117]....
        /*0880*/ 	.word	0x0500000f


	//   ....[118]....
        /*0884*/ 	.word	0x0500000f


	//   ....[119]....
        /*0888*/ 	.word	0x0500000f


	//   ....[120]....
        /*088c*/ 	.word	0x0500000f


	//   ....[121]....
        /*0890*/ 	.word	0x0500000f


	//   ....[122]....
        /*0894*/ 	.word	0x0500000f


	//   ....[123]....
        /*0898*/ 	.word	0x0500000f


	//   ....[124]....
        /*089c*/ 	.word	0x0500000f


	//   ....[125]....
        /*08a0*/ 	.word	0x0500000f


	//   ....[126]....
        /*08a4*/ 	.word	0x0500000f


	//   ....[127]....
        /*08a8*/ 	.word	0x0500000f


	//   ....[128]....
        /*08ac*/ 	.word	0x0500000f


	//   ....[129]....
        /*08b0*/ 	.word	0x0500000f


	//   ....[130]....
        /*08b4*/ 	.word	0x0500000f


	//   ....[131]....
        /*08b8*/ 	.word	0x0500000f


	//   ....[132]....
        /*08bc*/ 	.word	0x0500000f


	//   ....[133]....
        /*08c0*/ 	.word	0x0500000f


	//   ....[134]....
        /*08c4*/ 	.word	0x0500000f


	//   ....[135]....
        /*08c8*/ 	.word	0x0500000f


	//   ....[136]....
        /*08cc*/ 	.word	0x0500000f


	//   ....[137]....
        /*08d0*/ 	.word	0x0500000f


	//   ....[138]....
        /*08d4*/ 	.word	0x0500000f


	//   ....[139]....
        /*08d8*/ 	.word	0x0500000f


	//   ....[140]....
        /*08dc*/ 	.word	0x0500000f


	//   ....[141]....
        /*08e0*/ 	.word	0x0500000f


	//   ....[142]....
        /*08e4*/ 	.word	0x0500000f


	//   ....[143]....
        /*08e8*/ 	.word	0x0500000f


	//   ....[144]....
        /*08ec*/ 	.word	0x0500000f


	//   ....[145]....
        /*08f0*/ 	.word	0x0500000f


	//   ....[146]....
        /*08f4*/ 	.word	0x0500000f


	//   ....[147]....
        /*08f8*/ 	.word	0x0500000f


	//   ....[148]....
        /*08fc*/ 	.word	0x0500000f


	//   ....[149]....
        /*0900*/ 	.word	0x0500000f


	//   ....[150]....
        /*0904*/ 	.word	0x0500000f


	//   ....[151]....
        /*0908*/ 	.word	0x0500000f


	//   ....[152]....
        /*090c*/ 	.word	0x0500000f


	//   ....[153]....
        /*0910*/ 	.word	0x0500000f


	//   ....[154]....
        /*0914*/ 	.word	0x0500000f


	//   ....[155]....
        /*0918*/ 	.word	0x0500000f


	//   ....[156]....
        /*091c*/ 	.word	0x0500000f


	//   ....[157]....
        /*0920*/ 	.word	0x0500000f


	//   ....[158]....
        /*0924*/ 	.word	0x0500000f


	//   ....[159]....
        /*0928*/ 	.word	0x0500000f


	//   ....[160]....
        /*092c*/ 	.word	0x0500000f


	//   ....[161]....
        /*0930*/ 	.word	0x0500000f


	//   ....[162]....
        /*0934*/ 	.word	0x0500000f


	//   ....[163]....
        /*0938*/ 	.word	0x0500000f


	//   ....[164]....
        /*093c*/ 	.word	0x0500000f


	//   ....[165]....
        /*0940*/ 	.word	0x0500000f


	//   ....[166]....
        /*0944*/ 	.word	0x0500000f


	//   ....[167]....
        /*0948*/ 	.word	0x0500000f


	//   ....[168]....
        /*094c*/ 	.word	0x0500000f


	//   ....[169]....
        /*0950*/ 	.word	0x0500000f


	//   ....[170]....
        /*0954*/ 	.word	0x0500000f


	//   ....[171]....
        /*0958*/ 	.word	0x0500000f


	//   ....[172]....
        /*095c*/ 	.word	0x0500000f


	//   ....[173]....
        /*0960*/ 	.word	0x0500000f


	//   ....[174]....
        /*0964*/ 	.word	0x0500000f


	//   ....[175]....
        /*0968*/ 	.word	0x0500000f


	//   ....[176]....
        /*096c*/ 	.word	0x0500000f


	//   ....[177]....
        /*0970*/ 	.word	0x0500000f


	//   ....[178]....
        /*0974*/ 	.word	0x0500000f


	//   ....[179]....
        /*0978*/ 	.word	0x0500000f


	//   ....[180]....
        /*097c*/ 	.word	0x0500000f


	//   ....[181]....
        /*0980*/ 	.word	0x0500000f


	//   ....[182]....
        /*0984*/ 	.word	0x0500000f


	//   ....[183]....
        /*0988*/ 	.word	0x0500000f


	//   ....[184]....
        /*098c*/ 	.word	0x0500000f


	//   ....[185]....
        /*0990*/ 	.word	0x0500000f


	//----- nvinfo : EIATTR_COOP_GROUP_INSTR_OFFSETS
	.align		4
.L_321:
        /*0994*/ 	.byte	0x04, 0x28
        /*0996*/ 	.short	(.L_323 - .L_322)


	//   ....[0]....
.L_322:
        /*0998*/ 	.word	0x00000060


	//   ....[1]....
        /*099c*/ 	.word	0x00000130


	//   ....[2]....
        /*09a0*/ 	.word	0x000001e0


	//   ....[3]....
        /*09a4*/ 	.word	0x000003a0


	//   ....[4]....
        /*09a8*/ 	.word	0x00000500


	//   ....[5]....
        /*09ac*/ 	.word	0x00000620


	//   ....[6]....
        /*09b0*/ 	.word	0x00000780


	//   ....[7]....
        /*09b4*/ 	.word	0x00002a80


	//   ....[8]....
        /*09b8*/ 	.word	0x00002a90


	//   ....[9]....
        /*09bc*/ 	.word	0x00003940


	//   ....[10]....
        /*09c0*/ 	.word	0x00003950


	//   ....[11]....
        /*09c4*/ 	.word	0x00004810


	//   ....[12]....
        /*09c8*/ 	.word	0x00004820


	//   ....[13]....
        /*09cc*/ 	.word	0x00005b90


	//   ....[14]....
        /*09d0*/ 	.word	0x00005ba0


	//   ....[15]....
        /*09d4*/ 	.word	0x00006a80


	//   ....[16]....
        /*09d8*/ 	.word	0x00006a90


	//   ....[17]....
        /*09dc*/ 	.word	0x000079e0


	//   ....[18]....
        /*09e0*/ 	.word	0x000079f0


	//   ....[19]....
        /*09e4*/ 	.word	0x00008b30


	//   ....[20]....
        /*09e8*/ 	.word	0x00008b40


	//   ....[21]....
        /*09ec*/ 	.word	0x00008c50


	//   ....[22]....
        /*09f0*/ 	.word	0x00008c60


	//   ....[23]....
        /*09f4*/ 	.word	0x00008d80


	//   ....[24]....
        /*09f8*/ 	.word	0x00008d90


	//   ....[25]....
        /*09fc*/ 	.word	0x00009100


	//   ....[26]....
        /*0a00*/ 	.word	0x00009120


	//   ....[27]....
        /*0a04*/ 	.word	0x00009210


	//   ....[28]....
        /*0a08*/ 	.word	0x00009230


	//   ....[29]....
        /*0a0c*/ 	.word	0x00009320


	//   ....[30]....
        /*0a10*/ 	.word	0x00009340


	//   ....[31]....
        /*0a14*/ 	.word	0x00009960


	//   ....[32]....
        /*0a18*/ 	.word	0x0000a2b0


	//   ....[33]....
        /*0a1c*/ 	.word	0x0000a2c0


	//   ....[34]....
        /*0a20*/ 	.word	0x0000a2d0


	//   ....[35]....
        /*0a24*/ 	.word	0x0000a2e0


	//   ....[36]....
        /*0a28*/ 	.word	0x0000a4f0


	//   ....[37]....
        /*0a2c*/ 	.word	0x0000a500


	//   ....[38]....
        /*0a30*/ 	.word	0x0000a510


	//   ....[39]....
        /*0a34*/ 	.word	0x0000a520


	//   ....[40]....
        /*0a38*/ 	.word	0x0000c950


	//   ....[41]....
        /*0a3c*/ 	.word	0x0000c970


	//   ....[42]....
        /*0a40*/ 	.word	0x0000c980


	//   ....[43]....
        /*0a44*/ 	.word	0x0000c990


	//   ....[44]....
        /*0a48*/ 	.word	0x0000ca80


	//   ....[45]....
        /*0a4c*/ 	.word	0x0000caa0


	//   ....[46]....
        /*0a50*/ 	.word	0x0000cab0


	//   ....[47]....
        /*0a54*/ 	.word	0x0000cac0


	//   ....[48]....
        /*0a58*/ 	.word	0x0000feb0


	//   ....[49]....
        /*0a5c*/ 	.word	0x0000fef0


	//   ....[50]....
        /*0a60*/ 	.word	0x00010a70


	//   ....[51]....
        /*0a64*/ 	.word	0x00010b00


	//   ....[52]....
        /*0a68*/ 	.word	0x00011740


	//   ....[53]....
        /*0a6c*/ 	.word	0x000117b0


	//   ....[54]....
        /*0a70*/ 	.word	0x00013ce0


	//   ....[55]....
        /*0a74*/ 	.word	0x00013e80


	//   ....[56]....
        /*0a78*/ 	.word	0x00014bc0


	//   ....[57]....
        /*0a7c*/ 	.word	0x00014cf0


	//   ....[58]....
        /*0a80*/ 	.word	0x000157e0


	//   ....[59]....
        /*0a84*/ 	.word	0x00015860


	//   ....[60]....
        /*0a88*/ 	.word	0x00018cc0


	//   ....[61]....
        /*0a8c*/ 	.word	0x00018ce0


	//   ....[62]....
        /*0a90*/ 	.word	0x00018d00


	//   ....[63]....
        /*0a94*/ 	.word	0x00018d20


	//   ....[64]....
        /*0a98*/ 	.word	0x0001a830


	//   ....[65]....
        /*0a9c*/ 	.word	0x0001a840


	//   ....[66]....
        /*0aa0*/ 	.word	0x0001a8c0


	//   ....[67]....
        /*0aa4*/ 	.word	0x0001a8d0


	//   ....[68]....
        /*0aa8*/ 	.word	0x0001b620


	//   ....[69]....
        /*0aac*/ 	.word	0x0001b650


	//   ....[70]....
        /*0ab0*/ 	.word	0x0001b680


	//   ....[71]....
        /*0ab4*/ 	.word	0x0001b6b0


	//   ....[72]....
        /*0ab8*/ 	.word	0x0001b6e0


	//   ....[73]....
        /*0abc*/ 	.word	0x0001b710


	//   ....[74]....
        /*0ac0*/ 	.word	0x0001b740


	//   ....[75]....
        /*0ac4*/ 	.word	0x0001b770


	//   ....[76]....
        /*0ac8*/ 	.word	0x0001b7a0


	//   ....[77]....
        /*0acc*/ 	.word	0x0001b7d0


	//   ....[78]....
        /*0ad0*/ 	.word	0x0001b800


	//   ....[79]....
        /*0ad4*/ 	.word	0x0001b830


	//   ....[80]....
        /*0ad8*/ 	.word	0x0001b860


	//   ....[81]....
        /*0adc*/ 	.word	0x0001b890


	//   ....[82]....
        /*0ae0*/ 	.word	0x0001b8c0


	//   ....[83]....
        /*0ae4*/ 	.word	0x0001b8f0


	//   ....[84]....
        /*0ae8*/ 	.word	0x0001b920


	//   ....[85]....
        /*0aec*/ 	.word	0x0001b950


	//   ....[86]....
        /*0af0*/ 	.word	0x0001b980


	//   ....[87]....
        /*0af4*/ 	.word	0x0001b9b0


	//   ....[88]....
        /*0af8*/ 	.word	0x0001b9e0


	//   ....[89]....
        /*0afc*/ 	.word	0x0001ba10


	//   ....[90]....
        /*0b00*/ 	.word	0x0001ba40


	//   ....[91]....
        /*0b04*/ 	.word	0x0001ba60


	//   ....[92]....
        /*0b08*/ 	.word	0x0001ba70


	//   ....[93]....
        /*0b0c*/ 	.word	0x0001ba80


	//   ....[94]....
        /*0b10*/ 	.word	0x0001baa0


	//   ....[95]....
        /*0b14*/ 	.word	0x0001bab0


	//   ....[96]....
        /*0b18*/ 	.word	0x0001bac0


	//   ....[97]....
        /*0b1c*/ 	.word	0x0001bad0


	//   ....[98]....
        /*0b20*/ 	.word	0x0001bb00


	//   ....[99]....
        /*0b24*/ 	.word	0x0001bb30


	//   ....[100]....
        /*0b28*/ 	.word	0x0001c0f0


	//   ....[101]....
        /*0b2c*/ 	.word	0x0001c130


	//   ....[102]....
        /*0b30*/ 	.word	0x0001c170


	//   ....[103]....
        /*0b34*/ 	.word	0x0001c1a0


	//   ....[104]....
        /*0b38*/ 	.word	0x0001c7e0


	//   ....[105]....
        /*0b3c*/ 	.word	0x0001c7f0


	//   ....[106]....
        /*0b40*/ 	.word	0x0001c8b0


	//   ....[107]....
        /*0b44*/ 	.word	0x0001c8d0


	//   ....[108]....
        /*0b48*/ 	.word	0x0001c990


	//   ....[109]....
        /*0b4c*/ 	.word	0x0001c9b0


	//   ....[110]....
        /*0b50*/ 	.word	0x0001ca80


	//   ....[111]....
        /*0b54*/ 	.word	0x0001caa0


	//   ....[112]....
        /*0b58*/ 	.word	0x0001d270


	//   ....[113]....
        /*0b5c*/ 	.word	0x0001d280


	//   ....[114]....
        /*0b60*/ 	.word	0x0001d3c0


	//   ....[115]....
        /*0b64*/ 	.word	0x0001d3d0


	//   ....[116]....
        /*0b68*/ 	.word	0x0001d500


	//   ....[117]....
        /*0b6c*/ 	.word	0x0001d510


	//   ....[118]....
        /*0b70*/ 	.word	0x0001d640


	//   ....[119]....
        /*0b74*/ 	.word	0x0001d650


	//   ....[120]....
        /*0b78*/ 	.word	0x0001d7d0


	//   ....[121]....
        /*0b7c*/ 	.word	0x0001d980


	//   ....[122]....
        /*0b80*/ 	.word	0x0001d9b0


	//   ....[123]....
        /*0b84*/ 	.word	0x0001d9e0


	//   ....[124]....
        /*0b88*/ 	.word	0x0001da10


	//   ....[125]....
        /*0b8c*/ 	.word	0x0001da40


	//   ....[126]....
        /*0b90*/ 	.word	0x0001da70


	//   ....[127]....
        /*0b94*/ 	.word	0x0001dbe0


	//   ....[128]....
        /*0b98*/ 	.word	0x0001dc10


	//   ....[129]....
        /*0b9c*/ 	.word	0x0001dc40


	//   ....[130]....
        /*0ba0*/ 	.word	0x0001dc70


	//   ....[131]....
        /*0ba4*/ 	.word	0x0001dca0


	//   ....[132]....
        /*0ba8*/ 	.word	0x0001dcd0


	//   ....[133]....
        /*0bac*/ 	.word	0x0001dd60


	//   ....[134]....
        /*0bb0*/ 	.word	0x0001ddc0


	//   ....[135]....
        /*0bb4*/ 	.word	0x0001de50


	//   ....[136]....
        /*0bb8*/ 	.word	0x0001edc0


	//   ....[137]....
        /*0bbc*/ 	.word	0x00020a00


	//   ....[138]....
        /*0bc0*/ 	.word	0x00020a30


	//   ....[139]....
        /*0bc4*/ 	.word	0x00020ab0


	//   ....[140]....
        /*0bc8*/ 	.word	0x00020ad0


	//   ....[141]....
        /*0bcc*/ 	.word	0x00020b10


	//   ....[142]....
        /*0bd0*/ 	.word	0x00020b30


	//   ....[143]....
        /*0bd4*/ 	.word	0x00020b70


	//   ....[144]....
        /*0bd8*/ 	.word	0x00020b90


	//   ....[145]....
        /*0bdc*/ 	.word	0x00020bd0


	//   ....[146]....
        /*0be0*/ 	.word	0x00020bf0


	//   ....[147]....
        /*0be4*/ 	.word	0x00020c30


	//   ....[148]....
        /*0be8*/ 	.word	0x00020c50


	//   ....[149]....
        /*0bec*/ 	.word	0x00020c90


	//   ....[150]....
        /*0bf0*/ 	.word	0x00020ca0


	//   ....[151]....
        /*0bf4*/ 	.word	0x00020cc0


	//   ....[152]....
        /*0bf8*/ 	.word	0x00020cd0


	//   ....[153]....
        /*0bfc*/ 	.word	0x00020d50


	//   ....[154]....
        /*0c00*/ 	.word	0x00020d70


	//   ....[155]....
        /*0c04*/ 	.word	0x00020db0


	//   ....[156]....
        /*0c08*/ 	.word	0x00020dc0


	//   ....[157]....
        /*0c0c*/ 	.word	0x000212b0


	//   ....[158]....
        /*0c10*/ 	.word	0x000212d0


	//   ....[159]....
        /*0c14*/ 	.word	0x000213f0


	//   ....[160]....
        /*0c18*/ 	.word	0x00021400


	//   ....[161]....
        /*0c1c*/ 	.word	0x00021480


	//   ....[162]....
        /*0c20*/ 	.word	0x00021490


	//   ....[163]....
        /*0c24*/ 	.word	0x00021510


	//   ....[164]....
        /*0c28*/ 	.word	0x00021520


	//   ....[165]....
        /*0c2c*/ 	.word	0x000215a0


	//   ....[166]....
        /*0c30*/ 	.word	0x000215b0


	//   ....[167]....
        /*0c34*/ 	.word	0x00021620


	//   ....[168]....
        /*0c38*/ 	.word	0x00021630


	//   ....[169]....
        /*0c3c*/ 	.word	0x000216a0


	//   ....[170]....
        /*0c40*/ 	.word	0x000216b0


	//   ....[171]....
        /*0c44*/ 	.word	0x000216c0


	//   ....[172]....
        /*0c48*/ 	.word	0x00021730


	//   ....[173]....
        /*0c4c*/ 	.word	0x00021740


	//   ....[174]....
        /*0c50*/ 	.word	0x00021750


	//   ....[175]....
        /*0c54*/ 	.word	0x00021780


	//   ....[176]....
        /*0c58*/ 	.word	0x000217a0


	//   ....[177]....
        /*0c5c*/ 	.word	0x00021ec0


	//   ....[178]....
        /*0c60*/ 	.word	0x00021ef0


	//   ....[179]....
        /*0c64*/ 	.word	0x00021f10


	//   ....[180]....
        /*0c68*/ 	.word	0x00021f20


	//   ....[181]....
        /*0c6c*/ 	.word	0x00021f60


	//   ....[182]....
        /*0c70*/ 	.word	0x00022010


	//   ....[183]....
        /*0c74*/ 	.word	0x00022020


	//   ....[184]....
        /*0c78*/ 	.word	0x000220b0


	//   ....[185]....
        /*0c7c*/ 	.word	0x000220c0


	//   ....[186]....
        /*0c80*/ 	.word	0x00022150


	//   ....[187]....
        /*0c84*/ 	.word	0x00022160


	//   ....[188]....
        /*0c88*/ 	.word	0x000221f0


	//   ....[189]....
        /*0c8c*/ 	.word	0x00022200


	//   ....[190]....
        /*0c90*/ 	.word	0x00022280


	//   ....[191]....
        /*0c94*/ 	.word	0x00022290


	//   ....[192]....
        /*0c98*/ 	.word	0x000222a0


	//   ....[193]....
        /*0c9c*/ 	.word	0x00022bf0


	//   ....[194]....
        /*0ca0*/ 	.word	0x00022c10


	//   ....[195]....
        /*0ca4*/ 	.word	0x00022c20


	//   ....[196]....
        /*0ca8*/ 	.word	0x00022c30


	//   ....[197]....
        /*0cac*/ 	.word	0x00022c40


	//   ....[198]....
        /*0cb0*/ 	.word	0x00022c90


	//   ....[199]....
        /*0cb4*/ 	.word	0x00022cb0


	//   ....[200]....
        /*0cb8*/ 	.word	0x00022cd0


	//   ....[201]....
        /*0cbc*/ 	.word	0x00022ce0


	//   ....[202]....
        /*0cc0*/ 	.word	0x00022d20


	//   ....[203]....
        /*0cc4*/ 	.word	0x00022d30


	//   ....[204]....
        /*0cc8*/ 	.word	0x00022d70


	//   ....[205]....
        /*0ccc*/ 	.word	0x00022d80


	//   ....[206]....
        /*0cd0*/ 	.word	0x00022dc0


	//   ....[207]....
        /*0cd4*/ 	.word	0x00022dd0


	//   ....[208]....
        /*0cd8*/ 	.word	0x00022e10


	//   ....[209]....
        /*0cdc*/ 	.word	0x00022e20


	//   ....[210]....
        /*0ce0*/ 	.word	0x00022e30


	//   ....[211]....
        /*0ce4*/ 	.word	0x00022e70


	//   ....[212]....
        /*0ce8*/ 	.word	0x00022ee0


	//   ....[213]....
        /*0cec*/ 	.word	0x000232b0


	//   ....[214]....
        /*0cf0*/ 	.word	0x000232c0


	//   ....[215]....
        /*0cf4*/ 	.word	0x000232d0


	//   ....[216]....
        /*0cf8*/ 	.word	0x000232e0


	//   ....[217]....
        /*0cfc*/ 	.word	0x00023330


	//   ....[218]....
        /*0d00*/ 	.word	0x00023350


	//   ....[219]....
        /*0d04*/ 	.word	0x00023370


	//   ....[220]....
        /*0d08*/ 	.word	0x00023380


	//   ....[221]....
        /*0d0c*/ 	.word	0x000233c0


	//   ....[222]....
        /*0d10*/ 	.word	0x000233d0


	//   ....[223]....
        /*0d14*/ 	.word	0x00023410


	//   ....[224]....
        /*0d18*/ 	.word	0x00023420


	//   ....[225]....
        /*0d1c*/ 	.word	0x00023460


	//   ....[226]....
        /*0d20*/ 	.word	0x00023470


	//   ....[227]....
        /*0d24*/ 	.word	0x000234b0


	//   ....[228]....
        /*0d28*/ 	.word	0x000234c0


	//   ....[229]....
        /*0d2c*/ 	.word	0x000234d0


	//   ....[230]....
        /*0d30*/ 	.word	0x00023510


	//   ....[231]....
        /*0d34*/ 	.word	0x00023530


	//   ....[232]....
        /*0d38*/ 	.word	0x00023590


	//   ....[233]....
        /*0d3c*/ 	.word	0x00024760


	//   ....[234]....
        /*0d40*/ 	.word	0x000247b0


	//   ....[235]....
        /*0d44*/ 	.word	0x000247e0


	//   ....[236]....
        /*0d48*/ 	.word	0x00024810


	//   ....[237]....
        /*0d4c*/ 	.word	0x00024820


	//   ....[238]....
        /*0d50*/ 	.word	0x00024850


	//   ....[239]....
        /*0d54*/ 	.word	0x00024880


	//   ....[240]....
        /*0d58*/ 	.word	0x000248b0


	//   ....[241]....
        /*0d5c*/ 	.word	0x00024a30


	//   ....[242]....
        /*0d60*/ 	.word	0x00024a60


	//   ....[243]....
        /*0d64*/ 	.word	0x00024a90


	//   ....[244]....
        /*0d68*/ 	.word	0x00024ac0


	//   ....[245]....
        /*0d6c*/ 	.word	0x00024af0


	//   ....[246]....
        /*0d70*/ 	.word	0x00024b20


	//   ....[247]....
        /*0d74*/ 	.word	0x00024be0


	//   ....[248]....
        /*0d78*/ 	.word	0x00024c00


	//   ....[249]....
        /*0d7c*/ 	.word	0x00024c70


	//   ....[250]....
        /*0d80*/ 	.word	0x00025330


	//   ....[251]....
        /*0d84*/ 	.word	0x000256d0


	//   ....[252]....
        /*0d88*/ 	.word	0x00025760


	//   ....[253]....
        /*0d8c*/ 	.word	0x000257f0


	//   ....[254]....
        /*0d90*/ 	.word	0x00025880


	//   ....[255]....
        /*0d94*/ 	.word	0x00025910


	//   ....[0]....
        /*0d98*/ 	.word	0x000259a0


	//   ....[1]....
        /*0d9c*/ 	.word	0x00025a80


	//   ....[2]....
        /*0da0*/ 	.word	0x00025b10


	//   ....[3]....
        /*0da4*/ 	.word	0x00025bb0


	//   ....[4]....
        /*0da8*/ 	.word	0x00025c40


	//   ....[5]....
        /*0dac*/ 	.word	0x00025cd0


	//   ....[6]....
        /*0db0*/ 	.word	0x00025d60


	//   ....[7]....
        /*0db4*/ 	.word	0x00025e40


	//   ....[8]....
        /*0db8*/ 	.word	0x00025ed0


	//   ....[9]....
        /*0dbc*/ 	.word	0x00025f60


	//   ....[10]....
        /*0dc0*/ 	.word	0x00025ff0


	//   ....[11]....
        /*0dc4*/ 	.word	0x00026080


	//   ....[12]....
        /*0dc8*/ 	.word	0x00026110


	//   ....[13]....
        /*0dcc*/ 	.word	0x00026240


	//   ....[14]....
        /*0dd0*/ 	.word	0x000262f0


	//   ....[15]....
        /*0dd4*/ 	.word	0x00026380


	//   ....[16]....
        /*0dd8*/ 	.word	0x000263d0


	//   ....[17]....
        /*0ddc*/ 	.word	0x00026420


	//   ....[18]....
        /*0de0*/ 	.word	0x000264b0


	//   ....[19]....
        /*0de4*/ 	.word	0x00026540


	//   ....[20]....
        /*0de8*/ 	.word	0x00026590


	//   ....[21]....
        /*0dec*/ 	.word	0x000265e0


	//   ....[22]....
        /*0df0*/ 	.word	0x000266d0


	//   ....[23]....
        /*0df4*/ 	.word	0x00026780


	//   ....[24]....
        /*0df8*/ 	.word	0x000267e0


	//   ....[25]....
        /*0dfc*/ 	.word	0x00026860


	//   ....[26]....
        /*0e00*/ 	.word	0x00026950


	//   ....[27]....
        /*0e04*/ 	.word	0x000269a0


	//   ....[28]....
        /*0e08*/ 	.word	0x000269f0


	//   ....[29]....
        /*0e0c*/ 	.word	0x00026a40


	//   ....[30]....
        /*0e10*/ 	.word	0x00026d90


	//   ....[31]....
        /*0e14*/ 	.word	0x00026ec0


	//   ....[32]....
        /*0e18*/ 	.word	0x00026fe0


	//   ....[33]....
        /*0e1c*/ 	.word	0x00027090


	//   ....[34]....
        /*0e20*/ 	.word	0x000270f0


	//   ....[35]....
        /*0e24*/ 	.word	0x00027170


	//   ....[36]....
        /*0e28*/ 	.word	0x000271d0


	//   ....[37]....
        /*0e2c*/ 	.word	0x00027250


	//   ....[38]....
        /*0e30*/ 	.word	0x000272b0


	//   ....[39]....
        /*0e34*/ 	.word	0x00027330


	//   ....[40]....
        /*0e38*/ 	.word	0x00027390


	//   ....[41]....
        /*0e3c*/ 	.word	0x00027410


	//   ....[42]....
        /*0e40*/ 	.word	0x00027470


	//   ....[43]....
        /*0e44*/ 	.word	0x000274f0


	//   ....[44]....
        /*0e48*/ 	.word	0x00027550


	//   ....[45]....
        /*0e4c*/ 	.word	0x000275b0


	//   ....[46]....
        /*0e50*/ 	.word	0x00027610


	//   ....[47]....
        /*0e54*/ 	.word	0x000276a0


	//   ....[48]....
        /*0e58*/ 	.word	0x00027700


	//   ....[49]....
        /*0e5c*/ 	.word	0x00027780


	//   ....[50]....
        /*0e60*/ 	.word	0x000277e0


	//   ....[51]....
        /*0e64*/ 	.word	0x00027850


	//   ....[52]....
        /*0e68*/ 	.word	0x000278b0


	//   ....[53]....
        /*0e6c*/ 	.word	0x00027930


	//   ....[54]....
        /*0e70*/ 	.word	0x00027990


	//   ....[55]....
        /*0e74*/ 	.word	0x00027a10


	//   ....[56]....
        /*0e78*/ 	.word	0x00027a70


	//   ....[57]....
        /*0e7c*/ 	.word	0x00027af0


	//   ....[58]....
        /*0e80*/ 	.word	0x00027b50


	//   ....[59]....
        /*0e84*/ 	.word	0x00027bc0


	//   ....[60]....
        /*0e88*/ 	.word	0x00027c20


	//   ....[61]....
        /*0e8c*/ 	.word	0x00027c80


	//   ....[62]....
        /*0e90*/ 	.word	0x00027d70


	//   ....[63]....
        /*0e94*/ 	.word	0x00027dc0


	//   ....[64]....
        /*0e98*/ 	.word	0x00027e50


	//   ....[65]....
        /*0e9c*/ 	.word	0x00027ee0


	//   ....[66]....
        /*0ea0*/ 	.word	0x00027f70


	//   ....[67]....
        /*0ea4*/ 	.word	0x00028000


	//   ....[68]....
        /*0ea8*/ 	.word	0x00028090


	//   ....[69]....
        /*0eac*/ 	.word	0x00028120


	//   ....[70]....
        /*0eb0*/ 	.word	0x000281e0


	//   ....[71]....
        /*0eb4*/ 	.word	0x000284c0


	//   ....[72]....
        /*0eb8*/ 	.word	0x000285c0


	//   ....[73]....
        /*0ebc*/ 	.word	0x00028680


	//   ....[74]....
        /*0ec0*/ 	.word	0x00028720


	//   ....[75]....
        /*0ec4*/ 	.word	0x000287d0


	//   ....[76]....
        /*0ec8*/ 	.word	0x00028850


	//   ....[77]....
        /*0ecc*/ 	.word	0x000288f0


	//   ....[78]....
        /*0ed0*/ 	.word	0x00028970


	//   ....[79]....
        /*0ed4*/ 	.word	0x00028a10


	//   ....[80]....
        /*0ed8*/ 	.word	0x00028a90


	//   ....[81]....
        /*0edc*/ 	.word	0x00028b30


	//   ....[82]....
        /*0ee0*/ 	.word	0x00028bc0


	//   ....[83]....
        /*0ee4*/ 	.word	0x00028c50


	//   ....[84]....
        /*0ee8*/ 	.word	0x00028cd0


	//   ....[85]....
        /*0eec*/ 	.word	0x00028d70


	//   ....[86]....
        /*0ef0*/ 	.word	0x00028df0


	//   ....[87]....
        /*0ef4*/ 	.word	0x00028e90


	//   ....[88]....
        /*0ef8*/ 	.word	0x00028ef0


	//   ....[89]....
        /*0efc*/ 	.word	0x00028fb0


	//   ....[90]....
        /*0f00*/ 	.word	0x00029040


	//   ....[91]....
        /*0f04*/ 	.word	0x000290f0


	//   ....[92]....
        /*0f08*/ 	.word	0x000292b0


	//   ....[93]....
        /*0f0c*/ 	.word	0x00029340


	//   ....[94]....
        /*0f10*/ 	.word	0x00029440


	//   ....[95]....
        /*0f14*/ 	.word	0x00029490


	//   ....[96]....
        /*0f18*/ 	.word	0x00029590


	//   ....[97]....
        /*0f1c*/ 	.word	0x000295e0


	//   ....[98]....
        /*0f20*/ 	.word	0x000296e0


	//   ....[99]....
        /*0f24*/ 	.word	0x00029730


	//   ....[100]....
        /*0f28*/ 	.word	0x00029790


	//   ....[101]....
        /*0f2c*/ 	.word	0x00029880


	//   ....[102]....
        /*0f30*/ 	.word	0x00029980


	//   ....[103]....
        /*0f34*/ 	.word	0x000299d0


	//   ....[104]....
        /*0f38*/ 	.word	0x00029a30


	//   ....[105]....
        /*0f3c*/ 	.word	0x00029b10


	//   ....[106]....
        /*0f40*/ 	.word	0x00029b70


	//   ....[107]....
        /*0f44*/ 	.word	0x00029c10


	//   ....[108]....
        /*0f48*/ 	.word	0x00029cb0


	//   ....[109]....
        /*0f4c*/ 	.word	0x00029d60


	//   ....[110]....
        /*0f50*/ 	.word	0x00029dc0


	//   ....[111]....
        /*0f54*/ 	.word	0x00029e70


	//   ....[112]....
        /*0f58*/ 	.word	0x00029f20


	//   ....[113]....
        /*0f5c*/ 	.word	0x00029f90


	//   ....[114]....
        /*0f60*/ 	.word	0x00029ff0


	//   ....[115]....
        /*0f64*/ 	.word	0x0002a0d0


	//   ....[116]....
        /*0f68*/ 	.word	0x0002a130


	//   ....[117]....
        /*0f6c*/ 	.word	0x0002a230


	//   ....[118]....
        /*0f70*/ 	.word	0x0002a290


	//   ....[119]....
        /*0f74*/ 	.word	0x0002a390


	//   ....[120]....
        /*0f78*/ 	.word	0x0002a3f0


	//   ....[121]....
        /*0f7c*/ 	.word	0x0002a4f0


	//   ....[122]....
        /*0f80*/ 	.word	0x0002a550


	//   ....[123]....
        /*0f84*/ 	.word	0x0002a650


	//   ....[124]....
        /*0f88*/ 	.word	0x0002a6b0


	//   ....[125]....
        /*0f8c*/ 	.word	0x0002a7a0


	//   ....[126]....
        /*0f90*/ 	.word	0x0002a800


	//   ....[127]....
        /*0f94*/ 	.word	0x0002a8e0


	//   ....[128]....
        /*0f98*/ 	.word	0x0002aa10


	//   ....[129]....
        /*0f9c*/ 	.word	0x0002aab0


	//   ....[130]....
        /*0fa0*/ 	.word	0x0002ab10


	//   ....[131]....
        /*0fa4*/ 	.word	0x0002abc0


	//   ....[132]....
        /*0fa8*/ 	.word	0x0002ac50


	//   ....[133]....
        /*0fac*/ 	.word	0x0002ace0


	//   ....[134]....
        /*0fb0*/ 	.word	0x0002ad40


	//   ....[135]....
        /*0fb4*/ 	.word	0x0002adf0


	//   ....[136]....
        /*0fb8*/ 	.word	0x0002ae50


	//   ....[137]....
        /*0fbc*/ 	.word	0x0002af00


	//   ....[138]....
        /*0fc0*/ 	.word	0x0002af60


	//   ....[139]....
        /*0fc4*/ 	.word	0x0002b010


	//   ....[140]....
        /*0fc8*/ 	.word	0x0002b070


	//   ....[141]....
        /*0fcc*/ 	.word	0x0002b120


	//   ....[142]....
        /*0fd0*/ 	.word	0x0002b180


	//   ....[143]....
        /*0fd4*/ 	.word	0x0002b230


	//   ....[144]....
        /*0fd8*/ 	.word	0x0002b2c0


	//   ....[145]....
        /*0fdc*/ 	.word	0x0002b350


	//   ....[146]....
        /*0fe0*/ 	.word	0x0002b3d0


	//   ....[147]....
        /*0fe4*/ 	.word	0x0002b460


	//   ....[148]....
        /*0fe8*/ 	.word	0x0002b550


	//   ....[149]....
        /*0fec*/ 	.word	0x0002b5e0


	//   ....[150]....
        /*0ff0*/ 	.word	0x0002b640


	//   ....[151]....
        /*0ff4*/ 	.word	0x0002b6f0


	//   ....[152]....
        /*0ff8*/ 	.word	0x0002b750


	//   ....[153]....
        /*0ffc*/ 	.word	0x0002b800


	//   ....[154]....
        /*1000*/ 	.word	0x0002b860


	//   ....[155]....
        /*1004*/ 	.word	0x0002b910


	//   ....[156]....
        /*1008*/ 	.word	0x0002b970


	//   ....[157]....
        /*100c*/ 	.word	0x0002ba20


	//   ....[158]....
        /*1010*/ 	.word	0x0002ba80


	//   ....[159]....
        /*1014*/ 	.word	0x0002bb30


	//   ....[160]....
        /*1018*/ 	.word	0x0002bb90


	//   ....[161]....
        /*101c*/ 	.word	0x0002bc40


	//   ....[162]....
        /*1020*/ 	.word	0x0002bca0


	//   ....[163]....
        /*1024*/ 	.word	0x0002bd50


	//   ....[164]....
        /*1028*/ 	.word	0x0002bdb0


	//   ....[165]....
        /*102c*/ 	.word	0x0002be60


	//   ....[166]....
        /*1030*/ 	.word	0x0002bec0


	//   ....[167]....
        /*1034*/ 	.word	0x0002bf70


	//   ....[168]....
        /*1038*/ 	.word	0x0002c150


	//   ....[169]....
        /*103c*/ 	.word	0x0002c1f0


	//   ....[170]....
        /*1040*/ 	.word	0x0002c310


	//   ....[171]....
        /*1044*/ 	.word	0x0002c380


	//   ....[172]....
        /*1048*/ 	.word	0x0002c3f0


	//   ....[173]....
        /*104c*/ 	.word	0x0002c460


	//   ....[174]....
        /*1050*/ 	.word	0x0002c4d0


	//   ....[175]....
        /*1054*/ 	.word	0x0002c550


	//   ....[176]....
        /*1058*/ 	.word	0x0002c5e0


	//   ....[177]....
        /*105c*/ 	.word	0x0002c670


	//   ....[178]....
        /*1060*/ 	.word	0x0002c6e0


	//   ....[179]....
        /*1064*/ 	.word	0x0002c750


	//   ....[180]....
        /*1068*/ 	.word	0x0002c7c0


	//   ....[181]....
        /*106c*/ 	.word	0x0002c840


	//   ....[182]....
        /*1070*/ 	.word	0x0002c8b0


	//   ....[183]....
        /*1074*/ 	.word	0x0002c950


	//   ....[184]....
        /*1078*/ 	.word	0x0002c9e0


	//   ....[185]....
        /*107c*/ 	.word	0x0002cb00


	//----- nvinfo : EIATTR_REG_RECONFIG
	.align		4
.L_323:
        /*1080*/ 	.byte	0x01, 0x54
	.zero		2


	//----- nvinfo : EIATTR_SYSCALL_OFFSETS
	.align		4
        /*1084*/ 	.byte	0x04, 0x46
        /*1086*/ 	.short	(.L_325 - .L_324)


	//   ....[0]....
.L_324:
        /*1088*/ 	.word	0x00001870


	//   ....[1]....
        /*108c*/ 	.word	0x000019c0


	//   ....[2]....
        /*1090*/ 	.word	0x00009b00


	//   ....[3]....
        /*1094*/ 	.word	0x0000a080


	//   ....[4]....
        /*1098*/ 	.word	0x0001fcf0


	//   ....[5]....
        /*109c*/ 	.word	0x0001fe60


	//   ....[6]....
        /*10a0*/ 	.word	0x0001ffb0


	//   ....[7]....
        /*10a4*/ 	.word	0x000200f0


	//   ....[8]....
        /*10a8*/ 	.word	0x00021b60


	//----- nvinfo : EIATTR_MBARRIER_INSTR_OFFSETS
	.align		4
.L_325:
        /*10ac*/ 	.byte	0x04, 0x39
        /*10ae*/ 	.short	(.L_327 - .L_326)


	//   ....[0]....
.L_326:
        /*10b0*/ 	.word	0x00000250
        /*10b4*/ 	.word	0x000000ff
        /*10b8*/ 	.word	0x00022800
        /*10bc*/ 	.short	0x0100
        /*10be*/ 	.byte	0x08
	.zero		1


	//   ....[1]....
        /*10c0*/ 	.word	0x00000260
        /*10c4*/ 	.word	0x000000ff
        /*10c8*/ 	.word	0x00022820
        /*10cc*/ 	.short	0x0100
        /*10ce*/ 	.byte	0x08
	.zero		1


	//   ....[2]....
        /*10d0*/ 	.word	0x00000350
        /*10d4*/ 	.word	0x000000ff
        /*10d8*/ 	.word	0x00022830
        /*10dc*/ 	.short	0x0100
        /*10de*/ 	.byte	0x08
	.zero		1


	//   ....[3]....
        /*10e0*/ 	.word	0x00000360
        /*10e4*/ 	.word	0x000000ff
        /*10e8*/ 	.word	0x00022840
        /*10ec*/ 	.short	0x0100
        /*10ee*/ 	.byte	0x08
	.zero		1


	//   ....[4]....
        /*10f0*/ 	.word	0x00000370
        /*10f4*/ 	.word	0x000000ff
        /*10f8*/ 	.word	0x00022838
        /*10fc*/ 	.short	0x0100
        /*10fe*/ 	.byte	0x08
	.zero		1


	//   ....[5]....
        /*1100*/ 	.word	0x00000380
        /*1104*/ 	.word	0x000000ff
        /*1108*/ 	.word	0x00022848
        /*110c*/ 	.short	0x0100
        /*110e*/ 	.byte	0x08
	.zero		1


	//   ....[6]....
        /*1110*/ 	.word	0x000004b0
        /*1114*/ 	.word	0x000000ff
        /*1118*/ 	.word	0x00022850
        /*111c*/ 	.short	0x0100
        /*111e*/ 	.byte	0x08
	.zero		1


	//   ....[7]....
        /*1120*/ 	.word	0x000004c0
        /*1124*/ 	.word	0x000000ff
        /*1128*/ 	.word	0x00022860
        /*112c*/ 	.short	0x0100
        /*112e*/ 	.byte	0x08
	.zero		1


	//   ....[8]....
        /*1130*/ 	.word	0x000004d0
        /*1134*/ 	.word	0x000000ff
        /*1138*/ 	.word	0x00022858
        /*113c*/ 	.short	0x0100
        /*113e*/ 	.byte	0x08
	.zero		1


	//   ....[9]....
        /*1140*/ 	.word	0x000004e0
        /*1144*/ 	.word	0x000000ff
        /*1148*/ 	.word	0x00022868
        /*114c*/ 	.short	0x0100
        /*114e*/ 	.byte	0x08
	.zero		1


	//   ....[10]....
        /*1150*/ 	.word	0x000005d0
        /*1154*/ 	.word	0x000000ff
        /*1158*/ 	.word	0x00022870
        /*115c*/ 	.short	0x0100
        /*115e*/ 	.byte	0x06
	.zero		1


	//   ....[11]....
        /*1160*/ 	.word	0x000005e0
        /*1164*/ 	.word	0x000000ff
        /*1168*/ 	.word	0x00022880
        /*116c*/ 	.short	0x0100
        /*116e*/ 	.byte	0x06
	.zero		1


	//   ....[12]....
        /*1170*/ 	.word	0x000005f0
        /*1174*/ 	.word	0x000000ff
        /*1178*/ 	.word	0x00022878
        /*117c*/ 	.short	0x0100
        /*117e*/ 	.byte	0x06
	.zero		1


	//   ....[13]....
        /*1180*/ 	.word	0x00000600
        /*1184*/ 	.word	0x000000ff
        /*1188*/ 	.word	0x00022888
        /*118c*/ 	.short	0x0100
        /*118e*/ 	.byte	0x06
	.zero		1


	//   ....[14]....
        /*1190*/ 	.word	0x00000730
        /*1194*/ 	.word	0x000000ff
        /*1198*/ 	.word	0x00022890
        /*119c*/ 	.short	0x0100
        /*119e*/ 	.byte	0x08
	.zero		1


	//   ....[15]....
        /*11a0*/ 	.word	0x00000740
        /*11a4*/ 	.word	0x000000ff
        /*11a8*/ 	.word	0x000228a0
        /*11ac*/ 	.short	0x0100
        /*11ae*/ 	.byte	0x08
	.zero		1


	//   ....[16]....
        /*11b0*/ 	.word	0x00000750
        /*11b4*/ 	.word	0x000000ff
        /*11b8*/ 	.word	0x00022898
        /*11bc*/ 	.short	0x0100
        /*11be*/ 	.byte	0x08
	.zero		1


	//   ....[17]....
        /*11c0*/ 	.word	0x00000760
        /*11c4*/ 	.word	0x000000ff
        /*11c8*/ 	.word	0x000228a8
        /*11cc*/ 	.short	0x0100
        /*11ce*/ 	.byte	0x08
	.zero		1


	//   ....[18]....
        /*11d0*/ 	.word	0x000008a0
        /*11d4*/ 	.word	0x000000ff
        /*11d8*/ 	.word	0x000228b0
        /*11dc*/ 	.short	0x0100
        /*11de*/ 	.byte	0x08
	.zero		1


	//   ....[19]....
        /*11e0*/ 	.word	0x000008b0
        /*11e4*/ 	.word	0x000000ff
        /*11e8*/ 	.word	0x000228c0
        /*11ec*/ 	.short	0x0100
        /*11ee*/ 	.byte	0x08
	.zero		1


	//   ....[20]....
        /*11f0*/ 	.word	0x000008c0
        /*11f4*/ 	.word	0x000000ff
        /*11f8*/ 	.word	0x000228b8
        /*11fc*/ 	.short	0x0100
        /*11fe*/ 	.byte	0x08
	.zero		1


	//   ....[21]....
        /*1200*/ 	.word	0x000008d0
        /*1204*/ 	.word	0x000000ff
        /*1208*/ 	.word	0x000228c8
        /*120c*/ 	.short	0x0100
        /*120e*/ 	.byte	0x08
	.zero		1


	//   ....[22]....
        /*1210*/ 	.word	0x00002a30
        /*1214*/ 	.word	0x00000058
        /*1218*/ 	.word	0x00022890
        /*121c*/ 	.short	0x010a
        /*121e*/ 	.byte	0x3f
	.zero		1


	//   ....[23]....
        /*1220*/ 	.word	0x00005b30
        /*1224*/ 	.word	0x00000058
        /*1228*/ 	.word	0x00022890
        /*122c*/ 	.short	0x010a
        /*122e*/ 	.byte	0x3f
	.zero		1


	//   ....[24]....
        /*1230*/ 	.word	0x00008980
        /*1234*/ 	.word	0x00000058
        /*1238*/ 	.word	0x00022890
        /*123c*/ 	.short	0x010a
        /*123e*/ 	.byte	0x3f
	.zero		1


	//   ....[25]....
        /*1240*/ 	.word	0x00008f50
        /*1244*/ 	.word	0x00000004
        /*1248*/ 	.word	0x00000000
        /*124c*/ 	.short	0x0101
        /*124e*/ 	.byte	0x3f
	.zero		1


	//   ....[26]....
        /*1250*/ 	.word	0x00008f90
        /*1254*/ 	.word	0x00000058
        /*1258*/ 	.word	0x000228b0
        /*125c*/ 	.short	0x010a
        /*125e*/ 	.byte	0x3f
	.zero		1


	//   ....[27]....
        /*1260*/ 	.word	0x000094d0
        /*1264*/ 	.word	0x00000058
        /*1268*/ 	.word	0x00000000
        /*126c*/ 	.short	0x0101
        /*126e*/ 	.byte	0x3f
	.zero		1


	//   ....[28]....
        /*1270*/ 	.word	0x00009e00
        /*1274*/ 	.word	0x00000012
        /*1278*/ 	.word	0x00022800
        /*127c*/ 	.short	0x010a
        /*127e*/ 	.byte	0x3f
	.zero		1


	//   ....[29]....
        /*1280*/ 	.word	0x00009e50
        /*1284*/ 	.word	0x00000012
        /*1288*/ 	.word	0x00022800
        /*128c*/ 	.short	0x010a
        /*128e*/ 	.byte	0x3f
	.zero		1


	//   ....[30]....
        /*1290*/ 	.word	0x0000a730
        /*1294*/ 	.word	0x00000012
        /*1298*/ 	.word	0x00022800
        /*129c*/ 	.short	0x010a
        /*129e*/ 	.byte	0x3f
	.zero		1


	//   ....[31]....
        /*12a0*/ 	.word	0x0000ccc0
        /*12a4*/ 	.word	0x00000012
        /*12a8*/ 	.word	0x00022800
        /*12ac*/ 	.short	0x010a
        /*12ae*/ 	.byte	0x3f
	.zero		1


	//   ....[32]....
        /*12b0*/ 	.word	0x0000ed60
        /*12b4*/ 	.word	0x00000000
        /*12b8*/ 	.word	0x00022830
        /*12bc*/ 	.short	0x010a
        /*12be*/ 	.byte	0x3f
	.zero		1


	//   ....[33]....
        /*12c0*/ 	.word	0x0000edf0
        /*12c4*/ 	.word	0x00000000
        /*12c8*/ 	.word	0x00022830
        /*12cc*/ 	.short	0x010a
        /*12ce*/ 	.byte	0x3f
	.zero		1


	//   ....[34]....
        /*12d0*/ 	.word	0x00011b40
        /*12d4*/ 	.word	0x0000003e
        /*12d8*/ 	.word	0x00000000
        /*12dc*/ 	.short	0x0101
        /*12de*/ 	.byte	0x3f
	.zero		1


	//   ....[35]....
        /*12e0*/ 	.word	0x00012a60
        /*12e4*/ 	.word	0x0000000f
        /*12e8*/ 	.word	0x00022830
        /*12ec*/ 	.short	0x010a
        /*12ee*/ 	.byte	0x3f
	.zero		1


	//   ....[36]....
        /*12f0*/ 	.word	0x00012ab0
        /*12f4*/ 	.word	0x0000000f
        /*12f8*/ 	.word	0x00022830
        /*12fc*/ 	.short	0x010a
        /*12fe*/ 	.byte	0x3f
	.zero		1


	//   ....[37]....
        /*1300*/ 	.word	0x00013750
        /*1304*/ 	.word	0x0000000f
        /*1308*/ 	.word	0x00022850
        /*130c*/ 	.short	0x010a
        /*130e*/ 	.byte	0x3f
	.zero		1


	//   ....[38]....
        /*1310*/ 	.word	0x00013790
        /*1314*/ 	.word	0x0000000f
        /*1318*/ 	.word	0x00022850
        /*131c*/ 	.short	0x010a
        /*131e*/ 	.byte	0x3f
	.zero		1


	//   ....[39]....
        /*1320*/ 	.word	0x00015a00
        /*1324*/ 	.word	0x0000007e
        /*1328*/ 	.word	0x00000000
        /*132c*/ 	.short	0x0101
        /*132e*/ 	.byte	0x3f
	.zero		1


	//   ....[40]....
        /*1330*/ 	.word	0x00016670
        /*1334*/ 	.word	0x0000000f
        /*1338*/ 	.word	0x00000000
        /*133c*/ 	.short	0x0101
        /*133e*/ 	.byte	0x3f
	.zero		1


	//   ....[41]....
        /*1340*/ 	.word	0x00016da0
        /*1344*/ 	.word	0x0000000e
        /*1348*/ 	.word	0x00022830
        /*134c*/ 	.short	0x010a
        /*134e*/ 	.byte	0x3f
	.zero		1


	//   ....[42]....
        /*1350*/ 	.word	0x00016df0
        /*1354*/ 	.word	0x0000000e
        /*1358*/ 	.word	0x00022830
        /*135c*/ 	.short	0x010a
        /*135e*/ 	.byte	0x3f
	.zero		1


	//   ....[43]....
        /*1360*/ 	.word	0x00017a70
        /*1364*/ 	.word	0x0000000f
        /*1368*/ 	.word	0x00022850
        /*136c*/ 	.short	0x010a
        /*136e*/ 	.byte	0x3f
	.zero		1


	//   ....[44]....
        /*1370*/ 	.word	0x00017ab0
        /*1374*/ 	.word	0x0000000f
        /*1378*/ 	.word	0x00022850
        /*137c*/ 	.short	0x010a
        /*137e*/ 	.byte	0x3f
	.zero		1


	//   ....[45]....
        /*1380*/ 	.word	0x00019380
        /*1384*/ 	.word	0x000000a8
        /*1388*/ 	.word	0x00000000
        /*138c*/ 	.short	0x0101
        /*138e*/ 	.byte	0x3f
	.zero		1


	//   ....[46]....
        /*1390*/ 	.word	0x00019e60
        /*1394*/ 	.word	0x0000000f
        /*1398*/ 	.word	0x00000000
        /*139c*/ 	.short	0x0101
        /*139e*/ 	.byte	0x3f
	.zero		1


	//   ....[47]....
        /*13a0*/ 	.word	0x0001a4c0
        /*13a4*/ 	.word	0x0000000b
        /*13a8*/ 	.word	0x00022850
        /*13ac*/ 	.short	0x010a
        /*13ae*/ 	.byte	0x3f
	.zero		1


	//   ....[48]....
        /*13b0*/ 	.word	0x0001a540
        /*13b4*/ 	.word	0x0000000b
        /*13b8*/ 	.word	0x00022850
        /*13bc*/ 	.short	0x010a
        /*13be*/ 	.byte	0x3f
	.zero		1


	//   ....[49]....
        /*13c0*/ 	.word	0x0001ad00
        /*13c4*/ 	.word	0x00000000
        /*13c8*/ 	.word	0x00000000
        /*13cc*/ 	.short	0x0101
        /*13ce*/ 	.byte	0x3f
	.zero		1


	//   ....[50]....
        /*13d0*/ 	.word	0x0001c7d0
        /*13d4*/ 	.word	0x00000000
        /*13d8*/ 	.word	0x00000000
        /*13dc*/ 	.short	0x0101
        /*13de*/ 	.byte	0x3f
	.zero		1


	//   ....[51]....
        /*13e0*/ 	.word	0x0001eea0
        /*13e4*/ 	.word	0x00000016
        /*13e8*/ 	.word	0x00022820
        /*13ec*/ 	.short	0x010a
        /*13ee*/ 	.byte	0x3f
	.zero		1


	//   ....[52]....
        /*13f0*/ 	.word	0x0001ef50
        /*13f4*/ 	.word	0x00000006
        /*13f8*/ 	.word	0x000228a0
        /*13fc*/ 	.short	0x010a
        /*13fe*/ 	.byte	0x3f
	.zero		1


	//   ....[53]....
        /*1400*/ 	.word	0x0001f180
        /*1404*/ 	.word	0x00000006
        /*1408*/ 	.word	0x000228c0
        /*140c*/ 	.short	0x010a
        /*140e*/ 	.byte	0x3f
	.zero		1


	//   ....[54]....
        /*1410*/ 	.word	0x0001f4d0
        /*1414*/ 	.word	0x00000006
        /*1418*/ 	.word	0x000228a0
        /*141c*/ 	.short	0x010a
        /*141e*/ 	.byte	0x3f
	.zero		1


	//   ....[55]....
        /*1420*/ 	.word	0x0001f6f0
        /*1424*/ 	.word	0x00000006
        /*1428*/ 	.word	0x000228c0
        /*142c*/ 	.short	0x010a
        /*142e*/ 	.byte	0x3f
	.zero		1


	//   ....[56]....
        /*1430*/ 	.word	0x00020670
        /*1434*/ 	.word	0x00000006
        /*1438*/ 	.word	0x00022880
        /*143c*/ 	.short	0x010a
        /*143e*/ 	.byte	0x3f
	.zero		1


	//   ....[57]....
        /*1440*/ 	.word	0x00020f40
        /*1444*/ 	.word	0x00000006
        /*1448*/ 	.word	0x00022870
        /*144c*/ 	.short	0x0107
        /*144e*/ 	.byte	0x3f
	.zero		1


	//   ....[58]....
        /*1450*/ 	.word	0x00021000
        /*1454*/ 	.word	0x00000006
        /*1458*/ 	.word	0x00022870
        /*145c*/ 	.short	0x0101
        /*145e*/ 	.byte	0x3f
	.zero		1


	//   ....[59]....
        /*1460*/ 	.word	0x00021050
        /*1464*/ 	.word	0x00000006
        /*1468*/ 	.word	0x00022840
        /*146c*/ 	.short	0x010a
        /*146e*/ 	.byte	0x3f
	.zero		1


	//   ....[60]....
        /*1470*/ 	.word	0x00021880
        /*1474*/ 	.word	0x00000006
        /*1478*/ 	.word	0x00022830
        /*147c*/ 	.short	0x0107
        /*147e*/ 	.byte	0x3f
	.zero		1


	//   ....[61]....
        /*1480*/ 	.word	0x00021970
        /*1484*/ 	.word	0x00000006
        /*1488*/ 	.word	0x00022830
        /*148c*/ 	.short	0x0101
        /*148e*/ 	.byte	0x3f
	.zero		1


	//   ....[62]....
        /*1490*/ 	.word	0x000223a0
        /*1494*/ 	.word	0x00000016
        /*1498*/ 	.word	0x00022800
        /*149c*/ 	.short	0x0107
        /*149e*/ 	.byte	0x3f
	.zero		1


	//   ....[63]....
        /*14a0*/ 	.word	0x00022490
        /*14a4*/ 	.word	0x00000016
        /*14a8*/ 	.word	0x00022800
        /*14ac*/ 	.short	0x0101
        /*14ae*/ 	.byte	0x3f
	.zero		1


	//   ....[64]....
        /*14b0*/ 	.word	0x000224c0
        /*14b4*/ 	.word	0x00000016
        /*14b8*/ 	.word	0x00022820
        /*14bc*/ 	.short	0x010a
        /*14be*/ 	.byte	0x3f
	.zero		1


	//   ....[65]....
        /*14c0*/ 	.word	0x00022970
        /*14c4*/ 	.word	0x00000000
        /*14c8*/ 	.word	0x00022880
        /*14cc*/ 	.short	0x010a
        /*14ce*/ 	.byte	0x3f
	.zero		1


	//   ....[66]....
        /*14d0*/ 	.word	0x00022f60
        /*14d4*/ 	.word	0x00000000
        /*14d8*/ 	.word	0x00022870
        /*14dc*/ 	.short	0x0107
        /*14de*/ 	.byte	0x3f
	.zero		1


	//   ....[67]....
        /*14e0*/ 	.word	0x00023020
        /*14e4*/ 	.word	0x00000000
        /*14e8*/ 	.word	0x00022870
        /*14ec*/ 	.short	0x0101
        /*14ee*/ 	.byte	0x3f
	.zero		1


	//   ....[68]....
        /*14f0*/ 	.word	0x00023050
        /*14f4*/ 	.word	0x00000000
        /*14f8*/ 	.word	0x00022840
        /*14fc*/ 	.short	0x010a
        /*14fe*/ 	.byte	0x3f
	.zero		1


	//   ....[69]....
        /*1500*/ 	.word	0x00023610
        /*1504*/ 	.word	0x00000000
        /*1508*/ 	.word	0x00022830
        /*150c*/ 	.short	0x0107
        /*150e*/ 	.byte	0x3f
	.zero		1


	//   ....[70]....
        /*1510*/ 	.word	0x000236e0
        /*1514*/ 	.word	0x00000000
        /*1518*/ 	.word	0x00022830
        /*151c*/ 	.short	0x0101
        /*151e*/ 	.byte	0x3f
	.zero		1


	//   ....[71]....
        /*1520*/ 	.word	0x00023760
        /*1524*/ 	.word	0x00000000
        /*1528*/ 	.word	0x00022870
        /*152c*/ 	.short	0x010a
        /*152e*/ 	.byte	0x3f
	.zero		1


	//   ....[72]....
        /*1530*/ 	.word	0x000237f0
        /*1534*/ 	.word	0x00000000
        /*1538*/ 	.word	0x00022860
        /*153c*/ 	.short	0x010a
        /*153e*/ 	.byte	0x3f
	.zero		1


	//   ....[73]....
        /*1540*/ 	.word	0x00023d00
        /*1544*/ 	.word	0x00000000
        /*1548*/ 	.word	0x00022850
        /*154c*/ 	.short	0x0101
        /*154e*/ 	.byte	0x3f
	.zero		1


	//   ....[74]....
        /*1550*/ 	.word	0x00023d90
        /*1554*/ 	.word	0x00000000
        /*1558*/ 	.word	0x00000000
        /*155c*/ 	.short	0x0101
        /*155e*/ 	.byte	0x3f
	.zero		1


	//   ....[75]....
        /*1560*/ 	.word	0x00023f50
        /*1564*/ 	.word	0x00000011
        /*1568*/ 	.word	0x00022870
        /*156c*/ 	.short	0x010a
        /*156e*/ 	.byte	0x3f
	.zero		1


	//   ....[76]....
        /*1570*/ 	.word	0x00023fd0
        /*1574*/ 	.word	0x00000011
        /*1578*/ 	.word	0x00022860
        /*157c*/ 	.short	0x010a
        /*157e*/ 	.byte	0x3f
	.zero		1


	//   ....[77]....
        /*1580*/ 	.word	0x000244f0
        /*1584*/ 	.word	0x00000011
        /*1588*/ 	.word	0x00022850
        /*158c*/ 	.short	0x0101
        /*158e*/ 	.byte	0x3f
	.zero		1


	//   ....[78]....
        /*1590*/ 	.word	0x000245b0
        /*1594*/ 	.word	0x00000011
        /*1598*/ 	.word	0x00000000
        /*159c*/ 	.short	0x0101
        /*159e*/ 	.byte	0x3f
	.zero		1


	//   ....[79]....
        /*15a0*/ 	.word	0x000252b0
        /*15a4*/ 	.word	0x00000007
        /*15a8*/ 	.word	0x00022820
        /*15ac*/ 	.short	0x010a
        /*15ae*/ 	.byte	0x3f
	.zero		1


	//   ....[80]....
        /*15b0*/ 	.word	0x00025420
        /*15b4*/ 	.word	0x00000005
        /*15b8*/ 	.word	0x00022840
        /*15bc*/ 	.short	0x010a
        /*15be*/ 	.byte	0x3f
	.zero		1


	//   ....[81]....
        /*15c0*/ 	.word	0x000254c0
        /*15c4*/ 	.word	0x00000003
        /*15c8*/ 	.word	0x00022840
        /*15cc*/ 	.short	0x010a
        /*15ce*/ 	.byte	0x3f
	.zero		1


	//   ....[82]....
        /*15d0*/ 	.word	0x00025500
        /*15d4*/ 	.word	0x00000005
        /*15d8*/ 	.word	0x00022860
        /*15dc*/ 	.short	0x010a
        /*15de*/ 	.byte	0x3f
	.zero		1


	//   ....[83]....
        /*15e0*/ 	.word	0x00025540
        /*15e4*/ 	.word	0x00000003
        /*15e8*/ 	.word	0x00022860
        /*15ec*/ 	.short	0x010a
        /*15ee*/ 	.byte	0x3f
	.zero		1


	//   ....[84]....
        /*15f0*/ 	.word	0x00025580
        /*15f4*/ 	.word	0x00000005
        /*15f8*/ 	.word	0x00022880
        /*15fc*/ 	.short	0x010a
        /*15fe*/ 	.byte	0x3f
	.zero		1


	//   ....[85]....
        /*1600*/ 	.word	0x000255c0
        /*1604*/ 	.word	0x00000003
        /*1608*/ 	.word	0x00022880
        /*160c*/ 	.short	0x010a
        /*160e*/ 	.byte	0x3f
	.zero		1


	//   ....[86]....
        /*1610*/ 	.word	0x00025620
        /*1614*/ 	.word	0x00000058
        /*1618*/ 	.word	0x00022890
        /*161c*/ 	.short	0x010a
        /*161e*/ 	.byte	0x3f
	.zero		1


	//   ....[87]....
        /*1620*/ 	.word	0x000259d0
        /*1624*/ 	.word	0x00000058
        /*1628*/ 	.word	0x00022890
        /*162c*/ 	.short	0x010a
        /*162e*/ 	.byte	0x3f
	.zero		1


	//   ....[88]....
        /*1630*/ 	.word	0x00025d90
        /*1634*/ 	.word	0x00000058
        /*1638*/ 	.word	0x00022890
        /*163c*/ 	.short	0x010a
        /*163e*/ 	.byte	0x3f
	.zero		1


	//   ....[89]....
        /*1640*/ 	.word	0x00026140
        /*1644*/ 	.word	0x00000058
        /*1648*/ 	.word	0x000228b0
        /*164c*/ 	.short	0x010a
        /*164e*/ 	.byte	0x3f
	.zero		1


	//   ....[90]....
        /*1650*/ 	.word	0x00026610
        /*1654*/ 	.word	0x00000012
        /*1658*/ 	.word	0x00022800
        /*165c*/ 	.short	0x010a
        /*165e*/ 	.byte	0x3f
	.zero		1


	//   ....[91]....
        /*1660*/ 	.word	0x00026b00
        /*1664*/ 	.word	0x00000012
        /*1668*/ 	.word	0x00022800
        /*166c*/ 	.short	0x010a
        /*166e*/ 	.byte	0x3f
	.zero		1


	//   ....[92]....
        /*1670*/ 	.word	0x00026b50
        /*1674*/ 	.word	0x00000000
        /*1678*/ 	.word	0x00022830
        /*167c*/ 	.short	0x010a
        /*167e*/ 	.byte	0x3f
	.zero		1


	//   ....[93]....
        /*1680*/ 	.word	0x00026ba0
        /*1684*/ 	.word	0x0000000f
        /*1688*/ 	.word	0x00022830
        /*168c*/ 	.short	0x010a
        /*168e*/ 	.byte	0x3f
	.zero		1


	//   ....[94]....
        /*1690*/ 	.word	0x00026bf0
        /*1694*/ 	.word	0x0000000f
        /*1698*/ 	.word	0x00022850
        /*169c*/ 	.short	0x010a
        /*169e*/ 	.byte	0x3f
	.zero		1


	//   ....[95]....
        /*16a0*/ 	.word	0x00026c40
        /*16a4*/ 	.word	0x0000000e
        /*16a8*/ 	.word	0x00022830
        /*16ac*/ 	.short	0x010a
        /*16ae*/ 	.byte	0x3f
	.zero		1


	//   ....[96]....
        /*16b0*/ 	.word	0x00026c90
        /*16b4*/ 	.word	0x0000000f
        /*16b8*/ 	.word	0x00022850
        /*16bc*/ 	.short	0x010a
        /*16be*/ 	.byte	0x3f
	.zero		1


	//   ....[97]....
        /*16c0*/ 	.word	0x00026ce0
        /*16c4*/ 	.word	0x0000000b
        /*16c8*/ 	.word	0x00022850
        /*16cc*/ 	.short	0x010a
        /*16ce*/ 	.byte	0x3f
	.zero		1


	//   ....[98]....
        /*16d0*/ 	.word	0x000282a0
        /*16d4*/ 	.word	0x00000016
        /*16d8*/ 	.word	0x00022820
        /*16dc*/ 	.short	0x010a
        /*16de*/ 	.byte	0x3f
	.zero		1


	//   ....[99]....
        /*16e0*/ 	.word	0x000282f0
        /*16e4*/ 	.word	0x00000006
        /*16e8*/ 	.word	0x000228a0
        /*16ec*/ 	.short	0x010a
        /*16ee*/ 	.byte	0x3f
	.zero		1


	//   ....[100]....
        /*16f0*/ 	.word	0x00028340
        /*16f4*/ 	.word	0x00000006
        /*16f8*/ 	.word	0x000228c0
        /*16fc*/ 	.short	0x010a
        /*16fe*/ 	.byte	0x3f
	.zero		1


	//   ....[101]....
        /*1700*/ 	.word	0x00028390
        /*1704*/ 	.word	0x00000006
        /*1708*/ 	.word	0x000228a0
        /*170c*/ 	.short	0x010a
        /*170e*/ 	.byte	0x3f
	.zero		1


	//   ....[102]....
        /*1710*/ 	.word	0x000283e0
        /*1714*/ 	.word	0x00000006
        /*1718*/ 	.word	0x000228c0
        /*171c*/ 	.short	0x010a
        /*171e*/ 	.byte	0x3f
	.zero		1


	//   ....[103]....
        /*1720*/ 	.word	0x00028510
        /*1724*/ 	.word	0x00000006
        /*1728*/ 	.word	0x00022880
        /*172c*/ 	.short	0x010a
        /*172e*/ 	.byte	0x3f
	.zero		1


	//   ....[104]....
        /*1730*/ 	.word	0x00029200
        /*1734*/ 	.word	0x00000006
        /*1738*/ 	.word	0x00022840
        /*173c*/ 	.short	0x010a
        /*173e*/ 	.byte	0x3f
	.zero		1


	//   ....[105]....
        /*1740*/ 	.word	0x0002a910
        /*1744*/ 	.word	0x00000016
        /*1748*/ 	.word	0x00022820
        /*174c*/ 	.short	0x010a
        /*174e*/ 	.byte	0x3f
	.zero		1


	//   ....[106]....
        /*1750*/ 	.word	0x0002a960
        /*1754*/ 	.word	0x00000000
        /*1758*/ 	.word	0x00022880
        /*175c*/ 	.short	0x010a
        /*175e*/ 	.byte	0x3f
	.zero		1


	//   ....[107]....
        /*1760*/ 	.word	0x0002b4a0
        /*1764*/ 	.word	0x00000000
        /*1768*/ 	.word	0x00022840
        /*176c*/ 	.short	0x010a
        /*176e*/ 	.byte	0x3f
	.zero		1


	//   ....[108]....
        /*1770*/ 	.word	0x0002bfb0
        /*1774*/ 	.word	0x00000000
        /*1778*/ 	.word	0x00022870
        /*177c*/ 	.short	0x010a
        /*177e*/ 	.byte	0x3f
	.zero		1


	//   ....[109]....
        /*1780*/ 	.word	0x0002c000
        /*1784*/ 	.word	0x00000000
        /*1788*/ 	.word	0x00022860
        /*178c*/ 	.short	0x010a
        /*178e*/ 	.byte	0x3f
	.zero		1


	//   ....[110]....
        /*1790*/ 	.word	0x0002c050
        /*1794*/ 	.word	0x00000011
        /*1798*/ 	.word	0x00022870
        /*179c*/ 	.short	0x010a
        /*179e*/ 	.byte	0x3f
	.zero		1


	//   ....[111]....
        /*17a0*/ 	.word	0x0002c0a0
        /*17a4*/ 	.word	0x00000011
        /*17a8*/ 	.word	0x00022860
        /*17ac*/ 	.short	0x010a
        /*17ae*/ 	.byte	0x3f
	.zero		1


	//   ....[112]....
        /*17b0*/ 	.word	0x0002ca20
        /*17b4*/ 	.word	0x00000007
        /*17b8*/ 	.word	0x00022820
        /*17bc*/ 	.short	0x010a
        /*17be*/ 	.byte	0x3f
	.zero		1


	//   ....[113]....
        /*17c0*/ 	.word	0x0002cbc0
        /*17c4*/ 	.word	0x00000005
        /*17c8*/ 	.word	0x00022840
        /*17cc*/ 	.short	0x010a
        /*17ce*/ 	.byte	0x3f
	.zero		1


	//   ....[114]....
        /*17d0*/ 	.word	0x0002cc10
        /*17d4*/ 	.word	0x00000003
        /*17d8*/ 	.word	0x00022840
        /*17dc*/ 	.short	0x010a
        /*17de*/ 	.byte	0x3f
	.zero		1


	//   ....[115]....
        /*17e0*/ 	.word	0x0002cc60
        /*17e4*/ 	.word	0x00000005
        /*17e8*/ 	.word	0x00022860
        /*17ec*/ 	.short	0x010a
        /*17ee*/ 	.byte	0x3f
	.zero		1


	//   ....[116]....
        /*17f0*/ 	.word	0x0002ccb0
        /*17f4*/ 	.word	0x00000003
        /*17f8*/ 	.word	0x00022860
        /*17fc*/ 	.short	0x010a
        /*17fe*/ 	.byte	0x3f
	.zero		1


	//   ....[117]....
        /*1800*/ 	.word	0x0002cd00
        /*1804*/ 	.word	0x00000005
        /*1808*/ 	.word	0x00022880
        /*180c*/ 	.short	0x010a
        /*180e*/ 	.byte	0x3f
	.zero		1


	//----- nvinfo : EIATTR_NUM_MBARRIERS
	.align		4
.L_327:
        /*1810*/ 	.byte	0x03, 0x38
        /*1812*/ 	.short	0x0016


	//----- nvinfo : EIATTR_EXIT_INSTR_OFFSETS
	.align		4
        /*1814*/ 	.byte	0x04, 0x1c
        /*1816*/ 	.short	(.L_329 - .L_328)


	//   ....[0]....
.L_328:
        /*1818*/ 	.word	0x00025610


	//----- nvinfo : EIATTR_MAX_THREADS
	.align		4
.L_329:
        /*181c*/ 	.byte	0x04, 0x05
        /*181e*/ 	.short	(.L_331 - .L_330)
.L_330:
        /*1820*/ 	.word	0x00000180
        /*1824*/ 	.word	0x00000001
        /*1828*/ 	.word	0x00000001


	//----- nvinfo : EIATTR_CRS_STACK_SIZE
	.align		4
.L_331:
        /*182c*/ 	.byte	0x04, 0x1e
        /*182e*/ 	.short	(.L_333 - .L_332)
.L_332:
        /*1830*/ 	.word	0x00000000


	//----- nvinfo : EIATTR_CBANK_PARAM_SIZE
	.align		4
.L_333:
        /*1834*/ 	.byte	0x03, 0x19
        /*1836*/ 	.short	0x0af0


	//----- nvinfo : EIATTR_PARAM_CBANK
	.align		4
        /*1838*/ 	.byte	0x04, 0x0a
        /*183a*/ 	.short	(.L_335 - .L_334)
	.align		4
.L_334:
        /*183c*/ 	.word	index@(.nv.constant0._ZN7cutlass13device_kernelIN5flash11enable_sm90INS1_16FlashAttnFwdSm90INS1_25CollectiveMainloopFwdSm90ILi2EN4cute5tupleIJNS5_1CILi1EEES8_S8_EEENS6_IJNS7_ILi128EEENS7_ILi160EEESA_EEELi128ENS_12float_e4m3_tEfNS_4arch4Sm90ELb1ELb0ELb1ELb1ELb1ELb1ELb0ELb1ELb1ELb1ELb0ELb0EEENS1_21CollectiveEpilogueFwdINS6_IJSA_SA_SB_EEES9_NS_10bfloat16_tESF_Li256ELb1ELb1ELb0ELb1EEENS1_36VarlenDynamicPersistentTileSchedulerILi128ELi160ELi256ELi128ELb0ELb1ELb1ELb1ELb1ELb1EEEEEEEEEvNT_6ParamsE)
        /*1840*/ 	.short	0x0210
        /*1842*/ 	.short	0x0af0


	//----- nvinfo : EIATTR_SW_WAR
	.align		4
.L_335:
        /*1844*/ 	.byte	0x04, 0x36
        /*1846*/ 	.short	(.L_337 - .L_336)
.L_336:
        /*1848*/ 	.word	0x00000008
.L_337:


//--------------------- .nv.callgraph             --------------------------
	.section	.nv.callgraph,"",@"SHT_CUDA_CALLGRAPH"
	.align	4
	.sectionentsize	8
	.align		4
        /*0000*/ 	.word	0x00000000
	.align		4
        /*0004*/ 	.word	0xffffffff
	.align		4
        /*0008*/ 	.word	index@(_ZN7cutlass13device_kernelIN5flash11enable_sm90INS1_16FlashAttnFwdSm90INS1_25CollectiveMainloopFwdSm90ILi2EN4cute5tupleIJNS5_1CILi1EEES8_S8_EEENS6_IJNS7_ILi128EEENS7_ILi160EEESA_EEELi128ENS_12float_e4m3_tEfNS_4arch4Sm90ELb0ELb0ELb1ELb0ELb1ELb0ELb0ELb1ELb1ELb1ELb0ELb0EEENS1_21CollectiveEpilogueFwdINS6_IJSA_SA_SB_EEES9_NS_10bfloat16_tESF_Li256ELb0ELb1ELb0ELb1EEENS1_29StaticPersistentTileSchedulerILb0EEEEEEEEEvNT_6ParamsE)
	.align		4
        /*000c*/ 	.word	index@(__assertfail)
	.align		4
        /*0010*/ 	.word	index@(_ZN7cutlass13device_kernelIN5flash11enable_sm90INS1_16FlashAttnFwdSm90INS1_25CollectiveMainloopFwdSm90ILi2EN4cute5tupleIJNS5_1CILi1EEES8_S8_EEENS6_IJNS7_ILi128EEENS7_ILi160EEESA_EEELi128ENS_12float_e4m3_tEfNS_4arch4Sm90ELb0ELb0ELb1ELb1ELb1ELb0ELb0ELb1ELb1ELb1ELb0ELb0EEENS1_21CollectiveEpilogueFwdINS6_IJSA_SA_SB_EEES9_NS_10bfloat16_tESF_Li256ELb1ELb1ELb0ELb1EEENS1_36VarlenDynamicPersistentTileSchedulerILi128ELi160ELi256ELi128ELb0ELb1ELb1ELb0ELb1ELb1EEEEEEEEEvNT_6ParamsE)
	.align		4
        /*0014*/ 	.word	index@(__assertfail)
	.align		4
        /*0018*/ 	.word	index@(_ZN7cutlass13device_kernelIN5flash11enable_sm90INS1_16FlashAttnFwdSm90INS1_25CollectiveMainloopFwdSm90ILi2EN4cute5tupleIJNS5_1CILi1EEES8_S8_EEENS6_IJNS7_ILi128EEENS7_ILi160EEESA_EEELi128ENS_12float_e4m3_tEfNS_4arch4Sm90ELb0ELb0ELb1ELb1ELb1ELb1ELb0ELb1ELb1ELb1ELb0ELb0EEENS1_21CollectiveEpilogueFwdINS6_IJSA_SA_SB_EEES9_NS_10bfloat16_tESF_Li256ELb1ELb1ELb0ELb1EEENS1_36VarlenDynamicPersistentTileSchedulerILi128ELi160ELi256ELi128ELb0ELb1ELb1ELb0ELb1ELb1EEEEEEEEEvNT_6ParamsE)
	.align		4
        /*001c*/ 	.word	index@(__assertfail)
	.align		4
        /*0020*/ 	.word	index@(_ZN7cutlass13device_kernelIN5flash11enable_sm90INS1_16FlashAttnFwdSm90INS1_25CollectiveMainloopFwdSm90ILi2EN4cute5tupleIJNS5_1CILi1EEES8_S8_EEENS6_IJNS7_ILi128EEENS7_ILi160EEESA_EEELi128ENS_12float_e4m3_tEfNS_4arch4Sm90ELb0ELb1ELb1ELb0ELb1ELb0ELb0ELb1ELb1ELb1ELb0ELb0EEENS1_21CollectiveEpilogueFwdINS6_IJSA_SA_SB_EEES9_NS_10bfloat16_tESF_Li256ELb0ELb1ELb0ELb1EEENS1_30DynamicPersistentTileSchedulerILi256ELi128ELb0ELb1ELb1EEEEEEEEEvNT_6ParamsE)
	.align		4
        /*0024*/ 	.word	index@(__assertfail)
	.align		4
        /*0028*/ 	.word	index@(_ZN7cutlass13device_kernelIN5flash11enable_sm90INS1_16FlashAttnFwdSm90INS1_25CollectiveMainloopFwdSm90ILi2EN4cute5tupleIJNS5_1CILi1EEES8_S8_EEENS6_IJNS7_ILi128EEENS7_ILi160EEESA_EEELi128ENS_12float_e4m3_tEfNS_4arch4Sm90ELb0ELb1ELb1ELb1ELb1ELb0ELb0ELb1ELb1ELb1ELb0ELb0EEENS1_21CollectiveEpilogueFwdINS6_IJSA_SA_SB_EEES9_NS_10bfloat16_tESF_Li256ELb1ELb1ELb0ELb1EEENS1_36VarlenDynamicPersistentTileSchedulerILi128ELi160ELi256ELi128ELb0ELb1ELb1ELb1ELb0ELb1EEEEEEEEEvNT_6ParamsE)
	.align		4
        /*002c*/ 	.word	index@(__assertfail)
	.align		4
        /*0030*/ 	.word	index@(_ZN7cutlass13device_kernelIN5flash11enable_sm90INS1_16FlashAttnFwdSm90INS1_25CollectiveMainloopFwdSm90ILi2EN4cute5tupleIJNS5_1CILi1EEES8_S8_EEENS6_IJNS7_ILi128EEENS7_ILi160EEESA_EEELi128ENS_12float_e4m3_tEfNS_4arch4Sm90ELb0ELb1ELb1ELb1ELb1ELb1ELb0ELb1ELb1ELb1ELb0ELb0EEENS1_21CollectiveEpilogueFwdINS6_IJSA_SA_SB_EEES9_NS_10bfloat16_tESF_Li256ELb1ELb1ELb0ELb1EEENS1_36VarlenDynamicPersistentTileSchedulerILi128ELi160ELi256ELi128ELb0ELb1ELb1ELb1ELb0ELb1EEEEEEEEEvNT_6ParamsE)
	.align		4
        /*0034*/ 	.word	index@(__assertfail)
	.align		4
        /*0038*/ 	.word	index@(_ZN7cutlass13device_kernelIN5flash11enable_sm90INS1_16FlashAttnFwdSm90INS1_25CollectiveMainloopFwdSm90ILi2EN4cute5tupleIJNS5_1CILi1EEES8_S8_EEENS6_IJNS7_ILi128EEENS7_ILi160EEESA_EEELi128ENS_12float_e4m3_tEfNS_4arch4Sm90ELb1ELb0ELb1ELb0ELb1ELb0ELb0ELb1ELb1ELb1ELb0ELb0EEENS1_21CollectiveEpilogueFwdINS6_IJSA_SA_SB_EEES9_NS_10bfloat16_tESF_Li256ELb0ELb1ELb0ELb1EEENS1_30DynamicPersistentTileSchedulerILi256ELi128ELb0ELb1ELb1EEEEEEEEEvNT_6ParamsE)
	.align		4
        /*003c*/ 	.word	index@(__assertfail)
	.align		4
        /*0040*/ 	.word	index@(_ZN7cutlass13device_kernelIN5flash11enable_sm90INS1_16FlashAttnFwdSm90INS1_25CollectiveMainloopFwdSm90ILi2EN4cute5tupleIJNS5_1CILi1EEES8_S8_EEENS6_IJNS7_ILi128EEENS7_ILi160EEESA_EEELi128ENS_12float_e4m3_tEfNS_4arch4Sm90ELb1ELb0ELb1ELb1ELb1ELb0ELb0ELb1ELb1ELb1ELb0ELb0EEENS1_21CollectiveEpilogueFwdINS6_IJSA_SA_SB_EEES9_NS_10bfloat16_tESF_Li256ELb1ELb1ELb0ELb1EEENS1_36VarlenDynamicPersistentTileSchedulerILi128ELi160ELi256ELi128ELb0ELb1ELb1ELb1ELb1ELb1EEEEEEEEEvNT_6ParamsE)
	.align		4
        /*0044*/ 	.word	index@(__assertfail)
	.align		4
        /*0048*/ 	.word	index@(_ZN7cutlass13device_kernelIN5flash11enable_sm90INS1_16FlashAttnFwdSm90INS1_25CollectiveMainloopFwdSm90ILi2EN4cute5tupleIJNS5_1CILi1EEES8_S8_EEENS6_IJNS7_ILi128EEENS7_ILi160EEESA_EEELi128ENS_12float_e4m3_tEfNS_4arch4Sm90ELb1ELb0ELb1ELb1ELb1ELb1ELb0ELb1ELb1ELb1ELb0ELb0EEENS1_21CollectiveEpilogueFwdINS6_IJSA_SA_SB_EEES9_NS_10bfloat16_tESF_Li256ELb1ELb1ELb0ELb1EEENS1_36VarlenDynamicPersistentTileSchedulerILi128ELi160ELi256ELi128ELb0ELb1ELb1ELb1ELb1ELb1EEEEEEEEEvNT_6ParamsE)
	.align		4
        /*004c*/ 	.word	index@(__assertfail)
	.align		4
        /*0050*/ 	.word	0x00000000
	.align		4
        /*0054*/ 	.word	0xfffffffe
	.align		4
        /*0058*/ 	.word	0x00000000
	.align		4
        /*005c*/ 	.word	0xfffffffd
	.align		4
        /*0060*/ 	.word	0x00000000
	.align		4
        /*0064*/ 	.word	0xfffffffc


//--------------------- .nv.constant4             --------------------------
	.section	.nv.constant4,"a",@progbits
	.align	8
	.align		8
.nv.constant4:
        /*0000*/ 	.dword	__assertfail
	.align		8
        /*0008*/ 	.dword	__unnamed_1
	.align		8
        /*0010*/ 	.dword	__unnamed_2
	.align		8
        /*0018*/ 	.dword	__unnamed_3
	.align		8
        /*0020*/ 	.dword	__unnamed_4
	.align		8
        /*0028*/ 	.dword	__unnamed_5
	.align		8
        /*0030*/ 	.dword	__unnamed_6
	.align		8
        /*0038*/ 	.dword	_ZZN5flash28permute_output_fp8_VcolmajorIN4cute6TensorINS1_11ArrayEngineIN7cutlass10bfloat16_tELm64EEENS1_6LayoutINS1_5tupleIJNS8_IJNS1_1CILi2EEESA_NS9_ILi16EEEEEENS9_ILi1EEESD_EEENS8_IJNS8_IJSD_SA_NS9_ILi4EEEEEENS9_ILi0EEESH_EEEEEEEEEvRT_E9upper_map
	.align		8
        /*0040*/ 	.dword	_ZN80_INTERNAL_81de5d5f_44_flash_fwd_hdim128_e4m3_paged_softcap_sm90_cu_cf07d2ef_28184cuda3std3__45__cpo5beginE
	.align		8
        /*0048*/ 	.dword	_ZN80_INTERNAL_81de5d5f_44_flash_fwd_hdim128_e4m3_paged_softcap_sm90_cu_cf07d2ef_28184cuda3std3__45__cpo3endE
	.align		8
        /*0050*/ 	.dword	_ZN80_INTERNAL_81de5d5f_44_flash_fwd_hdim128_e4m3_paged_softcap_sm90_cu_cf07d2ef_28184cuda3std3__45__cpo6cbeginE
	.align		8
        /*0058*/ 	.dword	_ZN80_INTERNAL_81de5d5f_44_flash_fwd_hdim128_e4m3_paged_softcap_sm90_cu_cf07d2ef_28184cuda3std3__45__cpo4cendE
	.align		8
        /*0060*/ 	.dword	_ZN80_INTERNAL_81de5d5f_44_flash_fwd_hdim128_e4m3_paged_softcap_sm90_cu_cf07d2ef_28184cuda3std3__482_GLOBAL__N__81de5d5f_44_flash_fwd_hdim128_e4m3_paged_softcap_sm90_cu_cf07d2ef_28186ignoreE
	.align		8
        /*0068*/ 	.dword	_ZN80_INTERNAL_81de5d5f_44_flash_fwd_hdim128_e4m3_paged_softcap_sm90_cu_cf07d2ef_28184cuda3std3__419piecewise_constructE
	.align		8
        /*0070*/ 	.dword	_ZN80_INTERNAL_81de5d5f_44_flash_fwd_hdim128_e4m3_paged_softcap_sm90_cu_cf07d2ef_28184cuda3std3__48in_placeE
	.align		8
        /*0078*/ 	.dword	_ZN80_INTERNAL_81de5d5f_44_flash_fwd_hdim128_e4m3_paged_softcap_sm90_cu_cf07d2ef_28184cuda3std6ranges3__45__cpo4swapE
	.align		8
        /*0080*/ 	.dword	_ZN80_INTERNAL_81de5d5f_44_flash_fwd_hdim128_e4m3_paged_softcap_sm90_cu_cf07d2ef_28184cuda3std6ranges3__45__cpo9iter_moveE
	.align		8
        /*0088*/ 	.dword	_ZN80_INTERNAL_81de5d5f_44_flash_fwd_hdim128_e4m3_paged_softcap_sm90_cu_cf07d2ef_28184cute7productE
	.align		8
        /*0090*/ 	.dword	_ZN80_INTERNAL_81de5d5f_44_flash_fwd_hdim128_e4m3_paged_softcap_sm90_cu_cf07d2ef_28184cute1_E
	.align		8
        /*0098*/ 	.dword	$str$23
	.align		8
        /*00a0*/ 	.dword	$str$24


//--------------------- .text._ZN7cutlass13device_kernelIN5flash11enable_sm90INS1_16FlashAttnFwdSm90INS1_25CollectiveMainloopFwdSm90ILi2EN4cute5tupleIJNS5_1CILi1EEES8_S8_EEENS6_IJNS7_ILi128EEENS7_ILi160EEESA_EEELi128ENS_12float_e4m3_tEfNS_4arch4Sm90ELb0ELb0ELb1ELb0ELb1ELb0ELb0ELb1ELb1ELb1ELb0ELb0EEENS1_21CollectiveEpilogueFwdINS6_IJSA_SA_SB_EEES9_NS_10bfloat16_tESF_Li256ELb0ELb1ELb0ELb1EEENS1_29StaticPersistentTileSchedulerILb0EEEEEEEEEvNT_6ParamsE --------------------------
	.section	.text._ZN7cutlass13device_kernelIN5flash11enable_sm90INS1_16FlashAttnFwdSm90INS1_25CollectiveMainloopFwdSm90ILi2EN4cute5tupleIJNS5_1CILi1EEES8_S8_EEENS6_IJNS7_ILi128EEENS7_ILi160EEESA_EEELi128ENS_12float_e4m3_tEfNS_4arch4Sm90ELb0ELb0ELb1ELb0ELb1ELb0ELb0ELb1ELb1ELb1ELb0ELb0EEENS1_21CollectiveEpilogueFwdINS6_IJSA_SA_SB_EEES9_NS_10bfloat16_tESF_Li256ELb0ELb1ELb0ELb1EEENS1_29StaticPersistentTileSchedulerILb0EEEEEEEEEvNT_6ParamsE,"ax",@progbits
	.align	128
.text._ZN7cutlass13device_kernelIN5flash11enable_sm90INS1_16FlashAttnFwdSm90INS1_25CollectiveMainloopFwdSm90ILi2EN4cute5tupleIJNS5_1CILi1EEES8_S8_EEENS6_IJNS7_ILi128EEENS7_ILi160EEESA_EEELi128ENS_12float_e4m3_tEfNS_4arch4Sm90ELb0ELb0ELb1ELb0ELb1ELb0ELb0ELb1ELb1ELb1ELb0ELb0EEENS1_21CollectiveEpilogueFwdINS6_IJSA_SA_SB_EEES9_NS_10bfloat16_tESF_Li256ELb0ELb1ELb0ELb1EEENS1_29StaticPersistentTileSchedulerILb0EEEEEEEEEvNT_6ParamsE:
        .type           _ZN7cutlass13device_kernelIN5flash11enable_sm90INS1_16FlashAttnFwdSm90INS1_25CollectiveMainloopFwdSm90ILi2EN4cute5tupleIJNS5_1CILi1EEES8_S8_EEENS6_IJNS7_ILi128EEENS7_ILi160EEESA_EEELi128ENS_12float_e4m3_tEfNS_4arch4Sm90ELb0ELb0ELb1ELb0ELb1ELb0ELb0ELb1ELb1ELb1ELb0ELb0EEENS1_21CollectiveEpilogueFwdINS6_IJSA_SA_SB_EEES9_NS_10bfloat16_tESF_Li256ELb0ELb1ELb0ELb1EEENS1_29StaticPersistentTileSchedulerILb0EEEEEEEEEvNT_6ParamsE,@function
        .size           _ZN7cutlass13device_kernelIN5flash11enable_sm90INS1_16FlashAttnFwdSm90INS1_25CollectiveMainloopFwdSm90ILi2EN4cute5tupleIJNS5_1CILi1EEES8_S8_EEENS6_IJNS7_ILi128EEENS7_ILi160EEESA_EEELi128ENS_12float_e4m3_tEfNS_4arch4Sm90ELb0ELb0ELb1ELb0ELb1ELb0ELb0ELb1ELb1ELb1ELb0ELb0EEENS1_21CollectiveEpilogueFwdINS6_IJSA_SA_SB_EEES9_NS_10bfloat16_tESF_Li256ELb0ELb1ELb0ELb1EEENS1_29StaticPersistentTileSchedulerILb0EEEEEEEEEvNT_6ParamsE,(.L_x_3622 - _ZN7cutlass13device_kernelIN5flash11enable_sm90INS1_16FlashAttnFwdSm90INS1_25CollectiveMainloopFwdSm90ILi2EN4cute5tupleIJNS5_1CILi1EEES8_S8_EEENS6_IJNS7_ILi128EEENS7_ILi160EEESA_EEELi128ENS_12float_e4m3_tEfNS_4arch4Sm90ELb0ELb0ELb1ELb0ELb1ELb0ELb0ELb1ELb1ELb1ELb0ELb0EEENS1_21CollectiveEpilogueFwdINS6_IJSA_SA_SB_EEES9_NS_10bfloat16_tESF_Li256ELb0ELb1ELb0ELb1EEENS1_29StaticPersistentTileSchedulerILb0EEEEEEEEEvNT_6ParamsE)
        .other          _ZN7cutlass13device_kernelIN5flash11enable_sm90INS1_16FlashAttnFwdSm90INS1_25CollectiveMainloopFwdSm90ILi2EN4cute5tupleIJNS5_1CILi1EEES8_S8_EEENS6_IJNS7_ILi128EEENS7_ILi160EEESA_EEELi128ENS_12float_e4m3_tEfNS_4arch4Sm90ELb0ELb0ELb1ELb0ELb1ELb0ELb0ELb1ELb1ELb1ELb0ELb0EEENS1_21CollectiveEpilogueFwdINS6_IJSA_SA_SB_EEES9_NS_10bfloat16_tESF_Li256ELb0ELb1ELb0ELb1EEENS1_29StaticPersistentTileSchedulerILb0EEEEEEEEEvNT_6ParamsE,@"STO_CUDA_ENTRY STV_DEFAULT"
_ZN7cutlass13device_kernelIN5flash11enable_sm90INS1_16FlashAttnFwdSm90INS1_25CollectiveMainloopFwdSm90ILi2EN4cute5tupleIJNS5_1CILi1EEES8_S8_EEENS6_IJNS7_ILi128EEENS7_ILi160EEESA_EEELi128ENS_12float_e4m3_tEfNS_4arch4Sm90ELb0ELb0ELb1ELb0ELb1ELb0ELb0ELb1ELb1ELb1ELb0ELb0EEENS1_21CollectiveEpilogueFwdINS6_IJSA_SA_SB_EEES9_NS_10bfloat16_tESF_Li256ELb0ELb1ELb0ELb1EEENS1_29StaticPersistentTileSchedulerILb0EEEEEEEEEvNT_6ParamsE:
[----:B------:R-:W0:Y:S02]  /*0000*/  LDC R1, c[0x0][0x28] ;  /* 0x00000a00ff017b82 */ /* 0x000e240000000800 */
[----:B0-----:R-:W-:Y:S01]  /*0010*/  VIADD R1, R1, 0xffffffd0 ;  /* 0xffffffd001017836 */ /* 0x001fe20000000000 */
[----:B------:R-:W0:Y:S01]  /*0020*/  S2R R3, SR_TID.X ;  /* 0x0000000000037919 */ /* 0x000e220000002100 */
[----:B------:R-:W-:Y:S01]  /*0030*/  ELECT P0, URZ, PT ;  /* 0x00000000003f782f */ /* 0x000fe20003800000 */
[----:B------:R-:W-:Y:S01]  /*0040*/  UMOV UR4, 0x80 ;  /* 0x0000008000047882 */ /* 0x000fe20000000000 */
[----:B------:R-:W-:Y:S01]  /*0050*/  UMOV UR7, 0x100 ;  /* 0x0000010000077882 */ /* 0x000fe20000000000 */
[--C-:B0-----:R-:W-:Y:S02]  /*0060*/  SHF.R.U32.HI R0, RZ, 0x5, R3.reuse ;  /* 0x00000005ff007819 */ /* 0x101fe40000011603 */
[----:B------:R-:W-:-:S03]  /*0070*/  SHF.R.U32.HI R22, RZ, 0x7, R3 ;  /* 0x00000007ff167819 */ /* 0x000fc60000011603 */
[----:B------:R-:W0:Y:S04]  /*0080*/  SHFL.IDX PT, R2, R0, RZ, 0x1f ;  /* 0x00001fff00027589 */ /* 0x000e2800000e0000 */
[----:B------:R1:W2:Y:S01]  /*0090*/  SHFL.IDX PT, R3, R22, RZ, 0x1f ;  /* 0x00001fff16037589 */ /* 0x0002a200000e0000 */
[C---:B0-----:R-:W-:Y:S02]  /*00a0*/  ISETP.NE.OR P0, PT, R2.reuse, RZ, !P0 ;  /* 0x000000ff0200720c */ /* 0x041fe40004705670 */
[----:B------:R-:W-:-:S11]  /*00b0*/  ISETP.NE.AND P1, PT, R2, RZ, PT ;  /* 0x000000ff0200720c */ /* 0x000fd60003f25270 */
[----:B------:R-:W-:Y:S01]  /*00c0*/  VOTEU.ALL UP0, P0 ;  /* 0x00000000003f7886 */ /* 0x000fe20000000000 */
[----:B------:R-:W-:-:S04]  /*00d0*/  VOTEU.ALL UP1, P0 ;  /* 0x00000000003f7886 */ /* 0x000fc80000020000 */
[----:B------:R-:W0:Y:S01]  /*00e0*/  @!UP0 S2UR UR8, SR_CgaCtaId ;  /* 0x00000000000889c3 */ /* 0x000e220000008800 */
[----:B------:R-:W-:Y:S01]  /*00f0*/  @!UP0 UMOV UR6, 0x400 ;  /* 0x0000040000068882 */ /* 0x000fe20000000000 */
[----:B------:R-:W-:-:S04]  /*0100*/  @!UP0 UIADD3 UR4, -UR4, 0x100000, URZ ;  /* 0x0010000004048890 */ /* 0x000fc8000fffe13f */
[----:B------:R-:W-:Y:S02]  /*0110*/  @!UP0 USHF.L.U32 UR5, UR4, 0xb, URZ ;  /* 0x0000000b04058899 */ /* 0x000fe4000800063f */
[----:B------:R-:W-:Y:S02]  /*0120*/  @!UP0 USHF.L.U32 UR4, UR4, 0x1, URZ ;  /* 0x0000000104048899 */ /* 0x000fe4000800063f */
[----:B0-----:R-:W-:Y:S02]  /*0130*/  @!UP0 ULEA UR8, UR8, UR6, 0x18 ;  /* 0x0000000608088291 */ /* 0x001fe4000f8ec03f */
[----:B------:R-:W-:-:S04]  /*0140*/  @!UP0 UIADD3 UR6, -UR7, 0x100000, URZ ;  /* 0x0010000007068890 */ /* 0x000fc8000fffe13f */
[----:B------:R-:W-:Y:S02]  /*0150*/  @!UP0 USHF.L.U32 UR7, UR6, 0xb, URZ ;  /* 0x0000000b06078899 */ /* 0x000fe4000800063f */
[----:B------:R-:W-:Y:S01]  /*0160*/  @!UP0 USHF.L.U32 UR6, UR6, 0x1, URZ ;  /* 0x0000000106068899 */ /* 0x000fe2000800063f */
[----:B------:R-:W-:-:S05]  /*0170*/  VOTEU.ALL UP0, P0 ;  /* 0x00000000003f7886 */ /* 0x000fca0000000000 */
[----:B------:R1:W0:Y:S06]  /*0180*/  @!UP0 SYNCS.EXCH.64 URZ, [UR8+0x22800], UR4 ;  /* 0x02280004083f85b2 */ /* 0x00022c0008000100 */
[----:B------:R1:W3:Y:S02]  /*0190*/  @!UP1 SYNCS.EXCH.64 URZ, [UR8+0x22820], UR6 ;  /* 0x02282006083f95b2 */ /* 0x0002e40008000100 */
[----:B-12---:R-:W-:Y:S05]  /*01a0*/  @P1 BRA `(.L_x_0) ;  /* 0x0000000000481947 */ /* 0x006fea0003800000 */
[----:B------:R-:W1:Y:S01]  /*01b0*/  S2UR UR5, SR_CgaCtaId ;  /* 0x00000000000579c3 */ /* 0x000e620000008800 */
[----:B------:R-:W-:Y:S01]  /*01c0*/  UMOV UR4, 0x400 ;  /* 0x0000040000047882 */ /* 0x000fe20000000000 */
[----:B------:R-:W-:Y:S01]  /*01d0*/  UMOV UR6, 0x80 ;  /* 0x0000008000067882 */ /* 0x000fe20000000000 */
[----:B------:R-:W-:Y:S01]  /*01e0*/  UMOV UR7, 0x100 ;  /* 0x0000010000077882 */ /* 0x000fe20000000000 */
[----:B------:R-:W-:Y:S01]  /*01f0*/  ELECT P0, URZ, PT ;  /* 0x00000000003f782f */ /* 0x000fe20003800000 */
[----:B-1----:R-:W-:Y:S02]  /*0200*/  ULEA UR8, UR5, UR4, 0x18 ;  /* 0x0000000405087291 */ /* 0x002fe4000f8ec03f */
[----:B------:R-:W-:-:S04]  /*0210*/  UIADD3 UR4, -UR6, 0x100000, URZ ;  /* 0x0010000006047890 */ /* 0x000fc8000fffe13f */
[----:B------:R-:W-:Y:S02]  /*0220*/  USHF.L.U32 UR5, UR4, 0xb, URZ ;  /* 0x0000000b04057899 */ /* 0x000fe4000800063f */
[----:B------:R-:W-:Y:S02]  /*0230*/  USHF.L.U32 UR4, UR4, 0x1, URZ ;  /* 0x0000000104047899 */ /* 0x000fe4000800063f */
[----:B------:R-:W-:-:S04]  /*0240*/  UIADD3 UR6, -UR7, 0x100000, URZ ;  /* 0x0010000007067890 */ /* 0x000fc8000fffe13f */
[----:B------:R-:W-:Y:S02]  /*0250*/  USHF.L.U32 UR7, UR6, 0xb, URZ ;  /* 0x0000000b06077899 */ /* 0x000fe4000800063f */
[----:B------:R-:W-:Y:S01]  /*0260*/  USHF.L.U32 UR6, UR6, 0x1, URZ ;  /* 0x0000000106067899 */ /* 0x000fe2000800063f */
[----:B------:R-:W1:Y:S03]  /*0270*/  FENCE.VIEW.ASYNC.S ;  /* 0x00000000000073c6 */ /* 0x000e660000000000 */
[----:B-1----:R1:W2:Y:S08]  /*0280*/  SYNCS.EXCH.64 URZ, [UR8+0x22830], UR4 ;  /* 0x02283004083f75b2 */ /* 0x0022b00008000100 */
[----:B------:R1:W4:Y:S01]  /*0290*/  SYNCS.EXCH.64 URZ, [UR8+0x22840], UR6 ;  /* 0x02284006083f75b2 */ /* 0x0003220008000100 */
[----:B------:R1:W0:Y:S01]  /*02a0*/  SYNCS.EXCH.64 URZ, [UR8+0x22838], UR4 ;  /* 0x02283804083f75b2 */ /* 0x0002220008000100 */
[----:B------:R1:W0:Y:S01]  /*02b0*/  SYNCS.EXCH.64 URZ, [UR8+0x22848], UR6 ;  /* 0x02284806083f75b2 */ /* 0x0002220008000100 */
[----:B------:R-:W-:Y:S01]  /*02c0*/  NOP ;  /* 0x0000000000007918 */ /* 0x000fe20000000000 */
.L_x_0:
[----:B------:R-:W5:Y:S01]  /*02d0*/  SHFL.IDX PT, R2, R0, RZ, 0x1f ;  /* 0x00001fff00027589 */ /* 0x000f6200000e0000 */
[----:B------:R-:W-:Y:S01]  /*02e0*/  NOP ;  /* 0x0000000000007918 */ /* 0x000fe20000000000 */
[----:B-----5:R-:W-:-:S13]  /*02f0*/  ISETP.NE.AND P0, PT, R2, RZ, PT ;  /* 0x000000ff0200720c */ /* 0x020fda0003f05270 */
[----:B------:R-:W-:Y:S05]  /*0300*/  @P0 BRA `(.L_x_1) ;  /* 0x0000000000480947 */ /* 0x000fea0003800000 */
[----:B-1----:R-:W1:Y:S01]  /*0310*/  S2UR UR5, SR_CgaCtaId ;  /* 0x00000000000579c3 */ /* 0x002e620000008800 */
        /* <DEDUP_REMOVED lines=12> */
[----:B-1----:R1:W0:Y:S08]  /*03e0*/  SYNCS.EXCH.64 URZ, [UR8+0x22850], UR4 ;  /* 0x02285004083f75b2 */ /* 0x0022300008000100 */
[----:B------:R1:W0:Y:S01]  /*03f0*/  SYNCS.EXCH.64 URZ, [UR8+0x22860], UR6 ;  /* 0x02286006083f75b2 */ /* 0x0002220008000100 */
[----:B------:R1:W0:Y:S01]  /*0400*/  SYNCS.EXCH.64 URZ, [UR8+0x22858], UR4 ;  /* 0x02285804083f75b2 */ /* 0x0002220008000100 */
[----:B------:R1:W0:Y:S01]  /*0410*/  SYNCS.EXCH.64 URZ, [UR8+0x22868], UR6 ;  /* 0x02286806083f75b2 */ /* 0x0002220008000100 */
[----:B------:R-:W-:Y:S01]  /*0420*/  NOP ;  /* 0x0000000000007918 */ /* 0x000fe20000000000 */
.L_x_1:
[----:B------:R-:W5:Y:S01]  /*0430*/  SHFL.IDX PT, R2, R0, RZ, 0x1f ;  /* 0x00001fff00027589 */ /* 0x000f6200000e0000 */
[----:B------:R-:W-:Y:S01]  /*0440*/  NOP ;  /* 0x0000000000007918 */ /* 0x000fe20000000000 */
[----:B-----5:R-:W-:-:S13]  /*0450*/  ISETP.NE.AND P0, PT, R2, RZ, PT ;  /* 0x000000ff0200720c */ /* 0x020fda0003f05270 */
[----:B------:R-:W-:Y:S05]  /*0460*/  @P0 BRA `(.L_x_2) ;  /* 0x0000000000380947 */ /* 0x000fea0003800000 */
[----:B-1----:R-:W1:Y:S01]  /*0470*/  S2UR UR5, SR_CgaCtaId ;  /* 0x00000000000579c3 */ /* 0x002e620000008800 */
[----:B------:R-:W-:Y:S01]  /*0480*/  UMOV UR4, 0x400 ;  /* 0x0000040000047882 */ /* 0x000fe20000000000 */
[----:B------:R-:W-:Y:S01]  /*0490*/  UMOV UR7, 0x80 ;  /* 0x0000008000077882 */ /* 0x000fe20000000000 */
[----:B------:R-:W-:Y:S01]  /*04a0*/  ELECT P0, URZ, PT ;  /* 0x00000000003f782f */ /* 0x000fe20003800000 */
[----:B-1----:R-:W-:Y:S02]  /*04b0*/  ULEA UR6, UR5, UR4, 0x18 ;  /* 0x0000000405067291 */ /* 0x002fe4000f8ec03f */
[----:B------:R-:W-:-:S04]  /*04c0*/  UIADD3 UR4, -UR7, 0x100000, URZ ;  /* 0x0010000007047890 */ /* 0x000fc8000fffe13f */
[----:B------:R-:W-:Y:S02]  /*04d0*/  USHF.L.U32 UR5, UR4, 0xb, URZ ;  /* 0x0000000b04057899 */ /* 0x000fe4000800063f */
[----:B------:R-:W-:Y:S01]  /*04e0*/  USHF.L.U32 UR4, UR4, 0x1, URZ ;  /* 0x0000000104047899 */ /* 0x000fe2000800063f */
[----:B------:R-:W1:Y:S11]  /*04f0*/  FENCE.VIEW.ASYNC.S ;  /* 0x00000000000073c6 */ /* 0x000e760000000000 */
[----:B-1----:R1:W0:Y:S01]  /*0500*/  SYNCS.EXCH.64 URZ, [UR6+0x22870], UR4 ;  /* 0x02287004063f75b2 */ /* 0x0022220008000100 */
[----:B------:R1:W0:Y:S01]  /*0510*/  SYNCS.EXCH.64 URZ, [UR6+0x22880], UR4 ;  /* 0x02288004063f75b2 */ /* 0x0002220008000100 */
[----:B------:R1:W0:Y:S01]  /*0520*/  SYNCS.EXCH.64 URZ, [UR6+0x22878], UR4 ;  /* 0x02287804063f75b2 */ /* 0x0002220008000100 */
[----:B------:R1:W0:Y:S01]  /*0530*/  SYNCS.EXCH.64 URZ, [UR6+0x22888], UR4 ;  /* 0x02288804063f75b2 */ /* 0x0002220008000100 */
[----:B------:R-:W-:Y:S01]  /*0540*/  NOP ;  /* 0x0000000000007918 */ /* 0x000fe20000000000 */
.L_x_2:
        /* <DEDUP_REMOVED lines=22> */
.L_x_3:
[----:B------:R-:W5:Y:S01]  /*06b0*/  SHFL.IDX PT, R2, R0, RZ, 0x1f ;  /* 0x00001fff00027589 */ /* 0x000f6200000e0000 */
[----:B------:R-:W0:Y:S01]  /*06c0*/  S2UR UR46, SR_CgaCtaId ;  /* 0x00000000002e79c3 */ /* 0x000e220000008800 */
[----:B------:R-:W-:Y:S01]  /*06d0*/  R2UR UR9, R3 ;  /* 0x00000000030972ca */ /* 0x000fe200000e0000 */
[----:B------:R-:W-:Y:S01]  /*06e0*/  NOP ;  /* 0x0000000000007918 */ /* 0x000fe20000000000 */
[----:B-----5:R-:W-:-:S13]  /*06f0*/  ISETP.NE.AND P0, PT, R2, RZ, PT ;  /* 0x000000ff0200720c */ /* 0x020fda0003f05270 */
[----:B0-----:R-:W-:Y:S05]  /*0700*/  @P0 BRA `(.L_x_4) ;  /* 0x0000000000480947 */ /* 0x001fea0003800000 */
[----:B-1----:R-:W0:Y:S01]  /*0710*/  S2UR UR5, SR_CgaCtaId ;  /* 0x00000000000579c3 */ /* 0x002e220000008800 */
[----:B------:R-:W-:Y:S01]  /*0720*/  UMOV UR4, 0x400 ;  /* 0x0000040000047882 */ /* 0x000fe20000000000 */
[----:B------:R-:W-:Y:S01]  /*0730*/  UMOV UR6, 0x1 ;  /* 0x0000000100067882 */ /* 0x000fe20000000000 */
[----:B------:R-:W-:Y:S01]  /*0740*/  UMOV UR7, 0x2 ;  /* 0x0000000200077882 */ /* 0x000fe20000000000 */
[----:B------:R-:W-:Y:S01]  /*0750*/  ELECT P0, URZ, PT ;  /* 0x00000000003f782f */ /* 0x000fe20003800000 */
[----:B0-----:R-:W-:Y:S02]  /*0760*/  ULEA UR8, UR5, UR4, 0x18 ;  /* 0x0000000405087291 */ /* 0x001fe4000f8ec03f */
[----:B------:R-:W-:-:S04]  /*0770*/  UIADD3 UR4, -UR6, 0x100000, URZ ;  /* 0x0010000006047890 */ /* 0x000fc8000fffe13f */
[----:B------:R-:W-:Y:S02]  /*0780*/  USHF.L.U32 UR5, UR4, 0xb, URZ ;  /* 0x0000000b04057899 */ /* 0x000fe4000800063f */
[----:B------:R-:W-:Y:S02]  /*0790*/  USHF.L.U32 UR4, UR4, 0x1, URZ ;  /* 0x0000000104047899 */ /* 0x000fe4000800063f */
[----:B------:R-:W-:-:S04]  /*07a0*/  UIADD3 UR6, -UR7, 0x100000, URZ ;  /* 0x0010000007067890 */ /* 0x000fc8000fffe13f */
[----:B------:R-:W-:Y:S02]  /*07b0*/  USHF.L.U32 UR7, UR6, 0xb, URZ ;  /* 0x0000000b06077899 */ /* 0x000fe4000800063f */
[----:B------:R-:W-:Y:S01]  /*07c0*/  USHF.L.U32 UR6, UR6, 0x1, URZ ;  /* 0x0000000106067899 */ /* 0x000fe2000800063f */
[----:B------:R-:W0:Y:S03]  /*07d0*/  FENCE.VIEW.ASYNC.S ;  /* 0x00000000000073c6 */ /* 0x000e260000000000 */
[----:B0-----:R0:W1:Y:S08]  /*07e0*/  SYNCS.EXCH.64 URZ, [UR8+0x228b0], UR4 ;  /* 0x0228b004083f75b2 */ /* 0x0010700008000100 */
[----:B------:R0:W0:Y:S01]  /*07f0*/  SYNCS.EXCH.64 URZ, [UR8+0x228c0], UR6 ;  /* 0x0228c006083f75b2 */ /* 0x0000220008000100 */
[----:B------:R0:W0:Y:S01]  /*0800*/  SYNCS.EXCH.64 URZ, [UR8+0x228b8], UR4 ;  /* 0x0228b804083f75b2 */ /* 0x0000220008000100 */
[----:B------:R0:W0:Y:S01]  /*0810*/  SYNCS.EXCH.64 URZ, [UR8+0x228c8], UR6 ;  /* 0x0228c806083f75b2 */ /* 0x0000220008000100 */
[----:B------:R-:W-:Y:S01]  /*0820*/  NOP ;  /* 0x0000000000007918 */ /* 0x000fe20000000000 */
.L_x_4:
[----:B------:R-:W-:Y:S01]  /*0830*/  UISETP.NE.AND UP0, UPT, UR9, URZ, UPT ;  /* 0x0000003f0900728c */ /* 0x000fe2000bf05270 */
[----:B------:R-:W-:Y:S01]  /*0840*/  NOP ;  /* 0x0000000000007918 */ /* 0x000fe20000000000 */
[----:B------:R-:W-:Y:S01]  /*0850*/  UMOV UR37, 0x1 ;  /* 0x0000000100257882 */ /* 0x000fe20000000000 */
[----:B------:R-:W-:Y:S01]  /*0860*/  ULDC.64 UR50, c[0x0][0x208] ;  /* 0x0000820000327ab9 */ /* 0x000fe20000000a00 */
[----:B------:R-:W-:Y:S01]  /*0870*/  USEL UR37, UR37, 0x2, !UP0 ;  /* 0x0000000225257887 */ /* 0x000fe2000c000000 */
[----:B01234-:R-:W-:Y:S01]  /*0880*/  BAR.SYNC.DEFER_BLOCKING 0x0 ;  /* 0x0000000000007b1d */ /* 0x01ffe20000010000 */
[----:B------:R-:W-:-:S13]  /*0890*/  PLOP3.LUT P0, PT, PT, PT, UP0, 0x80, 0x0 ;  /* 0x000000000000781c */ /* 0x000fda0003f0f008 */
[----:B------:R-:W-:Y:S05]  /*08a0*/  @!P0 BRA `(.L_x_5) ;  /* 0x0000009800f88947 */ /* 0x000fea0003800000 */
.L_x_6:
[----:B------:R-:W-:-:S08]  /*08b0*/  NOP ;  /* 0x0000000000007918 */ /* 0x000fd00000000000 */
[----:B------:R-:W0:Y:S02]  /*08c0*/  USETMAXREG.TRY_ALLOC.CTAPOOL UP0, 0xe8 ;  /* 0x000000e8000079c8 */ /* 0x000e240008000600 */
[----:B0-----:R-:W-:-:S13]  /*08d0*/  PLOP3.LUT P0, PT, PT, PT, UP0, 0x80, 0x0 ;  /* 0x000000000000781c */ /* 0x001fda0003f0f008 */
[----:B------:R-:W-:Y:S05]  /*08e0*/  @!P0 BRA `(.L_x_6) ;  /* 0xfffffffc00f08947 */ /* 0x000fea000383ffff */
[----:B------:R-:W0:Y:S01]  /*08f0*/  S2R R2, SR_TID.X ;  /* 0x0000000000027919 */ /* 0x000e220000002100 */
[----:B------:R-:W1:Y:S08]  /*0900*/  S2UR UR43, SR_CTAID.X ;  /* 0x00000000002b79c3 */ /* 0x000e700000002500 */
[----:B------:R-:W-:Y:S06]  /*0910*/  BAR.ARV 0x8, 0x180 ;  /* 0x0206000000007b1d */ /* 0x000fec0000002000 */
[----:B0-----:R-:W-:-:S04]  /*0920*/  LOP3.LUT R0, R2, 0xffffff80, RZ, 0xc0, !PT ;  /* 0xffffff8002007812 */ /* 0x001fc800078ec0ff */
[----:B------:R-:W-:Y:S02]  /*0930*/  ISETP.NE.AND P0, PT, R0, 0x80, PT ;  /* 0x000000800000780c */ /* 0x000fe40003f05270 */
[----:B------:R-:W1:Y:S11]  /*0940*/  LDC R0, c[0x0][0xc34] ;  /* 0x00030d00ff007b82 */ /* 0x000e760000000800 */
[----:B------:R-:W-:Y:S06]  /*0950*/  @!P0 BAR.ARV 0x9, 0x100 ;  /* 0x0244000000008b1d */ /* 0x000fec0000002000 */
[----:B-1----:R-:W-:-:S13]  /*0960*/  ISETP.LE.AND P0, PT, R0, UR43, PT ;  /* 0x0000002b00007c0c */ /* 0x002fda000bf03270 */
[----:B------:R-:W-:Y:S05]  /*0970*/  @P0 EXIT ;  /* 0x000000000000094d */ /* 0x000fea0003800000 */
[----:B------:R-:W-:Y:S01]  /*0980*/  VIADD R17, R2, 0xffffff80 ;  /* 0xffffff8002117836 */ /* 0x000fe20000000000 */
[----:B------:R-:W-:Y:S01]  /*0990*/  MOV R191, 0xfffffffe ;  /* 0xfffffffe00bf7802 */ /* 0x000fe20000000f00 */
[----:B------:R-:W-:Y:S01]  /*09a0*/  ULOP3.LUT UR46, UR37, 0x1, URZ, 0xfc, !UPT ;  /* 0x00000001252e7892 */ /* 0x000fe2000f8efc3f */
[----:B------:R-:W-:Y:S02]  /*09b0*/  UMOV UR45, URZ ;  /* 0x0000003f002d7c82 */ /* 0x000fe40008000000 */
[----:B------:R-:W-:Y:S01]  /*09c0*/  SHF.R.S32.HI R0, RZ, 0x1f, R17 ;  /* 0x0000001fff007819 */ /* 0x000fe20000011411 */
[----:B------:R-:W-:Y:S01]  /*09d0*/  UMOV UR44, URZ ;  /* 0x0000003f002c7c82 */ /* 0x000fe20008000000 */
[----:B------:R-:W-:Y:S02]  /*09e0*/  UMOV UR36, URZ ;  /* 0x0000003f00247c82 */ /* 0x000fe40008000000 */
[CC--:B------:R-:W-:Y:S02]  /*09f0*/  LEA.HI R2, R0.reuse, R17.reuse, RZ, 0x7 ;  /* 0x0000001100027211 */ /* 0x0c0fe400078f38ff */
[----:B------:R-:W-:-:S02]  /*0a00*/  LEA.HI R3, R0, R17, RZ, 0x5 ;  /* 0x0000001100037211 */ /* 0x000fc400078f28ff */
[----:B------:R-:W-:Y:S02]  /*0a10*/  LOP3.LUT R4, R2, 0xffffff80, RZ, 0xc0, !PT ;  /* 0xffffff8002047812 */ /* 0x000fe400078ec0ff */
[CC--:B------:R-:W-:Y:S01]  /*0a20*/  LEA.HI R5, R0.reuse, R17.reuse, RZ, 0x4 ;  /* 0x0000001100057211 */ /* 0x0c0fe200078f20ff */
[----:B------:R-:W-:Y:S01]  /*0a30*/  IMAD.SHL.U32 R3, R3, 0x20, RZ ;  /* 0x0000002003037824 */ /* 0x000fe200078e00ff */
[----:B------:R-:W-:Y:S01]  /*0a40*/  LEA.HI R9, R0, R17, RZ, 0x2 ;  /* 0x0000001100097211 */ /* 0x000fe200078f10ff */
[----:B------:R-:W-:Y:S01]  /*0a50*/  IMAD.IADD R19, R17, 0x1, -R4 ;  /* 0x0000000111137824 */ /* 0x000fe200078e0a04 */
[----:B------:R-:W-:Y:S02]  /*0a60*/  LOP3.LUT R6, R5, 0x3fffff0, RZ, 0xc0, !PT ;  /* 0x03fffff005067812 */ /* 0x000fe400078ec0ff */
[----:B------:R-:W-:Y:S02]  /*0a70*/  LOP3.LUT R7, R3, 0xfffffc00, RZ, 0xc0, !PT ;  /* 0xfffffc0003077812 */ /* 0x000fe400078ec0ff */
[----:B------:R-:W-:Y:S01]  /*0a80*/  SHF.R.S32.HI R4, RZ, 0x1f, R19 ;  /* 0x0000001fff047819 */ /* 0x000fe20000011413 */
[----:B------:R-:W-:Y:S01]  /*0a90*/  IMAD.IADD R6, R17, 0x1, -R6 ;  /* 0x0000000111067824 */ /* 0x000fe200078e0a06 */
[----:B------:R-:W-:-:S02]  /*0aa0*/  SHF.R.S32.HI R8, RZ, 0x4, R5 ;  /* 0x00000004ff087819 */ /* 0x000fc40000011405 */
[----:B------:R-:W-:Y:S02]  /*0ab0*/  LEA.HI R3, R4, R19, RZ, 0x2 ;  /* 0x0000001304037211 */ /* 0x000fe400078f10ff */
[----:B------:R-:W-:Y:S02]  /*0ac0*/  LEA R6, R6, R7, 0x6 ;  /* 0x0000000706067211 */ /* 0x000fe400078e30ff */
[----:B------:R-:W-:Y:S02]  /*0ad0*/  LEA.HI R5, R5, R8, RZ, 0x1 ;  /* 0x0000000805057211 */ /* 0x000fe400078f08ff */
[--C-:B------:R-:W-:Y:S02]  /*0ae0*/  SHF.R.S32.HI R7, RZ, 0x2, R3.reuse ;  /* 0x00000002ff077819 */ /* 0x100fe40000011403 */
[----:B------:R-:W-:Y:S02]  /*0af0*/  SHF.R.S32.HI R10, RZ, 0x1f, R3 ;  /* 0x0000001fff0a7819 */ /* 0x000fe40000011403 */
[----:B------:R-:W-:-:S02]  /*0b00*/  LEA.HI R18, R0, R17, RZ, 0x3 ;  /* 0x0000001100127211 */ /* 0x000fc400078f18ff */
[----:B------:R-:W-:Y:S02]  /*0b10*/  LOP3.LUT R5, R5, 0x1ffffffe, RZ, 0xc0, !PT ;  /* 0x1ffffffe05057812 */ /* 0x000fe400078ec0ff */
[----:B------:R-:W-:Y:S02]  /*0b20*/  LOP3.LUT R0, R9, 0xfffffffc, RZ, 0xc0, !PT ;  /* 0xfffffffc09007812 */ /* 0x000fe400078ec0ff */
[----:B------:R-:W-:Y:S01]  /*0b30*/  LEA.HI R10, R10, R7, RZ, 0x3 ;  /* 0x000000070a0a7211 */ /* 0x000fe200078f18ff */
[----:B------:R-:W-:Y:S01]  /*0b40*/  IMAD.IADD R5, R8, 0x1, -R5 ;  /* 0x0000000108057824 */ /* 0x000fe200078e0a05 */
[----:B------:R-:W-:Y:S01]  /*0b50*/  SHF.R.S32.HI R23, RZ, 0x7, R2 ;  /* 0x00000007ff177819 */ /* 0x000fe20000011402 */
[----:B------:R-:W-:Y:S01]  /*0b60*/  IMAD.IADD R8, R17, 0x1, -R0 ;  /* 0x0000000111087824 */ /* 0x000fe200078e0a00 */
[----:B------:R-:W-:Y:S01]  /*0b70*/  LOP3.LUT R10, R10, 0xfffffff8, RZ, 0xc0, !PT ;  /* 0xfffffff80a0a7812 */ /* 0x000fe200078ec0ff */
[----:B------:R-:W-:Y:S01]  /*0b80*/  IMAD R190, R5, 0x8, R6 ;  /* 0x0000000805be7824 */ /* 0x000fe200078e0206 */
[----:B------:R-:W-:-:S02]  /*0b90*/  LEA.HI R4, R4, R19, RZ, 0x5 ;  /* 0x0000001304047211 */ /* 0x000fc400078f28ff */
[----:B------:R-:W-:Y:S01]  /*0ba0*/  LEA.HI R2, R2, R23, RZ, 0x1 ;  /* 0x0000001702027211 */ /* 0x000fe200078f08ff */
[----:B------:R-:W-:Y:S01]  /*0bb0*/  IMAD.IADD R7, R7, 0x1, -R10 ;  /* 0x0000000107077824 */ /* 0x000fe200078e0a0a */
[----:B------:R-:W-:Y:S02]  /*0bc0*/  LOP3.LUT R12, R18, 0xfffffff8, RZ, 0xc0, !PT ;  /* 0xfffffff8120c7812 */ /* 0x000fe400078ec0ff */
[----:B------:R-:W-:Y:S02]  /*0bd0*/  SHF.R.S32.HI R4, RZ, 0x5, R4 ;  /* 0x00000005ff047819 */ /* 0x000fe40000011404 */
[----:B------:R-:W-:Y:S01]  /*0be0*/  LOP3.LUT R2, R2, 0x3fffffe, RZ, 0xc0, !PT ;  /* 0x03fffffe02027812 */ /* 0x000fe200078ec0ff */
[----:B------:R-:W-:Y:S01]  /*0bf0*/  IMAD.IADD R17, R17, 0x1, -R12 ;  /* 0x0000000111117824 */ /* 0x000fe200078e0a0c */
[----:B------:R-:W-:Y:S01]  /*0c00*/  LEA.HI R5, R8, R8, RZ, 0x1 ;  /* 0x0000000808057211 */ /* 0x000fe200078f08ff */
[----:B------:R-:W-:Y:S01]  /*0c10*/  IMAD R7, R4, 0x10, R7 ;  /* 0x0000001004077824 */ /* 0x000fe200078e0207 */
[----:B------:R-:W-:Y:S01]  /*0c20*/  LOP3.LUT R0, R3, 0x7ffffffc, RZ, 0xc0, !PT ;  /* 0x7ffffffc03007812 */ /* 0x000fe200078ec0ff */
[----:B------:R-:W-:Y:S01]  /*0c30*/  IMAD.IADD R188, R23, 0x1, -R2 ;  /* 0x0000000117bc7824 */ /* 0x000fe200078e0a02 */
[----:B------:R-:W-:Y:S01]  /*0c40*/  LOP3.LUT R5, R5, 0x1ffffffe, RZ, 0xc0, !PT ;  /* 0x1ffffffe05057812 */ /* 0x000fe200078ec0ff */
[----:B------:R-:W-:Y:S01]  /*0c50*/  IMAD.SHL.U32 R2, R17, 0x8, RZ ;  /* 0x0000000811027824 */ /* 0x000fe200078e00ff */
[----:B------:R-:W-:Y:S01]  /*0c60*/  SHF.R.S32.HI R18, RZ, 0x3, R18 ;  /* 0x00000003ff127819 */ /* 0x000fe20000011412 */
[----:B------:R-:W-:Y:S01]  /*0c70*/  IMAD.IADD R0, R19, 0x1, -R0 ;  /* 0x0000000113007824 */ /* 0x000fe200078e0a00 */
[----:B------:R-:W-:Y:S01]  /*0c80*/  LEA R188, R188, R7, 0x6 ;  /* 0x00000007bcbc7211 */ /* 0x000fe200078e30ff */
[----:B------:R-:W-:-:S02]  /*0c90*/  VIADD R16, R2, 0x40 ;  /* 0x0000004002107836 */ /* 0x000fc40000000000 */
[----:B------:R-:W-:Y:S02]  /*0ca0*/  IMAD.IADD R5, R8, 0x1, -R5 ;  /* 0x0000000108057824 */ /* 0x000fe400078e0a05 */
[----:B------:R-:W-:Y:S01]  /*0cb0*/  IMAD R191, R0, R191, 0xa0 ;  /* 0x000000a000bf7424 */ /* 0x000fe200078e02bf */
[----:B------:R-:W-:Y:S01]  /*0cc0*/  SHF.R.S32.HI R192, RZ, 0x1f, R16 ;  /* 0x0000001fffc07819 */ /* 0x000fe20000011410 */
[----:B------:R-:W-:-:S07]  /*0cd0*/  IMAD R189, R5, 0x8, R188 ;  /* 0x0000000805bd7824 */ /* 0x000fce00078e02bc */
.L_x_39:
[----:B0-----:R-:W0:Y:S01]  /*0ce0*/  SHFL.IDX PT, R0, R23, RZ, 0x1f ;  /* 0x00001fff17007589 */ /* 0x001e2200000e0000 */
[----:B-1----:R-:W1:Y:S01]  /*0cf0*/  S2UR UR38, SR_CgaCtaId ;  /* 0x00000000002679c3 */ /* 0x002e620000008800 */
[----:B------:R-:W-:Y:S01]  /*0d00*/  ULDC UR4, c[0x0][0xc38] ;  /* 0x00030e0000047ab9 */ /* 0x000fe20000000800 */
[----:B------:R-:W-:Y:S01]  /*0d10*/  ULDC.64 UR6, c[0x0][0x418] ;  /* 0x0001060000067ab9 */ /* 0x000fe20000000a00 */
[----:B------:R-:W-:Y:S02]  /*0d20*/  UISETP.NE.AND UP1, UPT, UR4, 0x1, UPT ;  /* 0x000000010400788c */ /* 0x000fe4000bf25270 */
[----:B------:R-:W-:Y:S01]  /*0d30*/  UISETP.NE.U32.AND UP0, UPT, UR6, URZ, UPT ;  /* 0x0000003f0600728c */ /* 0x000fe2000bf05070 */
[----:B------:R-:W-:Y:S01]  /*0d40*/  UMOV UR41, 0x400 ;  /* 0x0000040000297882 */ /* 0x000fe20000000000 */
[----:B------:R-:W-:Y:S02]  /*0d50*/  ULDC UR4, c[0x0][0xc44] ;  /* 0x0003110000047ab9 */ /* 0x000fe40000000800 */
[----:B------:R-:W-:-:S02]  /*0d60*/  UISETP.NE.AND.EX UP0, UPT, UR7, URZ, UPT, UP0 ;  /* 0x0000003f0700728c */ /* 0x000fc4000bf05300 */
[----:B------:R-:W-:Y:S01]  /*0d70*/  UISETP.NE.AND UP2, UPT, UR4, 0x1, UPT ;  /* 0x000000010400788c */ /* 0x000fe2000bf45270 */
[----:B------:R-:W-:Y:S02]  /*0d80*/  ULDC UR48, c[0x0][0x424] ;  /* 0x0001090000307ab9 */ /* 0x000fe40000000800 */
[----:B------:R-:W-:Y:S01]  /*0d90*/  @UP1 ULDC UR4, c[0x0][0xc3c] ;  /* 0x00030f0000041ab9 */ /* 0x000fe20000000800 */
[----:B------:R-:W-:Y:S01]  /*0da0*/  USEL UR48, UR48, 0x1, UP0 ;  /* 0x0000000130307887 */ /* 0x000fe20008000000 */
[----:B------:R-:W-:Y:S01]  /*0db0*/  ULDC UR7, c[0x0][0x2f0] ;  /* 0x0000bc0000077ab9 */ /* 0x000fe20000000800 */
[----:B------:R-:W-:Y:S01]  /*0dc0*/  UIMAD.WIDE.U32 UR4, UR43, UR4, URZ ;  /* 0x000000042b0472a5 */ /* 0x000fe2000f8e003f */
[----:B------:R-:W-:Y:S01]  /*0dd0*/  @UP1 ULDC UR11, c[0x0][0xc40] ;  /* 0x00031000000b1ab9 */ /* 0x000fe20000000800 */
[----:B------:R-:W-:Y:S01]  /*0de0*/  UIMAD UR48, UR48, UR7, URZ ;  /* 0x00000007303072a4 */ /* 0x000fe2000f8e023f */
[----:B0-----:R-:W-:Y:S01]  /*0df0*/  R2UR UR39, R0 ;  /* 0x00000000002772ca */ /* 0x001fe200000e0000 */
[----:B-1----:R-:W-:Y:S01]  /*0e00*/  ULEA UR41, UR38, UR41, 0x18 ;  /* 0x0000002926297291 */ /* 0x002fe2000f8ec03f */
[----:B------:R-:W-:Y:S01]  /*0e10*/  UMOV UR40, UR43 ;  /* 0x0000002b00287c82 */ /* 0x000fe20008000000 */
[----:B------:R-:W-:-:S02]  /*0e20*/  @UP1 USHF.R.U32.HI UR40, URZ, UR11, UR5 ;  /* 0x0000000b3f281299 */ /* 0x000fc40008011605 */
[----:B------:R-:W-:Y:S01]  /*0e30*/  UIADD3 UR10, UR41, 0x14400, URZ ;  /* 0x00014400290a7890 */ /* 0x000fe2000fffe03f */
[----:B------:R-:W-:Y:S01]  /*0e40*/  @UP2 ULDC.64 UR8, c[0x0][0xc48] ;  /* 0x0003120000082ab9 */ /* 0x000fe20000000a00 */
[----:B------:R-:W-:Y:S02]  /*0e50*/  UIADD3 UR7, UR48, 0x9f, URZ ;  /* 0x0000009f30077890 */ /* 0x000fe4000fffe03f */
[----:B------:R-:W-:-:S04]  /*0e60*/  ULOP3.LUT UP0, URZ, UR10, 0x9f, URZ, 0xc0, !UPT ;  /* 0x0000009f0a3f7892 */ /* 0x000fc8000f80c03f */
[----:B------:R-:W-:Y:S02]  /*0e70*/  ULEA.HI UR6, UR39, UR39, URZ, 0x1 ;  /* 0x0000002727067291 */ /* 0x000fe4000f8f083f */
[----:B------:R-:W-:Y:S02]  /*0e80*/  UIMAD.WIDE.U32 UR4, UR40, UR8, URZ ;  /* 0x00000008280472a5 */ /* 0x000fe4000f8e003f */
[----:B------:R-:W-:Y:S01]  /*0e90*/  ULOP3.LUT UR6, UR6, 0x1e, URZ, 0xc0, !UPT ;  /* 0x0000001e06067892 */ /* 0x000fe2000f8ec03f */
[----:B------:R-:W-:Y:S01]  /*0ea0*/  PLOP3.LUT P0, PT, PT, PT, UP0, 0x80, 0x0 ;  /* 0x000000000000781c */ /* 0x000fe20003f0f008 */
[----:B------:R-:W-:Y:S01]  /*0eb0*/  UMOV UR42, UR40 ;  /* 0x00000028002a7c82 */ /* 0x000fe20008000000 */
[----:B------:R-:W-:Y:S02]  /*0ec0*/  @UP2 USHF.R.U32.HI UR42, URZ, UR9, UR5 ;  /* 0x000000093f2a2299 */ /* 0x000fe40008011605 */
[----:B------:R-:W-:-:S04]  /*0ed0*/  UIADD3 UR6, UR39, -UR6, URZ ;  /* 0x8000000627067290 */ /* 0x000fc8000fffe03f */
[----:B------:R-:W-:Y:S02]  /*0ee0*/  ULEA UR8, UR6, UR10, 0xd ;  /* 0x0000000a06087291 */ /* 0x000fe4000f8e683f */
[----:B------:R-:W-:Y:S02]  /*0ef0*/  UIMAD.WIDE UR6, UR7, 0x66666667, URZ ;  /* 0x66666667070678a5 */ /* 0x000fe4000f8e023f */
[----:B------:R-:W-:Y:S02]  /*0f00*/  USHF.R.U32.HI UR8, URZ, 0x4, UR8 ;  /* 0x000000043f087899 */ /* 0x000fe40008011608 */
[----:B------:R-:W-:Y:S02]  /*0f10*/  USHF.R.U32.HI UR47, URZ, 0x1f, UR7 ;  /* 0x0000001f3f2f7899 */ /* 0x000fe40008011607 */
[----:B------:R-:W-:Y:S02]  /*0f20*/  ULOP3.LUT UR49, UR8, 0x3fff, URZ, 0xc0, !UPT ;  /* 0x00003fff08317892 */ /* 0x000fe4000f8ec03f */
[----:B------:R-:W-:Y:S01]  /*0f30*/  ULEA.HI.SX32 UR47, UR7, UR47, 0x1a ;  /* 0x0000002f072f7291 */ /* 0x000fe2000f8fd23f */
[----:B---345:R-:W-:Y:S11]  /*0f40*/  @!P0 BRA `(.L_x_7) ;  /* 0x0000000000408947 */ /* 0x038ff60003800000 */
[----:B------:R-:W-:Y:S01]  /*0f50*/  MOV R0, 0x0 ;  /* 0x0000000000007802 */ /* 0x000fe20000000f00 */
[----:B------:R-:W-:Y:S01]  /*0f60*/  ULDC.64 UR4, c[0x4][0x98] ;  /* 0x0100260000047ab9 */ /* 0x000fe20000000a00 */
[----:B------:R-:W-:Y:S01]  /*0f70*/  ULDC.64 UR6, c[0x4][0x30] ;  /* 0x01000c0000067ab9 */ /* 0x000fe20000000a00 */
[----:B------:R-:W-:Y:S01]  /*0f80*/  IMAD.U32 R4, RZ, RZ, UR4 ;  /* 0x00000004ff047e24 */ /* 0x000fe2000f8e00ff */
[----:B------:R0:W1:Y:S01]  /*0f90*/  LDC.64 R14, c[0x4][R0] ;  /* 0x01000000000e7b82 */ /* 0x0000620000000a00 */
[----:B------:R-:W-:Y:S01]  /*0fa0*/  IMAD.U32 R5, RZ, RZ, UR5 ;  /* 0x00000005ff057e24 */ /* 0x000fe2000f8e00ff */
[----:B------:R-:W-:Y:S01]  /*0fb0*/  ULDC.64 UR4, c[0x4][0xa0] ;  /* 0x0100280000047ab9 */ /* 0x000fe20000000a00 */
[----:B------:R-:W-:Y:S01]  /*0fc0*/  IMAD.U32 R10, RZ, RZ, UR6 ;  /* 0x00000006ff0a7e24 */ /* 0x000fe2000f8e00ff */
[----:B------:R-:W-:Y:S01]  /*0fd0*/  MOV R7, UR5 ;  /* 0x0000000500077c02 */ /* 0x000fe20008000f00 */
[----:B------:R-:W-:Y:S02]  /*0fe0*/  IMAD.U32 R6, RZ, RZ, UR4 ;  /* 0x00000004ff067e24 */ /* 0x000fe4000f8e00ff */
[----:B------:R-:W-:-:S02]  /*0ff0*/  IMAD.U32 R11, RZ, RZ, UR7 ;  /* 0x00000007ff0b7e24 */ /* 0x000fc4000f8e00ff */
[----:B------:R-:W-:Y:S02]  /*1000*/  IMAD.MOV.U32 R8, RZ, RZ, 0x70 ;  /* 0x00000070ff087424 */ /* 0x000fe400078e00ff */
[----:B------:R-:W-:Y:S02]  /*1010*/  IMAD.MOV.U32 R12, RZ, RZ, 0x1 ;  /* 0x00000001ff0c7424 */ /* 0x000fe400078e00ff */
[----:B0-----:R-:W-:-:S07]  /*1020*/  IMAD.MOV.U32 R13, RZ, RZ, RZ ;  /* 0x000000ffff0d7224 */ /* 0x001fce00078e00ff */
[----:B------:R-:W-:-:S07]  /*1030*/  LEPC R20, `(.L_x_7) ;  /* 0x000000001014794e */ /* 0x000fce0000000000 */
[----:B-1----:R-:W-:Y:S05]  /*1040*/  CALL.ABS.NOINC R14 ;  /* 0x000000000e007343 */ /* 0x002fea0003c00000 */
.L_x_7:
[----:B------:R-:W-:Y:S01]  /*1050*/  ULDC.64 UR4, c[0x0][0x990] ;  /* 0x0002640000047ab9 */ /* 0x000fe20000000a00 */
[----:B------:R-:W-:Y:S01]  /*1060*/  ULDC.64 UR6, c[0x0][0x998] ;  /* 0x0002660000067ab9 */ /* 0x000fe20000000a00 */
[----:B------:R-:W-:Y:S01]  /*1070*/  UISETP.NE.U32.AND UP0, UPT, UR4, URZ, UPT ;  /* 0x0000003f0400728c */ /* 0x000fe2000bf05070 */
[----:B------:R-:W-:Y:S01]  /*1080*/  MOV R3, 0x3f800000 ;  /* 0x3f80000000037802 */ /* 0x000fe20000000f00 */
[----:B------:R-:W-:Y:S01]  /*1090*/  UISETP.NE.U32.AND UP1, UPT, UR6, URZ, UPT ;  /* 0x0000003f0600728c */ /* 0x000fe2000bf25070 */
[----:B------:R-:W-:Y:S01]  /*10a0*/  IMAD.MOV.U32 R0, RZ, RZ, 0x3f800000 ;  /* 0x3f800000ff007424 */ /* 0x000fe200078e00ff */
[----:B------:R-:W-:Y:S02]  /*10b0*/  UISETP.NE.AND.EX UP0, UPT, UR5, URZ, UPT, UP0 ;  /* 0x0000003f0500728c */ /* 0x000fe4000bf05300 */
[----:B------:R-:W-:-:S04]  /*10c0*/  UISETP.NE.AND.EX UP1, UPT, UR7, URZ, UPT, UP1 ;  /* 0x0000003f0700728c */ /* 0x000fc8000bf25310 */
[----:B------:R-:W-:Y:S02]  /*10d0*/  PLOP3.LUT P0, PT, PT, PT, UP0, 0x80, 0x0 ;  /* 0x000000000000781c */ /* 0x000fe40003f0f008 */
[----:B------:R-:W-:-:S03]  /*10e0*/  PLOP3.LUT P1, PT, PT, PT, UP1, 0x80, 0x0 ;  /* 0x000000000000781c */ /* 0x000fc60003f2f018 */
[----:B------:R-:W-:Y:S02]  /*10f0*/  @UP0 USHF.R.S32.HI UR8, URZ, 0x1f, UR42 ;  /* 0x0000001f3f080899 */ /* 0x000fe4000801142a */
[----:B------:R-:W-:Y:S02]  /*1100*/  @UP1 USHF.R.S32.HI UR9, URZ, 0x1f, UR42 ;  /* 0x0000001f3f091899 */ /* 0x000fe4000801142a */
[----:B------:R-:W-:Y:S02]  /*1110*/  @UP0 UIADD3 UR16, -UR42, URZ, URZ ;  /* 0x0000003f2a100290 */ /* 0x000fe4000fffe13f */
[----:B------:R-:W-:Y:S01]  /*1120*/  @UP1 UIADD3 UR20, -UR42, URZ, URZ ;  /* 0x0000003f2a141290 */ /* 0x000fe2000fffe13f */
[----:B------:R-:W-:Y:S01]  /*1130*/  @UP0 ULDC.64 UR12, c[0x0][0x9a8] ;  /* 0x00026a00000c0ab9 */ /* 0x000fe20000000a00 */
[----:B------:R-:W-:Y:S01]  /*1140*/  @UP1 ULDC.64 UR14, c[0x0][0x9b8] ;  /* 0x00026e00000e1ab9 */ /* 0x000fe20000000a00 */
[----:B------:R-:W-:Y:S01]  /*1150*/  @UP0 ULDC UR17, c[0x0][0xc44] ;  /* 0x0003110000110ab9 */ /* 0x000fe20000000800 */
[----:B------:R-:W-:Y:S01]  /*1160*/  @UP1 ULDC UR21, c[0x0][0xc44] ;  /* 0x0003110000151ab9 */ /* 0x000fe20000000800 */
[----:B------:R-:W-:-:S02]  /*1170*/  @UP0 UIMAD UR8, UR8, UR12, URZ ;  /* 0x0000000c080802a4 */ /* 0x000fc4000f8e023f */
[----:B------:R-:W-:Y:S02]  /*1180*/  @UP1 UIMAD UR9, UR9, UR14, URZ ;  /* 0x0000000e090912a4 */ /* 0x000fe4000f8e023f */
[----:B------:R-:W-:Y:S02]  /*1190*/  @UP0 UIMAD UR16, UR17, UR16, UR40 ;  /* 0x00000010111002a4 */ /* 0x000fe4000f8e0228 */
[----:B------:R-:W-:Y:S02]  /*11a0*/  @UP1 UIMAD UR20, UR21, UR20, UR40 ;  /* 0x00000014151412a4 */ /* 0x000fe4000f8e0228 */
[----:B------:R-:W-:Y:S02]  /*11b0*/  @UP0 UIMAD.WIDE.U32 UR10, UR42, UR12, URZ ;  /* 0x0000000c2a0a02a5 */ /* 0x000fe4000f8e003f */
[----:B------:R-:W-:Y:S02]  /*11c0*/  @UP0 UIMAD UR18, UR42, UR13, UR8 ;  /* 0x0000000d2a1202a4 */ /* 0x000fe4000f8e0208 */
[----:B------:R-:W-:-:S02]  /*11d0*/  @UP0 USHF.R.S32.HI UR17, URZ, 0x1f, UR16 ;  /* 0x0000001f3f110899 */ /* 0x000fc40008011410 */
[----:B------:R-:W-:Y:S02]  /*11e0*/  @UP1 USHF.R.S32.HI UR21, URZ, 0x1f, UR20 ;  /* 0x0000001f3f151899 */ /* 0x000fe40008011414 */
[----:B------:R-:W-:Y:S02]  /*11f0*/  @UP1 UIMAD.WIDE.U32 UR12, UR42, UR14, URZ ;  /* 0x0000000e2a0c12a5 */ /* 0x000fe4000f8e003f */
[----:B------:R-:W-:Y:S02]  /*1200*/  @UP1 UIMAD UR19, UR42, UR15, UR9 ;  /* 0x0000000f2a1312a4 */ /* 0x000fe4000f8e0209 */
[----:B------:R-:W-:Y:S01]  /*1210*/  @UP0 UIADD3 UR11, UR11, UR18, URZ ;  /* 0x000000120b0b0290 */ /* 0x000fe2000fffe03f */
[----:B------:R-:W-:Y:S01]  /*1220*/  @UP0 ULDC.64 UR14, c[0x0][0x9b0] ;  /* 0x00026c00000e0ab9 */ /* 0x000fe20000000a00 */
[----:B------:R-:W-:Y:S01]  /*1230*/  @UP1 ULDC.64 UR8, c[0x0][0x9c0] ;  /* 0x0002700000081ab9 */ /* 0x000fe20000000a00 */
[----:B------:R-:W-:Y:S02]  /*1240*/  @UP0 UIMAD UR17, UR17, UR14, URZ ;  /* 0x0000000e111102a4 */ /* 0x000fe4000f8e023f */
[----:B------:R-:W-:-:S02]  /*1250*/  @UP1 UIMAD UR18, UR21, UR8, URZ ;  /* 0x00000008151212a4 */ /* 0x000fc4000f8e023f */
[----:B------:R-:W-:Y:S02]  /*1260*/  @UP1 UIADD3 UR13, UR13, UR19, URZ ;  /* 0x000000130d0d1290 */ /* 0x000fe4000fffe03f */
[----:B------:R-:W-:Y:S02]  /*1270*/  @UP0 UIMAD UR17, UR16, UR15, UR17 ;  /* 0x0000000f101102a4 */ /* 0x000fe4000f8e0211 */
[----:B------:R-:W-:Y:S02]  /*1280*/  @UP1 UIMAD UR18, UR20, UR9, UR18 ;  /* 0x00000009141212a4 */ /* 0x000fe4000f8e0212 */
[----:B------:R-:W-:Y:S02]  /*1290*/  @UP0 UIMAD.WIDE.U32 UR14, UR16, UR14, UR10 ;  /* 0x0000000e100e02a5 */ /* 0x000fe4000f8e000a */
[----:B------:R-:W-:Y:S02]  /*12a0*/  @UP1 UIMAD.WIDE.U32 UR8, UR20, UR8, UR12 ;  /* 0x00000008140812a5 */ /* 0x000fe4000f8e000c */
[----:B------:R-:W-:-:S02]  /*12b0*/  @UP0 UIADD3 UR10, UR15, UR17, URZ ;  /* 0x000000110f0a0290 */ /* 0x000fc4000fffe03f */
[----:B------:R-:W-:Y:S02]  /*12c0*/  @UP0 ULEA UR4, UP2, UR14, UR4, 0x2 ;  /* 0x000000040e040291 */ /* 0x000fe4000f84103f */
[----:B------:R-:W-:Y:S02]  /*12d0*/  @UP1 UIADD3 UR9, UR9, UR18, URZ ;  /* 0x0000001209091290 */ /* 0x000fe4000fffe03f */
[----:B------:R-:W-:Y:S02]  /*12e0*/  @UP1 ULEA UR6, UP3, UR8, UR6, 0x2 ;  /* 0x0000000608061291 */ /* 0x000fe4000f86103f */
[----:B------:R-:W-:Y:S01]  /*12f0*/  @UP0 ULEA.HI.X UR5, UR14, UR5, UR10, 0x2, UP2 ;  /* 0x000000050e050291 */ /* 0x000fe200090f140a */
[----:B------:R-:W-:Y:S01]  /*1300*/  IMAD.U32 R4, RZ, RZ, UR4 ;  /* 0x00000004ff047e24 */ /* 0x000fe2000f8e00ff */
[----:B------:R-:W-:Y:S02]  /*1310*/  @UP1 ULEA.HI.X UR7, UR8, UR7, UR9, 0x2, UP3 ;  /* 0x0000000708071291 */ /* 0x000fe400098f1409 */
[----:B------:R-:W-:-:S02]  /*1320*/  IMAD.U32 R6, RZ, RZ, UR6 ;  /* 0x00000006ff067e24 */ /* 0x000fc4000f8e00ff */
[----:B------:R-:W-:Y:S02]  /*1330*/  IMAD.U32 R5, RZ, RZ, UR5 ;  /* 0x00000005ff057e24 */ /* 0x000fe4000f8e00ff */
[----:B------:R-:W-:-:S03]  /*1340*/  IMAD.U32 R7, RZ, RZ, UR7 ;  /* 0x00000007ff077e24 */ /* 0x000fc6000f8e00ff */
[----:B------:R-:W2:Y:S04]  /*1350*/  @P0 LDG.E R3, desc[UR50][R4.64] ;  /* 0x0000003204030981 */ /* 0x000ea8000c1e1900 */
[----:B------:R-:W2:Y:S01]  /*1360*/  @P1 LDG.E R0, desc[UR50][R6.64] ;  /* 0x0000003206001981 */ /* 0x000ea2000c1e1900 */
[----:B------:R-:W-:Y:S01]  /*1370*/  ULOP3.LUT UR4, UR45, 0x1, URZ, 0xc0, !UPT ;  /* 0x000000012d047892 */ /* 0x000fe2000f8ec03f */
[----:B------:R-:W-:-:S05]  /*1380*/  IMAD.U32 R9, RZ, RZ, UR46 ;  /* 0x0000002eff097e24 */ /* 0x000fca000f8e00ff */
[----:B------:R-:W-:Y:S01]  /*1390*/  MOV R8, UR4 ;  /* 0x0000000400087c02 */ /* 0x000fe20008000f00 */
[----:B------:R-:W-:Y:S01]  /*13a0*/  ULDC UR4, c[0x0][0x9d8] ;  /* 0x0002760000047ab9 */ /* 0x000fe20000000800 */
[----:B------:R-:W-:Y:S02]  /*13b0*/  ISETP.NE.AND P0, PT, R9, 0x3, PT ;  /* 0x000000030900780c */ /* 0x000fe40003f05270 */
[----:B------:R-:W-:-:S04]  /*13c0*/  SHF.L.U32 R8, R8, 0x1f, RZ ;  /* 0x0000001f08087819 */ /* 0x000fc800000006ff */
[----:B------:R-:W0:Y:S01]  /*13d0*/  SYNCS.PHASECHK.TRANS64.TRYWAIT P1, [UR41+0x22800], R8 ;  /* 0x02280008ff0075a7 */ /* 0x000e220008020169 */
[----:B--2---:R-:W-:-:S04]  /*13e0*/  FMUL.FTZ R0, R3, R0 ;  /* 0x0000000003007220 */ /* 0x004fc80000410000 */
[----:B------:R-:W-:Y:S01]  /*13f0*/  FMUL.FTZ R0, R0, UR4 ;  /* 0x0000000400007c20 */ /* 0x000fe20008410000 */
[----:B0-----:R-:W-:Y:S06]  /*1400*/  @!P1 BRA `(.L_x_8) ;  /* 0x000000e400089947 */ /* 0x001fec0003800000 */
.L_x_105:
[----:B------:R-:W-:Y:S05]  /*1410*/  @!P0 BRA `(.L_x_9) ;  /* 0x0000000000048947 */ /* 0x000fea0003800000 */
[----:B------:R-:W-:Y:S01]  /*1420*/  BPT.TRAP 0x1 ;  /* 0x000000040000795c */ /* 0x000fe20000300000 */
.L_x_9:
[----:B------:R-:W-:Y:S02]  /*1430*/  IMAD.U32 R4, RZ, RZ, UR36 ;  /* 0x00000024ff047e24 */ /* 0x000fe4000f8e00ff */
[----:B0-----:R-:W-:-:S03]  /*1440*/  IMAD.U32 R3, RZ, RZ, UR44 ;  /* 0x0000002cff037e24 */ /* 0x001fc6000f8e00ff */
[----:B------:R-:W-:Y:S02]  /*1450*/  LEA R4, R4, UR41, 0x3 ;  /* 0x0000002904047c11 */ /* 0x000fe4000f8e18ff */
[----:B------:R-:W-:-:S04]  /*1460*/  SHF.L.U32 R3, R3, 0x1f, RZ ;  /* 0x0000001f03037819 */ /* 0x000fc800000006ff */
[----:B------:R0:W1:Y:S01]  /*1470*/  SYNCS.PHASECHK.TRANS64.TRYWAIT P1, [R4+URZ+0x22830], R3 ;  /* 0x02283003040075a7 */ /* 0x000062000802017f */
[----:B------:R-:W-:Y:S05]  /*1480*/  @!P0 BRA `(.L_x_10) ;  /* 0x0000000000048947 */ /* 0x000fea0003800000 */
[----:B------:R-:W-:Y:S01]  /*1490*/  BPT.TRAP 0x1 ;  /* 0x000000040000795c */ /* 0x000fe20000300000 */
.L_x_10:
[----:B-1----:R-:W-:Y:S05]  /*14a0*/  @P1 BRA `(.L_x_11) ;  /* 0x0000000000081947 */ /* 0x002fea0003800000 */
[----:B------:R-:W1:Y:S02]  /*14b0*/  SYNCS.PHASECHK.TRANS64.TRYWAIT P1, [R4+URZ+0x22830], R3 ;  /* 0x02283003040075a7 */ /* 0x000e64000802017f */
[----:B-1----:R-:W-:Y:S05]  /*14c0*/  @!P1 BRA `(.L_x_12) ;  /* 0x000000e000f09947 */ /* 0x002fea0003800000 */
.L_x_11:
[----:B------:R-:W-:Y:S01]  /*14d0*/  UIADD3 UR4, UR41, 0x18400, URZ ;  /* 0x0001840029047890 */ /* 0x000fe2000fffe03f */
[----:B------:R-:W-:-:S03]  /*14e0*/  IMAD.MOV.U32 R87, RZ, RZ, RZ ;  /* 0x000000ffff577224 */ /* 0x000fc600078e00ff */
[----:B------:R-:W-:-:S04]  /*14f0*/  USHF.R.U32.HI UR4, URZ, 0x4, UR4 ;  /* 0x000000043f047899 */ /* 0x000fc80008011604 */
[----:B------:R-:W-:-:S06]  /*1500*/  ULOP3.LUT UR4, UR4, 0x3fff, URZ, 0xc0, !UPT ;  /* 0x00003fff04047892 */ /* 0x000fcc000f8ec03f */
[----:B01----:R-:W-:Y:S01]  /*1510*/  IMAD.U32 R3, RZ, RZ, UR4 ;  /* 0x00000004ff037e24 */ /* 0x003fe2000f8e00ff */
[----:B------:R-:W-:Y:S05]  /*1520*/  WARPSYNC.ALL ;  /* 0x0000000000007948 */ /* 0x000fea0003800000 */
[----:B------:R-:W-:-:S04]  /*1530*/  LOP3.LUT R3, R3, 0x10000, RZ, 0xfc, !PT ;  /* 0x0001000003037812 */ /* 0x000fc800078efcff */
[----:B------:R-:W-:Y:S01]  /*1540*/  R2UR UR20, R3 ;  /* 0x00000000031472ca */ /* 0x000fe200000e0000 */
[----:B------:R-:W-:Y:S01]  /*1550*/  ULOP3.LUT UR12, UR49, 0x10000, URZ, 0xfc, !UPT ;  /* 0x00010000310c7892 */ /* 0x000fe2000f8efc3f */
[----:B------:R-:W-:Y:S01]  /*1560*/  WARPGROUP.ARRIVE ;  /* 0x00000000000079c5 */ /* 0x000fe20000000000 */
[----:B------:R-:W-:Y:S01]  /*1570*/  UMOV UR17, 0x40000040 ;  /* 0x4000004000117882 */ /* 0x000fe20000000000 */
[----:B------:R-:W-:Y:S01]  /*1580*/  UMOV UR19, 0x40000040 ;  /* 0x4000004000137882 */ /* 0x000fe20000000000 */
[----:B------:R-:W-:Y:S01]  /*1590*/  UMOV UR7, 0x40000040 ;  /* 0x4000004000077882 */ /* 0x000fe20000000000 */
[----:B------:R-:W-:Y:S01]  /*15a0*/  UMOV UR11, 0x40000040 ;  /* 0x40000040000b7882 */ /* 0x000fe20000000000 */
[----:B------:R-:W-:Y:S01]  /*15b0*/  UMOV UR15, 0x40000040 ;  /* 0x40000040000f7882 */ /* 0x000fe20000000000 */
[----:B------:R-:W-:-:S05]  /*15c0*/  UMOV UR16, UR12 ;  /* 0x0000000c00107c82 */ /* 0x000fca0008000000 */
[----:B------:R-:W-:-:S04]  /*15d0*/  UIMAD UR20, UR36, 0x500, UR20 ;  /* 0x00000500241478a4 */ /* 0x000fc8000f8e0214 */
[----:B------:R-:W-:Y:S02]  /*15e0*/  UIADD3 UR4, UR20, 0x100, URZ ;  /* 0x0000010014047890 */ /* 0x000fe4000fffe03f */
[----:B------:R-:W-:Y:S02]  /*15f0*/  UIADD3 UR5, UR20, 0x200, URZ ;  /* 0x0000020014057890 */ /* 0x000fe4000fffe03f */
[----:B------:R-:W-:Y:S01]  /*1600*/  UMOV UR18, UR20 ;  /* 0x0000001400127c82 */ /* 0x000fe20008000000 */
[----:B------:R-:W-:Y:S01]  /*1610*/  UIADD3 UR6, UR20, 0x300, URZ ;  /* 0x0000030014067890 */ /* 0x000fe2000fffe03f */
[----:B------:R-:W-:Y:S01]  /*1620*/  QGMMA.64x32x32.F32.E4M3.E4M3 R104, gdesc[UR16], RZ, !UPT, gsb0 ;  /* 0x00600000106879f3 */ /* 0x000fe2000c0008ff */
[----:B------:R-:W-:Y:S01]  /*1630*/  UMOV UR18, UR4 ;  /* 0x0000000400127c82 */ /* 0x000fe20008000000 */
[----:B------:R-:W-:Y:S01]  /*1640*/  UMOV UR19, 0x40000040 ;  /* 0x4000004000137882 */ /* 0x000fe20000000000 */
[----:B------:R-:W-:Y:S02]  /*1650*/  UIADD3 UR4, UR20, 0x400, URZ ;  /* 0x0000040014047890 */ /* 0x000fe4000fffe03f */
[----:B------:R-:W-:-:S02]  /*1660*/  UIADD3 UR8, UR20, 0x102, URZ ;  /* 0x0000010214087890 */ /* 0x000fc4000fffe03f */
[----:B------:R-:W-:Y:S02]  /*1670*/  UIADD3 UR9, UR20, 0x202, URZ ;  /* 0x0000020214097890 */ /* 0x000fe4000fffe03f */
[----:B------:R-:W-:Y:S02]  /*1680*/  UIADD3 UR10, UR20, 0x302, URZ ;  /* 0x00000302140a7890 */ /* 0x000fe4000fffe03f */
[----:B------:R-:W-:Y:S02]  /*1690*/  UIADD3 UR13, UR20, 0x304, URZ ;  /* 0x00000304140d7890 */ /* 0x000fe4000fffe03f */
[----:B------:R-:W-:Y:S01]  /*16a0*/  UIADD3 UR14, UR20, 0x6, URZ ;  /* 0x00000006140e7890 */ /* 0x000fe2000fffe03f */
[----:B------:R-:W-:Y:S02]  /*16b0*/  WARPGROUP.DEPBAR.LE gsb0, 0x0 ;  /* 0x00008000000079c5 */ /* 0x000fe40000010000 */
[----:B------:R-:W-:-:S06]  /*16c0*/  WARPGROUP.ARRIVE ;  /* 0x00000000000079c5 */ /* 0x000fcc0000000000 */
[----:B------:R-:W-:Y:S01]  /*16d0*/  QGMMA.64x32x32.F32.E4M3.E4M3 R88, gdesc[UR16], RZ, !UPT, gsb0 ;  /* 0x00600000105879f3 */ /* 0x000fe2000c0008ff */
[----:B------:R-:W-:Y:S01]  /*16e0*/  UMOV UR18, UR5 ;  /* 0x0000000500127c82 */ /* 0x000fe20008000000 */
[----:B------:R-:W-:Y:S01]  /*16f0*/  UMOV UR19, 0x40000040 ;  /* 0x4000004000137882 */ /* 0x000fe20000000000 */
[----:B------:R-:W-:Y:S01]  /*1700*/  UMOV UR5, 0x40000040 ;  /* 0x4000004000057882 */ /* 0x000fe20000000000 */
[----:B------:R-:W-:Y:S02]  /*1710*/  WARPGROUP.DEPBAR.LE gsb0, 0x0 ;  /* 0x00008000000079c5 */ /* 0x000fe40000010000 */
[----:B------:R-:W-:-:S06]  /*1720*/  WARPGROUP.ARRIVE ;  /* 0x00000000000079c5 */ /* 0x000fcc0000000000 */
[----:B------:R-:W-:Y:S01]  /*1730*/  QGMMA.64x32x32.F32.E4M3.E4M3 R56, gdesc[UR16], RZ, !UPT, gsb0 ;  /* 0x00600000103879f3 */ /* 0x000fe2000c0008ff */
[----:B------:R-:W-:Y:S01]  /*1740*/  UMOV UR18, UR6 ;  /* 0x0000000600127c82 */ /* 0x000fe20008000000 */
[----:B------:R-:W-:Y:S01]  /*1750*/  UMOV UR19, 0x40000040 ;  /* 0x4000004000137882 */ /* 0x000fe20000000000 */
[----:B------:R-:W-:Y:S01]  /*1760*/  UIADD3 UR6, UR20, 0x2, URZ ;  /* 0x0000000214067890 */ /* 0x000fe2000fffe03f */
        /* <DEDUP_REMOVED lines=8> */
[----:B------:R-:W-:Y:S03]  /*17f0*/  QGMMA.64x32x32.F32.E4M3.E4M3 R24, gdesc[UR16], RZ, !UPT, gsb0 ;  /* 0x00600000101879f3 */ /* 0x000fe6000c0008ff */
[----:B------:R-:W-:Y:S02]  /*1800*/  WARPGROUP.DEPBAR.LE gsb0, 0x0 ;  /* 0x00008000000079c5 */ /* 0x000fe40000010000 */
[----:B------:R-:W-:-:S06]  /*1810*/  WARPGROUP.ARRIVE ;  /* 0x00000000000079c5 */ /* 0x000fcc0000000000 */
[----:B------:R-:W-:Y:S01]  /*1820*/  QGMMA.64x32x32.F32.E4M3.E4M3 R104, gdesc[UR4], R104, gsb0 ;  /* 0x00600000046879f3 */ /* 0x000fe20008000868 */
[----:B------:R-:W-:Y:S01]  /*1830*/  UMOV UR6, UR8 ;  /* 0x0000000800067c82 */ /* 0x000fe20008000000 */
[----:B------:R-:W-:Y:S01]  /*1840*/  UMOV UR7, 0x40000040 ;  /* 0x4000004000077882 */ /* 0x000fe20000000000 */
[----:B------:R-:W-:Y:S01]  /*1850*/  UIADD3 UR8, UR20, 0x402, URZ ;  /* 0x0000040214087890 */ /* 0x000fe2000fffe03f */
[----:B------:R-:W-:Y:S02]  /*1860*/  WARPGROUP.DEPBAR.LE gsb0, 0x0 ;  /* 0x00008000000079c5 */ /* 0x000fe40000010000 */
[----:B------:R-:W-:-:S06]  /*1870*/  WARPGROUP.ARRIVE ;  /* 0x00000000000079c5 */ /* 0x000fcc0000000000 */
[----:B------:R-:W-:Y:S01]  /*1880*/  QGMMA.64x32x32.F32.E4M3.E4M3 R88, gdesc[UR4], R88, gsb0 ;  /* 0x00600000045879f3 */ /* 0x000fe20008000858 */
[----:B------:R-:W-:Y:S01]  /*1890*/  UMOV UR6, UR9 ;  /* 0x0000000900067c82 */ /* 0x000fe20008000000 */
[----:B------:R-:W-:Y:S01]  /*18a0*/  UMOV UR7, 0x40000040 ;  /* 0x4000004000077882 */ /* 0x000fe20000000000 */
[----:B------:R-:W-:Y:S01]  /*18b0*/  UMOV UR9, 0x40000040 ;  /* 0x4000004000097882 */ /* 0x000fe20000000000 */
        /* <DEDUP_REMOVED lines=11> */
[----:B------:R-:W-:Y:S02]  /*1970*/  UIADD3 UR8, UR12, 0x4, URZ ;  /* 0x000000040c087890 */ /* 0x000fe4000fffe03f */
[----:B------:R-:W-:Y:S01]  /*1980*/  UIADD3 UR12, UR12, 0x6, URZ ;  /* 0x000000060c0c7890 */ /* 0x000fe2000fffe03f */
[----:B------:R-:W-:Y:S02]  /*1990*/  WARPGROUP.DEPBAR.LE gsb0, 0x0 ;  /* 0x00008000000079c5 */ /* 0x000fe40000010000 */
[----:B------:R-:W-:-:S06]  /*19a0*/  WARPGROUP.ARRIVE ;  /* 0x00000000000079c5 */ /* 0x000fcc0000000000 */
[----:B------:R-:W-:Y:S01]  /*19b0*/  QGMMA.64x32x32.F32.E4M3.E4M3 R24, gdesc[UR4], R24, gsb0 ;  /* 0x00600000041879f3 */ /* 0x000fe20008000818 */
[----:B------:R-:W-:Y:S02]  /*19c0*/  UIADD3 UR6, UR20, 0x104, URZ ;  /* 0x0000010414067890 */ /* 0x000fe4000fffe03f */
[----:B------:R-:W-:Y:S01]  /*19d0*/  UIADD3 UR7, UR20, 0x204, URZ ;  /* 0x0000020414077890 */ /* 0x000fe2000fffe03f */
        /* <DEDUP_REMOVED lines=51> */
[----:B------:R-:W-:Y:S03]  /*1d10*/  QGMMA.64x32x32.F32.E4M3.E4M3 R24, gdesc[UR12], R24, gsb0 ;  /* 0x006000000c1879f3 */ /* 0x000fe60008000818 */
[----:B------:R-:W-:Y:S02]  /*1d20*/  WARPGROUP.DEPBAR.LE gsb0, 0x0 ;  /* 0x00008000000079c5 */ /* 0x000fe40000010000 */
[----:B------:R-:W-:Y:S05]  /*1d30*/  @!P0 BRA `(.L_x_13) ;  /* 0x0000000000048947 */ /* 0x000fea0003800000 */
[----:B------:R-:W-:Y:S01]  /*1d40*/  BPT.TRAP 0x1 ;  /* 0x000000040000795c */ /* 0x000fe20000300000 */
.L_x_13:
[C---:B------:R-:W-:Y:S01]  /*1d50*/  FMUL.FTZ R11, R0.reuse, R106 ;  /* 0x0000006a000b7220 */ /* 0x040fe20000410000 */
[C---:B------:R-:W-:Y:S01]  /*1d60*/  FMUL.FTZ R12, R0.reuse, R107 ;  /* 0x0000006b000c7220 */ /* 0x040fe20000410000 */
[C---:B------:R-:W-:Y:S01]  /*1d70*/  FMUL.FTZ R15, R0.reuse, R110 ;  /* 0x0000006e000f7220 */ /* 0x040fe20000410000 */
[C---:B------:R-:W-:Y:S01]  /*1d80*/  FMUL.FTZ R24, R0.reuse, R24 ;  /* 0x0000001800187220 */ /* 0x040fe20000410000 */
[C---:B------:R-:W-:Y:S01]  /*1d90*/  FMUL.FTZ R76, R0.reuse, R114 ;  /* 0x00000072004c7220 */ /* 0x040fe20000410000 */
[C---:B------:R-:W-:Y:S01]  /*1da0*/  FMUL.FTZ R72, R0.reuse, R111 ;  /* 0x0000006f00487220 */ /* 0x040fe20000410000 */
[----:B------:R-:W-:Y:S01]  /*1db0*/  MUFU.TANH R11, R11 ;  /* 0x0000000b000b7308 */ /* 0x000fe20000002400 */
[----:B------:R-:W-:Y:S02]  /*1dc0*/  IMAD.U32 R125, RZ, RZ, UR47 ;  /* 0x0000002fff7d7e24 */ /* 0x000fe4000f8e00ff */
[C---:B------:R-:W-:Y:S01]  /*1dd0*/  FMUL.FTZ R6, R0.reuse, R104 ;  /* 0x0000006800067220 */ /* 0x040fe20000410000 */
[C---:B------:R-:W-:Y:S01]  /*1de0*/  FMUL.FTZ R75, R0.reuse, R115 ;  /* 0x00000073004b7220 */ /* 0x040fe20000410000 */
[C---:B------:R-:W-:Y:S01]  /*1df0*/  FMUL.FTZ R84, R0.reuse, R58 ;  /* 0x0000003a00547220 */ /* 0x040fe20000410000 */
[C---:B------:R-:W-:Y:S01]  /*1e00*/  FMUL.FTZ R5, R0.reuse, R105 ;  /* 0x0000006900057220 */ /* 0x040fe20000410000 */
[C---:B------:R-:W-:Y:S01]  /*1e10*/  FMUL.FTZ R80, R0.reuse, R118 ;  /* 0x0000007600507220 */ /* 0x040fe20000410000 */
[C---:B------:R-:W-:Y:S01]  /*1e20*/  FMUL.FTZ R20, R0.reuse, R89 ;  /* 0x0000005900147220 */ /* 0x040fe20000410000 */
[----:B------:R-:W-:Y:S01]  /*1e30*/  MUFU.TANH R12, R12 ;  /* 0x0000000c000c7308 */ /* 0x000fe20000002400 */
[C---:B------:R-:W-:Y:S01]  /*1e40*/  FMUL.FTZ R7, R0.reuse, R108 ;  /* 0x0000006c00077220 */ /* 0x040fe20000410000 */
[C---:B------:R-:W-:Y:S01]  /*1e50*/  FMUL.FTZ R79, R0.reuse, R119 ;  /* 0x00000077004f7220 */ /* 0x040fe20000410000 */
[C---:B------:R-:W-:Y:S01]  /*1e60*/  FMUL.FTZ R21, R0.reuse, R88 ;  /* 0x0000005800157220 */ /* 0x040fe20000410000 */
[C---:B------:R-:W-:Y:S01]  /*1e70*/  FMUL.FTZ R90, R0.reuse, R90 ;  /* 0x0000005a005a7220 */ /* 0x040fe20000410000 */
[C---:B------:R-:W-:Y:S01]  /*1e80*/  FMUL.FTZ R25, R0.reuse, R25 ;  /* 0x0000001900197220 */ /* 0x040fe20000410000 */
[C---:B------:R-:W-:Y:S01]  /*1e90*/  FMUL.FTZ R8, R0.reuse, R109 ;  /* 0x0000006d00087220 */ /* 0x040fe20000410000 */
[C---:B------:R-:W-:Y:S01]  /*1ea0*/  FMUL.FTZ R10, R0.reuse, R112 ;  /* 0x00000070000a7220 */ /* 0x040fe20000410000 */
[----:B------:R0:W-:Y:S01]  /*1eb0*/  MUFU.TANH R114, R24 ;  /* 0x0000001800727308 */ /* 0x0001e20000002400 */
[C---:B------:R-:W-:Y:S01]  /*1ec0*/  FMUL.FTZ R83, R0.reuse, R91 ;  /* 0x0000005b00537220 */ /* 0x040fe20000410000 */
[C---:B------:R-:W-:Y:S01]  /*1ed0*/  FMUL.FTZ R9, R0.reuse, R113 ;  /* 0x0000007100097220 */ /* 0x040fe20000410000 */
[C---:B------:R-:W-:Y:S01]  /*1ee0*/  FMUL.FTZ R94, R0.reuse, R94 ;  /* 0x0000005e005e7220 */ /* 0x040fe20000410000 */
[C---:B------:R-:W-:Y:S01]  /*1ef0*/  FMUL.FTZ R27, R0.reuse, R27 ;  /* 0x0000001b001b7220 */ /* 0x040fe20000410000 */
[C---:B------:R-:W-:Y:S01]  /*1f00*/  FMUL.FTZ R14, R0.reuse, R116 ;  /* 0x00000074000e7220 */ /* 0x040fe20000410000 */
[C---:B------:R-:W-:Y:S01]  /*1f10*/  FMUL.FTZ R95, R0.reuse, R95 ;  /* 0x0000005f005f7220 */ /* 0x040fe20000410000 */
[C---:B------:R-:W-:Y:S01]  /*1f20*/  FMUL.FTZ R13, R0.reuse, R117 ;  /* 0x00000075000d7220 */ /* 0x040fe20000410000 */
[----:B------:R-:W1:Y:S01]  /*1f30*/  MUFU.TANH R15, R15 ;  /* 0x0000000f000f7308 */ /* 0x000e620000002400 */
[----:B0-----:R-:W-:Y:S01]  /*1f40*/  IADD3 R24, R191, UR48, RZ ;  /* 0x00000030bf187c10 */ /* 0x001fe2000fffe0ff */
[C---:B------:R-:W-:Y:S01]  /*1f50*/  FMUL.FTZ R85, R0.reuse, R59 ;  /* 0x0000003b00557220 */ /* 0x040fe20000410000 */
[C---:B------:R-:W-:Y:S01]  /*1f60*/  FMUL.FTZ R98, R0.reuse, R98 ;  /* 0x0000006200627220 */ /* 0x040fe20000410000 */
[C---:B------:R-:W-:Y:S01]  /*1f70*/  FMUL.FTZ R71, R0.reuse, R71 ;  /* 0x0000004700477220 */ /* 0x040fe20000410000 */
[----:B------:R-:W-:Y:S01]  /*1f80*/  FMUL.FTZ R99, R0, R99 ;  /* 0x0000006300637220 */ /* 0x000fe20000410000 */
[----:B------:R-:W-:-:S02]  /*1f90*/  IMAD R125, R125, -0xa0, R24 ;  /* 0xffffff607d7d7824 */ /* 0x000fc400078e0218 */
[C---:B------:R-:W-:Y:S01]  /*1fa0*/  FMUL.FTZ R77, R0.reuse, R97 ;  /* 0x00000061004d7220 */ /* 0x040fe20000410000 */
[----:B------:R-:W-:Y:S01]  /*1fb0*/  MUFU.TANH R72, R72 ;  /* 0x0000004800487308 */ /* 0x000fe20000002400 */
[C---:B------:R-:W-:Y:S01]  /*1fc0*/  FMUL.FTZ R63, R0.reuse, R63 ;  /* 0x0000003f003f7220 */ /* 0x040fe20000410000 */
[C---:B------:R-:W-:Y:S01]  /*1fd0*/  FMUL.FTZ R26, R0.reuse, R26 ;  /* 0x0000001a001a7220 */ /* 0x040fe20000410000 */
[C---:B------:R-:W-:Y:S01]  /*1fe0*/  ISETP.GT.AND P4, PT, R125.reuse, RZ, PT ;  /* 0x000000ff7d00720c */ /* 0x040fe20003f84270 */
[C---:B------:R-:W-:Y:S01]  /*1ff0*/  FMUL.FTZ R73, R0.reuse, R93 ;  /* 0x0000005d00497220 */ /* 0x040fe20000410000 */
[C---:B------:R-:W-:Y:S01]  /*2000*/  ISETP.GT.AND P3, PT, R125.reuse, 0x1, PT ;  /* 0x000000017d00780c */ /* 0x040fe20003f64270 */
[C---:B------:R-:W-:Y:S01]  /*2010*/  FMUL.FTZ R102, R0.reuse, R102 ;  /* 0x0000006600667220 */ /* 0x040fe20000410000 */
[C---:B------:R-:W-:Y:S01]  /*2020*/  ISETP.GT.AND P2, PT, R125.reuse, 0x8, PT ;  /* 0x000000087d00780c */ /* 0x040fe20003f44270 */
[----:B------:R-:W-:Y:S01]  /*2030*/  MUFU.TANH R76, R76 ;  /* 0x0000004c004c7308 */ /* 0x000fe20000002400 */
[----:B------:R-:W-:Y:S01]  /*2040*/  ISETP.GT.AND P1, PT, R125, 0x9, PT ;  /* 0x000000097d00780c */ /* 0x000fe20003f24270 */
[C---:B------:R-:W-:Y:S01]  /*2050*/  FMUL.FTZ R30, R0.reuse, R30 ;  /* 0x0000001e001e7220 */ /* 0x040fe20000410000 */
[----:B-1----:R-:W-:Y:S01]  /*2060*/  FSEL R88, R15, -INF , P2 ;  /* 0xff8000000f587808 */ /* 0x002fe20001000000 */
[C---:B------:R-:W-:Y:S01]  /*2070*/  FMUL.FTZ R74, R0.reuse, R92 ;  /* 0x0000005c004a7220 */ /* 0x040fe20000410000 */
[C---:B------:R-:W-:Y:S01]  /*2080*/  ISETP.GT.AND P6, PT, R125.reuse, 0x10, PT ;  /* 0x000000107d00780c */ /* 0x040fe20003fc4270 */
[C---:B------:R-:W-:Y:S01]  /*2090*/  FMUL.FTZ R103, R0.reuse, R103 ;  /* 0x0000006700677220 */ /* 0x040fe20000410000 */
[----:B------:R-:W-:Y:S01]  /*20a0*/  ISETP.GT.AND P5, PT, R125, 0x11, PT ;  /* 0x000000117d00780c */ /* 0x000fe20003fa4270 */
[----:B------:R-:W0:Y:S01]  /*20b0*/  MUFU.TANH R6, R6 ;  /* 0x0000000600067308 */ /* 0x000e220000002400 */
        /* <DEDUP_REMOVED lines=15> */
[----:B------:R-:W2:Y:S01]  /*21b0*/  MUFU.TANH R75, R75 ;  /* 0x0000004b004b7308 */ /* 0x000ea20000002400 */
[----:B-1----:R-:W-:Y:S01]  /*21c0*/  FSEL R84, R11, -INF , P4 ;  /* 0xff8000000b547808 */ /* 0x002fe20002000000 */
[----:B------:R-:W-:Y:S01]  /*21d0*/  FMUL.FTZ R64, R0, R40 ;  /* 0x0000002800407220 */ /* 0x000fe20000410000 */
[----:B------:R-:W-:Y:S01]  /*21e0*/  FSEL R11, R12, -INF , P3 ;  /* 0xff8000000c0b7808 */ /* 0x000fe20001800000 */
[----:B------:R-:W-:Y:S01]  /*21f0*/  FMUL.FTZ R53, R0, R53 ;  /* 0x0000003500357220 */ /* 0x000fe20000410000 */
[----:B0-----:R-:W-:Y:S01]  /*2200*/  FSEL R6, R6, -INF , P4 ;  /* 0xff80000006067808 */ /* 0x001fe20002000000 */
[----:B------:R-:W-:Y:S01]  /*2210*/  FMUL.FTZ R57, R0, R57 ;  /* 0x0000003900397220 */ /* 0x000fe20000410000 */
[----:B------:R-:W-:Y:S01]  /*2220*/  FMNMX.FTZ R15, R84, R11, !PT ;  /* 0x0000000b540f7209 */ /* 0x000fe20007810000 */
[----:B------:R-:W0:Y:S01]  /*2230*/  MUFU.TANH R5, R5 ;  /* 0x0000000500057308 */ /* 0x000e220000002400 */
[----:B------:R-:W-:Y:S01]  /*2240*/  ISETP.GT.AND P4, PT, R125, 0x18, PT ;  /* 0x000000187d00780c */ /* 0x000fe20003f84270 */
[C---:B------:R-:W-:Y:S01]  /*2250*/  FMUL.FTZ R70, R0.reuse, R70 ;  /* 0x0000004600467220 */ /* 0x040fe20000410000 */
[C---:B------:R-:W-:Y:S01]  /*2260*/  FMUL.FTZ R42, R0.reuse, R42 ;  /* 0x0000002a002a7220 */ /* 0x040fe20000410000 */
[C---:B------:R-:W-:Y:S01]  /*2270*/  FMUL.FTZ R49, R0.reuse, R49 ;  /* 0x0000003100317220 */ /* 0x040fe20000410000 */
[C---:B------:R-:W-:Y:S01]  /*2280*/  FMUL.FTZ R44, R0.reuse, R44 ;  /* 0x0000002c002c7220 */ /* 0x040fe20000410000 */
[C---:B------:R-:W-:Y:S01]  /*2290*/  FMUL.FTZ R51, R0.reuse, R51 ;  /* 0x0000003300337220 */ /* 0x040fe20000410000 */
[C---:B------:R-:W-:Y:S01]  /*22a0*/  FMUL.FTZ R43, R0.reuse, R43 ;  /* 0x0000002b002b7220 */ /* 0x040fe20000410000 */
[----:B------:R-:W-:Y:S01]  /*22b0*/  MUFU.TANH R80, R80 ;  /* 0x0000005000507308 */ /* 0x000fe20000002400 */
[----:B--2---:R-:W-:Y:S01]  /*22c0*/  FSEL R75, R75, -INF , P5 ;  /* 0xff8000004b4b7808 */ /* 0x004fe20002800000 */
[C---:B------:R-:W-:Y:S01]  /*22d0*/  FMUL.FTZ R47, R0.reuse, R47 ;  /* 0x0000002f002f7220 */ /* 0x040fe20000410000 */
[C---:B------:R-:W-:Y:S01]  /*22e0*/  FMUL.FTZ R46, R0.reuse, R46 ;  /* 0x0000002e002e7220 */ /* 0x040fe20000410000 */
[C---:B------:R-:W-:Y:S01]  /*22f0*/  FMUL.FTZ R39, R0.reuse, R39 ;  /* 0x0000002700277220 */ /* 0x040fe20000410000 */
[C---:B------:R-:W-:Y:S01]  /*2300*/  FMUL.FTZ R31, R0.reuse, R31 ;  /* 0x0000001f001f7220 */ /* 0x040fe20000410000 */
[C---:B------:R-:W-:Y:S01]  /*2310*/  FMUL.FTZ R48, R0.reuse, R48 ;  /* 0x0000003000307220 */ /* 0x040fe20000410000 */
[C---:B------:R-:W-:Y:S01]  /*2320*/  FMUL.FTZ R50, R0.reuse, R50 ;  /* 0x0000003200327220 */ /* 0x040fe20000410000 */
[----:B------:R-:W1:Y:S01]  /*2330*/  MUFU.TANH R7, R7 ;  /* 0x0000000700077308 */ /* 0x000e620000002400 */
[----:B0-----:R-:W-:Y:S01]  /*2340*/  FSEL R5, R5, -INF , P3 ;  /* 0xff80000005057808 */ /* 0x001fe20001800000 */
[C---:B------:R-:W-:Y:S01]  /*2350*/  FMUL.FTZ R41, R0.reuse, R41 ;  /* 0x0000002900297220 */ /* 0x040fe20000410000 */
[----:B------:R-:W-:Y:S01]  /*2360*/  ISETP.GT.AND P3, PT, R125, 0x19, PT ;  /* 0x000000197d00780c */ /* 0x000fe20003f64270 */
[C---:B------:R-:W-:Y:S01]  /*2370*/  FMUL.FTZ R54, R0.reuse, R54 ;  /* 0x0000003600367220 */ /* 0x040fe20000410000 */
[C---:B------:R-:W-:Y:S01]  /*2380*/  FMUL.FTZ R35, R0.reuse, R35 ;  /* 0x0000002300237220 */ /* 0x040fe20000410000 */
[C---:B------:R-:W-:Y:S01]  /*2390*/  FMUL.FTZ R52, R0.reuse, R52 ;  /* 0x0000003400347220 */ /* 0x040fe20000410000 */
[----:B------:R-:W-:Y:S01]  /*23a0*/  ULDC UR6, c[0x0][0x988] ;  /* 0x0002620000067ab9 */ /* 0x000fe20000000800 */
[----:B------:R-:W-:Y:S01]  /*23b0*/  MUFU.TANH R79, R79 ;  /* 0x0000004f004f7308 */ /* 0x000fe20000002400 */
[----:B------:R-:W-:Y:S01]  /*23c0*/  P2R R120, PR, RZ, 0x1 ;  /* 0x00000001ff787803 */ /* 0x000fe20000000000 */
[C---:B------:R-:W-:Y:S01]  /*23d0*/  FMUL.FTZ R28, R0.reuse, R28 ;  /* 0x0000001c001c7220 */ /* 0x040fe20000410000 */
[C---:B------:R-:W-:Y:S01]  /*23e0*/  FMUL.FTZ R29, R0.reuse, R29 ;  /* 0x0000001d001d7220 */ /* 0x040fe20000410000 */
[C---:B------:R-:W-:Y:S01]  /*23f0*/  FMUL.FTZ R33, R0.reuse, R33 ;  /* 0x0000002100217220 */ /* 0x040fe20000410000 */
[C---:B------:R-:W-:Y:S01]  /*2400*/  FMUL.FTZ R37, R0.reuse, R37 ;  /* 0x0000002500257220 */ /* 0x040fe20000410000 */
[C---:B------:R-:W-:Y:S01]  /*2410*/  FMUL.FTZ R32, R0.reuse, R32 ;  /* 0x0000002000207220 */ /* 0x040fe20000410000 */
[----:B------:R-:W-:Y:S01]  /*2420*/  FMUL.FTZ R36, R0, R36 ;  /* 0x0000002400247220 */ /* 0x000fe20000410000 */
[----:B------:R0:W-:Y:S01]  /*2430*/  MUFU.TANH R86, R90 ;  /* 0x0000005a00567308 */ /* 0x0001e20000002400 */
[----:B------:R-:W-:-:S07]  /*2440*/  UISETP.GE.AND UP0, UPT, UR48, 0xa1, UPT ;  /* 0x000000a13000788c */ /* 0x000fce000bf06270 */
[----:B------:R2:W-:Y:S01]  /*2450*/  MUFU.TANH R115, R25 ;  /* 0x0000001900737308 */ /* 0x0005e20000002400 */
[----:B0-----:R-:W-:-:S07]  /*2460*/  FSEL R90, R72, -INF , P1 ;  /* 0xff800000485a7808 */ /* 0x001fce0000800000 */
[----:B------:R-:W0:Y:S01]  /*2470*/  MUFU.TANH R8, R8 ;  /* 0x0000000800087308 */ /* 0x000e220000002400 */
[----:B--2---:R-:W-:Y:S02]  /*2480*/  FMNMX.FTZ R25, R88, R15, !PT ;  /* 0x0000000f58197209 */ /* 0x004fe40007810000 */
[----:B------:R-:W-:Y:S02]  /*2490*/  FSEL R15, R76, -INF , P6 ;  /* 0xff8000004c0f7808 */ /* 0x000fe40003000000 */
[----:B------:R-:W-:-:S03]  /*24a0*/  FMNMX.FTZ R12, R90, R25, !PT ;  /* 0x000000195a0c7209 */ /* 0x000fc60007810000 */
[----:B------:R-:W2:Y:S01]  /*24b0*/  MUFU.TANH R10, R10 ;  /* 0x0000000a000a7308 */ /* 0x000ea20000002400 */
[----:B------:R-:W-:-:S04]  /*24c0*/  FMNMX.FTZ R12, R15, R12, !PT ;  /* 0x0000000c0f0c7209 */ /* 0x000fc80007810000 */
[----:B------:R-:W-:Y:S02]  /*24d0*/  FMNMX.FTZ R24, R75, R12, !PT ;  /* 0x0000000c4b187209 */ /* 0x000fe40007810000 */
[----:B-1----:R-:W-:Y:S01]  /*24e0*/  FSEL R12, R7, -INF , P2 ;  /* 0xff800000070c7808 */ /* 0x002fe20001000000 */
[----:B------:R-:W-:Y:S01]  /*24f0*/  MUFU.TANH R83, R83 ;  /* 0x0000005300537308 */ /* 0x000fe20000002400 */
[C---:B------:R-:W-:Y:S02]  /*2500*/  ISETP.GT.AND P2, PT, R125.reuse, 0x20, PT ;  /* 0x000000207d00780c */ /* 0x040fe40003f44270 */
[----:B0-----:R-:W-:Y:S02]  /*2510*/  FSEL R8, R8, -INF , P1 ;  /* 0xff80000008087808 */ /* 0x001fe40000800000 */
[----:B------:R-:W-:-:S03]  /*2520*/  ISETP.GT.AND P1, PT, R125, 0x21, PT ;  /* 0x000000217d00780c */ /* 0x000fc60003f24270 */
[----:B------:R-:W-:Y:S01]  /*2530*/  MUFU.TANH R9, R9 ;  /* 0x0000000900097308 */ /* 0x000fe20000002400 */
[----:B--2---:R-:W-:Y:S02]  /*2540*/  FSEL R10, R10, -INF , P6 ;  /* 0xff8000000a0a7808 */ /* 0x004fe40003000000 */
[----:B------:R-:W-:-:S05]  /*2550*/  ISETP.GT.AND P6, PT, R125, 0x28, PT ;  /* 0x000000287d00780c */ /* 0x000fca0003fc4270 */
[----:B------:R-:W0:Y:S08]  /*2560*/  MUFU.TANH R94, R94 ;  /* 0x0000005e005e7308 */ /* 0x000e300000002400 */
[----:B------:R1:W-:Y:S08]  /*2570*/  MUFU.TANH R117, R27 ;  /* 0x0000001b00757308 */ /* 0x0003f00000002400 */
[----:B------:R-:W-:Y:S01]  /*2580*/  MUFU.TANH R14, R14 ;  /* 0x0000000e000e7308 */ /* 0x000fe20000002400 */
[----:B-1----:R-:W-:-:S02]  /*2590*/  FSEL R27, R80, -INF , P4 ;  /* 0xff800000501b7808 */ /* 0x002fc40002000000 */
[----:B0-----:R-:W-:Y:S02]  /*25a0*/  FSEL R25, R94, -INF , P6 ;  /* 0xff8000005e197808 */ /* 0x001fe40003000000 */
[----:B------:R-:W-:-:S03]  /*25b0*/  FMNMX.FTZ R24, R27, R24, !PT ;  /* 0x000000181b187209 */ /* 0x000fc60007810000 */
[----:B------:R-:W0:Y:S08]  /*25c0*/  MUFU.TANH R95, R95 ;  /* 0x0000005f005f7308 */ /* 0x000e300000002400 */
[----:B------:R1:W-:Y:S08]  /*25d0*/  MUFU.TANH R91, R85 ;  /* 0x00000055005b7308 */ /* 0x0003f00000002400 */
[----:B------:R-:W2:Y:S01]  /*25e0*/  MUFU.TANH R13, R13 ;  /* 0x0000000d000d7308 */ /* 0x000ea20000002400 */
[----:B-1----:R-:W-:-:S04]  /*25f0*/  FSEL R85, R79, -INF , P3 ;  /* 0xff8000004f557808 */ /* 0x002fc80001800000 */
[----:B------:R-:W-:-:S03]  /*2600*/  FMNMX.FTZ R24, R85, R24, !PT ;  /* 0x0000001855187209 */ /* 0x000fc60007810000 */
[----:B------:R-:W-:Y:S08]  /*2610*/  MUFU.TANH R98, R98 ;  /* 0x0000006200627308 */ /* 0x000ff00000002400 */
[----:B------:R1:W-:Y:S08]  /*2620*/  MUFU.TANH R97, R71 ;  /* 0x0000004700617308 */ /* 0x0003f00000002400 */
[----:B------:R-:W-:Y:S01]  /*2630*/  MUFU.TANH R21, R21 ;  /* 0x0000001500157308 */ /* 0x000fe20000002400 */
[----:B-1----:R-:W-:-:S07]  /*2640*/  FSEL R71, R86, -INF , P2 ;  /* 0xff80000056477808 */ /* 0x002fce0001000000 */
[----:B------:R1:W-:Y:S08]  /*2650*/  MUFU.TANH R93, R63 ;  /* 0x0000003f005d7308 */ /* 0x0003f00000002400 */
[----:B------:R-:W3:Y:S01]  /*2660*/  MUFU.TANH R99, R99 ;  /* 0x0000006300637308 */ /* 0x000ee20000002400 */
[----:B-1----:R-:W-:Y:S01]  /*2670*/  FMUL.FTZ R63, R0, R69 ;  /* 0x00000045003f7220 */ /* 0x002fe20000410000 */
[----:B------:R-:W-:-:S06]  /*2680*/  FSEL R69, R83, -INF , P1 ;  /* 0xff80000053457808 */ /* 0x000fcc0000800000 */
[----:B------:R1:W-:Y:S08]  /*2690*/  MUFU.TANH R116, R26 ;  /* 0x0000001a00747308 */ /* 0x0003f00000002400 */
[----:B------:R-:W-:Y:S01]  /*26a0*/  MUFU.TANH R20, R20 ;  /* 0x0000001400147308 */ /* 0x000fe20000002400 */
[----:B-1----:R-:W-:Y:S02]  /*26b0*/  FMNMX.FTZ R26, R71, R24, !PT ;  /* 0x00000018471a7209 */ /* 0x002fe40007810000 */
[----:B------:R-:W-:-:S02]  /*26c0*/  FSEL R24, R9, -INF , P5 ;  /* 0xff80000009187808 */ /* 0x000fc40002800000 */
[----:B------:R-:W-:-:S03]  /*26d0*/  ISETP.GT.AND P5, PT, R125, 0x29, PT ;  /* 0x000000297d00780c */ /* 0x000fc60003fa4270 */
[----:B------:R-:W-:Y:S01]  /*26e0*/  MUFU.TANH R102, R102 ;  /* 0x0000006600667308 */ /* 0x000fe20000002400 */
[----:B0-----:R-:W-:-:S07]  /*26f0*/  FSEL R83, R95, -INF , P5 ;  /* 0xff8000005f537808 */ /* 0x001fce0002800000 */
[----:B------:R0:W-:Y:S08]  /*2700*/  MUFU.TANH R118, R30 ;  /* 0x0000001e00767308 */ /* 0x0001f00000002400 */
[----:B------:R-:W1:Y:S01]  /*2710*/  MUFU.TANH R74, R74 ;  /* 0x0000004a004a7308 */ /* 0x000e620000002400 */
[----:B0-----:R-:W-:Y:S02]  /*2720*/  FMNMX.FTZ R30, R69, R26, !PT ;  /* 0x0000001a451e7209 */ /* 0x001fe40007810000 */
[----:B------:R-:W-:-:S02]  /*2730*/  FSEL R26, R14, -INF , P4 ;  /* 0xff8000000e1a7808 */ /* 0x000fc40002000000 */
[----:B------:R-:W-:Y:S02]  /*2740*/  ISETP.GT.AND P4, PT, R125, 0x30, PT ;  /* 0x000000307d00780c */ /* 0x000fe40003f84270 */
[----:B------:R-:W-:Y:S01]  /*2750*/  FMNMX.FTZ R14, R25, R30, !PT ;  /* 0x0000001e190e7209 */ /* 0x000fe20007810000 */
[----:B------:R-:W-:Y:S01]  /*2760*/  MUFU.TANH R103, R103 ;  /* 0x0000006700677308 */ /* 0x000fe20000002400 */
[----:B--2---:R-:W-:Y:S01]  /*2770*/  FSEL R30, R13, -INF , P3 ;  /* 0xff8000000d1e7808 */ /* 0x004fe20001800000 */
[----:B------:R-:W-:Y:S01]  /*2780*/  IMAD.U32 R13, RZ, RZ, UR6 ;  /* 0x00000006ff0d7e24 */ /* 0x000fe2000f8e00ff */
[----:B------:R-:W-:Y:S02]  /*2790*/  ISETP.GT.AND P3, PT, R125, 0x31, PT ;  /* 0x000000317d00780c */ /* 0x000fe40003f64270 */
[----:B------:R-:W-:Y:S02]  /*27a0*/  FMNMX.FTZ R14, R83, R14, !PT ;  /* 0x0000000e530e7209 */ /* 0x000fe40007810000 */
[----:B---3--:R-:W-:Y:S01]  /*27b0*/  FSEL R65, R99, -INF , P3 ;  /* 0xff80000063417808 */ /* 0x008fe20001800000 */
[----:B------:R-:W0:Y:S01]  /*27c0*/  MUFU.TANH R73, R73 ;  /* 0x0000004900497308 */ /* 0x000e220000002400 */
[----:B-1----:R-:W-:-:S02]  /*27d0*/  FSEL R74, R74, -INF , P6 ;  /* 0xff8000004a4a7808 */ /* 0x002fc40003000000 */
[----:B------:R-:W-:Y:S02]  /*27e0*/  ISETP.GT.AND P6, PT, R125, 0x40, PT ;  /* 0x000000407d00780c */ /* 0x000fe40003fc4270 */
[----:B------:R-:W-:-:S03]  /*27f0*/  R2UR UR6, R4 ;  /* 0x00000000040672ca */ /* 0x000fc600000e0000 */
[----:B------:R1:W-:Y:S08]  /*2800*/  MUFU.TANH R96, R67 ;  /* 0x0000004300607308 */ /* 0x0003f00000002400 */
[----:B------:R-:W2:Y:S01]  /*2810*/  MUFU.TANH R78, R78 ;  /* 0x0000004e004e7308 */ /* 0x000ea20000002400 */
[----:B-1----:R-:W-:Y:S01]  /*2820*/  FSEL R67, R98, -INF , P4 ;  /* 0xff80000062437808 */ /* 0x002fe20002000000 */
[----:B------:R-:W-:Y:S01]  /*2830*/  UIADD3 UR6, UR6, 0x22840, URZ ;  /* 0x0002284006067890 */ /* 0x000fe2000fffe03f */
[----:B0-----:R-:W-:-:S02]  /*2840*/  FSEL R40, R73, -INF , P5 ;  /* 0xff80000049287808 */ /* 0x001fc40002800000 */
[----:B------:R-:W-:Y:S01]  /*2850*/  FMNMX.FTZ R14, R67, R14, !PT ;  /* 0x0000000e430e7209 */ /* 0x000fe20007810000 */
[----:B------:R-:W-:Y:S01]  /*2860*/  UPRMT UR6, UR38, 0x654, UR6 ;  /* 0x0000065426067896 */ /* 0x000fe20008000006 */
[----:B------:R-:W-:Y:S01]  /*2870*/  ISETP.GT.AND P5, PT, R125, 0x41, PT ;  /* 0x000000417d00780c */ /* 0x000fe20003fa4270 */
[----:B------:R0:W-:Y:S01]  /*2880*/  MUFU.TANH R121, R34 ;  /* 0x0000002200797308 */ /* 0x0001e20000002400 */
[----:B------:R-:W-:-:S06]  /*2890*/  FMNMX.FTZ R14, R65, R14, !PT ;  /* 0x0000000e410e7209 */ /* 0x000fcc0007810000 */
[----:B------:R-:W-:Y:S01]  /*28a0*/  SYNCS.ARRIVE.TRANS64.RED.A1T0 RZ, [UR6], RZ ;  /* 0x000000ffffff79a7 */ /* 0x000fe20008100406 */
[----:B------:R1:W-:Y:S01]  /*28b0*/  MUFU.TANH R92, R62 ;  /* 0x0000003e005c7308 */ /* 0x0003e20000002400 */
[----:B0-----:R-:W-:Y:S02]  /*28c0*/  FSEL R34, R21, -INF , P2 ;  /* 0xff80000015227808 */ /* 0x001fe40001000000 */
[C---:B------:R-:W-:Y:S02]  /*28d0*/  ISETP.GT.AND P2, PT, R125.reuse, 0x38, PT ;  /* 0x000000387d00780c */ /* 0x040fe40003f44270 */
[----:B--2---:R-:W-:Y:S02]  /*28e0*/  FSEL R78, R78, -INF , P4 ;  /* 0xff8000004e4e7808 */ /* 0x004fe40002000000 */
[----:B------:R-:W-:Y:S01]  /*28f0*/  ISETP.GT.AND P4, PT, R125, 0x48, PT ;  /* 0x000000487d00780c */ /* 0x000fe20003f84270 */
[----:B------:R-:W-:Y:S01]  /*2900*/  MUFU.TANH R77, R77 ;  /* 0x0000004d004d7308 */ /* 0x000fe20000002400 */
[C---:B-1----:R-:W-:Y:S01]  /*2910*/  FMUL.FTZ R62, R0.reuse, R68 ;  /* 0x00000044003e7220 */ /* 0x042fe20000410000 */
[----:B------:R-:W-:Y:S01]  /*2920*/  FMUL.FTZ R68, R0, R45 ;  /* 0x0000002d00447220 */ /* 0x000fe20000410000 */
[----:B------:R-:W-:-:S04]  /*2930*/  FSEL R45, R102, -INF , P2 ;  /* 0xff800000662d7808 */ /* 0x000fc80001000000 */
[----:B------:R-:W-:Y:S01]  /*2940*/  FMNMX.FTZ R14, R45, R14, !PT ;  /* 0x0000000e2d0e7209 */ /* 0x000fe20007810000 */
[----:B------:R0:W-:Y:S08]  /*2950*/  MUFU.TANH R123, R38 ;  /* 0x00000026007b7308 */ /* 0x0001f00000002400 */
[----:B------:R-:W1:Y:S01]  /*2960*/  MUFU.TANH R82, R82 ;  /* 0x0000005200527308 */ /* 0x000e620000002400 */
[----:B0-----:R-:W-:-:S02]  /*2970*/  FSEL R38, R20, -INF , P1 ;  /* 0xff80000014267808 */ /* 0x001fc40000800000 */
[----:B------:R-:W-:-:S04]  /*2980*/  ISETP.GT.AND P1, PT, R125, 0x39, PT ;  /* 0x000000397d00780c */ /* 0x000fc80003f24270 */
[----:B------:R-:W-:Y:S01]  /*2990*/  FSEL R79, R103, -INF , P1 ;  /* 0xff800000674f7808 */ /* 0x000fe20000800000 */
[----:B------:R-:W-:Y:S03]  /*29a0*/  MUFU.TANH R81, R81 ;  /* 0x0000005100517308 */ /* 0x000fe60000002400 */
[----:B------:R-:W-:-:S05]  /*29b0*/  FMNMX.FTZ R14, R79, R14, !PT ;  /* 0x0000000e4f0e7209 */ /* 0x000fca0007810000 */
[----:B------:R-:W-:Y:S01]  /*29c0*/  MUFU.TANH R66, R66 ;  /* 0x0000004200427308 */ /* 0x000fe20000002400 */
[----:B-1----:R-:W-:Y:S02]  /*29d0*/  FSEL R82, R82, -INF , P2 ;  /* 0xff80000052527808 */ /* 0x002fe40001000000 */
[----:B------:R-:W-:-:S05]  /*29e0*/  ISETP.GT.AND P2, PT, R125, 0x50, PT ;  /* 0x000000507d00780c */ /* 0x000fca0003f44270 */
[----:B------:R0:W-:Y:S08]  /*29f0*/  MUFU.TANH R113, R55 ;  /* 0x0000003700717308 */ /* 0x0001f00000002400 */
[----:B------:R-:W1:Y:S01]  /*2a00*/  MUFU.TANH R56, R56 ;  /* 0x0000003800387308 */ /* 0x000e620000002400 */
[----:B0-----:R-:W-:-:S04]  /*2a10*/  FSEL R55, R89, -INF , P6 ;  /* 0xff80000059377808 */ /* 0x001fc80003000000 */
[----:B------:R-:W-:-:S03]  /*2a20*/  FMNMX.FTZ R14, R55, R14, !PT ;  /* 0x0000000e370e7209 */ /* 0x000fc60007810000 */
[----:B------:R0:W-:Y:S08]  /*2a30*/  MUFU.TANH R111, R53 ;  /* 0x00000035006f7308 */ /* 0x0001f00000002400 */
[----:B------:R-:W-:Y:S01]  /*2a40*/  MUFU.TANH R57, R57 ;  /* 0x0000003900397308 */ /* 0x000fe20000002400 */
[----:B0-----:R-:W-:Y:S02]  /*2a50*/  FSEL R53, R91, -INF , P5 ;  /* 0xff8000005b357808 */ /* 0x001fe40002800000 */
[----:B-1----:R-:W-:-:S02]  /*2a60*/  FSEL R56, R56, -INF , P6 ;  /* 0xff80000038387808 */ /* 0x002fc40003000000 */
[----:B------:R-:W-:Y:S02]  /*2a70*/  FMNMX.FTZ R14, R53, R14, !PT ;  /* 0x0000000e350e7209 */ /* 0x000fe40007810000 */
[----:B------:R-:W-:Y:S01]  /*2a80*/  ISETP.GT.AND P6, PT, R125, 0x58, PT ;  /* 0x000000587d00780c */ /* 0x000fe20003fc4270 */
[----:B------:R0:W-:Y:S08]  /*2a90*/  MUFU.TANH R100, R42 ;  /* 0x0000002a00647308 */ /* 0x0001f00000002400 */
[----:B------:R-:W-:Y:S01]  /*2aa0*/  MUFU.TANH R70, R70 ;  /* 0x0000004600467308 */ /* 0x000fe20000002400 */
[----:B0-----:R-:W-:-:S02]  /*2ab0*/  FSEL R42, R77, -INF , P3 ;  /* 0xff8000004d2a7808 */ /* 0x001fc40001800000 */
[----:B------:R-:W-:-:S04]  /*2ac0*/  ISETP.GT.AND P3, PT, R125, 0x49, PT ;  /* 0x000000497d00780c */ /* 0x000fc80003f64270 */
[----:B------:R-:W-:Y:S01]  /*2ad0*/  FSEL R73, R93, -INF , P3 ;  /* 0xff8000005d497808 */ /* 0x000fe20001800000 */
[----:B------:R0:W-:Y:S08]  /*2ae0*/  MUFU.TANH R107, R49 ;  /* 0x00000031006b7308 */ /* 0x0001f00000002400 */
[----:B------:R-:W1:Y:S01]  /*2af0*/  MUFU.TANH R58, R58 ;  /* 0x0000003a003a7308 */ /* 0x000e620000002400 */
[----:B0-----:R-:W-:-:S04]  /*2b00*/  FSEL R49, R92, -INF , P4 ;  /* 0xff8000005c317808 */ /* 0x001fc80002000000 */
[----:B------:R-:W-:-:S03]  /*2b10*/  FMNMX.FTZ R14, R49, R14, !PT ;  /* 0x0000000e310e7209 */ /* 0x000fc60007810000 */
[----:B------:R-:W-:Y:S01]  /*2b20*/  MUFU.TANH R59, R59 ;  /* 0x0000003b003b7308 */ /* 0x000fe20000002400 */
[----:B------:R-:W-:-:S07]  /*2b30*/  FMNMX.FTZ R14, R73, R14, !PT ;  /* 0x0000000e490e7209 */ /* 0x000fce0007810000 */
[----:B------:R0:W-:Y:S01]  /*2b40*/  MUFU.TANH R101, R44 ;  /* 0x0000002c00657308 */ /* 0x0001e20000002400 */
[----:B-1----:R-:W-:Y:S02]  /*2b50*/  FSEL R58, R58, -INF , P4 ;  /* 0xff8000003a3a7808 */ /* 0x002fe40002000000 */
[----:B------:R-:W-:-:S04]  /*2b60*/  ISETP.GT.AND P4, PT, R125, 0x60, PT ;  /* 0x000000607d00780c */ /* 0x000fc80003f84270 */
[----:B------:R-:W-:Y:S01]  /*2b70*/  FSEL R20, R100, -INF , P4 ;  /* 0xff80000064147808 */ /* 0x000fe20002000000 */
[----:B------:R1:W-:Y:S01]  /*2b80*/  MUFU.TANH R109, R51 ;  /* 0x00000033006d7308 */ /* 0x0003e20000002400 */
[----:B0-----:R-:W-:Y:S02]  /*2b90*/  FSEL R44, R81, -INF , P1 ;  /* 0xff800000512c7808 */ /* 0x001fe40000800000 */
[----:B------:R-:W-:-:S05]  /*2ba0*/  ISETP.GT.AND P1, PT, R125, 0x51, PT ;  /* 0x000000517d00780c */ /* 0x000fca0003f24270 */
[----:B------:R-:W-:Y:S01]  /*2bb0*/  MUFU.TANH R61, R61 ;  /* 0x0000003d003d7308 */ /* 0x000fe20000002400 */
[----:B-1----:R-:W-:-:S04]  /*2bc0*/  FSEL R51, R66, -INF , P2 ;  /* 0xff80000042337808 */ /* 0x002fc80001000000 */
[----:B------:R-:W-:-:S03]  /*2bd0*/  FMNMX.FTZ R14, R51, R14, !PT ;  /* 0x0000000e330e7209 */ /* 0x000fc60007810000 */
[----:B------:R-:W-:Y:S08]  /*2be0*/  MUFU.TANH R43, R43 ;  /* 0x0000002b002b7308 */ /* 0x000ff00000002400 */
[----:B------:R0:W-:Y:S08]  /*2bf0*/  MUFU.TANH R105, R47 ;  /* 0x0000002f00697308 */ /* 0x0001f00000002400 */
[----:B------:R-:W1:Y:S01]  /*2c00*/  MUFU.TANH R60, R60 ;  /* 0x0000003c003c7308 */ /* 0x000e620000002400 */
[----:B0-----:R-:W-:-:S04]  /*2c10*/  FSEL R47, R96, -INF , P1 ;  /* 0xff800000602f7808 */ /* 0x001fc80000800000 */
[----:B------:R-:W-:-:S03]  /*2c20*/  FMNMX.FTZ R14, R47, R14, !PT ;  /* 0x0000000e2f0e7209 */ /* 0x000fc60007810000 */
[----:B------:R0:W-:Y:S08]  /*2c30*/  MUFU.TANH R104, R46 ;  /* 0x0000002e00687308 */ /* 0x0001f00000002400 */
[----:B------:R2:W-:Y:S01]  /*2c40*/  MUFU.TANH R124, R39 ;  /* 0x00000027007c7308 */ /* 0x0005e20000002400 */
[----:B0-----:R-:W-:Y:S02]  /*2c50*/  FSEL R46, R57, -INF , P5 ;  /* 0xff800000392e7808 */ /* 0x001fe40002800000 */
[----:B------:R-:W-:-:S02]  /*2c60*/  ISETP.GT.AND P5, PT, R125, 0x59, PT ;  /* 0x000000597d00780c */ /* 0x000fc40003fa4270 */
[----:B-1----:R-:W-:Y:S02]  /*2c70*/  FSEL R60, R60, -INF , P1 ;  /* 0xff8000003c3c7808 */ /* 0x002fe40000800000 */
[----:B------:R-:W-:Y:S01]  /*2c80*/  ISETP.GT.AND P1, PT, R125, 0x69, PT ;  /* 0x000000697d00780c */ /* 0x000fe20003f24270 */
[----:B------:R-:W0:Y:S01]  /*2c90*/  MUFU.TANH R62, R62 ;  /* 0x0000003e003e7308 */ /* 0x000e220000002400 */
[----:B--2---:R-:W-:-:S04]  /*2ca0*/  FSEL R39, R70, -INF , P6 ;  /* 0xff80000046277808 */ /* 0x004fc80003000000 */
[----:B------:R-:W-:-:S03]  /*2cb0*/  FMNMX.FTZ R14, R39, R14, !PT ;  /* 0x0000000e270e7209 */ /* 0x000fc60007810000 */
[----:B------:R1:W-:Y:S08]  /*2cc0*/  MUFU.TANH R119, R31 ;  /* 0x0000001f00777308 */ /* 0x0003f00000002400 */
[----:B------:R-:W-:Y:S01]  /*2cd0*/  MUFU.TANH R63, R63 ;  /* 0x0000003f003f7308 */ /* 0x000fe20000002400 */
[----:B-1----:R-:W-:Y:S02]  /*2ce0*/  FSEL R31, R97, -INF , P5 ;  /* 0xff800000611f7808 */ /* 0x002fe40002800000 */
[----:B0-----:R-:W-:-:S02]  /*2cf0*/  FSEL R62, R62, -INF , P6 ;  /* 0xff8000003e3e7808 */ /* 0x001fc40003000000 */
[----:B------:R-:W-:Y:S02]  /*2d00*/  FMNMX.FTZ R7, R31, R14, !PT ;  /* 0x0000000e1f077209 */ /* 0x000fe40007810000 */
[----:B------:R-:W-:Y:S01]  /*2d10*/  ISETP.GT.AND P6, PT, R125, 0x70, PT ;  /* 0x000000707d00780c */ /* 0x000fe20003fc4270 */
[----:B------:R0:W-:Y:S01]  /*2d20*/  MUFU.TANH R106, R48 ;  /* 0x00000030006a7308 */ /* 0x0001e20000002400 */
[----:B------:R-:W-:-:S07]  /*2d30*/  FMNMX.FTZ R7, R20, R7, !PT ;  /* 0x0000000714077209 */ /* 0x000fce0007810000 */
[----:B------:R1:W2:Y:S01]  /*2d40*/  MUFU.TANH R108, R50 ;  /* 0x00000032006c7308 */ /* 0x0002a20000002400 */
[----:B0-----:R-:W-:Y:S02]  /*2d50*/  FSEL R48, R59, -INF , P3 ;  /* 0xff8000003b307808 */ /* 0x001fe40001800000 */
[----:B------:R-:W-:-:S04]  /*2d60*/  ISETP.GT.AND P3, PT, R125, 0x61, PT ;  /* 0x000000617d00780c */ /* 0x000fc80003f64270 */
[----:B------:R-:W-:Y:S01]  /*2d70*/  FSEL R86, R43, -INF , P3 ;  /* 0xff8000002b567808 */ /* 0x000fe20001800000 */
[----:B------:R-:W0:Y:S01]  /*2d80*/  MUFU.TANH R64, R64 ;  /* 0x0000004000407308 */ /* 0x000e220000002400 */
[----:B-1----:R-:W-:Y:S02]  /*2d90*/  FSEL R50, R61, -INF , P2 ;  /* 0xff8000003d327808 */ /* 0x002fe40001000000 */
[----:B------:R-:W-:Y:S02]  /*2da0*/  ISETP.GT.AND P2, PT, R125, 0x68, PT ;  /* 0x000000687d00780c */ /* 0x000fe40003f44270 */
[----:B------:R-:W-:Y:S02]  /*2db0*/  FMNMX.FTZ R7, R86, R7, !PT ;  /* 0x0000000756077209 */ /* 0x000fe40007810000 */
[----:B------:R-:W-:Y:S01]  /*2dc0*/  FSEL R92, R104, -INF , P2 ;  /* 0xff800000685c7808 */ /* 0x000fe20001000000 */
[----:B------:R-:W1:Y:S01]  /*2dd0*/  MUFU.TANH R41, R41 ;  /* 0x0000002900297308 */ /* 0x000e620000002400 */
[----:B--2---:R-:W-:-:S02]  /*2de0*/  FSEL R43, R108, -INF , P6 ;  /* 0xff8000006c2b7808 */ /* 0x004fc40003000000 */
[----:B------:R-:W-:Y:S02]  /*2df0*/  FMNMX.FTZ R14, R92, R7, !PT ;  /* 0x000000075c0e7209 */ /* 0x000fe40007810000 */
[----:B------:R-:W-:Y:S02]  /*2e00*/  FSEL R66, R101, -INF , P2 ;  /* 0xff80000065427808 */ /* 0x000fe40001000000 */
[C---:B------:R-:W-:Y:S01]  /*2e10*/  ISETP.GT.AND P2, PT, R125.reuse, 0x80, PT ;  /* 0x000000807d00780c */ /* 0x040fe20003f44270 */
[----:B------:R1:W2:Y:S01]  /*2e20*/  MUFU.TANH R112, R54 ;  /* 0x0000003600707308 */ /* 0x0002a20000002400 */
[----:B0-----:R-:W-:Y:S02]  /*2e30*/  FSEL R64, R64, -INF , P4 ;  /* 0xff80000040407808 */ /* 0x001fe40002000000 */
[----:B------:R-:W-:Y:S02]  /*2e40*/  ISETP.GT.AND P4, PT, R125, 0x78, PT ;  /* 0x000000787d00780c */ /* 0x000fe40003f84270 */
[----:B------:R-:W-:-:S02]  /*2e50*/  FSEL R61, R116, -INF , P2 ;  /* 0xff800000743d7808 */ /* 0x000fc40001000000 */
[----:B------:R-:W-:Y:S01]  /*2e60*/  FSEL R70, R106, -INF , P6 ;  /* 0xff8000006a467808 */ /* 0x000fe20003000000 */
[----:B------:R0:W-:Y:S01]  /*2e70*/  MUFU.TANH R122, R35 ;  /* 0x00000023007a7308 */ /* 0x0001e20000002400 */
[----:B-1----:R-:W-:Y:S02]  /*2e80*/  FSEL R54, R41, -INF , P3 ;  /* 0xff80000029367808 */ /* 0x002fe40001800000 */
[C---:B------:R-:W-:Y:S02]  /*2e90*/  ISETP.GT.AND P3, PT, R125.reuse, 0x79, PT ;  /* 0x000000797d00780c */ /* 0x040fe40003f64270 */
[----:B------:R-:W-:Y:S02]  /*2ea0*/  ISETP.GT.AND P6, PT, R125, 0x88, PT ;  /* 0x000000887d00780c */ /* 0x000fe40003fc4270 */
[----:B------:R-:W-:Y:S01]  /*2eb0*/  FSEL R59, R113, -INF , P3 ;  /* 0xff800000713b7808 */ /* 0x000fe20001800000 */
[----:B------:R-:W1:Y:S01]  /*2ec0*/  MUFU.TANH R68, R68 ;  /* 0x0000004400447308 */ /* 0x000e620000002400 */
[----:B0-----:R-:W-:-:S02]  /*2ed0*/  FSEL R35, R105, -INF , P1 ;  /* 0xff80000069237808 */ /* 0x001fc40000800000 */
[----:B--2---:R-:W-:Y:S02]  /*2ee0*/  FSEL R41, R112, -INF , P4 ;  /* 0xff80000070297808 */ /* 0x004fe40002000000 */
[----:B------:R-:W-:Y:S02]  /*2ef0*/  FMNMX.FTZ R14, R35, R14, !PT ;  /* 0x0000000e230e7209 */ /* 0x000fe40007810000 */
[----:B------:R-:W-:Y:S01]  /*2f00*/  FSEL R77, R118, -INF , P6 ;  /* 0xff800000764d7808 */ /* 0x000fe20003000000 */
[----:B------:R0:W2:Y:S01]  /*2f10*/  MUFU.TANH R110, R52 ;  /* 0x00000034006e7308 */ /* 0x0000a20000002400 */
[----:B------:R-:W-:Y:S02]  /*2f20*/  FMNMX.FTZ R14, R43, R14, !PT ;  /* 0x0000000e2b0e7209 */ /* 0x000fe40007810000 */
[----:B------:R-:W-:Y:S02]  /*2f30*/  FSEL R80, R111, -INF , P3 ;  /* 0xff8000006f507808 */ /* 0x000fe40001800000 */
[----:B------:R-:W-:-:S02]  /*2f40*/  ISETP.GT.AND P3, PT, R125, 0x91, PT ;  /* 0x000000917d00780c */ /* 0x000fc40003f64270 */
[----:B------:R-:W-:Y:S01]  /*2f50*/  FSEL R94, R114, -INF , P2 ;  /* 0xff800000725e7808 */ /* 0x000fe20001000000 */
[----:B------:R-:W3:Y:S01]  /*2f60*/  MUFU.TANH R112, R28 ;  /* 0x0000001c00707308 */ /* 0x000ee20000002400 */
[----:B0-----:R-:W-:Y:S02]  /*2f70*/  FSEL R52, R63, -INF , P5 ;  /* 0xff8000003f347808 */ /* 0x001fe40002800000 */
[----:B------:R-:W-:Y:S02]  /*2f80*/  ISETP.GT.AND P5, PT, R125, 0x71, PT ;  /* 0x000000717d00780c */ /* 0x000fe40003fa4270 */
[----:B-1----:R-:W-:Y:S02]  /*2f90*/  FSEL R68, R68, -INF , P1 ;  /* 0xff80000044447808 */ /* 0x002fe40000800000 */
[----:B------:R-:W-:Y:S01]  /*2fa0*/  FSEL R57, R109, -INF , P5 ;  /* 0xff8000006d397808 */ /* 0x000fe20002800000 */
[----:B------:R-:W0:Y:S01]  /*2fb0*/  MUFU.TANH R116, R29 ;  /* 0x0000001d00747308 */ /* 0x000e220000002400 */
[----:B------:R-:W-:-:S02]  /*2fc0*/  ISETP.GT.AND P1, PT, R125, 0x81, PT ;  /* 0x000000817d00780c */ /* 0x000fc40003f24270 */
[----:B------:R-:W-:Y:S02]  /*2fd0*/  FMNMX.FTZ R14, R57, R14, !PT ;  /* 0x0000000e390e7209 */ /* 0x000fe40007810000 */
[----:B------:R-:W-:Y:S02]  /*2fe0*/  FSEL R63, R117, -INF , P1 ;  /* 0xff800000753f7808 */ /* 0x000fe40000800000 */
[----:B------:R-:W-:Y:S01]  /*2ff0*/  FMNMX.FTZ R14, R41, R14, !PT ;  /* 0x0000000e290e7209 */ /* 0x000fe20007810000 */
[----:B------:R-:W1:Y:S01]  /*3000*/  MUFU.TANH R118, R32 ;  /* 0x0000002000767308 */ /* 0x000e620000002400 */
[----:B------:R-:W-:Y:S02]  /*3010*/  FSEL R72, R107, -INF , P5 ;  /* 0xff8000006b487808 */ /* 0x000fe40002800000 */
[----:B------:R-:W-:Y:S02]  /*3020*/  FMNMX.FTZ R14, R59, R14, !PT ;  /* 0x0000000e3b0e7209 */ /* 0x000fe40007810000 */
[----:B------:R-:W-:-:S02]  /*3030*/  ISETP.GT.AND P5, PT, R125, 0x89, PT ;  /* 0x000000897d00780c */ /* 0x000fc40003fa4270 */
[----:B------:R-:W-:Y:S02]  /*3040*/  FMNMX.FTZ R14, R61, R14, !PT ;  /* 0x0000000e3d0e7209 */ /* 0x000fe40007810000 */
[----:B--2---:R-:W-:Y:S02]  /*3050*/  FSEL R76, R110, -INF , P4 ;  /* 0xff8000006e4c7808 */ /* 0x004fe40002000000 */
[----:B------:R-:W-:Y:S02]  /*3060*/  FMNMX.FTZ R14, R63, R14, !PT ;  /* 0x0000000e3f0e7209 */ /* 0x000fe40007810000 */
[----:B------:R-:W-:Y:S02]  /*3070*/  ISETP.GT.AND P4, PT, R125, 0x90, PT ;  /* 0x000000907d00780c */ /* 0x000fe40003f84270 */
[----:B------:R-:W-:Y:S02]  /*3080*/  FSEL R81, R119, -INF , P5 ;  /* 0xff80000077517808 */ /* 0x000fe40002800000 */
[----:B------:R-:W-:-:S02]  /*3090*/  FMNMX.FTZ R14, R77, R14, !PT ;  /* 0x0000000e4d0e7209 */ /* 0x000fc40007810000 */
[----:B------:R-:W-:Y:S02]  /*30a0*/  FSEL R89, R121, -INF , P4 ;  /* 0xff80000079597808 */ /* 0x000fe40002000000 */
[----:B------:R-:W-:Y:S02]  /*30b0*/  FMNMX.FTZ R14, R81, R14, !PT ;  /* 0x0000000e510e7209 */ /* 0x000fe40007810000 */
[----:B------:R-:W-:Y:S02]  /*30c0*/  ISETP.GT.AND P2, PT, R125, 0x98, PT ;  /* 0x000000987d00780c */ /* 0x000fe40003f44270 */
[----:B------:R-:W-:Y:S02]  /*30d0*/  FSEL R91, R122, -INF , P3 ;  /* 0xff8000007a5b7808 */ /* 0x000fe40001800000 */
[----:B------:R-:W-:Y:S01]  /*30e0*/  FMNMX.FTZ R14, R89, R14, !PT ;  /* 0x0000000e590e7209 */ /* 0x000fe20007810000 */
[----:B------:R-:W2:Y:S01]  /*30f0*/  MUFU.TANH R122, R36 ;  /* 0x00000024007a7308 */ /* 0x000ea20000002400 */
[----:B------:R-:W-:-:S02]  /*3100*/  FSEL R96, R115, -INF , P1 ;  /* 0xff80000073607808 */ /* 0x000fc40000800000 */
[----:B------:R-:W-:Y:S02]  /*3110*/  ISETP.GT.AND P1, PT, R125, 0x99, PT ;  /* 0x000000997d00780c */ /* 0x000fe40003f24270 */
[----:B------:R-:W-:Y:S02]  /*3120*/  FSEL R93, R123, -INF , P2 ;  /* 0xff8000007b5d7808 */ /* 0x000fe40001000000 */
[----:B------:R-:W-:Y:S02]  /*3130*/  FMNMX.FTZ R14, R91, R14, !PT ;  /* 0x0000000e5b0e7209 */ /* 0x000fe40007810000 */
[----:B------:R-:W-:Y:S02]  /*3140*/  FSEL R98, R124, -INF , P1 ;  /* 0xff8000007c627808 */ /* 0x000fe40000800000 */
[----:B------:R-:W-:Y:S01]  /*3150*/  FMNMX.FTZ R7, R93, R14, !PT ;  /* 0x0000000e5d077209 */ /* 0x000fe20007810000 */
[----:B------:R-:W4:Y:S01]  /*3160*/  MUFU.TANH R124, R37 ;  /* 0x00000025007c7308 */ /* 0x000f220000002400 */
[----:B---3--:R-:W-:-:S02]  /*3170*/  FSEL R112, R112, -INF , P6 ;  /* 0xff80000070707808 */ /* 0x008fc40003000000 */
[----:B------:R-:W-:Y:S02]  /*3180*/  FMNMX.FTZ R7, R98, R7, !PT ;  /* 0x0000000762077209 */ /* 0x000fe40007810000 */
[----:B0-----:R-:W-:Y:S02]  /*3190*/  FSEL R116, R116, -INF , P5 ;  /* 0xff80000074747808 */ /* 0x001fe40002800000 */
[----:B-1----:R-:W-:Y:S01]  /*31a0*/  FSEL R118, R118, -INF , P4 ;  /* 0xff80000076767808 */ /* 0x002fe20002000000 */
[----:B------:R-:W0:Y:S01]  /*31b0*/  SHFL.BFLY PT, R14, R7, 0x2, 0x1f ;  /* 0x0c401f00070e7f89 */ /* 0x000e2200000e0000 */
[----:B--2---:R-:W-:Y:S02]  /*31c0*/  FSEL R122, R122, -INF , P2 ;  /* 0xff8000007a7a7808 */ /* 0x004fe40001000000 */
[----:B----4-:R-:W-:Y:S02]  /*31d0*/  FSEL R124, R124, -INF , P1 ;  /* 0xff8000007c7c7808 */ /* 0x010fe40000800000 */
[----:B0-----:R-:W-:-:S05]  /*31e0*/  FMNMX.FTZ R9, R7, R14, !PT ;  /* 0x0000000e07097209 */ /* 0x001fca0007810000 */
[----:B------:R-:W0:Y:S02]  /*31f0*/  SHFL.BFLY PT, R14, R9, 0x1, 0x1f ;  /* 0x0c201f00090e7f89 */ /* 0x000e2400000e0000 */
[----:B0-----:R-:W-:-:S04]  /*3200*/  FMNMX.FTZ R14, R9, R14, !PT ;  /* 0x0000000e090e7209 */ /* 0x001fc80007810000 */
[C---:B------:R-:W-:Y:S01]  /*3210*/  FSETP.NEU.FTZ.AND P0, PT, R14.reuse, -INF , PT ;  /* 0xff8000000e00780b */ /* 0x040fe20003f1d000 */
[----:B------:R-:W-:-:S05]  /*3220*/  FFMA.FTZ R100, R14, R13, -8 ;  /* 0xc10000000e647423 */ /* 0x000fca000001000d */
[----:B------:R-:W-:Y:S02]  /*3230*/  FSEL R100, R100, RZ, P0 ;  /* 0x000000ff64647208 */ /* 0x000fe40000000000 */
[----:B------:R-:W-:Y:S02]  /*3240*/  ISETP.NE.AND P0, PT, R120, RZ, PT ;  /* 0x000000ff7800720c */ /* 0x000fe40003f05270 */
[----:B------:R-:W0:Y:S01]  /*3250*/  MUFU.TANH R120, R33 ;  /* 0x0000002100787308 */ /* 0x000e220000002400 */
[----:B------:R-:W-:-:S01]  /*3260*/  FFMA.FTZ R28, R11, R13, -R100 ;  /* 0x0000000d0b1c7223 */ /* 0x000fc20000010864 */
[--C-:B------:R-:W-:Y:S01]  /*3270*/  FFMA.FTZ R11, R15, R13, -R100.reuse ;  /* 0x0000000d0f0b7223 */ /* 0x100fe20000010864 */
[----:B------:R-:W-:Y:S01]  /*3280*/  FMNMX.FTZ R15, R6, R5, !PT ;  /* 0x00000005060f7209 */ /* 0x000fe20007810000 */
[-CC-:B------:R-:W-:Y:S01]  /*3290*/  FFMA.FTZ R29, R27, R13.reuse, -R100.reuse ;  /* 0x0000000d1b1d7223 */ /* 0x180fe20000010864 */
[----:B------:R-:W-:-:S01]  /*32a0*/  FFMA.FTZ R45, R45, R13, -R100 ;  /* 0x0000000d2d2d7223 */ /* 0x000fc20000010864 */
[--C-:B------:R-:W-:Y:S01]  /*32b0*/  FFMA.FTZ R106, R53, R13, -R100.reuse ;  /* 0x0000000d356a7223 */ /* 0x100fe20000010864 */
[----:B------:R-:W-:Y:S01]  /*32c0*/  FMNMX.FTZ R21, R12, R15, !PT ;  /* 0x0000000f0c157209 */ /* 0x000fe20007810000 */
[-CC-:B------:R-:W-:Y:S01]  /*32d0*/  FFMA.FTZ R53, R49, R13.reuse, -R100.reuse ;  /* 0x0000000d31357223 */ /* 0x180fe20000010864 */
[----:B------:R1:W-:Y:S01]  /*32e0*/  MUFU.EX2 R15, R29 ;  /* 0x0000001d000f7308 */ /* 0x0003e20000000800 */
[----:B------:R-:W-:-:S01]  /*32f0*/  FFMA.FTZ R114, R31, R13, -R100 ;  /* 0x0000000d1f727223 */ /* 0x000fc20000010864 */
[----:B------:R-:W-:Y:S01]  /*3300*/  FMNMX.FTZ R21, R8, R21, !PT ;  /* 0x0000001508157209 */ /* 0x000fe20007810000 */
[----:B------:R-:W-:-:S01]  /*3310*/  FFMA.FTZ R31, R20, R13, -R100 ;  /* 0x0000000d141f7223 */ /* 0x000fc20000010864 */
[-CC-:B------:R-:W-:Y:S01]  /*3320*/  FFMA.FTZ R51, R51, R13.reuse, -R100.reuse ;  /* 0x0000000d33337223 */ /* 0x180fe20000010864 */
[----:B------:R-:W-:-:S01]  /*3330*/  FFMA.FTZ R67, R67, R13, -R100 ;  /* 0x0000000d43437223 */ /* 0x000fc20000010864 */
[----:B------:R-:W-:Y:S01]  /*3340*/  FMNMX.FTZ R21, R10, R21, !PT ;  /* 0x000000150a157209 */ /* 0x000fe20007810000 */
[----:B------:R-:W-:-:S01]  /*3350*/  FFMA.FTZ R7, R84, R13, -R100 ;  /* 0x0000000d54077223 */ /* 0x000fc20000010864 */
[----:B0-----:R-:W-:Y:S01]  /*3360*/  FSEL R120, R120, -INF , P3 ;  /* 0xff80000078787808 */ /* 0x001fe20001800000 */
[----:B------:R-:W-:-:S01]  /*3370*/  FFMA.FTZ R9, R88, R13, -R100 ;  /* 0x0000000d58097223 */ /* 0x000fc20000010864 */
[----:B------:R-:W-:Y:S01]  /*3380*/  FMNMX.FTZ R21, R24, R21, !PT ;  /* 0x0000001518157209 */ /* 0x000fe20007810000 */
[----:B------:R-:W-:Y:S01]  /*3390*/  MUFU.EX2 R28, R28 ;  /* 0x0000001c001c7308 */ /* 0x000fe20000000800 */
[----:B------:R-:W-:-:S01]  /*33a0*/  FFMA.FTZ R32, R90, R13, -R100 ;  /* 0x0000000d5a207223 */ /* 0x000fc20000010864 */
[--C-:B------:R-:W-:Y:S01]  /*33b0*/  FFMA.FTZ R88, R69, R13, -R100.reuse ;  /* 0x0000000d45587223 */ /* 0x100fe20000010864 */
[----:B------:R-:W-:Y:S01]  /*33c0*/  FMNMX.FTZ R27, R26, R21, !PT ;  /* 0x000000151a1b7209 */ /* 0x000fe20007810000 */
[-CC-:B------:R-:W-:Y:S01]  /*33d0*/  FFMA.FTZ R126, R57, R13.reuse, -R100.reuse ;  /* 0x0000000d397e7223 */ /* 0x180fe20000010864 */
[----:B------:R-:W-:-:S01]  /*33e0*/  FFMA.FTZ R55, R55, R13, -R100 ;  /* 0x0000000d37377223 */ /* 0x000fc20000010864 */
[--C-:B------:R-:W-:Y:S01]  /*33f0*/  FFMA.FTZ R36, R75, R13, -R100.reuse ;  /* 0x0000000d4b247223 */ /* 0x100fe20000010864 */
        /* <DEDUP_REMOVED lines=28> */
[----:B-1----:R-:W-:Y:S01]  /*35c0*/  FMNMX.FTZ R29, R82, R27, !PT ;  /* 0x0000001b521d7209 */ /* 0x002fe20007810000 */
[-CC-:B------:R-:W-:Y:S01]  /*35d0*/  FFMA.FTZ R41, R41, R13.reuse, -R100.reuse ;  /* 0x0000000d29297223 */ /* 0x180fe20000010864 */
[----:B------:R-:W-:-:S01]  /*35e0*/  FFMA.FTZ R134, R91, R13, -R100 ;  /* 0x0000000d5b867223 */ /* 0x000fc20000010864 */
[----:B------:R-:W-:Y:S01]  /*35f0*/  FFMA.FTZ R98, R98, R13, -R100 ;  /* 0x0000000d62627223 */ /* 0x000fe20000010864 */
[----:B------:R-:W-:Y:S01]  /*3600*/  FMNMX.FTZ R29, R44, R29, !PT ;  /* 0x0000001d2c1d7209 */ /* 0x000fe20007810000 */
[----:B------:R-:W-:Y:S03]  /*3610*/  MUFU.EX2 R27, R67 ;  /* 0x00000043001b7308 */ /* 0x000fe60000000800 */
[----:B------:R-:W-:-:S04]  /*3620*/  FMNMX.FTZ R29, R56, R29, !PT ;  /* 0x0000001d381d7209 */ /* 0x000fc80007810000 */
[----:B------:R-:W-:Y:S01]  /*3630*/  FMNMX.FTZ R29, R46, R29, !PT ;  /* 0x0000001d2e1d7209 */ /* 0x000fe20007810000 */
[----:B------:R-:W-:Y:S03]  /*3640*/  MUFU.EX2 R36, R36 ;  /* 0x0000002400247308 */ /* 0x000fe60000000800 */
[----:B------:R-:W-:-:S04]  /*3650*/  FMNMX.FTZ R33, R58, R29, !PT ;  /* 0x0000001d3a217209 */ /* 0x000fc80007810000 */
[----:B------:R-:W-:Y:S01]  /*3660*/  FMNMX.FTZ R33, R48, R33, !PT ;  /* 0x0000002130217209 */ /* 0x000fe20007810000 */
[----:B------:R0:W-:Y:S03]  /*3670*/  MUFU.EX2 R29, R45 ;  /* 0x0000002d001d7308 */ /* 0x0001e60000000800 */
[----:B------:R-:W-:-:S04]  /*3680*/  FMNMX.FTZ R33, R50, R33, !PT ;  /* 0x0000002132217209 */ /* 0x000fc80007810000 */
[----:B------:R-:W-:Y:S01]  /*3690*/  FMNMX.FTZ R33, R60, R33, !PT ;  /* 0x000000213c217209 */ /* 0x000fe20007810000 */
[----:B------:R-:W-:Y:S03]  /*36a0*/  MUFU.EX2 R21, R71 ;  /* 0x0000004700157308 */ /* 0x000fe60000000800 */
[----:B------:R-:W-:-:S04]  /*36b0*/  FMNMX.FTZ R37, R62, R33, !PT ;  /* 0x000000213e257209 */ /* 0x000fc80007810000 */
[----:B------:R-:W-:Y:S01]  /*36c0*/  FMNMX.FTZ R37, R52, R37, !PT ;  /* 0x0000002534257209 */ /* 0x000fe20007810000 */
[----:B------:R-:W-:Y:S03]  /*36d0*/  MUFU.EX2 R33, R55 ;  /* 0x0000003700217308 */ /* 0x000fe60000000800 */
[----:B------:R-:W-:-:S04]  /*36e0*/  FMNMX.FTZ R37, R64, R37, !PT ;  /* 0x0000002540257209 */ /* 0x000fc80007810000 */
[----:B------:R-:W-:Y:S01]  /*36f0*/  FMNMX.FTZ R37, R54, R37, !PT ;  /* 0x0000002536257209 */ /* 0x000fe20007810000 */
[----:B------:R-:W-:Y:S03]  /*3700*/  MUFU.EX2 R84, R84 ;  /* 0x0000005400547308 */ /* 0x000fe60000000800 */
[----:B0-----:R-:W-:-:S04]  /*3710*/  FMNMX.FTZ R45, R66, R37, !PT ;  /* 0x00000025422d7209 */ /* 0x001fc80007810000 */
        /* <DEDUP_REMOVED lines=19> */
[----:B------:R-:W-:Y:S04]  /*3850*/  MUFU.EX2 R104, R104 ;  /* 0x0000006800687308 */ /* 0x000fe80000000800 */
[----:B------:R-:W0:Y:S04]  /*3860*/  SHFL.BFLY PT, R20, R49, 0x2, 0x1f ;  /* 0x0c401f0031147f89 */ /* 0x000e2800000e0000 */
[----:B------:R-:W-:Y:S08]  /*3870*/  MUFU.EX2 R106, R106 ;  /* 0x0000006a006a7308 */ /* 0x000ff00000000800 */
[----:B------:R-:W-:Y:S08]  /*3880*/  MUFU.EX2 R108, R108 ;  /* 0x0000006c006c7308 */ /* 0x000ff00000000800 */
[----:B------:R-:W-:Y:S01]  /*3890*/  MUFU.EX2 R110, R110 ;  /* 0x0000006e006e7308 */ /* 0x000fe20000000800 */
[----:B0-----:R-:W-:Y:S01]  /*38a0*/  FMNMX.FTZ R51, R49, R20, !PT ;  /* 0x0000001431337209 */ /* 0x001fe20007810000 */
[----:B------:R-:W-:-:S06]  /*38b0*/  FFMA.FTZ R49, R77, R13, -R100 ;  /* 0x0000000d4d317223 */ /* 0x000fcc0000010864 */
[----:B------:R-:W-:Y:S01]  /*38c0*/  MUFU.EX2 R39, R39 ;  /* 0x0000002700277308 */ /* 0x000fe20000000800 */
[----:B------:R-:W0:Y:S07]  /*38d0*/  SHFL.BFLY PT, R20, R51, 0x1, 0x1f ;  /* 0x0c201f0033147f89 */ /* 0x000e2e00000e0000 */
[----:B------:R-:W-:Y:S08]  /*38e0*/  MUFU.EX2 R114, R114 ;  /* 0x0000007200727308 */ /* 0x000ff00000000800 */
[----:B------:R-:W-:Y:S08]  /*38f0*/  MUFU.EX2 R31, R31 ;  /* 0x0000001f001f7308 */ /* 0x000ff00000000800 */
[----:B------:R-:W-:Y:S01]  /*3900*/  MUFU.EX2 R86, R86 ;  /* 0x0000005600567308 */ /* 0x000fe20000000800 */
[----:B0-----:R-:W-:Y:S01]  /*3910*/  FMNMX.FTZ R20, R51, R20, !PT ;  /* 0x0000001433147209 */ /* 0x001fe20007810000 */
[----:B------:R-:W-:-:S03]  /*3920*/  FFMA.FTZ R51, R89, R13, -R100 ;  /* 0x0000000d59337223 */ /* 0x000fc60000010864 */
[C---:B------:R-:W-:Y:S01]  /*3930*/  FSETP.NEU.FTZ.AND P1, PT, R20.reuse, -INF , PT ;  /* 0xff8000001400780b */ /* 0x040fe20003f3d000 */
[----:B------:R-:W-:-:S02]  /*3940*/  FFMA.FTZ R53, R20, R13, -8 ;  /* 0xc100000014357423 */ /* 0x000fc4000001000d */
[----:B------:R-:W-:Y:S03]  /*3950*/  MUFU.EX2 R47, R47 ;  /* 0x0000002f002f7308 */ /* 0x000fe60000000800 */
[----:B------:R-:W-:Y:S01]  /*3960*/  FSEL R67, R53, RZ, P1 ;  /* 0x000000ff35437208 */ /* 0x000fe20000800000 */
[----:B------:R-:W-:Y:S01]  /*3970*/  FFMA.FTZ R53, R93, R13, -R100 ;  /* 0x0000000d5d357223 */ /* 0x000fe20000010864 */
[----:B------:R-:W-:-:S03]  /*3980*/  PLOP3.LUT P1, PT, PT, PT, UP0, 0x80, 0x0 ;  /* 0x000000000000781c */ /* 0x000fc60003f2f008 */
[-CC-:B------:R-:W-:Y:S01]  /*3990*/  FFMA.FTZ R6, R6, R13.reuse, -R67.reuse ;  /* 0x0000000d06067223 */ /* 0x180fe20000010843 */
[----:B------:R-:W-:-:S01]  /*39a0*/  FFMA.FTZ R5, R5, R13, -R67 ;  /* 0x0000000d05057223 */ /* 0x000fc20000010843 */
[-CC-:B------:R-:W-:Y:S01]  /*39b0*/  FFMA.FTZ R12, R12, R13.reuse, -R67.reuse ;  /* 0x0000000d0c0c7223 */ /* 0x180fe20000010843 */
[----:B------:R-:W-:-:S01]  /*39c0*/  FFMA.FTZ R57, R8, R13, -R67 ;  /* 0x0000000d08397223 */ /* 0x000fc20000010843 */
[-CC-:B------:R-:W-:Y:S01]  /*39d0*/  FFMA.FTZ R8, R10, R13.reuse, -R67.reuse ;  /* 0x0000000d0a087223 */ /* 0x180fe20000010843 */
[----:B------:R-:W-:-:S01]  /*39e0*/  FFMA.FTZ R55, R24, R13, -R67 ;  /* 0x0000000d18377223 */ /* 0x000fc20000010843 */
[----:B------:R-:W-:Y:S01]  /*39f0*/  MUFU.EX2 R6, R6 ;  /* 0x0000000600067308 */ /* 0x000fe20000000800 */
[----:B------:R-:W-:-:S01]  /*3a00*/  FFMA.FTZ R26, R26, R13, -R67 ;  /* 0x0000000d1a1a7223 */ /* 0x000fc20000010843 */
[-CC-:B------:R-:W-:Y:S01]  /*3a10*/  FFMA.FTZ R10, R34, R13.reuse, -R67.reuse ;  /* 0x0000000d220a7223 */ /* 0x180fe20000010843 */
[----:B------:R-:W-:-:S01]  /*3a20*/  FFMA.FTZ R30, R30, R13, -R67 ;  /* 0x0000000d1e1e7223 */ /* 0x000fc20000010843 */
[-CC-:B------:R-:W-:Y:S01]  /*3a30*/  FFMA.FTZ R74, R74, R13.reuse, -R67.reuse ;  /* 0x0000000d4a4a7223 */ /* 0x180fe20000010843 */
[----:B------:R-:W-:-:S01]  /*3a40*/  FFMA.FTZ R40, R40, R13, -R67 ;  /* 0x0000000d28287223 */ /* 0x000fc20000010843 */
[-CC-:B------:R-:W-:Y:S01]  /*3a50*/  FFMA.FTZ R59, R42, R13.reuse, -R67.reuse ;  /* 0x0000000d2a3b7223 */ /* 0x180fe20000010843 */
[----:B------:R-:W-:-:S01]  /*3a60*/  FFMA.FTZ R82, R82, R13, -R67 ;  /* 0x0000000d52527223 */ /* 0x000fc20000010843 */
[----:B------:R-:W0:Y:S01]  /*3a70*/  MUFU.EX2 R5, R5 ;  /* 0x0000000500057308 */ /* 0x000e220000000800 */
[----:B------:R-:W-:-:S01]  /*3a80*/  FFMA.FTZ R44, R44, R13, -R67 ;  /* 0x0000000d2c2c7223 */ /* 0x000fc20000010843 */
[-CC-:B------:R-:W-:Y:S01]  /*3a90*/  FFMA.FTZ R24, R56, R13.reuse, -R67.reuse ;  /* 0x0000000d38187223 */ /* 0x180fe20000010843 */
[----:B------:R-:W-:-:S01]  /*3aa0*/  FFMA.FTZ R61, R46, R13, -R67 ;  /* 0x0000000d2e3d7223 */ /* 0x000fc20000010843 */
[-CC-:B------:R-:W-:Y:S01]  /*3ab0*/  FFMA.FTZ R58, R58, R13.reuse, -R67.reuse ;  /* 0x0000000d3a3a7223 */ /* 0x180fe20000010843 */
[----:B------:R-:W-:-:S01]  /*3ac0*/  FFMA.FTZ R48, R48, R13, -R67 ;  /* 0x0000000d30307223 */ /* 0x000fc20000010843 */
[-CC-:B------:R-:W-:Y:S01]  /*3ad0*/  FFMA.FTZ R63, R60, R13.reuse, -R67.reuse ;  /* 0x0000000d3c3f7223 */ /* 0x180fe20000010843 */
[----:B------:R-:W-:-:S01]  /*3ae0*/  FFMA.FTZ R62, R62, R13, -R67 ;  /* 0x0000000d3e3e7223 */ /* 0x000fc20000010843 */
[----:B------:R1:W2:Y:S01]  /*3af0*/  MUFU.EX2 R69, R12 ;  /* 0x0000000c00457308 */ /* 0x0002a20000000800 */
[----:B------:R-:W-:-:S01]  /*3b00*/  FFMA.FTZ R52, R52, R13, -R67 ;  /* 0x0000000d34347223 */ /* 0x000fc20000010843 */
[-CC-:B------:R-:W-:Y:S01]  /*3b10*/  FFMA.FTZ R65, R54, R13.reuse, -R67.reuse ;  /* 0x0000000d36417223 */ /* 0x180fe20000010843 */
[----:B------:R-:W-:-:S01]  /*3b20*/  FFMA.FTZ R66, R66, R13, -R67 ;  /* 0x0000000d42427223 */ /* 0x000fc20000010843 */
[-CC-:B------:R-:W-:Y:S01]  /*3b30*/  FFMA.FTZ R68, R68, R13.reuse, -R67.reuse ;  /* 0x0000000d44447223 */ /* 0x180fe20000010843 */
[----:B------:R-:W-:-:S01]  /*3b40*/  FFMA.FTZ R70, R70, R13, -R67 ;  /* 0x0000000d46467223 */ /* 0x000fc20000010843 */
[-CC-:B------:R-:W-:Y:S01]  /*3b50*/  FFMA.FTZ R72, R72, R13.reuse, -R67.reuse ;  /* 0x0000000d48487223 */ /* 0x180fe20000010843 */
[----:B------:R-:W-:-:S01]  /*3b60*/  FFMA.FTZ R76, R76, R13, -R67 ;  /* 0x0000000d4c4c7223 */ /* 0x000fc20000010843 */
[----:B------:R3:W4:Y:S01]  /*3b70*/  MUFU.EX2 R136, R57 ;  /* 0x0000003900887308 */ /* 0x0007220000000800 */
[----:B0-----:R-:W-:-:S01]  /*3b80*/  FADD.FTZ R34, R6, R5 ;  /* 0x0000000506227221 */ /* 0x001fc20000010000 */
[-CC-:B-1----:R-:W-:Y:S01]  /*3b90*/  FFMA.FTZ R12, R78, R13.reuse, -R67.reuse ;  /* 0x0000000d4e0c7223 */ /* 0x182fe20000010843 */
[----:B------:R-:W-:-:S01]  /*3ba0*/  FFMA.FTZ R80, R80, R13, -R67 ;  /* 0x0000000d50507223 */ /* 0x000fc20000010843 */
[-CC-:B------:R-:W-:Y:S01]  /*3bb0*/  FFMA.FTZ R94, R94, R13.reuse, -R67.reuse ;  /* 0x0000000d5e5e7223 */ /* 0x180fe20000010843 */
[----:B------:R-:W-:-:S01]  /*3bc0*/  FFMA.FTZ R96, R96, R13, -R67 ;  /* 0x0000000d60607223 */ /* 0x000fc20000010843 */
[-CC-:B------:R-:W-:Y:S01]  /*3bd0*/  FFMA.FTZ R112, R112, R13.reuse, -R67.reuse ;  /* 0x0000000d70707223 */ /* 0x180fe20000010843 */
[----:B------:R-:W-:-:S01]  /*3be0*/  FFMA.FTZ R116, R116, R13, -R67 ;  /* 0x0000000d74747223 */ /* 0x000fc20000010843 */
[----:B------:R-:W0:Y:S01]  /*3bf0*/  MUFU.EX2 R8, R8 ;  /* 0x0000000800087308 */ /* 0x000e220000000800 */
[----:B---3--:R-:W-:-:S01]  /*3c00*/  FFMA.FTZ R57, R38, R13, -R67 ;  /* 0x0000000d26397223 */ /* 0x008fc20000010843 */
[----:B------:R-:W-:Y:S01]  /*3c10*/  FADD.FTZ R38, R7, R28 ;  /* 0x0000001c07267221 */ /* 0x000fe20000010000 */
[----:B--2---:R-:W-:-:S01]  /*3c20*/  FADD.FTZ R81, R69, R34 ;  /* 0x0000002245517221 */ /* 0x004fc20000010000 */
[-CC-:B------:R-:W-:Y:S01]  /*3c30*/  FFMA.FTZ R118, R118, R13.reuse, -R67.reuse ;  /* 0x0000000d76767223 */ /* 0x180fe20000010843 */
[----:B------:R-:W-:-:S01]  /*3c40*/  FFMA.FTZ R120, R120, R13, -R67 ;  /* 0x0000000d78787223 */ /* 0x000fc20000010843 */
[----:B------:R-:W-:Y:S01]  /*3c50*/  FADD.FTZ R83, R9, R38 ;  /* 0x0000002609537221 */ /* 0x000fe20000010000 */
[----:B------:R-:W-:-:S01]  /*3c60*/  FFMA.FTZ R122, R122, R13, -R67 ;  /* 0x0000000d7a7a7223 */ /* 0x000fc20000010843 */
[----:B------:R-:W1:Y:S01]  /*3c70*/  MUFU.EX2 R55, R55 ;  /* 0x0000003700377308 */ /* 0x000e620000000800 */
[----:B----4-:R-:W-:-:S01]  /*3c80*/  FADD.FTZ R81, R136, R81 ;  /* 0x0000005188517221 */ /* 0x010fc20000010000 */
[----:B------:R-:W-:Y:S01]  /*3c90*/  FADD.FTZ R34, R32, R83 ;  /* 0x0000005320227221 */ /* 0x000fe20000010000 */
[----:B------:R-:W-:Y:S01]  /*3ca0*/  F2FP.SATFINITE.E4M3.F32.PACK_AB_MERGE_C R69, R136, R69, RZ ;  /* 0x000000458845723e */ /* 0x000fe200048070ff */
[----:B------:R-:W-:-:S02]  /*3cb0*/  IMAD.MOV.U32 R78, RZ, RZ, R87 ;  /* 0x000000ffff4e7224 */ /* 0x000fc400078e0057 */
[----:B------:R-:W-:-:S01]  /*3cc0*/  FADD.FTZ R83, R11, R34 ;  /* 0x000000220b537221 */ /* 0x000fc20000010000 */
[----:B------:R-:W-:Y:S01]  /*3cd0*/  F2FP.SATFINITE.E4M3.F32.PACK_AB_MERGE_C R168, R5, R6, R69 ;  /* 0x0000000605a8723e */ /* 0x000fe20004807045 */
[----:B------:R2:W3:Y:S01]  /*3ce0*/  MUFU.EX2 R71, R26 ;  /* 0x0000001a00477308 */ /* 0x0004e20000000800 */
[----:B0-----:R-:W-:-:S01]  /*3cf0*/  FADD.FTZ R4, R8, R81 ;  /* 0x0000005108047221 */ /* 0x001fc20000010000 */
[----:B------:R-:W-:Y:S01]  /*3d00*/  FADD.FTZ R34, R36, R83 ;  /* 0x0000005324227221 */ /* 0x000fe20000010000 */
[--C-:B------:R-:W-:Y:S02]  /*3d10*/  IMAD.MOV.U32 R69, RZ, RZ, R87.reuse ;  /* 0x000000ffff457224 */ /* 0x100fe400078e0057 */
[----:B------:R-:W-:Y:S02]  /*3d20*/  IMAD.MOV.U32 R60, RZ, RZ, R87 ;  /* 0x000000ffff3c7224 */ /* 0x000fe400078e0057 */
[----:B------:R-:W-:-:S01]  /*3d30*/  FADD.FTZ R83, R15, R34 ;  /* 0x000000220f537221 */ /* 0x000fc20000010000 */
[----:B------:R-:W-:Y:S01]  /*3d40*/  IMAD.MOV.U32 R56, RZ, RZ, R87 ;  /* 0x000000ffff387224 */ /* 0x000fe200078e0057 */
[----:B------:R0:W4:Y:S01]  /*3d50*/  MUFU.EX2 R138, R30 ;  /* 0x0000001e008a7308 */ /* 0x0001220000000800 */
[----:B-1----:R-:W-:-:S01]  /*3d60*/  FADD.FTZ R4, R55, R4 ;  /* 0x0000000437047221 */ /* 0x002fc20000010000 */
[----:B--2---:R-:W-:Y:S01]  /*3d70*/  FFMA.FTZ R26, R50, R13, -R67 ;  /* 0x0000000d321a7223 */ /* 0x004fe20000010843 */
[----:B------:R-:W-:-:S02]  /*3d80*/  IMAD.MOV.U32 R54, RZ, RZ, R87 ;  /* 0x000000ffff367224 */ /* 0x000fc400078e0057 */
[--C-:B------:R-:W-:Y:S02]  /*3d90*/  IMAD.MOV.U32 R50, RZ, RZ, R87.reuse ;  /* 0x000000ffff327224 */ /* 0x100fe400078e0057 */
[----:B------:R-:W-:Y:S01]  /*3da0*/  IMAD.MOV.U32 R46, RZ, RZ, R87 ;  /* 0x000000ffff2e7224 */ /* 0x000fe200078e0057 */
[----:B------:R-:W1:Y:S01]  /*3db0*/  MUFU.EX2 R10, R10 ;  /* 0x0000000a000a7308 */ /* 0x000e620000000800 */
[----:B---3--:R-:W-:-:S01]  /*3dc0*/  FADD.FTZ R81, R71, R4 ;  /* 0x0000000447517221 */ /* 0x008fc20000010000 */
[C---:B------:R-:W-:Y:S01]  /*3dd0*/  FADD.FTZ R4, R84.reuse, R83 ;  /* 0x0000005354047221 */ /* 0x040fe20000010000 */
[----:B------:R-:W-:Y:S01]  /*3de0*/  F2FP.SATFINITE.E4M3.F32.PACK_AB_MERGE_C R84, R84, R15, RZ ;  /* 0x0000000f5454723e */ /* 0x000fe200048070ff */
[-CC-:B0-----:R-:W-:Y:S01]  /*3df0*/  FFMA.FTZ R30, R64, R13.reuse, -R67.reuse ;  /* 0x0000000d401e7223 */ /* 0x181fe20000010843 */
[----:B------:R-:W-:-:S01]  /*3e00*/  FFMA.FTZ R67, R124, R13, -R67 ;  /* 0x0000000d7c437223 */ /* 0x000fc20000010843 */
[----:B------:R-:W-:Y:S01]  /*3e10*/  FADD.FTZ R85, R21, R4 ;  /* 0x0000000415557221 */ /* 0x000fe20000010000 */
[----:B------:R-:W-:Y:S01]  /*3e20*/  F2FP.SATFINITE.E4M3.F32.PACK_AB_MERGE_C R171, R36, R11, R84 ;  /* 0x0000000b24ab723e */ /* 0x000fe20004807054 */
[----:B------:R-:W0:Y:S01]  /*3e30*/  MUFU.EX2 R57, R57 ;  /* 0x0000003900397308 */ /* 0x000e220000000800 */
[----:B----4-:R-:W-:-:S01]  /*3e40*/  FADD.FTZ R83, R138, R81 ;  /* 0x000000518a537221 */ /* 0x010fc20000010000 */
[----:B------:R-:W-:Y:S01]  /*3e50*/  FADD.FTZ R34, R88, R85 ;  /* 0x0000005558227221 */ /* 0x000fe20000010000 */
[----:B------:R-:W-:Y:S01]  /*3e60*/  F2FP.SATFINITE.E4M3.F32.PACK_AB_MERGE_C R71, R138, R71, RZ ;  /* 0x000000478a47723e */ /* 0x000fe200048070ff */
[----:B------:R-:W-:-:S02]  /*3e70*/  IMAD.MOV.U32 R84, RZ, RZ, R87 ;  /* 0x000000ffff547224 */ /* 0x000fc400078e0057 */
[----:B------:R-:W-:-:S01]  /*3e80*/  FADD.FTZ R85, R25, R34 ;  /* 0x0000002219557221 */ /* 0x000fc20000010000 */
[----:B------:R-:W-:Y:S01]  /*3e90*/  F2FP.SATFINITE.E4M3.F32.PACK_AB_MERGE_C R170, R55, R8, R71 ;  /* 0x0000000837aa723e */ /* 0x000fe20004807047 */
[----:B------:R-:W2:Y:S01]  /*3ea0*/  MUFU.EX2 R74, R74 ;  /* 0x0000004a004a7308 */ /* 0x000ea20000000800 */
[----:B-1----:R-:W-:-:S01]  /*3eb0*/  FADD.FTZ R4, R10, R83 ;  /* 0x000000530a047221 */ /* 0x002fc20000010000 */
[C---:B------:R-:W-:Y:S01]  /*3ec0*/  FADD.FTZ R34, R90.reuse, R85 ;  /* 0x000000555a227221 */ /* 0x040fe20000010000 */
[----:B------:R-:W-:Y:S01]  /*3ed0*/  F2FP.SATFINITE.E4M3.F32.PACK_AB_MERGE_C R90, R90, R25, RZ ;  /* 0x000000195a5a723e */ /* 0x000fe200048070ff */
[----:B------:R-:W-:Y:S01]  /*3ee0*/  IMAD.MOV.U32 R64, RZ, RZ, R87 ;  /* 0x000000ffff407224 */ /* 0x000fe200078e0057 */
[----:B------:R-:W-:Y:S01]  /*3ef0*/  MOV R71, R87 ;  /* 0x0000005700477202 */ /* 0x000fe20000000f00 */
[----:B------:R-:W-:Y:S01]  /*3f00*/  FADD.FTZ R89, R27, R34 ;  /* 0x000000221b597221 */ /* 0x000fe20000010000 */
[----:B------:R-:W-:Y:S01]  /*3f10*/  F2FP.SATFINITE.E4M3.F32.PACK_AB_MERGE_C R173, R88, R21, R90 ;  /* 0x0000001558ad723e */ /* 0x000fe2000480705a */
[----:B------:R1:W3:Y:S01]  /*3f20*/  MUFU.EX2 R73, R40 ;  /* 0x0000002800497308 */ /* 0x0002e20000000800 */
[----:B0-----:R-:W-:-:S01]  /*3f30*/  FADD.FTZ R83, R57, R4 ;  /* 0x0000000439537221 */ /* 0x001fc20000010000 */
[----:B------:R-:W-:Y:S01]  /*3f40*/  FADD.FTZ R34, R102, R89 ;  /* 0x0000005966227221 */ /* 0x000fe20000010000 */
[----:B------:R-:W-:-:S02]  /*3f50*/  IMAD.MOV.U32 R55, RZ, RZ, R87 ;  /* 0x000000ffff377224 */ /* 0x000fc400078e0057 */
[----:B------:R-:W-:Y:S02]  /*3f60*/  IMAD.MOV.U32 R42, RZ, RZ, R87 ;  /* 0x000000ffff2a7224 */ /* 0x000fe400078e0057 */
[----:B------:R-:W-:-:S01]  /*3f70*/  FADD.FTZ R89, R29, R34 ;  /* 0x000000221d597221 */ /* 0x000fc20000010000 */
[----:B------:R-:W-:Y:S01]  /*3f80*/  F2FP.SATFINITE.E4M3.F32.PACK_AB_MERGE_C R34, R32, R9, RZ ;  /* 0x000000092022723e */ /* 0x000fe200048070ff */
[----:B------:R-:W0:Y:S01]  /*3f90*/  MUFU.EX2 R12, R12 ;  /* 0x0000000c000c7308 */ /* 0x000e220000000800 */
[----:B--2---:R-:W-:-:S01]  /*3fa0*/  FADD.FTZ R4, R74, R83 ;  /* 0x000000534a047221 */ /* 0x004fc20000010000 */
[C---:B------:R-:W-:Y:S01]  /*3fb0*/  FADD.FTZ R32, R104.reuse, R89 ;  /* 0x0000005968207221 */ /* 0x040fe20000010000 */
[----:B------:R-:W-:Y:S01]  /*3fc0*/  F2FP.SATFINITE.E4M3.F32.PACK_AB_MERGE_C R104, R104, R29, RZ ;  /* 0x0000001d6868723e */ /* 0x000fe200048070ff */
[--C-:B-1----:R-:W-:Y:S01]  /*3fd0*/  IMAD.MOV.U32 R40, RZ, RZ, R87.reuse ;  /* 0x000000ffff287224 */ /* 0x102fe200078e0057 */
[----:B------:R-:W-:Y:S01]  /*3fe0*/  F2FP.SATFINITE.E4M3.F32.PACK_AB_MERGE_C R169, R28, R7, R34 ;  /* 0x000000071ca9723e */ /* 0x000fe20004807022 */
[----:B------:R-:W-:Y:S01]  /*3ff0*/  IMAD.MOV.U32 R38, RZ, RZ, R87 ;  /* 0x000000ffff267224 */ /* 0x000fe200078e0057 */
[----:B------:R-:W-:Y:S01]  /*4000*/  F2FP.SATFINITE.E4M3.F32.PACK_AB_MERGE_C R175, R102, R27, R104 ;  /* 0x0000001b66af723e */ /* 0x000fe20004807068 */
[----:B------:R-:W1:Y:S01]  /*4010*/  MUFU.EX2 R59, R59 ;  /* 0x0000003b003b7308 */ /* 0x000e620000000800 */
[----:B---3--:R-:W-:-:S01]  /*4020*/  FADD.FTZ R85, R73, R4 ;  /* 0x0000000449557221 */ /* 0x008fc20000010000 */
[----:B------:R-:W-:Y:S01]  /*4030*/  F2FP.SATFINITE.E4M3.F32.PACK_AB_MERGE_C R73, R73, R74, RZ ;  /* 0x0000004a4949723e */ /* 0x000fe200048070ff */
[----:B------:R-:W-:-:S02]  /*4040*/  IMAD.MOV.U32 R74, RZ, RZ, R87 ;  /* 0x000000ffff4a7224 */ /* 0x000fc400078e0057 */
[----:B------:R-:W-:Y:S01]  /*4050*/  IMAD.MOV.U32 R36, RZ, RZ, R87 ;  /* 0x000000ffff247224 */ /* 0x000fe200078e0057 */
[----:B------:R-:W-:Y:S01]  /*4060*/  F2FP.SATFINITE.E4M3.F32.PACK_AB_MERGE_C R172, R57, R10, R73 ;  /* 0x0000000a39ac723e */ /* 0x000fe20004807049 */
[----:B------:R-:W-:Y:S01]  /*4070*/  IMAD.MOV.U32 R73, RZ, RZ, R87 ;  /* 0x000000ffff497224 */ /* 0x000fe200078e0057 */
[----:B------:R-:W2:Y:S01]  /*4080*/  MUFU.EX2 R82, R82 ;  /* 0x0000005200527308 */ /* 0x000ea20000000800 */
[----:B0-----:R-:W-:-:S01]  /*4090*/  FADD.FTZ R4, R12, R85 ;  /* 0x000000550c047221 */ /* 0x001fc20000010000 */
[--C-:B------:R-:W-:Y:S02]  /*40a0*/  IMAD.MOV.U32 R57, RZ, RZ, R87.reuse ;  /* 0x000000ffff397224 */ /* 0x100fe400078e0057 */
[--C-:B------:R-:W-:Y:S02]  /*40b0*/  IMAD.MOV.U32 R34, RZ, RZ, R87.reuse ;  /* 0x000000ffff227224 */ /* 0x100fe400078e0057 */
[----:B------:R-:W-:Y:S02]  /*40c0*/  IMAD.MOV.U32 R27, RZ, RZ, R87 ;  /* 0x000000ffff1b7224 */ /* 0x000fe400078e0057 */
[----:B------:R0:W3:Y:S01]  /*40d0*/  MUFU.EX2 R75, R44 ;  /* 0x0000002c004b7308 */ /* 0x0000e20000000800 */
[----:B-1----:R-:W-:-:S07]  /*40e0*/  FADD.FTZ R85, R59, R4 ;  /* 0x000000043b557221 */ /* 0x002fce0000010000 */
[----:B------:R-:W1:Y:S01]  /*40f0*/  MUFU.EX2 R24, R24 ;  /* 0x0000001800187308 */ /* 0x000e620000000800 */
[----:B--2---:R-:W-:-:S01]  /*4100*/  FADD.FTZ R4, R82, R85 ;  /* 0x0000005552047221 */ /* 0x004fc20000010000 */
[----:B------:R-:W-:Y:S01]  /*4110*/  FADD.FTZ R85, R33, R32 ;  /* 0x0000002021557221 */ /* 0x000fe20000010000 */
[----:B0-----:R-:W-:-:S03]  /*4120*/  IMAD.MOV.U32 R44, RZ, RZ, R87 ;  /* 0x000000ffff2c7224 */ /* 0x001fc600078e0057 */
[----:B------:R-:W-:Y:S01]  /*4130*/  FADD.FTZ R32, R106, R85 ;  /* 0x000000556a207221 */ /* 0x000fe20000010000 */
[----:B------:R-:W-:Y:S01]  /*4140*/  IMAD.MOV.U32 R85, RZ, RZ, R87 ;  /* 0x000000ffff557224 */ /* 0x000fe200078e0057 */
[----:B------:R-:W0:Y:S01]  /*4150*/  MUFU.EX2 R61, R61 ;  /* 0x0000003d003d7308 */ /* 0x000e220000000800 */
[----:B---3--:R-:W-:-:S01]  /*4160*/  FADD.FTZ R15, R75, R4 ;  /* 0x000000044b0f7221 */ /* 0x008fc20000010000 */
[----:B------:R-:W-:Y:S01]  /*4170*/  FADD.FTZ R25, R37, R32 ;  /* 0x0000002025197221 */ /* 0x000fe20000010000 */
[C---:B------:R-:W-:Y:S02]  /*4180*/  F2FP.SATFINITE.E4M3.F32.PACK_AB_MERGE_C R37, R108.reuse, R37, RZ ;  /* 0x000000256c25723e */ /* 0x040fe400048070ff */
[----:B------:R-:W-:Y:S01]  /*4190*/  F2FP.SATFINITE.E4M3.F32.PACK_AB_MERGE_C R75, R75, R82, RZ ;  /* 0x000000524b4b723e */ /* 0x000fe200048070ff */
[----:B------:R-:W-:-:S01]  /*41a0*/  FADD.FTZ R108, R108, R25 ;  /* 0x000000196c6c7221 */ /* 0x000fc20000010000 */
[----:B------:R-:W-:Y:S01]  /*41b0*/  F2FP.SATFINITE.E4M3.F32.PACK_AB_MERGE_C R177, R106, R33, R37 ;  /* 0x000000216ab1723e */ /* 0x000fe20004807025 */
[----:B------:R-:W2:Y:S01]  /*41c0*/  MUFU.EX2 R58, R58 ;  /* 0x0000003a003a7308 */ /* 0x000ea20000000800 */
[----:B-1----:R-:W-:-:S01]  /*41d0*/  FADD.FTZ R4, R24, R15 ;  /* 0x0000000f18047221 */ /* 0x002fc20000010000 */
[----:B------:R-:W-:Y:S01]  /*41e0*/  FADD.FTZ R29, R45, R108 ;  /* 0x0000006c2d1d7221 */ /* 0x000fe20000010000 */
[----:B------:R-:W-:Y:S01]  /*41f0*/  F2FP.SATFINITE.E4M3.F32.PACK_AB_MERGE_C R174, R59, R12, R75 ;  /* 0x0000000c3bae723e */ /* 0x000fe2000480704b */
[----:B------:R-:W-:Y:S01]  /*4200*/  IMAD.MOV.U32 R82, RZ, RZ, R87 ;  /* 0x000000ffff527224 */ /* 0x000fe200078e0057 */
[----:B------:R-:W-:Y:S01]  /*4210*/  MOV R59, R87 ;  /* 0x00000057003b7202 */ /* 0x000fe20000000f00 */
[----:B------:R-:W-:Y:S01]  /*4220*/  FADD.FTZ R32, R110, R29 ;  /* 0x0000001d6e207221 */ /* 0x000fe20000010000 */
[----:B------:R-:W-:Y:S01]  /*4230*/  IMAD.MOV.U32 R75, RZ, RZ, R87 ;  /* 0x000000ffff4b7224 */ /* 0x000fe200078e0057 */
[----:B------:R1:W3:Y:S01]  /*4240*/  MUFU.EX2 R77, R48 ;  /* 0x00000030004d7308 */ /* 0x0002e20000000800 */
[----:B0-----:R-:W-:-:S01]  /*4250*/  FADD.FTZ R15, R61, R4 ;  /* 0x000000043d0f7221 */ /* 0x001fc20000010000 */
[--C-:B------:R-:W-:Y:S01]  /*4260*/  IMAD.MOV.U32 R37, RZ, RZ, R87.reuse ;  /* 0x000000ffff257224 */ /* 0x100fe200078e0057 */
[----:B------:R-:W-:Y:S01]  /*4270*/  MOV R29, R87 ;  /* 0x00000057001d7202 */ /* 0x000fe20000000f00 */
[----:B------:R-:W-:-:S04]  /*4280*/  IMAD.MOV.U32 R33, RZ, RZ, R87 ;  /* 0x000000ffff217224 */ /* 0x000fc800078e0057 */
[----:B------:R-:W0:Y:S01]  /*4290*/  MUFU.EX2 R26, R26 ;  /* 0x0000001a001a7308 */ /* 0x000e220000000800 */
[----:B--2---:R-:W-:-:S01]  /*42a0*/  FADD.FTZ R4, R58, R15 ;  /* 0x0000000f3a047221 */ /* 0x004fc20000010000 */
[----:B-1----:R-:W-:-:S06]  /*42b0*/  IMAD.MOV.U32 R48, RZ, RZ, R87 ;  /* 0x000000ffff307224 */ /* 0x002fcc00078e0057 */
[----:B------:R-:W1:Y:S01]  /*42c0*/  MUFU.EX2 R63, R63 ;  /* 0x0000003f003f7308 */ /* 0x000e620000000800 */
[----:B---3--:R-:W-:-:S01]  /*42d0*/  FADD.FTZ R25, R77, R4 ;  /* 0x000000044d197221 */ /* 0x008fc20000010000 */
[----:B------:R-:W-:Y:S02]  /*42e0*/  F2FP.SATFINITE.E4M3.F32.PACK_AB_MERGE_C R58, R77, R58, RZ ;  /* 0x0000003a4d3a723e */ /* 0x000fe400048070ff */
[----:B------:R-:W-:Y:S02]  /*42f0*/  MOV R77, R87 ;  /* 0x00000057004d7202 */ /* 0x000fe40000000f00 */
[----:B------:R-:W-:Y:S01]  /*4300*/  F2FP.SATFINITE.E4M3.F32.PACK_AB_MERGE_C R176, R61, R24, R58 ;  /* 0x000000183db0723e */ /* 0x000fe2000480703a */
[----:B------:R-:W-:Y:S01]  /*4310*/  IMAD.MOV.U32 R61, RZ, RZ, R87 ;  /* 0x000000ffff3d7224 */ /* 0x000fe200078e0057 */
[----:B------:R-:W2:Y:S01]  /*4320*/  MUFU.EX2 R62, R62 ;  /* 0x0000003e003e7308 */ /* 0x000ea20000000800 */
[----:B0-----:R-:W-:-:S01]  /*4330*/  FADD.FTZ R4, R26, R25 ;  /* 0x000000191a047221 */ /* 0x001fc20000010000 */
[----:B------:R-:W-:Y:S01]  /*4340*/  FADD.FTZ R25, R39, R32 ;  /* 0x0000002027197221 */ /* 0x000fe20000010000 */
[----:B------:R-:W-:Y:S01]  /*4350*/  F2FP.SATFINITE.E4M3.F32.PACK_AB_MERGE_C R39, R114, R39, RZ ;  /* 0x000000277227723e */ /* 0x000fe200048070ff */
[----:B------:R-:W-:-:S02]  /*4360*/  IMAD.MOV.U32 R58, RZ, RZ, R87 ;  /* 0x000000ffff3a7224 */ /* 0x000fc400078e0057 */
[----:B------:R-:W-:-:S01]  /*4370*/  FADD.FTZ R114, R114, R25 ;  /* 0x0000001972727221 */ /* 0x000fc20000010000 */
[----:B------:R-:W-:Y:S01]  /*4380*/  F2FP.SATFINITE.E4M3.F32.PACK_AB_MERGE_C R179, R110, R45, R39 ;  /* 0x0000002d6eb3723e */ /* 0x000fe20004807027 */
[----:B------:R0:W3:Y:S01]  /*4390*/  MUFU.EX2 R79, R52 ;  /* 0x00000034004f7308 */ /* 0x0000e20000000800 */
[----:B-1----:R-:W-:-:S01]  /*43a0*/  FADD.FTZ R7, R63, R4 ;  /* 0x000000043f077221 */ /* 0x002fc20000010000 */
[----:B------:R-:W-:Y:S01]  /*43b0*/  FADD.FTZ R11, R31, R114 ;  /* 0x000000721f0b7221 */ /* 0x000fe20000010000 */
[--C-:B------:R-:W-:Y:S02]  /*43c0*/  IMAD.MOV.U32 R45, RZ, RZ, R87.reuse ;  /* 0x000000ffff2d7224 */ /* 0x100fe400078e0057 */
[----:B------:R-:W-:Y:S02]  /*43d0*/  IMAD.MOV.U32 R39, RZ, RZ, R87 ;  /* 0x000000ffff277224 */ /* 0x000fe400078e0057 */
[----:B------:R-:W-:-:S01]  /*43e0*/  FADD.FTZ R28, R86, R11 ;  /* 0x0000000b561c7221 */ /* 0x000fc20000010000 */
[----:B------:R-:W-:Y:S01]  /*43f0*/  IMAD.MOV.U32 R32, RZ, RZ, R87 ;  /* 0x000000ffff207224 */ /* 0x000fe200078e0057 */
[----:B------:R-:W1:Y:S01]  /*4400*/  MUFU.EX2 R30, R30 ;  /* 0x0000001e001e7308 */ /* 0x000e620000000800 */
[----:B--2---:R-:W-:-:S01]  /*4410*/  FADD.FTZ R4, R62, R7 ;  /* 0x000000073e047221 */ /* 0x004fc20000010000 */
[----:B------:R-:W-:Y:S01]  /*4420*/  FADD.FTZ R21, R47, R28 ;  /* 0x0000001c2f157221 */ /* 0x000fe20000010000 */
[----:B0-----:R-:W-:-:S02]  /*4430*/  IMAD.MOV.U32 R52, RZ, RZ, R87 ;  /* 0x000000ffff347224 */ /* 0x001fc400078e0057 */
[----:B------:R-:W-:-:S03]  /*4440*/  IMAD.MOV.U32 R24, RZ, RZ, R87 ;  /* 0x000000ffff187224 */ /* 0x000fc600078e0057 */
[----:B------:R-:W0:Y:S01]  /*4450*/  MUFU.EX2 R65, R65 ;  /* 0x0000004100417308 */ /* 0x000e220000000800 */
[C---:B---3--:R-:W-:Y:S01]  /*4460*/  F2FP.SATFINITE.E4M3.F32.PACK_AB_MERGE_C R62, R79.reuse, R62, RZ ;  /* 0x0000003e4f3e723e */ /* 0x048fe200048070ff */
[----:B------:R-:W-:-:S03]  /*4470*/  FADD.FTZ R79, R79, R4 ;  /* 0x000000044f4f7221 */ /* 0x000fc60000010000 */
[----:B------:R-:W-:Y:S01]  /*4480*/  F2FP.SATFINITE.E4M3.F32.PACK_AB_MERGE_C R178, R63, R26, R62 ;  /* 0x0000001a3fb2723e */ /* 0x000fe2000480703e */
[----:B------:R-:W-:Y:S02]  /*4490*/  IMAD.MOV.U32 R63, RZ, RZ, R87 ;  /* 0x000000ffff3f7224 */ /* 0x000fe400078e0057 */
[----:B------:R-:W2:Y:S01]  /*44a0*/  MUFU.EX2 R66, R66 ;  /* 0x0000004200427308 */ /* 0x000ea20000000800 */
[----:B-1----:R-:W-:-:S01]  /*44b0*/  FADD.FTZ R4, R30, R79 ;  /* 0x0000004f1e047221 */ /* 0x002fc20000010000 */
[--C-:B------:R-:W-:Y:S02]  /*44c0*/  IMAD.MOV.U32 R79, RZ, RZ, R87.reuse ;  /* 0x000000ffff4f7224 */ /* 0x100fe400078e0057 */
[--C-:B------:R-:W-:Y:S02]  /*44d0*/  IMAD.MOV.U32 R62, RZ, RZ, R87.reuse ;  /* 0x000000ffff3e7224 */ /* 0x100fe400078e0057 */
[----:B------:R-:W-:Y:S02]  /*44e0*/  IMAD.MOV.U32 R26, RZ, RZ, R87 ;  /* 0x000000ffff1a7224 */ /* 0x000fe400078e0057 */
[----:B------:R-:W1:Y:S01]  /*44f0*/  MUFU.EX2 R92, R92 ;  /* 0x0000005c005c7308 */ /* 0x000e620000000800 */
[----:B0-----:R-:W-:-:S07]  /*4500*/  FADD.FTZ R11, R65, R4 ;  /* 0x00000004410b7221 */ /* 0x001fce0000010000 */
[----:B------:R0:W3:Y:S01]  /*4510*/  MUFU.EX2 R81, R68 ;  /* 0x0000004400517308 */ /* 0x0000e20000000800 */
[----:B--2---:R-:W-:-:S07]  /*4520*/  FADD.FTZ R4, R66, R11 ;  /* 0x0000000b42047221 */ /* 0x004fce0000010000 */
[----:B------:R-:W2:Y:S01]  /*4530*/  MUFU.EX2 R35, R35 ;  /* 0x0000002300237308 */ /* 0x000ea20000000800 */
[C---:B-1----:R-:W-:Y:S01]  /*4540*/  F2FP.SATFINITE.E4M3.F32.PACK_AB_MERGE_C R47, R92.reuse, R47, RZ ;  /* 0x0000002f5c2f723e */ /* 0x042fe200048070ff */
[----:B------:R-:W-:Y:S01]  /*4550*/  FADD.FTZ R92, R92, R21 ;  /* 0x000000155c5c7221 */ /* 0x000fe20000010000 */
[----:B0-----:R-:W-:Y:S02]  /*4560*/  IMAD.MOV.U32 R68, RZ, RZ, R87 ;  /* 0x000000ffff447224 */ /* 0x001fe400078e0057 */
[----:B------:R-:W-:Y:S01]  /*4570*/  F2FP.SATFINITE.E4M3.F32.PACK_AB_MERGE_C R181, R86, R31, R47 ;  /* 0x0000001f56b5723e */ /* 0x000fe2000480702f */
[--C-:B------:R-:W-:Y:S01]  /*4580*/  IMAD.MOV.U32 R86, RZ, RZ, R87.reuse ;  /* 0x000000ffff567224 */ /* 0x100fe200078e0057 */
[----:B------:R-:W-:Y:S01]  /*4590*/  MOV R47, R87 ;  /* 0x00000057002f7202 */ /* 0x000fe20000000f00 */
[----:B------:R-:W0:Y:S01]  /*45a0*/  MUFU.EX2 R70, R70 ;  /* 0x0000004600467308 */ /* 0x000e220000000800 */
[C---:B---3--:R-:W-:Y:S01]  /*45b0*/  F2FP.SATFINITE.E4M3.F32.PACK_AB_MERGE_C R66, R81.reuse, R66, RZ ;  /* 0x000000425142723e */ /* 0x048fe200048070ff */
[----:B------:R-:W-:Y:S01]  /*45c0*/  FADD.FTZ R81, R81, R4 ;  /* 0x0000000451517221 */ /* 0x000fe20000010000 */
[----:B------:R-:W-:-:S02]  /*45d0*/  IMAD.MOV.U32 R31, RZ, RZ, R87 ;  /* 0x000000ffff1f7224 */ /* 0x000fc400078e0057 */
[----:B------:R-:W-:Y:S01]  /*45e0*/  F2FP.SATFINITE.E4M3.F32.PACK_AB_MERGE_C R180, R65, R30, R66 ;  /* 0x0000001e41b4723e */ /* 0x000fe20004807042 */
[----:B------:R-:W-:Y:S01]  /*45f0*/  IMAD.MOV.U32 R66, RZ, RZ, R87 ;  /* 0x000000ffff427224 */ /* 0x000fe200078e0057 */
[----:B------:R-:W-:Y:S01]  /*4600*/  MOV R65, R87 ;  /* 0x0000005700417202 */ /* 0x000fe20000000f00 */
[----:B------:R-:W1:Y:S01]  /*4610*/  MUFU.EX2 R126, R126 ;  /* 0x0000007e007e7308 */ /* 0x000e620000000800 */
[----:B--2---:R-:W-:-:S01]  /*4620*/  FADD.FTZ R21, R35, R92 ;  /* 0x0000005c23157221 */ /* 0x004fc20000010000 */
[----:B------:R-:W-:-:S06]  /*4630*/  IMAD.MOV.U32 R30, RZ, RZ, R87 ;  /* 0x000000ffff1e7224 */ /* 0x000fcc00078e0057 */
[----:B------:R2:W3:Y:S01]  /*4640*/  MUFU.EX2 R83, R72 ;  /* 0x0000004800537308 */ /* 0x0004e20000000800 */
[----:B0-----:R-:W-:-:S01]  /*4650*/  FADD.FTZ R4, R70, R81 ;  /* 0x0000005146047221 */ /* 0x001fc20000010000 */
[----:B------:R-:W-:-:S06]  /*4660*/  IMAD.MOV.U32 R81, RZ, RZ, R87 ;  /* 0x000000ffff517224 */ /* 0x000fcc00078e0057 */
[----:B------:R-:W-:Y:S01]  /*4670*/  MUFU.EX2 R41, R41 ;  /* 0x0000002900297308 */ /* 0x000fe20000000800 */
[----:B-1----:R-:W-:-:S01]  /*4680*/  FADD.FTZ R28, R126, R21 ;  /* 0x000000157e1c7221 */ /* 0x002fc20000010000 */
[----:B--2---:R-:W-:-:S06]  /*4690*/  IMAD.MOV.U32 R72, RZ, RZ, R87 ;  /* 0x000000ffff487224 */ /* 0x004fcc00078e0057 */
[----:B------:R-:W0:Y:S01]  /*46a0*/  MUFU.EX2 R128, R128 ;  /* 0x0000008000807308 */ /* 0x000e220000000800 */
[----:B---3--:R-:W-:-:S07]  /*46b0*/  FADD.FTZ R21, R83, R4 ;  /* 0x0000000453157221 */ /* 0x008fce0000010000 */
[----:B------:R-:W1:Y:S08]  /*46c0*/  MUFU.EX2 R76, R76 ;  /* 0x0000004c004c7308 */ /* 0x000e700000000800 */
[----:B------:R2:W3:Y:S01]  /*46d0*/  MUFU.EX2 R9, R80 ;  /* 0x0000005000097308 */ /* 0x0004e20000000800 */
[----:B0-----:R-:W-:Y:S01]  /*46e0*/  F2FP.SATFINITE.E4M3.F32.PACK_AB_MERGE_C R25, R128, R41, RZ ;  /* 0x000000298019723e */ /* 0x001fe200048070ff */
[----:B------:R-:W-:Y:S01]  /*46f0*/  FADD.FTZ R41, R41, R28 ;  /* 0x0000001c29297221 */ /* 0x000fe20000010000 */
[----:B------:R-:W-:-:S02]  /*4700*/  IMAD.MOV.U32 R28, RZ, RZ, R87 ;  /* 0x000000ffff1c7224 */ /* 0x000fc400078e0057 */
[----:B------:R-:W-:Y:S01]  /*4710*/  F2FP.SATFINITE.E4M3.F32.PACK_AB_MERGE_C R183, R126, R35, R25 ;  /* 0x000000237eb7723e */ /* 0x000fe20004807019 */
[----:B------:R-:W-:-:S01]  /*4720*/  FADD.FTZ R128, R128, R41 ;  /* 0x0000002980807221 */ /* 0x000fc20000010000 */
[----:B------:R-:W-:Y:S01]  /*4730*/  MOV R41, R87 ;  /* 0x0000005700297202 */ /* 0x000fe20000000f00 */
[----:B------:R-:W0:Y:S01]  /*4740*/  MUFU.EX2 R43, R43 ;  /* 0x0000002b002b7308 */ /* 0x000e220000000800 */
[----:B-1----:R-:W-:-:S01]  /*4750*/  FADD.FTZ R4, R76, R21 ;  /* 0x000000154c047221 */ /* 0x002fc20000010000 */
[--C-:B--2---:R-:W-:Y:S01]  /*4760*/  IMAD.MOV.U32 R80, RZ, RZ, R87.reuse ;  /* 0x000000ffff507224 */ /* 0x104fe200078e0057 */
[----:B------:R-:W-:Y:S01]  /*4770*/  MOV R35, R87 ;  /* 0x0000005700237202 */ /* 0x000fe20000000f00 */
[----:B------:R-:W-:-:S04]  /*4780*/  IMAD.MOV.U32 R25, RZ, RZ, R87 ;  /* 0x000000ffff197224 */ /* 0x000fc800078e0057 */
[----:B------:R-:W1:Y:S01]  /*4790*/  MUFU.EX2 R94, R94 ;  /* 0x0000005e005e7308 */ /* 0x000e620000000800 */
[C---:B---3--:R-:W-:Y:S01]  /*47a0*/  F2FP.SATFINITE.E4M3.F32.PACK_AB_MERGE_C R76, R9.reuse, R76, RZ ;  /* 0x0000004c094c723e */ /* 0x048fe200048070ff */
[----:B------:R-:W-:-:S03]  /*47b0*/  FADD.FTZ R9, R9, R4 ;  /* 0x0000000409097221 */ /* 0x000fc60000010000 */
[----:B------:R-:W-:Y:S01]  /*47c0*/  F2FP.SATFINITE.E4M3.F32.PACK_AB_MERGE_C R182, R83, R70, R76 ;  /* 0x0000004653b6723e */ /* 0x000fe2000480704c */
[----:B------:R-:W-:Y:S01]  /*47d0*/  IMAD.MOV.U32 R76, RZ, RZ, R87 ;  /* 0x000000ffff4c7224 */ /* 0x000fe200078e0057 */
[----:B------:R-:W-:Y:S01]  /*47e0*/  MOV R83, R87 ;  /* 0x0000005700537202 */ /* 0x000fe20000000f00 */
[----:B------:R-:W2:Y:S01]  /*47f0*/  MUFU.EX2 R130, R130 ;  /* 0x0000008200827308 */ /* 0x000ea20000000800 */
[----:B0-----:R-:W-:-:S01]  /*4800*/  FADD.FTZ R5, R43, R128 ;  /* 0x000000802b057221 */ /* 0x001fc20000010000 */
[----:B------:R-:W-:-:S06]  /*4810*/  IMAD.MOV.U32 R70, RZ, RZ, R87 ;  /* 0x000000ffff467224 */ /* 0x000fcc00078e0057 */
[----:B------:R-:W0:Y:S01]  /*4820*/  MUFU.EX2 R15, R96 ;  /* 0x00000060000f7308 */ /* 0x000e220000000800 */
[----:B-1----:R-:W-:-:S07]  /*4830*/  FADD.FTZ R4, R94, R9 ;  /* 0x000000095e047221 */ /* 0x002fce0000010000 */
[----:B------:R-:W1:Y:S01]  /*4840*/  MUFU.EX2 R49, R49 ;  /* 0x0000003100317308 */ /* 0x000e620000000800 */
[----:B--2---:R-:W-:-:S07]  /*4850*/  FADD.FTZ R6, R130, R5 ;  /* 0x0000000582067221 */ /* 0x004fce0000010000 */
[----:B------:R-:W2:Y:S01]  /*4860*/  MUFU.EX2 R112, R112 ;  /* 0x0000007000707308 */ /* 0x000ea20000000800 */
[----:B0-----:R-:W-:-:S07]  /*4870*/  FADD.FTZ R5, R15, R4 ;  /* 0x000000040f057221 */ /* 0x001fce0000010000 */
[----:B------:R-:W0:Y:S01]  /*4880*/  MUFU.EX2 R132, R132 ;  /* 0x0000008400847308 */ /* 0x000e220000000800 */
[----:B-1----:R-:W-:-:S07]  /*4890*/  FADD.FTZ R9, R49, R6 ;  /* 0x0000000631097221 */ /* 0x002fce0000010000 */
[----:B------:R-:W1:Y:S01]  /*48a0*/  MUFU.EX2 R7, R116 ;  /* 0x0000007400077308 */ /* 0x000e620000000800 */
[----:B--2---:R-:W-:-:S07]  /*48b0*/  FADD.FTZ R4, R112, R5 ;  /* 0x0000000570047221 */ /* 0x004fce0000010000 */
[----:B------:R-:W2:Y:S01]  /*48c0*/  MUFU.EX2 R51, R51 ;  /* 0x0000003300337308 */ /* 0x000ea20000000800 */
[C---:B0-----:R-:W-:Y:S01]  /*48d0*/  F2FP.SATFINITE.E4M3.F32.PACK_AB_MERGE_C R49, R132.reuse, R49, RZ ;  /* 0x000000318431723e */ /* 0x041fe200048070ff */
[----:B------:R-:W-:-:S03]  /*48e0*/  FADD.FTZ R132, R132, R9 ;  /* 0x0000000984847221 */ /* 0x000fc60000010000 */
[----:B------:R-:W-:Y:S01]  /*48f0*/  F2FP.SATFINITE.E4M3.F32.PACK_AB_MERGE_C R185, R130, R43, R49 ;  /* 0x0000002b82b9723e */ /* 0x000fe20004807031 */
[--C-:B------:R-:W-:Y:S02]  /*4900*/  IMAD.MOV.U32 R49, RZ, RZ, R87.reuse ;  /* 0x000000ffff317224 */ /* 0x100fe400078e0057 */
[----:B------:R-:W0:Y:S01]  /*4910*/  MUFU.EX2 R118, R118 ;  /* 0x0000007600767308 */ /* 0x000e220000000800 */
[C---:B-1----:R-:W-:Y:S01]  /*4920*/  F2FP.SATFINITE.E4M3.F32.PACK_AB_MERGE_C R112, R7.reuse, R112, RZ ;  /* 0x000000700770723e */ /* 0x042fe200048070ff */
[----:B------:R-:W-:Y:S01]  /*4930*/  FADD.FTZ R7, R7, R4 ;  /* 0x0000000407077221 */ /* 0x000fe20000010000 */
[----:B------:R-:W-:Y:S02]  /*4940*/  IMAD.MOV.U32 R43, RZ, RZ, R87 ;  /* 0x000000ffff2b7224 */ /* 0x000fe400078e0057 */
[----:B------:R-:W-:-:S03]  /*4950*/  F2FP.SATFINITE.E4M3.F32.PACK_AB_MERGE_C R184, R15, R94, R112 ;  /* 0x0000005e0fb8723e */ /* 0x000fc60004807070 */
[----:B------:R-:W1:Y:S01]  /*4960*/  MUFU.EX2 R134, R134 ;  /* 0x0000008600867308 */ /* 0x000e620000000800 */
[----:B--2---:R-:W-:-:S07]  /*4970*/  FADD.FTZ R5, R51, R132 ;  /* 0x0000008433057221 */ /* 0x004fce0000010000 */
[----:B------:R-:W2:Y:S01]  /*4980*/  MUFU.EX2 R11, R120 ;  /* 0x00000078000b7308 */ /* 0x000ea20000000800 */
[----:B0-----:R-:W-:-:S07]  /*4990*/  FADD.FTZ R4, R118, R7 ;  /* 0x0000000776047221 */ /* 0x001fce0000010000 */
[----:B------:R-:W-:Y:S01]  /*49a0*/  MUFU.EX2 R122, R122 ;  /* 0x0000007a007a7308 */ /* 0x000fe20000000800 */
[----:B-1----:R-:W-:-:S07]  /*49b0*/  FADD.FTZ R6, R134, R5 ;  /* 0x0000000586067221 */ /* 0x002fce0000010000 */
[----:B------:R-:W0:Y:S01]  /*49c0*/  MUFU.EX2 R67, R67 ;  /* 0x0000004300437308 */ /* 0x000e220000000800 */
[----:B--2---:R-:W-:-:S07]  /*49d0*/  FADD.FTZ R5, R11, R4 ;  /* 0x000000040b057221 */ /* 0x004fce0000010000 */
[----:B------:R-:W1:Y:S08]  /*49e0*/  MUFU.EX2 R53, R53 ;  /* 0x0000003500357308 */ /* 0x000e700000000800 */
[----:B------:R-:W2:Y:S01]  /*49f0*/  MUFU.EX2 R98, R98 ;  /* 0x0000006200627308 */ /* 0x000ea20000000800 */
[----:B0-----:R-:W-:Y:S01]  /*4a00*/  F2FP.SATFINITE.E4M3.F32.PACK_AB_MERGE_C R4, R67, R122, RZ ;  /* 0x0000007a4304723e */ /* 0x001fe200048070ff */
[----:B------:R-:W-:-:S03]  /*4a10*/  FADD.FTZ R122, R122, R5 ;  /* 0x000000057a7a7221 */ /* 0x000fc60000010000 */
[----:B------:R-:W-:Y:S01]  /*4a20*/  F2FP.SATFINITE.E4M3.F32.PACK_AB_MERGE_C R186, R11, R118, R4 ;  /* 0x000000760bba723e */ /* 0x000fe20004807004 */
[----:B------:R-:W-:-:S01]  /*4a30*/  FADD.FTZ R5, R67, R122 ;  /* 0x0000007a43057221 */ /* 0x000fc20000010000 */
[----:B------:R-:W-:Y:S02]  /*4a40*/  IMAD.MOV.U32 R67, RZ, RZ, R87 ;  /* 0x000000ffff437224 */ /* 0x000fe400078e0057 */
[----:B-1----:R-:W-:-:S01]  /*4a50*/  FADD.FTZ R7, R53, R6 ;  /* 0x0000000635077221 */ /* 0x002fc20000010000 */
[----:B--2---:R-:W-:-:S03]  /*4a60*/  F2FP.SATFINITE.E4M3.F32.PACK_AB_MERGE_C R8, R98, R53, RZ ;  /* 0x000000356208723e */ /* 0x004fc600048070ff */
[----:B------:R-:W-:Y:S01]  /*4a70*/  FADD.FTZ R7, R98, R7 ;  /* 0x0000000762077221 */ /* 0x000fe20000010000 */
[----:B------:R-:W-:Y:S02]  /*4a80*/  MOV R53, R87 ;  /* 0x0000005700357202 */ /* 0x000fe40000000f00 */
[----:B------:R-:W-:Y:S01]  /*4a90*/  F2FP.SATFINITE.E4M3.F32.PACK_AB_MERGE_C R187, R134, R51, R8 ;  /* 0x0000003386bb723e */ /* 0x000fe20004807008 */
[----:B------:R-:W-:Y:S01]  /*4aa0*/  IMAD.MOV.U32 R51, RZ, RZ, R87 ;  /* 0x000000ffff337224 */ /* 0x000fe200078e0057 */
[----:B------:R-:W-:Y:S06]  /*4ab0*/  @!P1 BRA `(.L_x_14) ;  /* 0x00000034004c9947 */ /* 0x000fec0003800000 */
[----:B------:R-:W-:Y:S01]  /*4ac0*/  MOV R6, R14 ;  /* 0x0000000e00067202 */ /* 0x000fe20000000f00 */
[----:B------:R-:W-:Y:S01]  /*4ad0*/  IMAD.MOV.U32 R4, RZ, RZ, R20 ;  /* 0x000000ffff047224 */ /* 0x000fe200078e0014 */
[----:B------:R-:W-:Y:S02]  /*4ae0*/  CS2R R86, SRZ ;  /* 0x0000000000567805 */ /* 0x000fe4000001ff00 */
[----:B------:R-:W-:Y:S02]  /*4af0*/  CS2R R84, SRZ ;  /* 0x0000000000547805 */ /* 0x000fe4000001ff00 */
[----:B------:R-:W-:Y:S02]  /*4b00*/  CS2R R82, SRZ ;  /* 0x0000000000527805 */ /* 0x000fe4000001ff00 */
[----:B------:R-:W-:Y:S02]  /*4b10*/  CS2R R80, SRZ ;  /* 0x0000000000507805 */ /* 0x000fe4000001ff00 */
[----:B------:R-:W-:-:S02]  /*4b20*/  CS2R R78, SRZ ;  /* 0x00000000004e7805 */ /* 0x000fc4000001ff00 */
[----:B------:R-:W-:Y:S02]  /*4b30*/  CS2R R76, SRZ ;  /* 0x00000000004c7805 */ /* 0x000fe4000001ff00 */
        /* <DEDUP_REMOVED lines=25> */
[----:B------:R-:W-:Y:S01]  /*4cd0*/  CS2R R24, SRZ ;  /* 0x0000000000187805 */ /* 0x000fe2000001ff00 */
[----:B------:R-:W-:Y:S01]  /*4ce0*/  UIADD3 UR47, UR47, -0x2, URZ ;  /* 0xfffffffe2f2f7890 */ /* 0x000fe2000fffe03f */
[----:B------:R-:W-:Y:S01]  /*4cf0*/  UMOV UR29, UR44 ;  /* 0x0000002c001d7c82 */ /* 0x000fe20008000000 */
[----:B------:R-:W-:-:S10]  /*4d00*/  UMOV UR28, UR36 ;  /* 0x00000024001c7c82 */ /* 0x000fd40008000000 */
.L_x_25:
[----:B------:R-:W-:Y:S01]  /*4d10*/  ISETP.NE.AND P2, PT, RZ, UR39, PT ;  /* 0x00000027ff007c0c */ /* 0x000fe2000bf45270 */
[----:B------:R-:W-:-:S04]  /*4d20*/  UISETP.NE.AND UP0, UPT, UR28, 0x1, UPT ;  /* 0x000000011c00788c */ /* 0x000fc8000bf05270 */
[----:B------:R-:W-:-:S04]  /*4d30*/  USEL UR44, URZ, 0x1, UP0 ;  /* 0x000000013f2c7887 */ /* 0x000fc80008000000 */
[----:B------:R-:W-:-:S04]  /*4d40*/  ULOP3.LUT UR44, UR29, UR44, URZ, 0x3c, !UPT ;  /* 0x0000002c1d2c7292 */ /* 0x000fc8000f8e3c3f */
[----:B------:R-:W-:Y:S08]  /*4d50*/  @P2 BRA `(.L_x_15) ;  /* 0x0000000000382947 */ /* 0x000ff00003800000 */
[----:B------:R-:W-:Y:S05]  /*4d60*/  @!P0 BRA `(.L_x_16) ;  /* 0x0000000000048947 */ /* 0x000fea0003800000 */
[----:B------:R-:W-:Y:S01]  /*4d70*/  BPT.TRAP 0x1 ;  /* 0x000000040000795c */ /* 0x000fe20000300000 */
.L_x_16:
[----:B------:R-:W-:Y:S01]  /*4d80*/  UIADD3 UR6, UR28, 0x1, URZ ;  /* 0x000000011c067890 */ /* 0x000fe2000fffe03f */
[----:B------:R-:W-:-:S03]  /*4d90*/  IMAD.U32 R8, RZ, RZ, UR44 ;  /* 0x0000002cff087e24 */ /* 0x000fc6000f8e00ff */
[----:B------:R-:W-:Y:S02]  /*4da0*/  UISETP.NE.AND UP0, UPT, UR6, 0x2, UPT ;  /* 0x000000020600788c */ /* 0x000fe4000bf05270 */
[----:B------:R-:W-:Y:S02]  /*4db0*/  SHF.L.U32 R8, R8, 0x1f, RZ ;  /* 0x0000001f08087819 */ /* 0x000fe400000006ff */
[----:B------:R-:W-:-:S04]  /*4dc0*/  USEL UR6, UR6, URZ, UP0 ;  /* 0x0000003f06067287 */ /* 0x000fc80008000000 */
[----:B------:R-:W-:-:S09]  /*4dd0*/  ULEA UR6, UR6, UR41, 0x3 ;  /* 0x0000002906067291 */ /* 0x000fd2000f8e183f */
[----:B------:R0:W1:Y:S01]  /*4de0*/  SYNCS.PHASECHK.TRANS64.TRYWAIT P1, [UR6+0x22830], R8 ;  /* 0x02283008ff0075a7 */ /* 0x0000620008020146 */
[----:B------:R-:W-:Y:S05]  /*4df0*/  @!P0 BRA `(.L_x_17) ;  /* 0x0000000000048947 */ /* 0x000fea0003800000 */
[----:B------:R-:W-:Y:S01]  /*4e00*/  BPT.TRAP 0x1 ;  /* 0x000000040000795c */ /* 0x000fe20000300000 */
.L_x_17:
[----:B-1----:R-:W-:Y:S05]  /*4e10*/  @P1 BRA `(.L_x_15) ;  /* 0x0000000000081947 */ /* 0x002fea0003800000 */
[----:B------:R-:W1:Y:S02]  /*4e20*/  SYNCS.PHASECHK.TRANS64.TRYWAIT P1, [UR6+0x22830], R8 ;  /* 0x02283008ff0075a7 */ /* 0x000e640008020146 */
[----:B-1----:R-:W-:Y:S05]  /*4e30*/  @!P1 BRA `(.L_x_18) ;  /* 0x000000a800a89947 */ /* 0x002fea0003800000 */
.L_x_15:
[----:B01----:R-:W-:Y:S01]  /*4e40*/  VIADD R8, R22, 0x8 ;  /* 0x0000000816087836 */ /* 0x003fe20000000000 */
[----:B------:R-:W-:Y:S01]  /*4e50*/  R2UR UR30, R3 ;  /* 0x00000000031e72ca */ /* 0x000fe200000e0000 */
[----:B------:R-:W-:Y:S01]  /*4e60*/  UIADD3 UR36, UR28, 0x1, URZ ;  /* 0x000000011c247890 */ /* 0x000fe2000fffe03f */
[----:B------:R-:W-:Y:S02]  /*4e70*/  UMOV UR19, 0x40000040 ;  /* 0x4000004000137882 */ /* 0x000fe40000000000 */
[----:B------:R0:W-:Y:S01]  /*4e80*/  BAR.SYNC.DEFER_BLOCKING R8, 0x100 ;  /* 0x000400080000751d */ /* 0x0001e20000010000 */
[----:B------:R-:W-:-:S04]  /*4e90*/  UISETP.NE.AND UP0, UPT, UR36, 0x2, UPT ;  /* 0x000000022400788c */ /* 0x000fc8000bf05270 */
[----:B------:R-:W-:Y:S01]  /*4ea0*/  USEL UR36, UR36, URZ, UP0 ;  /* 0x0000003f24247287 */ /* 0x000fe20008000000 */
[----:B------:R-:W-:Y:S01]  /*4eb0*/  UMOV UR20, UR16 ;  /* 0x0000001000147c82 */ /* 0x000fe20008000000 */
[----:B------:R-:W-:Y:S02]  /*4ec0*/  UMOV UR21, UR17 ;  /* 0x0000001100157c82 */ /* 0x000fe40008000000 */
[----:B------:R-:W-:Y:S01]  /*4ed0*/  UIMAD UR30, UR36, 0x500, UR30 ;  /* 0x00000500241e78a4 */ /* 0x000fe2000f8e021e */
[----:B------:R-:W-:Y:S01]  /*4ee0*/  UMOV UR23, 0x40000040 ;  /* 0x4000004000177882 */ /* 0x000fe20000000000 */
[----:B------:R-:W-:Y:S02]  /*4ef0*/  UMOV UR24, UR16 ;  /* 0x0000001000187c82 */ /* 0x000fe40008000000 */
[----:B------:R-:W-:Y:S02]  /*4f00*/  UIADD3 UR22, UR30, 0x100, URZ ;  /* 0x000001001e167890 */ /* 0x000fe4000fffe03f */
[----:B------:R-:W-:-:S02]  /*4f10*/  UIADD3 UR26, UR30, 0x200, URZ ;  /* 0x000002001e1a7890 */ /* 0x000fc4000fffe03f */
[----:B------:R-:W-:Y:S01]  /*4f20*/  UMOV UR18, UR30 ;  /* 0x0000001e00127c82 */ /* 0x000fe20008000000 */
[----:B------:R-:W-:Y:S01]  /*4f30*/  UMOV UR25, UR17 ;  /* 0x0000001100197c82 */ /* 0x000fe20008000000 */
[----:B------:R-:W-:Y:S01]  /*4f40*/  UMOV UR27, 0x40000040 ;  /* 0x40000040001b7882 */ /* 0x000fe20000000000 */
[----:B------:R-:W-:Y:S01]  /*4f50*/  UIADD3 UR6, UR30, 0x400, URZ ;  /* 0x000004001e067890 */ /* 0x000fe2000fffe03f */
[----:B------:R-:W-:Y:S01]  /*4f60*/  UMOV UR7, 0x40000040 ;  /* 0x4000004000077882 */ /* 0x000fe20000000000 */
[----:B------:R-:W-:Y:S01]  /*4f70*/  UIADD3 UR10, UR30, 0x402, URZ ;  /* 0x000004021e0a7890 */ /* 0x000fe2000fffe03f */
[----:B------:R-:W-:Y:S01]  /*4f80*/  WARPGROUP.ARRIVE ;  /* 0x00000000000079c5 */ /* 0x000fe20000000000 */
[----:B------:R-:W-:Y:S01]  /*4f90*/  UMOV UR11, 0x40000040 ;  /* 0x40000040000b7882 */ /* 0x000fe20000000000 */
[----:B------:R-:W-:Y:S01]  /*4fa0*/  UIADD3 UR14, UR30, 0x6, URZ ;  /* 0x000000061e0e7890 */ /* 0x000fe2000fffe03f */
[----:B------:R-:W-:-:S03]  /*4fb0*/  UMOV UR15, 0x40000040 ;  /* 0x40000040000f7882 */ /* 0x000fc60000000000 */
[----:B------:R-:W-:Y:S01]  /*4fc0*/  QGMMA.64x32x32.F32.E4M3.E4M3 R152, gdesc[UR16], RZ, !UPT, gsb0 ;  /* 0x00600000109879f3 */ /* 0x000fe2000c0008ff */
[----:B------:R-:W-:Y:S01]  /*4fd0*/  UIADD3 UR18, UR30, 0x300, URZ ;  /* 0x000003001e127890 */ /* 0x000fe2000fffe03f */
[----:B------:R-:W-:Y:S01]  /*4fe0*/  UMOV UR19, 0x40000040 ;  /* 0x4000004000137882 */ /* 0x000fe20000000000 */
[----:B------:R-:W-:Y:S02]  /*4ff0*/  WARPGROUP.DEPBAR.LE gsb0, 0x0 ;  /* 0x00008000000079c5 */ /* 0x000fe40000010000 */
[----:B------:R-:W-:-:S06]  /*5000*/  WARPGROUP.ARRIVE ;  /* 0x00000000000079c5 */ /* 0x000fcc0000000000 */
[----:B------:R-:W-:Y:S01]  /*5010*/  QGMMA.64x32x32.F32.E4M3.E4M3 R136, gdesc[UR20], RZ, !UPT, gsb0 ;  /* 0x00600000148879f3 */ /* 0x000fe2000c0008ff */
[----:B------:R-:W-:Y:S01]  /*5020*/  UIADD3 UR22, UR30, 0x102, URZ ;  /* 0x000001021e167890 */ /* 0x000fe2000fffe03f */
[----:B------:R-:W-:Y:S01]  /*5030*/  UMOV UR20, UR4 ;  /* 0x0000000400147c82 */ /* 0x000fe20008000000 */
[----:B------:R-:W-:Y:S01]  /*5040*/  UMOV UR21, UR5 ;  /* 0x0000000500157c82 */ /* 0x000fe20008000000 */
        /* <DEDUP_REMOVED lines=20> */
[----:B------:R-:W-:Y:S01]  /*5190*/  UIADD3 UR6, UR30, 0x302, URZ ;  /* 0x000003021e067890 */ /* 0x000fe2000fffe03f */
[----:B------:R-:W-:Y:S01]  /*51a0*/  UMOV UR7, 0x40000040 ;  /* 0x4000004000077882 */ /* 0x000fe20000000000 */
[----:B------:R-:W-:Y:S02]  /*51b0*/  WARPGROUP.DEPBAR.LE gsb0, 0x0 ;  /* 0x00008000000079c5 */ /* 0x000fe40000010000 */
[----:B------:R-:W-:-:S06]  /*51c0*/  WARPGROUP.ARRIVE ;  /* 0x00000000000079c5 */ /* 0x000fcc0000000000 */
[----:B------:R-:W-:Y:S01]  /*51d0*/  QGMMA.64x32x32.F32.E4M3.E4M3 R136, gdesc[UR20], R136, gsb0 ;  /* 0x00600000148879f3 */ /* 0x000fe20008000888 */
[----:B------:R-:W-:Y:S01]  /*51e0*/  UIADD3 UR22, UR30, 0x104, URZ ;  /* 0x000001041e167890 */ /* 0x000fe2000fffe03f */
[----:B------:R-:W-:Y:S01]  /*51f0*/  UMOV UR20, UR8 ;  /* 0x0000000800147c82 */ /* 0x000fe20008000000 */
[----:B------:R-:W-:Y:S01]  /*5200*/  UMOV UR21, UR9 ;  /* 0x0000000900157c82 */ /* 0x000fe20008000000 */
        /* <DEDUP_REMOVED lines=46> */
[----:B------:R-:W-:-:S06]  /*54f0*/  WARPGROUP.ARRIVE ;  /* 0x00000000000079c5 */ /* 0x000fcc0000000000 */
[----:B------:R-:W-:Y:S01]  /*5500*/  QGMMA.64x32x32.F32.E4M3.E4M3 R152, gdesc[UR12], R152, gsb0 ;  /* 0x006000000c9879f3 */ /* 0x000fe20008000898 */
[----:B------:R-:W-:Y:S01]  /*5510*/  UIADD3 UR14, UR30, 0x306, URZ ;  /* 0x000003061e0e7890 */ /* 0x000fe2000fffe03f */
[----:B------:R-:W-:Y:S01]  /*5520*/  UMOV UR15, 0x40000040 ;  /* 0x40000040000f7882 */ /* 0x000fe20000000000 */
[----:B------:R-:W-:Y:S01]  /*5530*/  UIADD3 UR30, UR30, 0x406, URZ ;  /* 0x000004061e1e7890 */ /* 0x000fe2000fffe03f */
[----:B------:R-:W-:Y:S02]  /*5540*/  WARPGROUP.DEPBAR.LE gsb0, 0x0 ;  /* 0x00008000000079c5 */ /* 0x000fe40000010000 */
[----:B------:R-:W-:-:S06]  /*5550*/  WARPGROUP.ARRIVE ;  /* 0x00000000000079c5 */ /* 0x000fcc0000000000 */
[----:B------:R-:W-:Y:S03]  /*5560*/  QGMMA.64x32x32.F32.E4M3.E4M3 R136, gdesc[UR20], R136, gsb0 ;  /* 0x00600000148879f3 */ /* 0x000fe60008000888 */
[----:B------:R-:W-:Y:S02]  /*5570*/  WARPGROUP.DEPBAR.LE gsb0, 0x0 ;  /* 0x00008000000079c5 */ /* 0x000fe40000010000 */
[----:B------:R-:W-:-:S06]  /*5580*/  WARPGROUP.ARRIVE ;  /* 0x00000000000079c5 */ /* 0x000fcc0000000000 */
[----:B------:R-:W-:Y:S03]  /*5590*/  QGMMA.64x32x32.F32.E4M3.E4M3 R120, gdesc[UR24], R120, gsb0 ;  /* 0x00600000187879f3 */ /* 0x000fe60008000878 */
        /* <DEDUP_REMOVED lines=9> */
[----:B0-----:R-:W-:Y:S05]  /*5630*/  @P2 BRA `(.L_x_19) ;  /* 0x00000000002c2947 */ /* 0x001fea0003800000 */
[----:B------:R-:W-:Y:S05]  /*5640*/  @!P0 BRA `(.L_x_20) ;  /* 0x0000000000048947 */ /* 0x000fea0003800000 */
[----:B------:R-:W-:Y:S01]  /*5650*/  BPT.TRAP 0x1 ;  /* 0x000000040000795c */ /* 0x000fe20000300000 */
.L_x_20:
[----:B------:R-:W-:Y:S01]  /*5660*/  ULEA UR6, UR28, UR41, 0x3 ;  /* 0x000000291c067291 */ /* 0x000fe2000f8e183f */
[----:B------:R-:W-:-:S05]  /*5670*/  IMAD.U32 R8, RZ, RZ, UR29 ;  /* 0x0000001dff087e24 */ /* 0x000fca000f8e00ff */
[----:B------:R-:W-:-:S04]  /*5680*/  SHF.L.U32 R8, R8, 0x1f, RZ ;  /* 0x0000001f08087819 */ /* 0x000fc800000006ff */
[----:B------:R0:W1:Y:S01]  /*5690*/  SYNCS.PHASECHK.TRANS64.TRYWAIT P1, [UR6+0x22850], R8 ;  /* 0x02285008ff0075a7 */ /* 0x0000620008020146 */
[----:B------:R-:W-:Y:S05]  /*56a0*/  @!P0 BRA `(.L_x_21) ;  /* 0x0000000000048947 */ /* 0x000fea0003800000 */
[----:B------:R-:W-:Y:S01]  /*56b0*/  BPT.TRAP 0x1 ;  /* 0x000000040000795c */ /* 0x000fe20000300000 */
.L_x_21:
[----:B-1----:R-:W-:Y:S05]  /*56c0*/  @P1 BRA `(.L_x_19) ;  /* 0x0000000000081947 */ /* 0x002fea0003800000 */
[----:B------:R-:W1:Y:S02]  /*56d0*/  SYNCS.PHASECHK.TRANS64.TRYWAIT P1, [UR6+0x22850], R8 ;  /* 0x02285008ff0075a7 */ /* 0x000e640008020146 */
[----:B-1----:R-:W-:Y:S05]  /*56e0*/  @!P1 BRA `(.L_x_22) ;  /* 0x000000a000949947 */ /* 0x002fea0003800000 */
.L_x_19:
[----:B------:R-:W-:Y:S01]  /*56f0*/  UIADD3 UR6, UR41, 0x400, URZ ;  /* 0x0000040029067890 */ /* 0x000fe2000fffe03f */
[----:B------:R-:W-:Y:S01]  /*5700*/  WARPGROUP.ARRIVE ;  /* 0x00000000000079c5 */ /* 0x000fe20000000000 */
[----:B------:R-:W-:Y:S01]  /*5710*/  UMOV UR7, 0xc0000010 ;  /* 0xc000001000077882 */ /* 0x000fe20000000000 */
[----:B01----:R-:W-:Y:S01]  /*5720*/  IADD3 R8, -R22, 0xb, RZ ;  /* 0x0000000b16087810 */ /* 0x003fe20007ffe1ff */
[----:B------:R-:W-:-:S04]  /*5730*/  USHF.R.U32.HI UR6, URZ, 0x4, UR6 ;  /* 0x000000043f067899 */ /* 0x000fc80008011606 */
[----:B------:R-:W-:-:S04]  /*5740*/  ULOP3.LUT UR6, UR6, 0x3fff, URZ, 0xc0, !UPT ;  /* 0x00003fff06067892 */ /* 0x000fc8000f8ec03f */
[----:B------:R-:W-:-:S04]  /*5750*/  ULOP3.LUT UR6, UR6, 0x10000, URZ, 0xfc, !UPT ;  /* 0x0001000006067892 */ /* 0x000fc8000f8efc3f */
[----:B------:R-:W-:-:S07]  /*5760*/  UIMAD UR10, UR28, 0x500, UR6 ;  /* 0x000005001c0a78a4 */ /* 0x000fce000f8e0206 */
[----:B------:R-:W-:Y:S02]  /*5770*/  UMOV UR6, UR10 ;  /* 0x0000000a00067c82 */ /* 0x000fe40008000000 */
[----:B------:R-:W-:Y:S01]  /*5780*/  QGMMA.64x128x32.F32.E4M3.E4M3 R24, R168, gdesc[UR4], R24, gsb0 ;  /* 0x01e00004a8187df3 */ /* 0x000fe20008000818 */
[----:B------:R-:W-:Y:S01]  /*5790*/  UIADD3 UR6, UR10, 0x100, URZ ;  /* 0x000001000a067890 */ /* 0x000fe2000fffe03f */
[----:B------:R-:W-:Y:S01]  /*57a0*/  UMOV UR7, 0xc0000010 ;  /* 0xc000001000077882 */ /* 0x000fe20000000000 */
[----:B------:R-:W-:Y:S02]  /*57b0*/  WARPGROUP.DEPBAR.LE gsb0, 0x0 ;  /* 0x00008000000079c5 */ /* 0x000fe40000010000 */
[----:B------:R-:W-:-:S07]  /*57c0*/  WARPGROUP.ARRIVE ;  /* 0x00000000000079c5 */ /* 0x000fce0000000000 */
        /* <DEDUP_REMOVED lines=15> */
[----:B------:R-:W-:Y:S03]  /*58c0*/  QGMMA.64x128x32.F32.E4M3.E4M3 R24, R184, gdesc[UR4], R24, gsb0 ;  /* 0x01e00004b8187df3 */ /* 0x000fe60008000818 */
[----:B------:R-:W-:Y:S02]  /*58d0*/  WARPGROUP.DEPBAR.LE gsb0, 0x0 ;  /* 0x00008000000079c5 */ /* 0x000fe40000010000 */
[----:B------:R0:W-:Y:S06]  /*58e0*/  BAR.ARV R8, 0x100 ;  /* 0x000400080000751d */ /* 0x0001ec0000002000 */
[----:B------:R-:W-:Y:S05]  /*58f0*/  @!P0 BRA `(.L_x_23) ;  /* 0x0000000000048947 */ /* 0x000fea0003800000 */
[----:B------:R-:W-:Y:S01]  /*5900*/  BPT.TRAP 0x1 ;  /* 0x000000040000795c */ /* 0x000fe20000300000 */
.L_x_23:
[C---:B------:R-:W-:Y:S01]  /*5910*/  FMUL.FTZ R15, R0.reuse, R152 ;  /* 0x00000098000f7220 */ /* 0x040fe20000410000 */
[C---:B------:R-:W-:Y:S01]  /*5920*/  FMUL.FTZ R168, R0.reuse, R153 ;  /* 0x0000009900a87220 */ /* 0x040fe20000410000 */
[C---:B------:R-:W-:Y:S01]  /*5930*/  FMUL.FTZ R9, R0.reuse, R154 ;  /* 0x0000009a00097220 */ /* 0x040fe20000410000 */
[C---:B0-----:R-:W-:Y:S01]  /*5940*/  FMUL.FTZ R8, R0.reuse, R155 ;  /* 0x0000009b00087220 */ /* 0x041fe20000410000 */
[C---:B------:R-:W-:Y:S01]  /*5950*/  FMUL.FTZ R156, R0.reuse, R156 ;  /* 0x0000009c009c7220 */ /* 0x040fe20000410000 */
[C---:B------:R-:W-:Y:S01]  /*5960*/  FMUL.FTZ R170, R0.reuse, R157 ;  /* 0x0000009d00aa7220 */ /* 0x040fe20000410000 */
        /* <DEDUP_REMOVED lines=17> */
[----:B0-----:R-:W-:Y:S01]  /*5a80*/  FMNMX.FTZ R13, R15, R4, !PT ;  /* 0x000000040f0d7209 */ /* 0x001fe20007810000 */
[C---:B------:R-:W-:Y:S01]  /*5a90*/  FMUL.FTZ R176, R0.reuse, R140 ;  /* 0x0000008c00b07220 */ /* 0x040fe20000410000 */
[C---:B------:R-:W-:Y:S01]  /*5aa0*/  FMUL.FTZ R178, R0.reuse, R141 ;  /* 0x0000008d00b27220 */ /* 0x040fe20000410000 */
[C---:B------:R-:W-:Y:S01]  /*5ab0*/  FMUL.FTZ R140, R0.reuse, R142 ;  /* 0x0000008e008c7220 */ /* 0x040fe20000410000 */
[C---:B------:R-:W-:Y:S01]  /*5ac0*/  FMUL.FTZ R142, R0.reuse, R143 ;  /* 0x0000008f008e7220 */ /* 0x040fe20000410000 */
[C---:B------:R-:W-:Y:S01]  /*5ad0*/  FMUL.FTZ R144, R0.reuse, R144 ;  /* 0x0000009000907220 */ /* 0x040fe20000410000 */
[----:B------:R-:W-:Y:S01]  /*5ae0*/  FMUL.FTZ R180, R0, R145 ;  /* 0x0000009100b47220 */ /* 0x000fe20000410000 */
[----:B------:R-:W0:Y:S01]  /*5af0*/  MUFU.TANH R8, R8 ;  /* 0x0000000800087308 */ /* 0x000e220000002400 */
[----:B-1----:R-:W-:Y:S01]  /*5b00*/  FMNMX.FTZ R13, R168, R13, !PT ;  /* 0x0000000da80d7209 */ /* 0x002fe20007810000 */
[C---:B------:R-:W-:Y:S01]  /*5b10*/  FMUL.FTZ R146, R0.reuse, R146 ;  /* 0x0000009200927220 */ /* 0x040fe20000410000 */
[C---:B------:R-:W-:Y:S01]  /*5b20*/  FMUL.FTZ R182, R0.reuse, R147 ;  /* 0x0000009300b67220 */ /* 0x040fe20000410000 */
[C---:B------:R-:W-:Y:S01]  /*5b30*/  FMUL.FTZ R148, R0.reuse, R148 ;  /* 0x0000009400947220 */ /* 0x040fe20000410000 */
[C---:B------:R-:W-:Y:S01]  /*5b40*/  FMUL.FTZ R184, R0.reuse, R149 ;  /* 0x0000009500b87220 */ /* 0x040fe20000410000 */
[C---:B------:R-:W-:Y:S01]  /*5b50*/  FMUL.FTZ R150, R0.reuse, R150 ;  /* 0x0000009600967220 */ /* 0x040fe20000410000 */
[C---:B------:R-:W-:Y:S01]  /*5b60*/  FMUL.FTZ R186, R0.reuse, R151 ;  /* 0x0000009700ba7220 */ /* 0x040fe20000410000 */
[----:B------:R-:W1:Y:S01]  /*5b70*/  MUFU.TANH R156, R156 ;  /* 0x0000009c009c7308 */ /* 0x000e620000002400 */
[----:B--2---:R-:W-:Y:S01]  /*5b80*/  FMNMX.FTZ R21, R9, R6, !PT ;  /* 0x0000000609157209 */ /* 0x004fe20007810000 */
[C---:B------:R-:W-:Y:S01]  /*5b90*/  FMUL.FTZ R120, R0.reuse, R120 ;  /* 0x0000007800787220 */ /* 0x040fe20000410000 */
[C---:B------:R-:W-:Y:S01]  /*5ba0*/  FMUL.FTZ R194, R0.reuse, R121 ;  /* 0x0000007900c27220 */ /* 0x040fe20000410000 */
[C---:B------:R-:W-:Y:S01]  /*5bb0*/  FMUL.FTZ R122, R0.reuse, R122 ;  /* 0x0000007a007a7220 */ /* 0x040fe20000410000 */
[C---:B------:R-:W-:Y:S01]  /*5bc0*/  FMUL.FTZ R196, R0.reuse, R123 ;  /* 0x0000007b00c47220 */ /* 0x040fe20000410000 */
[C---:B------:R-:W-:Y:S01]  /*5bd0*/  FMUL.FTZ R124, R0.reuse, R124 ;  /* 0x0000007c007c7220 */ /* 0x040fe20000410000 */
[----:B------:R-:W-:Y:S01]  /*5be0*/  FMUL.FTZ R198, R0, R125 ;  /* 0x0000007d00c67220 */ /* 0x000fe20000410000 */
        /* <DEDUP_REMOVED lines=15> */
[----:B------:R-:W-:Y:S01]  /*5ce0*/  FMUL.FTZ R212, R0, R105 ;  /* 0x0000006900d47220 */ /* 0x000fe20000410000 */
        /* <DEDUP_REMOVED lines=15> */
[C---:B------:R-:W-:Y:S01]  /*5de0*/  FMUL.FTZ R224, R0.reuse, R117 ;  /* 0x0000007500e07220 */ /* 0x040fe20000410000 */
        /* <DEDUP_REMOVED lines=26> */
[----:B------:R-:W-:-:S04]  /*5f90*/  ULEA UR6, UR36, UR41, 0x3 ;  /* 0x0000002924067291 */ /* 0x000fc8000f8e183f */
[----:B------:R-:W-:Y:S02]  /*5fa0*/  UIADD3 UR6, UR6, 0x22840, URZ ;  /* 0x0002284006067890 */ /* 0x000fe4000fffe03f */
[----:B------:R-:W1:Y:S01]  /*5fb0*/  MUFU.TANH R164, R164 ;  /* 0x000000a400a47308 */ /* 0x000e620000002400 */
[----:B--2---:R-:W-:Y:S01]  /*5fc0*/  FMNMX.FTZ R21, R152, R21, !PT ;  /* 0x0000001598157209 */ /* 0x004fe20007810000 */
[----:B------:R-:W-:-:S06]  /*5fd0*/  UPRMT UR6, UR38, 0x654, UR6 ;  /* 0x0000065426067896 */ /* 0x000fcc0008000006 */
[----:B------:R-:W2:Y:S01]  /*5fe0*/  MUFU.TANH R154, R154 ;  /* 0x0000009a009a7308 */ /* 0x000ea20000002400 */
[----:B0-----:R-:W-:Y:S02]  /*5ff0*/  FMNMX.FTZ R13, R162, R13, !PT ;  /* 0x0000000da20d7209 */ /* 0x001fe40007810000 */
[----:B------:R-:W-:Y:S05]  /*6000*/  SYNCS.ARRIVE.TRANS64.RED.A1T0 RZ, [UR6], RZ ;  /* 0x000000ffffff79a7 */ /* 0x000fea0008100406 */
[----:B------:R-:W0:Y:S01]  /*6010*/  MUFU.TANH R158, R158 ;  /* 0x0000009e009e7308 */ /* 0x000e220000002400 */
[----:B-1----:R-:W-:-:S07]  /*6020*/  FMNMX.FTZ R13, R164, R13, !PT ;  /* 0x0000000da40d7209 */ /* 0x002fce0007810000 */
[----:B------:R-:W1:Y:S01]  /*6030*/  MUFU.TANH R166, R166 ;  /* 0x000000a600a67308 */ /* 0x000e620000002400 */
[----:B--2---:R-:W-:-:S07]  /*6040*/  FMNMX.FTZ R21, R154, R21, !PT ;  /* 0x000000159a157209 */ /* 0x004fce0007810000 */
[----:B------:R-:W2:Y:S01]  /*6050*/  MUFU.TANH R174, R174 ;  /* 0x000000ae00ae7308 */ /* 0x000ea20000002400 */
[----:B0-----:R-:W-:-:S07]  /*6060*/  FMNMX.FTZ R21, R158, R21, !PT ;  /* 0x000000159e157209 */ /* 0x001fce0007810000 */
        /* <DEDUP_REMOVED lines=99> */
[----:B--2---:R-:W-:Y:S02]  /*66a0*/  FMNMX.FTZ R14, R228, R13, !PT ;  /* 0x0000000de40e7209 */ /* 0x004fe40007810000 */
[----:B------:R-:W2:Y:S05]  /*66b0*/  LDC R13, c[0x0][0x988] ;  /* 0x00026200ff0d7b82 */ /* 0x000eaa0000000800 */
[----:B------:R-:W3:Y:S01]  /*66c0*/  MUFU.TANH R105, R105 ;  /* 0x0000006900697308 */ /* 0x000ee20000002400 */
[----:B0-----:R-:W-:-:S07]  /*66d0*/  FMNMX.FTZ R21, R88, R21, !PT ;  /* 0x0000001558157209 */ /* 0x001fce0007810000 */
[----:B------:R-:W0:Y:S01]  /*66e0*/  MUFU.TANH R107, R107 ;  /* 0x0000006b006b7308 */ /* 0x000e220000002400 */
[----:B-1----:R-:W-:-:S07]  /*66f0*/  FMNMX.FTZ R21, R90, R21, !PT ;  /* 0x000000155a157209 */ /* 0x002fce0007810000 */
[----:B------:R-:W1:Y:S01]  /*6700*/  MUFU.TANH R92, R92 ;  /* 0x0000005c005c7308 */ /* 0x000e620000002400 */
[----:B---3--:R-:W-:-:S07]  /*6710*/  FMNMX.FTZ R14, R105, R14, !PT ;  /* 0x0000000e690e7209 */ /* 0x008fce0007810000 */
        /* <DEDUP_REMOVED lines=17> */
[----:B---3--:R-:W-:-:S05]  /*6830*/  FMNMX.FTZ R89, R101, R14, !PT ;  /* 0x0000000e65597209 */ /* 0x008fca0007810000 */
[----:B------:R-:W3:Y:S01]  /*6840*/  SHFL.BFLY PT, R14, R89, 0x2, 0x1f ;  /* 0x0c401f00590e7f89 */ /* 0x000ee200000e0000 */
[----:B0-----:R-:W-:-:S04]  /*6850*/  FMNMX.FTZ R21, R100, R21, !PT ;  /* 0x0000001564157209 */ /* 0x001fc80007810000 */
[----:B-1----:R-:W-:-:S05]  /*6860*/  FMNMX.FTZ R21, R102, R21, !PT ;  /* 0x0000001566157209 */ /* 0x002fca0007810000 */
[----:B------:R-:W0:Y:S01]  /*6870*/  SHFL.BFLY PT, R20, R21, 0x2, 0x1f ;  /* 0x0c401f0015147f89 */ /* 0x000e2200000e0000 */
[----:B---3--:R-:W-:Y:S02]  /*6880*/  FMNMX.FTZ R91, R89, R14, !PT ;  /* 0x0000000e595b7209 */ /* 0x008fe40007810000 */
[----:B0-----:R-:W-:-:S03]  /*6890*/  FMNMX.FTZ R93, R21, R20, !PT ;  /* 0x00000014155d7209 */ /* 0x001fc60007810000 */
[----:B------:R-:W0:Y:S04]  /*68a0*/  SHFL.BFLY PT, R20, R91, 0x1, 0x1f ;  /* 0x0c201f005b147f89 */ /* 0x000e2800000e0000 */
[----:B------:R-:W1:Y:S01]  /*68b0*/  SHFL.BFLY PT, R14, R93, 0x1, 0x1f ;  /* 0x0c201f005d0e7f89 */ /* 0x000e6200000e0000 */
[----:B0-----:R-:W-:Y:S02]  /*68c0*/  FMNMX.FTZ R20, R91, R20, !PT ;  /* 0x000000145b147209 */ /* 0x001fe40007810000 */
[----:B-1----:R-:W-:-:S03]  /*68d0*/  FMNMX.FTZ R14, R93, R14, !PT ;  /* 0x0000000e5d0e7209 */ /* 0x002fc60007810000 */
[C---:B--2---:R-:W-:Y:S01]  /*68e0*/  FFMA.FTZ R115, R20.reuse, R13, -8 ;  /* 0xc100000014737423 */ /* 0x044fe2000001000d */
[----:B------:R-:W-:-:S03]  /*68f0*/  FADD.FTZ R4, -R20, R4 ;  /* 0x0000000414047221 */ /* 0x000fc60000010100 */
[-CC-:B------:R-:W-:Y:S01]  /*6900*/  FFMA.FTZ R119, R202, R13.reuse, -R115.reuse ;  /* 0x0000000dca777223 */ /* 0x180fe20000010873 */
[-C--:B------:R-:W-:Y:S01]  /*6910*/  FMUL.FTZ R95, R4, R13.reuse ;  /* 0x0000000d045f7220 */ /* 0x080fe20000410000 */
[----:B------:R-:W-:Y:S01]  /*6920*/  FFMA.FTZ R202, R101, R13, -R115 ;  /* 0x0000000d65ca7223 */ /* 0x000fe20000010873 */
[----:B------:R-:W-:-:S01]  /*6930*/  FADD.FTZ R4, -R14, R6 ;  /* 0x000000060e047221 */ /* 0x000fc20000010100 */
[-C--:B------:R-:W-:Y:S01]  /*6940*/  FFMA.FTZ R101, R14, R13.reuse, -8 ;  /* 0xc10000000e657423 */ /* 0x080fe2000001000d */
[----:B------:R-:W-:-:S01]  /*6950*/  FFMA.FTZ R15, R15, R13, -R115 ;  /* 0x0000000d0f0f7223 */ /* 0x000fc20000010873 */
[-C--:B------:R-:W-:Y:S01]  /*6960*/  FFMA.FTZ R168, R168, R13.reuse, -R115 ;  /* 0x0000000da8a87223 */ /* 0x080fe20000010873 */
[-C--:B------:R-:W-:Y:S01]  /*6970*/  FMUL.FTZ R4, R4, R13.reuse ;  /* 0x0000000d04047220 */ /* 0x080fe20000410000 */
[-CC-:B------:R-:W-:Y:S01]  /*6980*/  FFMA.FTZ R9, R9, R13.reuse, -R101.reuse ;  /* 0x0000000d09097223 */ /* 0x180fe20000010865 */
[----:B------:R-:W-:-:S01]  /*6990*/  FFMA.FTZ R8, R8, R13, -R101 ;  /* 0x0000000d08087223 */ /* 0x000fc20000010865 */
[----:B------:R-:W-:Y:S01]  /*69a0*/  MUFU.EX2 R6, R95 ;  /* 0x0000005f00067308 */ /* 0x000fe20000000800 */
[----:B------:R-:W-:-:S01]  /*69b0*/  FFMA.FTZ R21, R156, R13, -R115 ;  /* 0x0000000d9c157223 */ /* 0x000fc20000010873 */
[-C--:B------:R-:W-:Y:S01]  /*69c0*/  FFMA.FTZ R10, R10, R13.reuse, -R101 ;  /* 0x0000000d0a0a7223 */ /* 0x080fe20000010865 */
[----:B------:R-:W-:-:S01]  /*69d0*/  FFMA.FTZ R156, R170, R13, -R115 ;  /* 0x0000000daa9c7223 */ /* 0x000fc20000010873 */
[-C--:B------:R-:W-:Y:S01]  /*69e0*/  FFMA.FTZ R11, R11, R13.reuse, -R101 ;  /* 0x0000000d0b0b7223 */ /* 0x080fe20000010865 */
[----:B------:R-:W-:-:S01]  /*69f0*/  FFMA.FTZ R89, R160, R13, -R115 ;  /* 0x0000000da0597223 */ /* 0x000fc20000010873 */
[-C--:B------:R-:W-:Y:S01]  /*6a00*/  FFMA.FTZ R113, R120, R13.reuse, -R115 ;  /* 0x0000000d78717223 */ /* 0x080fe20000010873 */
[----:B------:R-:W-:-:S01]  /*6a10*/  FFMA.FTZ R12, R12, R13, -R101 ;  /* 0x0000000d0c0c7223 */ /* 0x000fc20000010865 */
[----:B------:R-:W0:Y:S01]  /*6a20*/  MUFU.EX2 R15, R15 ;  /* 0x0000000f000f7308 */ /* 0x000e220000000800 */
[----:B------:R-:W-:-:S01]  /*6a30*/  FFMA.FTZ R120, R194, R13, -R115 ;  /* 0x0000000dc2787223 */ /* 0x000fc20000010873 */
[-CC-:B------:R-:W-:Y:S01]  /*6a40*/  FFMA.FTZ R194, R107, R13.reuse, -R115.reuse ;  /* 0x0000000d6bc27223 */ /* 0x180fe20000010873 */
[----:B------:R-:W-:-:S01]  /*6a50*/  FFMA.FTZ R160, R172, R13, -R115 ;  /* 0x0000000daca07223 */ /* 0x000fc20000010873 */
[-C--:B------:R-:W-:Y:S01]  /*6a60*/  FFMA.FTZ R107, R109, R13.reuse, -R115 ;  /* 0x0000000d6d6b7223 */ /* 0x080fe20000010873 */
[----:B------:R-:W-:-:S01]  /*6a70*/  FFMA.FTZ R109, R152, R13, -R101 ;  /* 0x0000000d986d7223 */ /* 0x000fc20000010865 */
[-CC-:B------:R-:W-:Y:S01]  /*6a80*/  FFMA.FTZ R117, R124, R13.reuse, -R115.reuse ;  /* 0x0000000d7c757223 */ /* 0x180fe20000010873 */
[----:B------:R-:W-:-:S01]  /*6a90*/  FFMA.FTZ R124, R198, R13, -R115 ;  /* 0x0000000dc67c7223 */ /* 0x000fc20000010873 */
[----:B------:R-:W-:Y:S01]  /*6aa0*/  MUFU.EX2 R4, R4 ;  /* 0x0000000400047308 */ /* 0x000fe20000000800 */
[----:B------:R-:W-:-:S01]  /*6ab0*/  FFMA.FTZ R91, R162, R13, -R115 ;  /* 0x0000000da25b7223 */ /* 0x000fc20000010873 */
[-C--:B------:R-:W-:Y:S01]  /*6ac0*/  FFMA.FTZ R198, R111, R13.reuse, -R115 ;  /* 0x0000000d6fc67223 */ /* 0x080fe20000010873 */
[----:B------:R-:W-:-:S01]  /*6ad0*/  FFMA.FTZ R111, R154, R13, -R101 ;  /* 0x0000000d9a6f7223 */ /* 0x000fc20000010865 */
[-CC-:B------:R-:W-:Y:S01]  /*6ae0*/  FFMA.FTZ R143, R130, R13.reuse, -R101.reuse ;  /* 0x0000000d828f7223 */ /* 0x180fe20000010865 */
[----:B------:R-:W-:-:S01]  /*6af0*/  FFMA.FTZ R130, R132, R13, -R101 ;  /* 0x0000000d84827223 */ /* 0x000fc20000010865 */
[-C--:B------:R-:W-:Y:S01]  /*6b00*/  FFMA.FTZ R162, R164, R13.reuse, -R115 ;  /* 0x0000000da4a27223 */ /* 0x080fe20000010873 */
[----:B------:R-:W-:-:S01]  /*6b10*/  FFMA.FTZ R152, R158, R13, -R101 ;  /* 0x0000000d9e987223 */ /* 0x000fc20000010865 */
[----:B------:R-:W1:Y:S01]  /*6b20*/  MUFU.EX2 R9, R9 ;  /* 0x0000000900097308 */ /* 0x000e620000000800 */
[----:B0-----:R-:W-:-:S01]  /*6b30*/  FFMA.FTZ R5, R6, R5, R15 ;  /* 0x0000000506057223 */ /* 0x001fc2000001000f */
        /* <DEDUP_REMOVED lines=14> */
[----:B------:R-:W2:Y:S01]  /*6c20*/  MUFU.EX2 R8, R8 ;  /* 0x0000000800087308 */ /* 0x000ea20000000800 */
[----:B-1----:R-:W-:-:S01]  /*6c30*/  FFMA.FTZ R7, R4, R7, R9 ;  /* 0x0000000704077223 */ /* 0x002fc20000010009 */
[-CC-:B------:R-:W-:Y:S01]  /*6c40*/  FFMA.FTZ R125, R214, R13.reuse, -R115.reuse ;  /* 0x0000000dd67d7223 */ /* 0x180fe20000010873 */
[----:B------:R-:W-:-:S01]  /*6c50*/  FFMA.FTZ R176, R216, R13, -R115 ;  /* 0x0000000dd8b07223 */ /* 0x000fc20000010873 */
[-CC-:B------:R-:W-:Y:S01]  /*6c60*/  FFMA.FTZ R127, R218, R13.reuse, -R115.reuse ;  /* 0x0000000dda7f7223 */ /* 0x180fe20000010873 */
[----:B------:R-:W-:-:S01]  /*6c70*/  FFMA.FTZ R178, R220, R13, -R115 ;  /* 0x0000000ddcb27223 */ /* 0x000fc20000010873 */
[-CC-:B------:R-:W-:Y:S01]  /*6c80*/  FFMA.FTZ R129, R222, R13.reuse, -R115.reuse ;  /* 0x0000000dde817223 */ /* 0x180fe20000010873 */
[----:B------:R-:W-:-:S01]  /*6c90*/  FFMA.FTZ R180, R224, R13, -R115 ;  /* 0x0000000de0b47223 */ /* 0x000fc20000010873 */
[----:B------:R-:W1:Y:S01]  /*6ca0*/  MUFU.EX2 R21, R21 ;  /* 0x0000001500157308 */ /* 0x000e620000000800 */
[----:B0-----:R-:W-:-:S01]  /*6cb0*/  FADD.FTZ R132, R168, R5 ;  /* 0x00000005a8847221 */ /* 0x001fc20000010000 */
[-CC-:B------:R-:W-:Y:S01]  /*6cc0*/  FFMA.FTZ R131, R226, R13.reuse, -R115.reuse ;  /* 0x0000000de2837223 */ /* 0x180fe20000010873 */
[----:B------:R-:W-:-:S01]  /*6cd0*/  FFMA.FTZ R184, R228, R13, -R115 ;  /* 0x0000000de4b87223 */ /* 0x000fc20000010873 */
[-CC-:B------:R-:W-:Y:S01]  /*6ce0*/  FFMA.FTZ R105, R105, R13.reuse, -R115.reuse ;  /* 0x0000000d69697223 */ /* 0x180fe20000010873 */
[----:B------:R-:W-:-:S01]  /*6cf0*/  FFMA.FTZ R99, R99, R13, -R115 ;  /* 0x0000000d63637223 */ /* 0x000fc20000010873 */
[-CC-:B------:R-:W-:Y:S01]  /*6d00*/  FFMA.FTZ R115, R136, R13.reuse, -R101.reuse ;  /* 0x0000000d88737223 */ /* 0x180fe20000010865 */
[----:B------:R-:W-:-:S01]  /*6d10*/  FFMA.FTZ R145, R134, R13, -R101 ;  /* 0x0000000d86917223 */ /* 0x000fc20000010865 */
[----:B------:R-:W0:Y:S01]  /*6d20*/  MUFU.EX2 R10, R10 ;  /* 0x0000000a000a7308 */ /* 0x000e220000000800 */
[----:B--2---:R-:W-:-:S01]  /*6d30*/  FADD.FTZ R7, R8, R7 ;  /* 0x0000000708077221 */ /* 0x004fc20000010000 */
[-CC-:B------:R-:W-:Y:S01]  /*6d40*/  FFMA.FTZ R136, R138, R13.reuse, -R101.reuse ;  /* 0x0000000d8a887223 */ /* 0x180fe20000010865 */
[----:B------:R-:W-:-:S01]  /*6d50*/  FFMA.FTZ R133, R140, R13, -R101 ;  /* 0x0000000d8c857223 */ /* 0x000fc20000010865 */
[-CC-:B------:R-:W-:Y:S01]  /*6d60*/  FFMA.FTZ R138, R142, R13.reuse, -R101.reuse ;  /* 0x0000000d8e8a7223 */ /* 0x180fe20000010865 */
[----:B------:R-:W-:-:S01]  /*6d70*/  FFMA.FTZ R135, R146, R13, -R101 ;  /* 0x0000000d92877223 */ /* 0x000fc20000010865 */
[-CC-:B------:R-:W-:Y:S01]  /*6d80*/  FFMA.FTZ R140, R182, R13.reuse, -R101.reuse ;  /* 0x0000000db68c7223 */ /* 0x180fe20000010865 */
[----:B------:R-:W-:-:S01]  /*6d90*/  FFMA.FTZ R137, R150, R13, -R101 ;  /* 0x0000000d96897223 */ /* 0x000fc20000010865 */
[----:B------:R-:W2:Y:S01]  /*6da0*/  MUFU.EX2 R156, R156 ;  /* 0x0000009c009c7308 */ /* 0x000ea20000000800 */
[----:B-1----:R-:W-:-:S01]  /*6db0*/  FADD.FTZ R5, R21, R132 ;  /* 0x0000008415057221 */ /* 0x002fc20000010000 */
        /* <DEDUP_REMOVED lines=23> */
[----:B-1----:R-:W-:-:S07]  /*6f30*/  FADD.FTZ R5, R11, R132 ;  /* 0x000000840b057221 */ /* 0x002fce0000010000 */
[----:B------:R-:W1:Y:S01]  /*6f40*/  MUFU.EX2 R160, R160 ;  /* 0x000000a000a07308 */ /* 0x000e620000000800 */
[----:B0-----:R-:W-:-:S07]  /*6f50*/  FADD.FTZ R7, R89, R134 ;  /* 0x0000008659077221 */ /* 0x001fce0000010000 */
[----:B------:R-:W0:Y:S01]  /*6f60*/  MUFU.EX2 R109, R109 ;  /* 0x0000006d006d7308 */ /* 0x000e220000000800 */
[----:B--2---:R-:W-:-:S07]  /*6f70*/  FADD.FTZ R132, R12, R5 ;  /* 0x000000050c847221 */ /* 0x004fce0000010000 */
        /* <DEDUP_REMOVED lines=21> */
[----:B0-----:R-:W-:-:S01]  /*70d0*/  FADD.FTZ R5, R95, R108 ;  /* 0x0000006c5f057221 */ /* 0x001fc20000010000 */
[----:B------:R-:W-:-:S06]  /*70e0*/  FFMA.FTZ R108, R112, R13, -R101 ;  /* 0x0000000d706c7223 */ /* 0x000fcc0000010865 */
        /* <DEDUP_REMOVED lines=15> */
[----:B-1----:R-:W-:-:S01]  /*71e0*/  FADD.FTZ R5, R103, R110 ;  /* 0x0000006e67057221 */ /* 0x002fc20000010000 */
[----:B------:R-:W-:-:S06]  /*71f0*/  FFMA.FTZ R110, R116, R13, -R101 ;  /* 0x0000000d746e7223 */ /* 0x000fcc0000010865 */
        /* <DEDUP_REMOVED lines=52> */
[----:B------:R-:W-:Y:S01]  /*7540*/  MUFU.EX2 R108, R108 ;  /* 0x0000006c006c7308 */ /* 0x000fe20000000800 */
[----:B-1----:R-:W-:-:S01]  /*7550*/  FADD.FTZ R5, R149, R90 ;  /* 0x0000005a95057221 */ /* 0x002fc20000010000 */
[-CC-:B------:R-:W-:Y:S01]  /*7560*/  FFMA.FTZ R90, R96, R13.reuse, -R101.reuse ;  /* 0x0000000d605a7223 */ /* 0x180fe20000010865 */
[----:B------:R-:W-:-:S05]  /*7570*/  FFMA.FTZ R101, R102, R13, -R101 ;  /* 0x0000000d66657223 */ /* 0x000fca0000010865 */
[----:B------:R-:W1:Y:S01]  /*7580*/  MUFU.EX2 R178, R178 ;  /* 0x000000b200b27308 */ /* 0x000e620000000800 */
[----:B0-----:R-:W-:-:S07]  /*7590*/  FADD.FTZ R7, R127, R112 ;  /* 0x000000707f077221 */ /* 0x001fce0000010000 */
[----:B------:R-:W-:Y:S08]  /*75a0*/  MUFU.EX2 R151, R151 ;  /* 0x0000009700977308 */ /* 0x000ff00000000800 */
[----:B------:R-:W0:Y:S01]  /*75b0*/  MUFU.EX2 R129, R129 ;  /* 0x0000008100817308 */ /* 0x000e220000000800 */
[----:B-1----:R-:W-:-:S07]  /*75c0*/  FADD.FTZ R96, R178, R7 ;  /* 0x00000007b2607221 */ /* 0x002fce0000010000 */
[----:B------:R-:W1:Y:S08]  /*75d0*/  MUFU.EX2 R110, R110 ;  /* 0x0000006e006e7308 */ /* 0x000e700000000800 */
[----:B------:R-:W-:Y:S01]  /*75e0*/  MUFU.EX2 R180, R180 ;  /* 0x000000b400b47308 */ /* 0x000fe20000000800 */
[----:B0-----:R-:W-:-:S07]  /*75f0*/  FADD.FTZ R7, R129, R96 ;  /* 0x0000006081077221 */ /* 0x001fce0000010000 */
[----:B------:R-:W0:Y:S08]  /*7600*/  MUFU.EX2 R153, R153 ;  /* 0x0000009900997308 */ /* 0x000e300000000800 */
[----:B------:R-:W-:Y:S08]  /*7610*/  MUFU.EX2 R131, R131 ;  /* 0x0000008300837308 */ /* 0x000ff00000000800 */
[----:B------:R-:W2:Y:S08]  /*7620*/  MUFU.EX2 R88, R88 ;  /* 0x0000005800587308 */ /* 0x000eb00000000800 */
[----:B------:R3:W-:Y:S08]  /*7630*/  MUFU.EX2 R157, R92 ;  /* 0x0000005c009d7308 */ /* 0x0007f00000000800 */
[----:B------:R-:W-:Y:S01]  /*7640*/  MUFU.EX2 R184, R184 ;  /* 0x000000b800b87308 */ /* 0x000fe20000000800 */
[----:B---3--:R-:W-:-:S04]  /*7650*/  FADD.FTZ R92, R108, R5 ;  /* 0x000000056c5c7221 */ /* 0x008fc80000010000 */
[----:B------:R-:W-:-:S03]  /*7660*/  FADD.FTZ R5, R151, R92 ;  /* 0x0000005c97057221 */ /* 0x000fc60000010000 */
[----:B------:R-:W3:Y:S01]  /*7670*/  MUFU.EX2 R155, R155 ;  /* 0x0000009b009b7308 */ /* 0x000ee20000000800 */
[----:B-1----:R-:W-:-:S04]  /*7680*/  FADD.FTZ R92, R110, R5 ;  /* 0x000000056e5c7221 */ /* 0x002fc80000010000 */
[----:B0-----:R-:W-:-:S03]  /*7690*/  FADD.FTZ R5, R153, R92 ;  /* 0x0000005c99057221 */ /* 0x001fc60000010000 */
[----:B------:R-:W0:Y:S01]  /*76a0*/  MUFU.EX2 R105, R105 ;  /* 0x0000006900697308 */ /* 0x000e220000000800 */
[----:B--2---:R-:W-:-:S07]  /*76b0*/  FADD.FTZ R92, R88, R5 ;  /* 0x00000005585c7221 */ /* 0x004fce0000010000 */
[----:B------:R-:W1:Y:S01]  /*76c0*/  MUFU.EX2 R194, R194 ;  /* 0x000000c200c27308 */ /* 0x000e620000000800 */
[----:B---3--:R-:W-:-:S04]  /*76d0*/  FADD.FTZ R92, R155, R92 ;  /* 0x0000005c9b5c7221 */ /* 0x008fc80000010000 */
[----:B------:R-:W-:-:S03]  /*76e0*/  FADD.FTZ R92, R157, R92 ;  /* 0x0000005c9d5c7221 */ /* 0x000fc60000010000 */
[----:B------:R2:W3:Y:S08]  /*76f0*/  MUFU.EX2 R114, R94 ;  /* 0x0000005e00727308 */ /* 0x0004f00000000800 */
[----:B------:R-:W4:Y:S01]  /*7700*/  MUFU.EX2 R107, R107 ;  /* 0x0000006b006b7308 */ /* 0x000f220000000800 */
[----:B--2---:R-:W-:-:S04]  /*7710*/  FADD.FTZ R94, R180, R7 ;  /* 0x00000007b45e7221 */ /* 0x004fc80000010000 */
[----:B------:R-:W-:-:S03]  /*7720*/  FADD.FTZ R7, R131, R94 ;  /* 0x0000005e83077221 */ /* 0x000fc60000010000 */
[----:B------:R-:W2:Y:S01]  /*7730*/  MUFU.EX2 R90, R90 ;  /* 0x0000005a005a7308 */ /* 0x000ea20000000800 */
[----:B------:R-:W-:-:S04]  /*7740*/  FADD.FTZ R94, R184, R7 ;  /* 0x00000007b85e7221 */ /* 0x000fc80000010000 */
[----:B0-----:R-:W-:-:S03]  /*7750*/  FADD.FTZ R5, R105, R94 ;  /* 0x0000005e69057221 */ /* 0x001fc60000010000 */
[----:B------:R-:W0:Y:S01]  /*7760*/  MUFU.EX2 R198, R198 ;  /* 0x000000c600c67308 */ /* 0x000e220000000800 */
[----:B-1----:R-:W-:-:S01]  /*7770*/  FADD.FTZ R94, R194, R5 ;  /* 0x00000005c25e7221 */ /* 0x002fc20000010000 */
[----:B---3--:R-:W-:-:S03]  /*7780*/  FADD.FTZ R5, R114, R92 ;  /* 0x0000005c72057221 */ /* 0x008fc60000010000 */
[----:B----4-:R-:W-:-:S03]  /*7790*/  FADD.FTZ R7, R107, R94 ;  /* 0x0000005e6b077221 */ /* 0x010fc60000010000 */
        /* <DEDUP_REMOVED lines=9> */
[----:B0-----:R-:W-:-:S01]  /*7830*/  FADD.FTZ R92, R100, R5 ;  /* 0x00000005645c7221 */ /* 0x001fc20000010000 */
[----:B-1----:R-:W-:-:S03]  /*7840*/  FADD.FTZ R5, R202, R7 ;  /* 0x00000007ca057221 */ /* 0x002fc60000010000 */
[----:B--2---:R-:W-:Y:S01]  /*7850*/  FADD.FTZ R7, R101, R92 ;  /* 0x0000005c65077221 */ /* 0x004fe20000010000 */
[----:B------:R-:W-:Y:S06]  /*7860*/  @!P0 BRA `(.L_x_24) ;  /* 0x0000000000048947 */ /* 0x000fec0003800000 */
[----:B------:R-:W-:Y:S01]  /*7870*/  BPT.TRAP 0x1 ;  /* 0x000000040000795c */ /* 0x000fe20000300000 */
.L_x_24:
[----:B------:R-:W-:Y:S01]  /*7880*/  ULEA UR6, UR28, UR41, 0x3 ;  /* 0x000000291c067291 */ /* 0x000fe2000f8e183f */
[----:B------:R-:W-:Y:S01]  /*7890*/  ISETP.LT.AND P1, PT, RZ, UR47, PT ;  /* 0x0000002fff007c0c */ /* 0x000fe2000bf21270 */
[----:B------:R-:W-:Y:S01]  /*78a0*/  UIADD3 UR7, UR47, -0x1, URZ ;  /* 0xffffffff2f077890 */ /* 0x000fe2000fffe03f */
[----:B------:R-:W-:Y:S01]  /*78b0*/  F2FP.SATFINITE.E4M3.F32.PACK_AB_MERGE_C R91, R162, R91, RZ ;  /* 0x0000005ba25b723e */ /* 0x000fe200048070ff */
[----:B------:R-:W-:Y:S01]  /*78c0*/  UIADD3 UR6, UR6, 0x22860, URZ ;  /* 0x0002286006067890 */ /* 0x000fe2000fffe03f */
[----:B------:R-:W-:Y:S01]  /*78d0*/  F2FP.SATFINITE.E4M3.F32.PACK_AB_MERGE_C R103, R148, R103, RZ ;  /* 0x000000679467723e */ /* 0x000fe200048070ff */
[----:B------:R-:W-:Y:S01]  /*78e0*/  UMOV UR29, UR44 ;  /* 0x0000002c001d7c82 */ /* 0x000fe20008000000 */
[----:B------:R-:W-:Y:S01]  /*78f0*/  F2FP.SATFINITE.E4M3.F32.PACK_AB_MERGE_C R121, R172, R121, RZ ;  /* 0x00000079ac79723e */ /* 0x000fe200048070ff */
[----:B------:R-:W-:Y:S01]  /*7900*/  UPRMT UR6, UR38, 0x654, UR6 ;  /* 0x0000065426067896 */ /* 0x000fe20008000006 */
[----:B------:R-:W-:Y:S01]  /*7910*/  F2FP.SATFINITE.E4M3.F32.PACK_AB_MERGE_C R10, R11, R10, RZ ;  /* 0x0000000a0b0a723e */ /* 0x000fe200048070ff */
[----:B------:R-:W-:Y:S01]  /*7920*/  UMOV UR47, UR7 ;  /* 0x00000007002f7c82 */ /* 0x000fe20008000000 */
[----:B------:R-:W-:Y:S01]  /*7930*/  F2FP.SATFINITE.E4M3.F32.PACK_AB_MERGE_C R125, R176, R125, RZ ;  /* 0x0000007db07d723e */ /* 0x000fe200048070ff */
[----:B------:R-:W-:Y:S01]  /*7940*/  UMOV UR28, UR36 ;  /* 0x00000024001c7c82 */ /* 0x000fe20008000000 */
[----:B------:R-:W-:Y:S01]  /*7950*/  F2FP.SATFINITE.E4M3.F32.PACK_AB_MERGE_C R129, R180, R129, RZ ;  /* 0x00000081b481723e */ /* 0x000fe200048070ff */
[-C--:B------:R-:W-:Y:S01]  /*7960*/  FMUL.FTZ R24, R24, R6.reuse ;  /* 0x0000000618187220 */ /* 0x080fe20000410000 */
[----:B------:R-:W-:Y:S01]  /*7970*/  F2FP.SATFINITE.E4M3.F32.PACK_AB_MERGE_C R91, R160, R89, R91 ;  /* 0x00000059a05b723e */ /* 0x000fe2000480705b */
[-C--:B------:R-:W-:Y:S01]  /*7980*/  FMUL.FTZ R25, R25, R6.reuse ;  /* 0x0000000619197220 */ /* 0x080fe20000410000 */
[----:B------:R-:W-:Y:S01]  /*7990*/  F2FP.SATFINITE.E4M3.F32.PACK_AB_MERGE_C R103, R144, R97, R103 ;  /* 0x000000619067723e */ /* 0x000fe20004807067 */
[----:B------:R-:W-:Y:S01]  /*79a0*/  SYNCS.ARRIVE.TRANS64.RED.A1T0 RZ, [UR6], RZ ;  /* 0x000000ffffff79a7 */ /* 0x000fe20008100406 */
[----:B------:R-:W-:Y:S01]  /*79b0*/  F2FP.SATFINITE.E4M3.F32.PACK_AB_MERGE_C R121, R170, R119, R121 ;  /* 0x00000077aa79723e */ /* 0x000fe20004807079 */
[-C--:B------:R-:W-:Y:S01]  /*79c0*/  FMUL.FTZ R28, R28, R6.reuse ;  /* 0x000000061c1c7220 */ /* 0x080fe20000410000 */
[----:B------:R-:W-:Y:S01]  /*79d0*/  F2FP.SATFINITE.E4M3.F32.PACK_AB_MERGE_C R21, R156, R21, RZ ;  /* 0x000000159c15723e */ /* 0x000fe200048070ff */
        /* <DEDUP_REMOVED lines=10> */
[----:B------:R-:W-:Y:S01]  /*7a80*/  FMUL.FTZ R40, R40, R6 ;  /* 0x0000000628287220 */ /* 0x000fe20000410000 */
[----:B------:R-:W-:Y:S01]  /*7a90*/  F2FP.SATFINITE.E4M3.F32.PACK_AB_MERGE_C R126, R141, R126, RZ ;  /* 0x0000007e8d7e723e */ /* 0x000fe200048070ff */
[----:B------:R-:W-:Y:S01]  /*7aa0*/  FMUL.FTZ R41, R41, R6 ;  /* 0x0000000629297220 */ /* 0x000fe20000410000 */
[----:B------:R-:W-:Y:S01]  /*7ab0*/  F2FP.SATFINITE.E4M3.F32.PACK_AB_MERGE_C R130, R145, R130, RZ ;  /* 0x000000829182723e */ /* 0x000fe200048070ff */
[----:B------:R-:W-:Y:S01]  /*7ac0*/  FMUL.FTZ R44, R44, R6 ;  /* 0x000000062c2c7220 */ /* 0x000fe20000410000 */
[----:B------:R-:W-:Y:S01]  /*7ad0*/  F2FP.SATFINITE.E4M3.F32.PACK_AB_MERGE_C R106, R149, R106, RZ ;  /* 0x0000006a956a723e */ /* 0x000fe200048070ff */
[----:B------:R-:W-:Y:S01]  /*7ae0*/  FMUL.FTZ R45, R45, R6 ;  /* 0x000000062d2d7220 */ /* 0x000fe20000410000 */
        /* <DEDUP_REMOVED lines=9> */
[-C--:B------:R-:W-:Y:S01]  /*7b80*/  FMUL.FTZ R56, R56, R6.reuse ;  /* 0x0000000638387220 */ /* 0x080fe20000410000 */
[----:B------:R-:W-:Y:S01]  /*7b90*/  F2FP.SATFINITE.E4M3.F32.PACK_AB_MERGE_C R180, R174, R123, R125 ;  /* 0x0000007baeb4723e */ /* 0x000fe2000480707d */
[-C--:B------:R-:W-:Y:S01]  /*7ba0*/  FMUL.FTZ R57, R57, R6.reuse ;  /* 0x0000000639397220 */ /* 0x080fe20000410000 */
[----:B------:R-:W-:Y:S01]  /*7bb0*/  F2FP.SATFINITE.E4M3.F32.PACK_AB_MERGE_C R182, R178, R127, R129 ;  /* 0x0000007fb2b6723e */ /* 0x000fe20004807081 */
[-C--:B------:R-:W-:Y:S01]  /*7bc0*/  FMUL.FTZ R60, R60, R6.reuse ;  /* 0x000000063c3c7220 */ /* 0x080fe20000410000 */
        /* <DEDUP_REMOVED lines=12> */
[----:B------:R-:W-:Y:S01]  /*7c90*/  FMUL.FTZ R85, R85, R6 ;  /* 0x0000000655557220 */ /* 0x000fe20000410000 */
        /* <DEDUP_REMOVED lines=32> */
[----:B------:R-:W-:Y:S01]  /*7ea0*/  F2FP.SATFINITE.E4M3.F32.PACK_AB_MERGE_C R168, R168, R15, R21 ;  /* 0x0000000fa8a8723e */ /* 0x000fe20004807015 */
[----:B------:R-:W-:Y:S01]  /*7eb0*/  IMAD.MOV.U32 R6, RZ, RZ, R14 ;  /* 0x000000ffff067224 */ /* 0x000fe200078e000e */
[----:B------:R-:W-:Y:S01]  /*7ec0*/  F2FP.SATFINITE.E4M3.F32.PACK_AB_MERGE_C R169, R8, R9, R10 ;  /* 0x0000000908a9723e */ /* 0x000fe2000480700a */
[----:B------:R-:W-:Y:S01]  /*7ed0*/  IMAD.MOV.U32 R170, RZ, RZ, R91 ;  /* 0x000000ffffaa7224 */ /* 0x000fe200078e005b */
[----:B------:R-:W-:Y:S01]  /*7ee0*/  F2FP.SATFINITE.E4M3.F32.PACK_AB_MERGE_C R171, R109, R12, R111 ;  /* 0x0000000c6dab723e */ /* 0x000fe2000480706f */
[----:B------:R-:W-:Y:S01]  /*7ef0*/  IMAD.MOV.U32 R174, RZ, RZ, R103 ;  /* 0x000000ffffae7224 */ /* 0x000fe200078e0067 */
[----:B------:R-:W-:Y:S01]  /*7f00*/  F2FP.SATFINITE.E4M3.F32.PACK_AB_MERGE_C R172, R164, R93, R95 ;  /* 0x0000005da4ac723e */ /* 0x000fe2000480705f */
[----:B------:R-:W-:Y:S01]  /*7f10*/  IMAD.MOV.U32 R178, RZ, RZ, R121 ;  /* 0x000000ffffb27224 */ /* 0x000fe200078e0079 */
[----:B------:R-:W-:-:S02]  /*7f20*/  F2FP.SATFINITE.E4M3.F32.PACK_AB_MERGE_C R173, R136, R115, R133 ;  /* 0x0000007388ad723e */ /* 0x000fc40004807085 */
[----:B------:R-:W-:Y:S02]  /*7f30*/  F2FP.SATFINITE.E4M3.F32.PACK_AB_MERGE_C R175, R140, R135, R137 ;  /* 0x000000878caf723e */ /* 0x000fe40004807089 */
[----:B------:R-:W-:Y:S02]  /*7f40*/  F2FP.SATFINITE.E4M3.F32.PACK_AB_MERGE_C R176, R120, R113, R117 ;  /* 0x0000007178b0723e */ /* 0x000fe40004807075 */
[----:B------:R-:W-:Y:S02]  /*7f50*/  F2FP.SATFINITE.E4M3.F32.PACK_AB_MERGE_C R177, R139, R122, R126 ;  /* 0x0000007a8bb1723e */ /* 0x000fe4000480707e */
[----:B------:R-:W-:Y:S02]  /*7f60*/  F2FP.SATFINITE.E4M3.F32.PACK_AB_MERGE_C R179, R143, R128, R130 ;  /* 0x000000808fb3723e */ /* 0x000fe40004807082 */
[----:B------:R-:W-:Y:S02]  /*7f70*/  F2FP.SATFINITE.E4M3.F32.PACK_AB_MERGE_C R181, R147, R104, R106 ;  /* 0x0000006893b5723e */ /* 0x000fe4000480706a */
[----:B------:R-:W-:-:S02]  /*7f80*/  F2FP.SATFINITE.E4M3.F32.PACK_AB_MERGE_C R183, R151, R108, R110 ;  /* 0x0000006c97b7723e */ /* 0x000fc4000480706e */
[----:B------:R-:W-:Y:S02]  /*7f90*/  F2FP.SATFINITE.E4M3.F32.PACK_AB_MERGE_C R184, R184, R131, R105 ;  /* 0x00000083b8b8723e */ /* 0x000fe40004807069 */
[----:B------:R-:W-:Y:S02]  /*7fa0*/  F2FP.SATFINITE.E4M3.F32.PACK_AB_MERGE_C R185, R155, R88, R11 ;  /* 0x000000589bb9723e */ /* 0x000fe4000480700b */
[----:B------:R-:W-:Y:S02]  /*7fb0*/  F2FP.SATFINITE.E4M3.F32.PACK_AB_MERGE_C R186, R198, R107, R99 ;  /* 0x0000006bc6ba723e */ /* 0x000fe40004807063 */
[----:B------:R-:W-:Y:S02]  /*7fc0*/  F2FP.SATFINITE.E4M3.F32.PACK_AB_MERGE_C R187, R98, R90, R101 ;  /* 0x0000005a62bb723e */ /* 0x000fe40004807065 */
[----:B------:R-:W-:Y:S01]  /*7fd0*/  MOV R4, R20 ;  /* 0x0000001400047202 */ /* 0x000fe20000000f00 */
[----:B------:R-:W-:Y:S06]  /*7fe0*/  @P1 BRA `(.L_x_25) ;  /* 0xffffffcc00481947 */ /* 0x000fec000383ffff */
.L_x_14:
[----:B------:R-:W-:Y:S06]  /*7ff0*/  BAR.ARV 0x8, 0x180 ;  /* 0x0206000000007b1d */ /* 0x000fec0000002000 */
[----:B------:R-:W-:Y:S05]  /*8000*/  @!P0 BRA `(.L_x_26) ;  /* 0x0000000000048947 */ /* 0x000fea0003800000 */
[----:B------:R-:W-:Y:S01]  /*8010*/  BPT.TRAP 0x1 ;  /* 0x000000040000795c */ /* 0x000fe20000300000 */
.L_x_26:
[----:B------:R-:W-:Y:S01]  /*8020*/  ULEA UR4, UR36, UR41, 0x3 ;  /* 0x0000002924047291 */ /* 0x000fe2000f8e183f */
[----:B------:R-:W-:-:S05]  /*8030*/  IMAD.U32 R0, RZ, RZ, UR44 ;  /* 0x0000002cff007e24 */ /* 0x000fca000f8e00ff */
[----:B------:R-:W-:-:S04]  /*8040*/  SHF.L.U32 R0, R0, 0x1f, RZ ;  /* 0x0000001f00007819 */ /* 0x000fc800000006ff */
[----:B------:R0:W1:Y:S01]  /*8050*/  SYNCS.PHASECHK.TRANS64.TRYWAIT P1, [UR4+0x22850], R0 ;  /* 0x02285000ff0075a7 */ /* 0x0000620008020144 */
[----:B------:R-:W-:Y:S05]  /*8060*/  @!P0 BRA `(.L_x_27) ;  /* 0x0000000000048947 */ /* 0x000fea0003800000 */
[----:B------:R-:W-:Y:S01]  /*8070*/  BPT.TRAP 0x1 ;  /* 0x000000040000795c */ /* 0x000fe20000300000 */
.L_x_27:
[----:B-1----:R-:W-:Y:S05]  /*8080*/  @P1 BRA `(.L_x_28) ;  /* 0x0000000000081947 */ /* 0x002fea0003800000 */
[----:B------:R-:W1:Y:S02]  /*8090*/  SYNCS.PHASECHK.TRANS64.TRYWAIT P1, [UR4+0x22850], R0 ;  /* 0x02285000ff0075a7 */ /* 0x000e640008020144 */
[----:B-1----:R-:W-:Y:S05]  /*80a0*/  @!P1 BRA `(.L_x_29) ;  /* 0x00000078003c9947 */ /* 0x002fea0003800000 */
.L_x_28:
[----:B------:R-:W-:Y:S01]  /*80b0*/  UIADD3 UR5, UR41, 0x400, URZ ;  /* 0x0000040029057890 */ /* 0x000fe2000fffe03f */
[----:B------:R-:W-:Y:S01]  /*80c0*/  WARPGROUP.ARRIVE ;  /* 0x00000000000079c5 */ /* 0x000fe20000000000 */
[----:B------:R-:W-:Y:S01]  /*80d0*/  UMOV UR7, 0xc0000010 ;  /* 0xc000001000077882 */ /* 0x000fe20000000000 */
[----:B------:R-:W-:Y:S01]  /*80e0*/  IMAD.MOV.U32 R4, RZ, RZ, 0x3f800000 ;  /* 0x3f800000ff047424 */ /* 0x000fe200078e00ff */
        /* <DEDUP_REMOVED lines=11> */
[----:B------:R-:W-:Y:S02]  /*81a0*/  ULDC.64 UR6, c[0x0][0x9a0] ;  /* 0x0002680000067ab9 */ /* 0x000fe40000000a00 */
[----:B------:R-:W-:-:S04]  /*81b0*/  UISETP.NE.U32.AND UP0, UPT, UR6, URZ, UPT ;  /* 0x0000003f0600728c */ /* 0x000fc8000bf05070 */
[----:B------:R-:W-:-:S06]  /*81c0*/  UISETP.NE.AND.EX UP0, UPT, UR7, URZ, UPT, UP0 ;  /* 0x0000003f0700728c */ /* 0x000fcc000bf05300 */
[----:B------:R-:W-:-:S05]  /*81d0*/  PLOP3.LUT P1, PT, PT, PT, UP0, 0x80, 0x0 ;  /* 0x000000000000781c */ /* 0x000fca0003f2f008 */
[----:B------:R-:W-:Y:S01]  /*81e0*/  @UP0 USHF.R.S32.HI UR10, URZ, 0x1f, UR42 ;  /* 0x0000001f3f0a0899 */ /* 0x000fe2000801142a */
[----:B------:R-:W-:Y:S01]  /*81f0*/  @UP0 ULDC.64 UR12, c[0x0][0x9c8] ;  /* 0x00027200000c0ab9 */ /* 0x000fe20000000a00 */
[----:B------:R-:W-:Y:S02]  /*8200*/  @UP0 UIADD3 UR8, -UR42, URZ, URZ ;  /* 0x0000003f2a080290 */ /* 0x000fe4000fffe13f */
[----:B------:R-:W-:Y:S01]  /*8210*/  @UP0 UIMAD UR10, UR10, UR12, URZ ;  /* 0x0000000c0a0a02a4 */ /* 0x000fe2000f8e023f */
[----:B------:R-:W-:Y:S02]  /*8220*/  @UP0 ULDC UR9, c[0x0][0xc44] ;  /* 0x0003110000090ab9 */ /* 0x000fe40000000800 */
[----:B------:R-:W-:Y:S02]  /*8230*/  @UP0 UIMAD UR11, UR9, UR8, UR40 ;  /* 0x00000008090b02a4 */ /* 0x000fe4000f8e0228 */
[----:B------:R-:W-:Y:S02]  /*8240*/  @UP0 UIMAD.WIDE.U32 UR8, UR42, UR12, URZ ;  /* 0x0000000c2a0802a5 */ /* 0x000fe4000f8e003f */
[----:B------:R-:W-:-:S02]  /*8250*/  @UP0 UIMAD UR10, UR42, UR13, UR10 ;  /* 0x0000000d2a0a02a4 */ /* 0x000fc4000f8e020a */
[----:B------:R-:W-:Y:S02]  /*8260*/  @UP0 USHF.R.S32.HI UR14, URZ, 0x1f, UR11 ;  /* 0x0000001f3f0e0899 */ /* 0x000fe4000801140b */
[----:B------:R-:W-:Y:S01]  /*8270*/  @UP0 UIADD3 UR9, UR9, UR10, URZ ;  /* 0x0000000a09090290 */ /* 0x000fe2000fffe03f */
[----:B------:R-:W-:Y:S02]  /*8280*/  @UP0 ULDC.64 UR12, c[0x0][0x9d0] ;  /* 0x00027400000c0ab9 */ /* 0x000fe40000000a00 */
[----:B------:R-:W-:Y:S02]  /*8290*/  @UP0 UIMAD UR10, UR14, UR12, URZ ;  /* 0x0000000c0e0a02a4 */ /* 0x000fe4000f8e023f */
[----:B------:R-:W-:Y:S02]  /*82a0*/  @UP0 UIMAD.WIDE.U32 UR8, UR11, UR12, UR8 ;  /* 0x0000000c0b0802a5 */ /* 0x000fe4000f8e0008 */
[----:B------:R-:W-:Y:S02]  /*82b0*/  @UP0 UIMAD UR10, UR11, UR13, UR10 ;  /* 0x0000000d0b0a02a4 */ /* 0x000fe4000f8e020a */
[----:B------:R-:W-:-:S02]  /*82c0*/  @UP0 ULEA UR6, UP1, UR8, UR6, 0x2 ;  /* 0x0000000608060291 */ /* 0x000fc4000f82103f */
[----:B------:R-:W-:-:S04]  /*82d0*/  @UP0 UIADD3 UR9, UR9, UR10, URZ ;  /* 0x0000000a09090290 */ /* 0x000fc8000fffe03f */
[----:B------:R-:W-:Y:S01]  /*82e0*/  MOV R8, UR6 ;  /* 0x0000000600087c02 */ /* 0x000fe20008000f00 */
[----:B------:R-:W-:Y:S02]  /*82f0*/  @UP0 ULEA.HI.X UR7, UR8, UR7, UR9, 0x2, UP1 ;  /* 0x0000000708070291 */ /* 0x000fe400088f1409 */
[----:B------:R-:W-:-:S04]  /*8300*/  UIADD3 UR6, UR5, 0x200, URZ ;  /* 0x0000020005067890 */ /* 0x000fc8000fffe03f */
[----:B------:R-:W-:Y:S01]  /*8310*/  IMAD.U32 R9, RZ, RZ, UR7 ;  /* 0x00000007ff097e24 */ /* 0x000fe2000f8e00ff */
[----:B------:R-:W-:-:S04]  /*8320*/  UMOV UR7, 0xc0000010 ;  /* 0xc000001000077882 */ /* 0x000fc80000000000 */
[----:B------:R2:W3:Y:S01]  /*8330*/  @P1 LDG.E R4, desc[UR50][R8.64] ;  /* 0x0000003208041981 */ /* 0x0004e2000c1e1900 */
[----:B------:R-:W-:Y:S02]  /*8340*/  WARPGROUP.DEPBAR.LE gsb0, 0x0 ;  /* 0x00008000000079c5 */ /* 0x000fe40000010000 */
[----:B------:R-:W-:-:S06]  /*8350*/  WARPGROUP.ARRIVE ;  /* 0x00000000000079c5 */ /* 0x000fcc0000000000 */
[----:B------:R-:W-:Y:S01]  /*8360*/  QGMMA.64x128x32.F32.E4M3.E4M3 R24, R176, gdesc[UR4], R24, gsb0 ;  /* 0x01e00004b0187df3 */ /* 0x000fe20008000818 */
[----:B------:R-:W-:Y:S01]  /*8370*/  UIADD3 UR6, UR5, 0x300, URZ ;  /* 0x0000030005067890 */ /* 0x000fe2000fffe03f */
[----:B------:R-:W-:Y:S01]  /*8380*/  UMOV UR7, 0xc0000010 ;  /* 0xc000001000077882 */ /* 0x000fe20000000000 */
[----:B01----:R-:W0:Y:S04]  /*8390*/  SHFL.BFLY PT, R0, R5, 0x2, 0x1f ;  /* 0x0c401f0005007f89 */ /* 0x003e2800000e0000 */
[----:B------:R-:W1:Y:S01]  /*83a0*/  SHFL.BFLY PT, R6, R7, 0x2, 0x1f ;  /* 0x0c401f0007067f89 */ /* 0x000e6200000e0000 */
[----:B------:R-:W-:Y:S02]  /*83b0*/  WARPGROUP.DEPBAR.LE gsb0, 0x0 ;  /* 0x00008000000079c5 */ /* 0x000fe40000010000 */
[----:B------:R-:W-:-:S06]  /*83c0*/  WARPGROUP.ARRIVE ;  /* 0x00000000000079c5 */ /* 0x000fcc0000000000 */
[----:B------:R-:W-:Y:S01]  /*83d0*/  QGMMA.64x128x32.F32.E4M3.E4M3 R24, R180, gdesc[UR4], R24, gsb0 ;  /* 0x01e00004b4187df3 */ /* 0x000fe20008000818 */
[----:B------:R-:W-:Y:S01]  /*83e0*/  UIADD3 UR6, UR5, 0x400, URZ ;  /* 0x0000040005067890 */ /* 0x000fe2000fffe03f */
[----:B------:R-:W-:Y:S01]  /*83f0*/  UMOV UR7, 0xc0000010 ;  /* 0xc000001000077882 */ /* 0x000fe20000000000 */
[----:B0-----:R-:W-:-:S01]  /*8400*/  FADD.FTZ R0, R0, R5 ;  /* 0x0000000500007221 */ /* 0x001fc20000010000 */
[----:B-1----:R-:W-:-:S04]  /*8410*/  FADD.FTZ R6, R6, R7 ;  /* 0x0000000706067221 */ /* 0x002fc80000010000 */
[----:B------:R-:W0:Y:S04]  /*8420*/  SHFL.BFLY PT, R3, R0, 0x1, 0x1f ;  /* 0x0c201f0000037f89 */ /* 0x000e2800000e0000 */
[----:B--2---:R-:W1:Y:S01]  /*8430*/  SHFL.BFLY PT, R9, R6, 0x1, 0x1f ;  /* 0x0c201f0006097f89 */ /* 0x004e6200000e0000 */
[----:B------:R-:W-:Y:S02]  /*8440*/  IMAD.MOV.U32 R5, RZ, RZ, RZ ;  /* 0x000000ffff057224 */ /* 0x000fe400078e00ff */
[----:B0-----:R-:W-:Y:S01]  /*8450*/  FADD.FTZ R10, R0, R3 ;  /* 0x00000003000a7221 */ /* 0x001fe20000010000 */
[----:B-1----:R-:W-:-:S04]  /*8460*/  FADD.FTZ R12, R6, R9 ;  /* 0x00000009060c7221 */ /* 0x002fc80000010000 */
[C---:B------:R-:W-:Y:S01]  /*8470*/  FSETP.NE.FTZ.AND P1, PT, R10.reuse, RZ, PT ;  /* 0x000000ff0a00720b */ /* 0x040fe20003f35000 */
[----:B------:R-:W-:Y:S01]  /*8480*/  FMUL.FTZ R15, R10, 0.00390625 ;  /* 0x3b8000000a0f7820 */ /* 0x000fe20000410000 */
[----:B------:R-:W-:-:S04]  /*8490*/  FMUL.FTZ R21, R12, 0.00390625 ;  /* 0x3b8000000c157820 */ /* 0x000fc80000410000 */
[----:B------:R-:W-:Y:S02]  /*84a0*/  FSETP.NE.FTZ.AND P2, PT, R15, RZ, PT ;  /* 0x000000ff0f00720b */ /* 0x000fe40003f55000 */
[----:B------:R-:W-:-:S05]  /*84b0*/  FSETP.NE.FTZ.AND P3, PT, R21, RZ, PT ;  /* 0x000000ff1500720b */ /* 0x000fca0003f75000 */
[----:B------:R-:W-:Y:S01]  /*84c0*/  @P1 MUFU.RCP R5, R10 ;  /* 0x0000000a00051308 */ /* 0x000fe20000001000 */
[----:B------:R-:W-:Y:S01]  /*84d0*/  FSETP.NE.FTZ.AND P1, PT, R12, RZ, PT ;  /* 0x000000ff0c00720b */ /* 0x000fe20003f35000 */
[----:B------:R-:W-:Y:S01]  /*84e0*/  IMAD.MOV.U32 R9, RZ, RZ, RZ ;  /* 0x000000ffff097224 */ /* 0x000fe200078e00ff */
[----:B------:R-:W-:Y:S02]  /*84f0*/  WARPGROUP.DEPBAR.LE gsb0, 0x0 ;  /* 0x00008000000079c5 */ /* 0x000fe40000010000 */
[----:B------:R-:W-:-:S06]  /*8500*/  WARPGROUP.ARRIVE ;  /* 0x00000000000079c5 */ /* 0x000fcc0000000000 */
[----:B------:R-:W-:Y:S01]  /*8510*/  QGMMA.64x128x32.F32.E4M3.E4M3 R24, R184, gdesc[UR4], R24, gsb0 ;  /* 0x01e00004b8187df3 */ /* 0x000fe20008000818 */
[----:B------:R-:W0:Y:S08]  /*8520*/  @P2 MUFU.LG2 R8, R15 ;  /* 0x0000000f00082308 */ /* 0x000e300000000c00 */
[----:B------:R-:W1:Y:S08]  /*8530*/  @P3 MUFU.LG2 R6, R21 ;  /* 0x0000001500063308 */ /* 0x000e700000000c00 */
[----:B------:R-:W2:Y:S01]  /*8540*/  @P1 MUFU.RCP R9, R12 ;  /* 0x0000000c00091308 */ /* 0x000ea20000001000 */
[C---:B------:R-:W-:Y:S01]  /*8550*/  @P2 FMUL.FTZ R7, R13.reuse, 0.69314718246459960938 ;  /* 0x3f3172180d072820 */ /* 0x040fe20000410000 */
[----:B------:R-:W-:Y:S01]  /*8560*/  @P3 FMUL.FTZ R88, R13, 0.69314718246459960938 ;  /* 0x3f3172180d583820 */ /* 0x000fe20000410000 */
[----:B0-----:R-:W-:Y:S01]  /*8570*/  @P2 FMUL.FTZ R8, R8, 0.69314718246459960938 ;  /* 0x3f31721808082820 */ /* 0x001fe20000410000 */
[----:B------:R-:W-:-:S02]  /*8580*/  IMAD.MOV.U32 R3, RZ, RZ, -0x800000 ;  /* 0xff800000ff037424 */ /* 0x000fc400078e00ff */
[----:B------:R-:W-:Y:S02]  /*8590*/  IMAD.MOV.U32 R0, RZ, RZ, -0x800000 ;  /* 0xff800000ff007424 */ /* 0x000fe400078e00ff */
[----:B-1----:R-:W-:Y:S01]  /*85a0*/  @P3 FMUL.FTZ R11, R6, 0.69314718246459960938 ;  /* 0x3f317218060b3820 */ /* 0x002fe20000410000 */
[----:B------:R-:W-:-:S01]  /*85b0*/  @P2 FFMA.FTZ R3, R7, R20, R8 ;  /* 0x0000001407032223 */ /* 0x000fc20000010008 */
[----:B---3--:R-:W-:Y:S02]  /*85c0*/  FMUL.FTZ R8, R5, R4 ;  /* 0x0000000405087220 */ /* 0x008fe40000410000 */
[----:B------:R-:W-:-:S01]  /*85d0*/  @P3 FFMA.FTZ R0, R88, R14, R11 ;  /* 0x0000000e58003223 */ /* 0x000fc2000001000b */
[----:B--2---:R-:W-:Y:S01]  /*85e0*/  FMUL.FTZ R88, R9, R4 ;  /* 0x0000000409587220 */ /* 0x004fe20000410000 */
[----:B------:R-:W-:Y:S02]  /*85f0*/  WARPGROUP.DEPBAR.LE gsb0, 0x0 ;  /* 0x00008000000079c5 */ /* 0x000fe40000010000 */
[----:B------:R-:W-:Y:S05]  /*8600*/  @!P0 BRA `(.L_x_30) ;  /* 0x0000000000048947 */ /* 0x000fea0003800000 */
[----:B------:R-:W-:Y:S01]  /*8610*/  BPT.TRAP 0x1 ;  /* 0x000000040000795c */ /* 0x000fe20000300000 */
.L_x_30:
[----:B------:R-:W0:Y:S01]  /*8620*/  S2R R89, SR_TID.X ;  /* 0x0000000000597919 */ /* 0x000e220000002100 */
[----:B------:R-:W-:Y:S01]  /*8630*/  ULDC.64 UR6, c[0x4][0x38] ;  /* 0x01000e0000067ab9 */ /* 0x000fe20000000a00 */
[----:B------:R-:W1:Y:S01]  /*8640*/  S2UR UR5, SR_SWINHI ;  /* 0x00000000000579c3 */ /* 0x000e620000002f00 */
        /* <DEDUP_REMOVED lines=10> */
[----:B------:R-:W-:Y:S01]  /*86f0*/  FMUL.FTZ R15, R38, R88 ;  /* 0x00000058260f7220 */ /* 0x000fe20000410000 */
[----:B------:R-:W-:Y:S01]  /*8700*/  ULDC.64 UR8, c[0x0][0xb90] ;  /* 0x0002e40000087ab9 */ /* 0x000fe20000000a00 */
[----:B------:R-:W-:Y:S01]  /*8710*/  USHF.R.S32.HI UR14, URZ, 0x1f, UR42 ;  /* 0x0000001f3f0e7899 */ /* 0x000fe2000801142a */
[----:B------:R-:W-:Y:S01]  /*8720*/  ULDC.64 UR10, c[0x0][0xb98] ;  /* 0x0002e600000a7ab9 */ /* 0x000fe20000000a00 */
[----:B0-----:R-:W-:-:S04]  /*8730*/  SHF.L.U32 R4, R89, 0x2, RZ ;  /* 0x0000000259047819 */ /* 0x001fc800000006ff */
[----:B------:R-:W-:-:S04]  /*8740*/  LOP3.LUT R4, R4, 0xc, RZ, 0xc0, !PT ;  /* 0x0000000c04047812 */ /* 0x000fc800078ec0ff */
[----:B------:R-:W-:-:S05]  /*8750*/  IADD3 R4, P0, R4, UR6, RZ ;  /* 0x0000000604047c10 */ /* 0x000fca000ff1e0ff */
[----:B------:R-:W-:-:S05]  /*8760*/  IMAD.X R5, RZ, RZ, UR7, P0 ;  /* 0x00000007ff057e24 */ /* 0x000fca00080e06ff */
[----:B------:R0:W2:Y:S01]  /*8770*/  LDG.E.CONSTANT R4, desc[UR50][R4.64] ;  /* 0x0000003204047981 */ /* 0x0000a2000c1e9900 */
        /* <DEDUP_REMOVED lines=25> */
[-C--:B0-----:R-:W-:Y:S01]  /*8910*/  FMUL.FTZ R5, R30, R88.reuse ;  /* 0x000000581e057220 */ /* 0x081fe20000410000 */
[-C--:B------:R-:W-:Y:S01]  /*8920*/  FMUL.FTZ R8, R26, R88.reuse ;  /* 0x000000581a087220 */ /* 0x080fe20000410000 */
[-C--:B------:R-:W-:Y:S01]  /*8930*/  FMUL.FTZ R25, R39, R88.reuse ;  /* 0x0000005827197220 */ /* 0x080fe20000410000 */
[-C--:B------:R-:W-:Y:S01]  /*8940*/  FMUL.FTZ R26, R35, R88.reuse ;  /* 0x00000058231a7220 */ /* 0x080fe20000410000 */
[-C--:B------:R-:W-:Y:S01]  /*8950*/  FMUL.FTZ R27, R46, R88.reuse ;  /* 0x000000582e1b7220 */ /* 0x080fe20000410000 */
[-C--:B------:R-:W-:Y:S01]  /*8960*/  FMUL.FTZ R30, R42, R88.reuse ;  /* 0x000000582a1e7220 */ /* 0x080fe20000410000 */
[----:B------:R-:W-:Y:S01]  /*8970*/  F2FP.BF16.F32.PACK_AB R6, R6, R7 ;  /* 0x000000070606723e */ /* 0x000fe200000010ff */
[-C--:B------:R-:W-:Y:S01]  /*8980*/  FMUL.FTZ R34, R43, R88.reuse ;  /* 0x000000582b227220 */ /* 0x080fe20000410000 */
[----:B------:R-:W-:Y:S01]  /*8990*/  LOP3.LUT P0, R7, R89, 0x3, RZ, 0xc0, !PT ;  /* 0x0000000359077812 */ /* 0x000fe2000780c0ff */
[-C--:B------:R-:W-:Y:S01]  /*89a0*/  FMUL.FTZ R43, R62, R88.reuse ;  /* 0x000000583e2b7220 */ /* 0x080fe20000410000 */
[-C--:B------:R-:W-:Y:S01]  /*89b0*/  FMUL.FTZ R46, R58, R88.reuse ;  /* 0x000000583a2e7220 */ /* 0x080fe20000410000 */
[-C--:B------:R-:W-:Y:S01]  /*89c0*/  FMUL.FTZ R31, R47, R88.reuse ;  /* 0x000000582f1f7220 */ /* 0x080fe20000410000 */
[----:B------:R-:W-:Y:S01]  /*89d0*/  FMUL.FTZ R35, R54, R88 ;  /* 0x0000005836237220 */ /* 0x000fe20000410000 */
[----:B------:R-:W-:Y:S01]  /*89e0*/  F2FP.BF16.F32.PACK_AB R5, R5, R8 ;  /* 0x000000080505723e */ /* 0x000fe200000010ff */
[----:B------:R-:W-:Y:S01]  /*89f0*/  UMOV UR6, UR41 ;  /* 0x0000002900067c82 */ /* 0x000fe20008000000 */
[----:B-1----:R-:W-:Y:S01]  /*8a00*/  UMOV UR7, UR5 ;  /* 0x0000000500077c82 */ /* 0x002fe20008000000 */
[-C--:B------:R-:W-:Y:S01]  /*8a10*/  FMUL.FTZ R38, R50, R88.reuse ;  /* 0x0000005832267220 */ /* 0x080fe20000410000 */
[-C--:B------:R-:W-:Y:S01]  /*8a20*/  FMUL.FTZ R39, R55, R88.reuse ;  /* 0x0000005837277220 */ /* 0x080fe20000410000 */
[-C--:B------:R-:W-:Y:S01]  /*8a30*/  FMUL.FTZ R42, R51, R88.reuse ;  /* 0x00000058332a7220 */ /* 0x080fe20000410000 */
[-C--:B------:R-:W-:Y:S01]  /*8a40*/  FMUL.FTZ R47, R63, R88.reuse ;  /* 0x000000583f2f7220 */ /* 0x080fe20000410000 */
[----:B------:R-:W-:Y:S01]  /*8a50*/  FMUL.FTZ R54, R66, R88 ;  /* 0x0000005842367220 */ /* 0x000fe20000410000 */
[----:B------:R-:W-:Y:S01]  /*8a60*/  F2FP.BF16.F32.PACK_AB R9, R9, R10 ;  /* 0x0000000a0909723e */ /* 0x000fe200000010ff */
[----:B------:R-:W-:Y:S01]  /*8a70*/  FMUL.FTZ R63, R79, R88 ;  /* 0x000000584f3f7220 */ /* 0x000fe20000410000 */
[----:B------:R-:W-:Y:S01]  /*8a80*/  F2FP.BF16.F32.PACK_AB R8, R25, R26 ;  /* 0x0000001a1908723e */ /* 0x000fe200000010ff */
[----:B------:R-:W-:Y:S01]  /*8a90*/  FMUL.FTZ R66, R75, R88 ;  /* 0x000000584b427220 */ /* 0x000fe20000410000 */
[----:B------:R-:W-:Y:S01]  /*8aa0*/  F2FP.BF16.F32.PACK_AB R30, R27, R30 ;  /* 0x0000001e1b1e723e */ /* 0x000fe200000010ff */
[----:B------:R-:W-:Y:S01]  /*8ab0*/  IMAD.U32 R26, RZ, RZ, UR6 ;  /* 0x00000006ff1a7e24 */ /* 0x000fe2000f8e00ff */
[----:B------:R-:W-:Y:S01]  /*8ac0*/  ISETP.EQ.OR P0, PT, R7, 0x3, !P0 ;  /* 0x000000030700780c */ /* 0x000fe20004702670 */
[----:B------:R-:W-:Y:S01]  /*8ad0*/  IMAD.U32 R27, RZ, RZ, UR7 ;  /* 0x00000007ff1b7e24 */ /* 0x000fe2000f8e00ff */
[----:B------:R-:W-:Y:S01]  /*8ae0*/  F2FP.BF16.F32.PACK_AB R44, R44, R45 ;  /* 0x0000002d2c2c723e */ /* 0x000fe200000010ff */
[----:B------:R-:W-:Y:S01]  /*8af0*/  FMUL.FTZ R50, R59, R88 ;  /* 0x000000583b327220 */ /* 0x000fe20000410000 */
[----:B------:R-:W-:Y:S01]  /*8b00*/  F2FP.BF16.F32.PACK_AB R43, R43, R46 ;  /* 0x0000002e2b2b723e */ /* 0x000fe200000010ff */
[-C--:B------:R-:W-:Y:S01]  /*8b10*/  FMUL.FTZ R59, R78, R88.reuse ;  /* 0x000000584e3b7220 */ /* 0x080fe20000410000 */
[----:B------:R-:W-:Y:S01]  /*8b20*/  F2FP.BF16.F32.PACK_AB R49, R48, R49 ;  /* 0x000000313031723e */ /* 0x000fe200000010ff */
[-C--:B------:R-:W-:Y:S01]  /*8b30*/  FMUL.FTZ R62, R74, R88.reuse ;  /* 0x000000584a3e7220 */ /* 0x080fe20000410000 */
[----:B------:R-:W-:Y:S01]  /*8b40*/  F2FP.BF16.F32.PACK_AB R68, R68, R69 ;  /* 0x000000454444723e */ /* 0x000fe200000010ff */
[-C--:B------:R-:W-:Y:S01]  /*8b50*/  FMUL.FTZ R51, R70, R88.reuse ;  /* 0x0000005846337220 */ /* 0x080fe20000410000 */
[----:B------:R-:W-:Y:S01]  /*8b60*/  F2FP.BF16.F32.PACK_AB R73, R72, R73 ;  /* 0x000000494849723e */ /* 0x000fe200000010ff */
[-C--:B------:R-:W-:Y:S01]  /*8b70*/  FMUL.FTZ R55, R71, R88.reuse ;  /* 0x0000005847377220 */ /* 0x080fe20000410000 */
[----:B------:R-:W-:Y:S01]  /*8b80*/  SEL R45, R6, R9, P0 ;  /* 0x00000009062d7207 */ /* 0x000fe20000000000 */
[----:B------:R-:W-:Y:S01]  /*8b90*/  FMUL.FTZ R58, R67, R88 ;  /* 0x00000058433a7220 */ /* 0x000fe20000410000 */
[----:B------:R-:W-:Y:S01]  /*8ba0*/  SEL R46, R9, R6, P0 ;  /* 0x00000006092e7207 */ /* 0x000fe20000000000 */
[----:B------:R-:W-:Y:S01]  /*8bb0*/  IMAD.WIDE R6, R190, 0x2, R26 ;  /* 0x00000002be067825 */ /* 0x000fe200078e021a */
[----:B------:R-:W-:-:S03]  /*8bc0*/  F2FP.BF16.F32.PACK_AB R35, R35, R38 ;  /* 0x000000262323723e */ /* 0x000fc600000010ff */
[----:B------:R-:W-:Y:S01]  /*8bd0*/  FMUL.FTZ R71, R87, R88 ;  /* 0x0000005857477220 */ /* 0x000fe20000410000 */
[----:B------:R-:W-:Y:S01]  /*8be0*/  F2FP.BF16.F32.PACK_AB R42, R39, R42 ;  /* 0x0000002a272a723e */ /* 0x000fe200000010ff */
[-C--:B------:R-:W-:Y:S01]  /*8bf0*/  FMUL.FTZ R67, R86, R88.reuse ;  /* 0x0000005856437220 */ /* 0x080fe20000410000 */
[----:B------:R-:W-:Y:S01]  /*8c00*/  F2FP.BF16.F32.PACK_AB R52, R52, R53 ;  /* 0x000000353434723e */ /* 0x000fe200000010ff */
[-C--:B------:R-:W-:Y:S01]  /*8c10*/  FMUL.FTZ R70, R82, R88.reuse ;  /* 0x0000005852467220 */ /* 0x080fe20000410000 */
[----:B------:R-:W-:Y:S01]  /*8c20*/  F2FP.BF16.F32.PACK_AB R57, R56, R57 ;  /* 0x000000393839723e */ /* 0x000fe200000010ff */
[----:B------:R-:W-:Y:S01]  /*8c30*/  FMUL.FTZ R74, R83, R88 ;  /* 0x00000058534a7220 */ /* 0x000fe20000410000 */
[----:B------:R-:W-:Y:S01]  /*8c40*/  F2FP.BF16.F32.PACK_AB R60, R60, R61 ;  /* 0x0000003d3c3c723e */ /* 0x000fe200000010ff */
[----:B------:R-:W0:Y:S01]  /*8c50*/  LDC R87, c[0x0][0xc38] ;  /* 0x00030e00ff577b82 */ /* 0x000e220000000800 */
[----:B------:R-:W-:Y:S01]  /*8c60*/  F2FP.BF16.F32.PACK_AB R66, R63, R66 ;  /* 0x000000423f42723e */ /* 0x000fe200000010ff */
[----:B------:R-:W-:Y:S01]  /*8c70*/  UIADD3 UR5, -UR42, URZ, URZ ;  /* 0x0000003f2a057290 */ /* 0x000fe2000fffe13f */
[----:B------:R-:W-:Y:S01]  /*8c80*/  F2FP.BF16.F32.PACK_AB R65, R64, R65 ;  /* 0x000000414041723e */ /* 0x000fe200000010ff */
[----:B------:R-:W-:Y:S01]  /*8c90*/  ULDC UR6, c[0x0][0xc44] ;  /* 0x0003110000067ab9 */ /* 0x000fe20000000800 */
[----:B------:R-:W-:Y:S01]  /*8ca0*/  SEL R61, R44, R49, P0 ;  /* 0x000000312c3d7207 */ /* 0x000fe20000000000 */
[----:B------:R-:W-:Y:S01]  /*8cb0*/  UIMAD UR13, UR6, UR5, UR40 ;  /* 0x00000005060d72a4 */ /* 0x000fe2000f8e0228 */
[----:B------:R-:W-:Y:S01]  /*8cc0*/  SEL R63, R68, R73, P0 ;  /* 0x00000049443f7207 */ /* 0x000fe20000000000 */
[----:B------:R-:W-:Y:S01]  /*8cd0*/  UIADD3 UR4, UR4, 0x22860, URZ ;  /* 0x0002286004047890 */ /* 0x000fe2000fffe03f */
[----:B------:R-:W-:Y:S01]  /*8ce0*/  SEL R44, R49, R44, P0 ;  /* 0x0000002c312c7207 */ /* 0x000fe20000000000 */
[----:B------:R-:W-:Y:S01]  /*8cf0*/  USHF.R.S32.HI UR12, URZ, 0x1f, UR13 ;  /* 0x0000001f3f0c7899 */ /* 0x000fe2000801140d */
[----:B------:R-:W-:Y:S01]  /*8d00*/  SEL R68, R73, R68, P0 ;  /* 0x0000004449447207 */ /* 0x000fe20000000000 */
[----:B------:R-:W-:Y:S01]  /*8d10*/  UPRMT UR4, UR38, 0x654, UR4 ;  /* 0x0000065426047896 */ /* 0x000fe20008000004 */
[----:B------:R-:W-:Y:S01]  /*8d20*/  F2FP.BF16.F32.PACK_AB R12, R11, R12 ;  /* 0x0000000c0b0c723e */ /* 0x000fe200000010ff */
[----:B------:R-:W-:Y:S01]  /*8d30*/  UIMAD UR5, UR12, UR8, URZ ;  /* 0x000000080c0572a4 */ /* 0x000fe2000f8e023f */
[----:B------:R-:W-:Y:S01]  /*8d40*/  SEL R49, R52, R57, P0 ;  /* 0x0000003934317207 */ /* 0x000fe20000000000 */
[----:B------:R-:W-:Y:S01]  /*8d50*/  UIMAD.WIDE.U32 UR6, UR13, UR8, URZ ;  /* 0x000000080d0672a5 */ /* 0x000fe2000f8e003f */
[----:B------:R-:W-:Y:S01]  /*8d60*/  SEL R73, R35, R42, P0 ;  /* 0x0000002a23497207 */ /* 0x000fe20000000000 */
[----:B------:R-:W-:Y:S01]  /*8d70*/  UIMAD UR5, UR13, UR9, UR5 ;  /* 0x000000090d0572a4 */ /* 0x000fe2000f8e0205 */
[----:B------:R-:W-:Y:S01]  /*8d80*/  SEL R72, R42, R35, P0 ;  /* 0x000000232a487207 */ /* 0x000fe20000000000 */
[----:B------:R-:W-:Y:S01]  /*8d90*/  UIMAD UR8, UR14, UR10, URZ ;  /* 0x0000000a0e0872a4 */ /* 0x000fe2000f8e023f */
[----:B------:R-:W-:Y:S01]  /*8da0*/  F2FP.BF16.F32.PACK_AB R15, R15, R20 ;  /* 0x000000140f0f723e */ /* 0x000fe200000010ff */
[----:B------:R-:W-:Y:S01]  /*8db0*/  SYNCS.ARRIVE.TRANS64.RED.A1T0 RZ, [UR4], RZ ;  /* 0x000000ffffff79a7 */ /* 0x000fe20008100404 */
[----:B------:R-:W-:Y:S01]  /*8dc0*/  SEL R52, R57, R52, P0 ;  /* 0x0000003439347207 */ /* 0x000fe20000000000 */
[----:B------:R-:W-:Y:S01]  /*8dd0*/  UIADD3 UR7, UR7, UR5, URZ ;  /* 0x0000000507077290 */ /* 0x000fe2000fffe03f */
[----:B------:R-:W-:Y:S01]  /*8de0*/  IADD3 R35, P6, R6, 0x4060, RZ ;  /* 0x0000406006237810 */ /* 0x000fe20007fde0ff */
[----:B------:R-:W-:Y:S01]  /*8df0*/  UIMAD UR8, UR42, UR11, UR8 ;  /* 0x0000000b2a0872a4 */ /* 0x000fe2000f8e0208 */
[----:B------:R-:W-:Y:S01]  /*8e00*/  SEL R57, R60, R65, P0 ;  /* 0x000000413c397207 */ /* 0x000fe20000000000 */
[----:B------:R-:W-:Y:S01]  /*8e10*/  UIMAD.WIDE.U32 UR6, UR42, UR10, UR6 ;  /* 0x0000000a2a0672a5 */ /* 0x000fe2000f8e0006 */
[----:B------:R-:W-:Y:S01]  /*8e20*/  F2FP.BF16.F32.PACK_AB R59, R59, R62 ;  /* 0x0000003e3b3b723e */ /* 0x000fe200000010ff */
[----:B------:R-:W-:Y:S01]  /*8e30*/  ULDC.64 UR4, c[0x0][0xb50] ;  /* 0x0002d40000047ab9 */ /* 0x000fe20000000a00 */
[----:B------:R-:W-:-:S02]  /*8e40*/  SEL R60, R65, R60, P0 ;  /* 0x0000003c413c7207 */ /* 0x000fc40000000000 */
[----:B------:R-:W-:Y:S02]  /*8e50*/  F2FP.BF16.F32.PACK_AB R31, R31, R34 ;  /* 0x000000221f1f723e */ /* 0x000fe400000010ff */
[----:B------:R-:W-:Y:S02]  /*8e60*/  SEL R65, R5, R12, P0 ;  /* 0x0000000c05417207 */ /* 0x000fe40000000000 */
[----:B------:R-:W-:Y:S01]  /*8e70*/  SEL R62, R12, R5, P0 ;  /* 0x000000050c3e7207 */ /* 0x000fe20000000000 */
[----:B------:R-:W-:Y:S01]  /*8e80*/  IMAD R5, R18, 0x40, R2 ;  /* 0x0000004012057824 */ /* 0x000fe200078e0202 */
[----:B------:R-:W-:Y:S02]  /*8e90*/  SEL R69, R15, R8, P0 ;  /* 0x000000080f457207 */ /* 0x000fe40000000000 */
[----:B------:R-:W-:Y:S01]  /*8ea0*/  SEL R64, R8, R15, P0 ;  /* 0x0000000f08407207 */ /* 0x000fe20000000000 */
[----:B------:R-:W-:Y:S01]  /*8eb0*/  IMAD.WIDE R26, R5, 0x2, R26 ;  /* 0x00000002051a7825 */ /* 0x000fe200078e021a */
[----:B------:R-:W-:-:S02]  /*8ec0*/  LOP3.LUT R34, R35, 0x380, RZ, 0xc0, !PT ;  /* 0x0000038023227812 */ /* 0x000fc400078ec0ff */
[----:B------:R-:W-:Y:S02]  /*8ed0*/  IADD3 R8, P2, R6, 0x20, RZ ;  /* 0x0000002006087810 */ /* 0x000fe40007f5e0ff */
[----:B------:R-:W-:Y:S02]  /*8ee0*/  SHF.R.U64 R34, R34, 0x3, RZ ;  /* 0x0000000322227819 */ /* 0x000fe400000012ff */
[----:B------:R-:W-:Y:S02]  /*8ef0*/  LOP3.LUT R5, R8, 0x380, RZ, 0xc0, !PT ;  /* 0x0000038008057812 */ /* 0x000fe400078ec0ff */
[----:B------:R-:W-:Y:S01]  /*8f00*/  LOP3.LUT R34, R34, R35, RZ, 0x3c, !PT ;  /* 0x0000002322227212 */ /* 0x000fe200078e3cff */
[----:B------:R-:W-:Y:S01]  /*8f10*/  IMAD.X R35, RZ, RZ, R7, P6 ;  /* 0x000000ffff237224 */ /* 0x000fe200030e0607 */
[----:B------:R-:W-:Y:S02]  /*8f20*/  SHF.R.U64 R5, R5, 0x3, RZ ;  /* 0x0000000305057819 */ /* 0x000fe400000012ff */
[----:B------:R-:W-:-:S02]  /*8f30*/  IADD3 R10, P6, R6, 0x40, RZ ;  /* 0x00000040060a7810 */ /* 0x000fc40007fde0ff */
[----:B------:R-:W-:Y:S02]  /*8f40*/  F2FP.BF16.F32.PACK_AB R33, R32, R33 ;  /* 0x000000212021723e */ /* 0x000fe400000010ff */
[----:B------:R-:W-:Y:S02]  /*8f50*/  LOP3.LUT R32, R5, R8, RZ, 0x3c, !PT ;  /* 0x0000000805207212 */ /* 0x000fe400078e3cff */
[----:B------:R-:W-:Y:S02]  /*8f60*/  LOP3.LUT R5, R10, 0x380, RZ, 0xc0, !PT ;  /* 0x000003800a057812 */ /* 0x000fe400078ec0ff */
[----:B------:R-:W-:Y:S01]  /*8f70*/  F2FP.BF16.F32.PACK_AB R28, R28, R29 ;  /* 0x0000001d1c1c723e */ /* 0x000fe200000010ff */
[----:B------:R-:W-:Y:S01]  /*8f80*/  IMAD.X R29, RZ, RZ, R7, P6 ;  /* 0x000000ffff1d7224 */ /* 0x000fe200030e0607 */
[----:B------:R-:W-:Y:S02]  /*8f90*/  SHF.R.U64 R5, R5, 0x3, RZ ;  /* 0x0000000305057819 */ /* 0x000fe400000012ff */
[----:B------:R-:W-:-:S02]  /*8fa0*/  F2FP.BF16.F32.PACK_AB R51, R51, R54 ;  /* 0x000000363333723e */ /* 0x000fc400000010ff */
[----:B------:R-:W-:Y:S02]  /*8fb0*/  SEL R53, R28, R33, P0 ;  /* 0x000000211c357207 */ /* 0x000fe40000000000 */
[----:B------:R-:W-:Y:S01]  /*8fc0*/  SEL R54, R33, R28, P0 ;  /* 0x0000001c21367207 */ /* 0x000fe20000000000 */
[----:B------:R-:W-:Y:S01]  /*8fd0*/  IMAD.X R33, RZ, RZ, R7, P2 ;  /* 0x000000ffff217224 */ /* 0x000fe200010e0607 */
[----:B------:R-:W-:Y:S02]  /*8fe0*/  LOP3.LUT R28, R5, R10, RZ, 0x3c, !PT ;  /* 0x0000000a051c7212 */ /* 0x000fe400078e3cff */
[----:B------:R-:W1:Y:S01]  /*8ff0*/  LDC R5, c[0x0][0xbe8] ;  /* 0x0002fa00ff057b82 */ /* 0x000e620000000800 */
[----:B------:R-:W-:Y:S02]  /*9000*/  F2FP.BF16.F32.PACK_AB R50, R47, R50 ;  /* 0x000000322f32723e */ /* 0x000fe400000010ff */
[----:B------:R-:W-:Y:S02]  /*9010*/  F2FP.BF16.F32.PACK_AB R24, R21, R24 ;  /* 0x000000181518723e */ /* 0x000fe400000010ff */
[----:B------:R-:W-:-:S02]  /*9020*/  SEL R75, R43, R50, P0 ;  /* 0x000000322b4b7207 */ /* 0x000fc40000000000 */
[----:B------:R-:W-:Y:S02]  /*9030*/  SEL R76, R50, R43, P0 ;  /* 0x0000002b324c7207 */ /* 0x000fe40000000000 */
[----:B------:R-:W-:Y:S02]  /*9040*/  LOP3.LUT R43, R6, 0x380, RZ, 0xc0, !PT ;  /* 0x00000380062b7812 */ /* 0x000fe400078ec0ff */
[----:B------:R-:W-:Y:S02]  /*9050*/  IADD3 R21, P2, R26, 0x2000, RZ ;  /* 0x000020001a157810 */ /* 0x000fe40007f5e0ff */
[----:B------:R-:W-:Y:S02]  /*9060*/  SHF.R.U64 R43, R43, 0x3, RZ ;  /* 0x000000032b2b7819 */ /* 0x000fe400000012ff */
[----:B------:R-:W-:Y:S02]  /*9070*/  LOP3.LUT R20, R21, 0x380, RZ, 0xc0, !PT ;  /* 0x0000038015147812 */ /* 0x000fe400078ec0ff */
[----:B------:R-:W-:-:S02]  /*9080*/  IADD3 R11, P3, R6, 0x4000, RZ ;  /* 0x00004000060b7810 */ /* 0x000fc40007f7e0ff */
[----:B------:R-:W-:Y:S02]  /*9090*/  F2FP.BF16.F32.PACK_AB R13, R13, R14 ;  /* 0x0000000e0d0d723e */ /* 0x000fe400000010ff */
[C---:B------:R-:W-:Y:S02]  /*90a0*/  IADD3 R14, P5, R6.reuse, 0x4040, RZ ;  /* 0x00004040060e7810 */ /* 0x040fe40007fbe0ff */
[C---:B------:R-:W-:Y:S02]  /*90b0*/  IADD3 R12, P4, R6.reuse, 0x4020, RZ ;  /* 0x00004020060c7810 */ /* 0x040fe40007f9e0ff */
[----:B------:R-:W-:Y:S02]  /*90c0*/  IADD3 R9, P1, R6, 0x60, RZ ;  /* 0x0000006006097810 */ /* 0x000fe40007f3e0ff */
[----:B------:R-:W-:Y:S01]  /*90d0*/  LOP3.LUT R42, R43, R6, RZ, 0x3c, !PT ;  /* 0x000000062b2a7212 */ /* 0x000fe200078e3cff */
[----:B------:R-:W-:Y:S01]  /*90e0*/  IMAD.X R39, RZ, RZ, R7, P4 ;  /* 0x000000ffff277224 */ /* 0x000fe200020e0607 */
[----:B------:R-:W-:-:S02]  /*90f0*/  SHF.R.U64 R20, R20, 0x3, RZ ;  /* 0x0000000314147819 */ /* 0x000fc400000012ff */
[----:B------:R-:W-:Y:S02]  /*9100*/  LOP3.LUT R6, R11, 0x380, RZ, 0xc0, !PT ;  /* 0x000003800b067812 */ /* 0x000fe400078ec0ff */
[----:B------:R-:W-:Y:S01]  /*9110*/  LOP3.LUT R20, R20, R21, RZ, 0x3c, !PT ;  /* 0x0000001514147212 */ /* 0x000fe200078e3cff */
[----:B------:R-:W-:Y:S01]  /*9120*/  IMAD.X R21, RZ, RZ, R27, P2 ;  /* 0x000000ffff157224 */ /* 0x000fe200010e061b */
[----:B------:R-:W-:Y:S02]  /*9130*/  SHF.R.U64 R6, R6, 0x3, RZ ;  /* 0x0000000306067819 */ /* 0x000fe400000012ff */
[----:B-1----:R-:W-:Y:S02]  /*9140*/  ISETP.NE.AND P2, PT, R5, 0x1, PT ;  /* 0x000000010500780c */ /* 0x002fe40003f45270 */
[----:B------:R-:W-:Y:S02]  /*9150*/  F2FP.BF16.F32.PACK_AB R41, R40, R41 ;  /* 0x000000292829723e */ /* 0x000fe400000010ff */
[----:B------:R-:W-:-:S02]  /*9160*/  LOP3.LUT R40, R6, R11, RZ, 0x3c, !PT ;  /* 0x0000000b06287212 */ /* 0x000fc400078e3cff */
[----:B------:R-:W-:Y:S02]  /*9170*/  LOP3.LUT R6, R9, 0x380, RZ, 0xc0, !PT ;  /* 0x0000038009067812 */ /* 0x000fe400078ec0ff */
[----:B------:R-:W-:Y:S02]  /*9180*/  IADD3 R25, P6, R26, 0x1000, RZ ;  /* 0x000010001a197810 */ /* 0x000fe40007fde0ff */
[----:B------:R-:W-:Y:S02]  /*9190*/  SHF.R.U64 R6, R6, 0x3, RZ ;  /* 0x0000000306067819 */ /* 0x000fe400000012ff */
[----:B------:R-:W-:Y:S02]  /*91a0*/  F2FP.BF16.F32.PACK_AB R67, R67, R70 ;  /* 0x000000464343723e */ /* 0x000fe400000010ff */
[----:B------:R-:W-:Y:S02]  /*91b0*/  F2FP.BF16.F32.PACK_AB R74, R71, R74 ;  /* 0x0000004a474a723e */ /* 0x000fe400000010ff */
[----:B------:R-:W-:-:S02]  /*91c0*/  SEL R71, R30, R31, P0 ;  /* 0x0000001f1e477207 */ /* 0x000fc40000000000 */
[----:B------:R-:W-:Y:S01]  /*91d0*/  SEL R70, R31, R30, P0 ;  /* 0x0000001e1f467207 */ /* 0x000fe20000000000 */
[----:B------:R-:W-:Y:S01]  /*91e0*/  IMAD.X R31, RZ, RZ, R7, P1 ;  /* 0x000000ffff1f7224 */ /* 0x000fe200008e0607 */
[----:B------:R-:W-:Y:S02]  /*91f0*/  SEL R47, R13, R24, P0 ;  /* 0x000000180d2f7207 */ /* 0x000fe40000000000 */
[----:B------:R-:W-:Y:S02]  /*9200*/  SEL R48, R24, R13, P0 ;  /* 0x0000000d18307207 */ /* 0x000fe40000000000 */
[----:B------:R-:W-:Y:S02]  /*9210*/  LOP3.LUT R30, R6, R9, RZ, 0x3c, !PT ;  /* 0x00000009061e7212 */ /* 0x000fe400078e3cff */
[----:B------:R-:W-:Y:S01]  /*9220*/  MOV R79, R34 ;  /* 0x00000022004f7202 */ /* 0x000fe20000000f00 */
[----:B------:R-:W-:Y:S01]  /*9230*/  IMAD R34, RZ, RZ, -UR40 ;  /* 0x80000028ff227e24 */ /* 0x000fe2000f8e02ff */
[----:B------:R-:W-:Y:S01]  /*9240*/  F2FP.BF16.F32.PACK_AB R58, R55, R58 ;  /* 0x0000003a373a723e */ /* 0x000fe200000010ff */
[----:B------:R-:W1:Y:S01]  /*9250*/  @P2 LDC R35, c[0x0][0xbec] ;  /* 0x0002fb00ff232b82 */ /* 0x000e620000000800 */
[----:B------:R-:W-:Y:S01]  /*9260*/  LOP3.LUT R24, R25, 0x380, RZ, 0xc0, !PT ;  /* 0x0000038019187812 */ /* 0x000fe200078ec0ff */
[----:B0-----:R-:W-:Y:S01]  /*9270*/  IMAD R87, R87, R34, UR43 ;  /* 0x0000002b57577e24 */ /* 0x001fe2000f8e0222 */
[----:B------:R-:W-:Y:S01]  /*9280*/  SEL R77, R51, R58, P0 ;  /* 0x0000003a334d7207 */ /* 0x000fe20000000000 */
[----:B------:R-:W-:Y:S01]  /*9290*/  IMAD.U32 R34, RZ, RZ, UR8 ;  /* 0x00000008ff227e24 */ /* 0x000fe2000f8e00ff */
[----:B------:R-:W-:Y:S01]  /*92a0*/  SHF.R.U64 R24, R24, 0x3, RZ ;  /* 0x0000000318187819 */ /* 0x000fe200000012ff */
[----:B------:R-:W-:Y:S01]  /*92b0*/  ULDC.64 UR8, c[0x0][0xae8] ;  /* 0x0002ba0000087ab9 */ /* 0x000fe20000000a00 */
[----:B------:R-:W-:-:S02]  /*92c0*/  MOV R84, R30 ;  /* 0x0000001e00547202 */ /* 0x000fc40000000f00 */
[----:B------:R-:W-:Y:S01]  /*92d0*/  SEL R58, R58, R51, P0 ;  /* 0x000000333a3a7207 */ /* 0x000fe20000000000 */
[----:B------:R-:W0:Y:S01]  /*92e0*/  @P2 LDC R30, c[0x0][0xbf0] ;  /* 0x0002fc00ff1e2b82 */ /* 0x000e220000000800 */
[----:B------:R-:W-:Y:S02]  /*92f0*/  SEL R51, R59, R66, P0 ;  /* 0x000000423b337207 */ /* 0x000fe40000000000 */
[----:B------:R-:W-:Y:S02]  /*9300*/  SEL R66, R66, R59, P0 ;  /* 0x0000003b42427207 */ /* 0x000fe40000000000 */
[----:B------:R-:W-:Y:S02]  /*9310*/  SEL R59, R67, R74, P0 ;  /* 0x0000004a433b7207 */ /* 0x000fe40000000000 */
[----:B------:R-:W-:Y:S01]  /*9320*/  LOP3.LUT R24, R24, R25, RZ, 0x3c, !PT ;  /* 0x0000001918187212 */ /* 0x000fe200078e3cff */
[----:B------:R-:W-:Y:S01]  /*9330*/  IMAD.X R25, RZ, RZ, R27, P6 ;  /* 0x000000ffff197224 */ /* 0x000fe200030e061b */
[----:B------:R-:W-:-:S02]  /*9340*/  SEL R74, R74, R67, P0 ;  /* 0x000000434a4a7207 */ /* 0x000fc40000000000 */
[----:B------:R-:W-:Y:S02]  /*9350*/  IADD3 R67, P6, R26, 0x7000, RZ ;  /* 0x000070001a437810 */ /* 0x000fe40007fde0ff */
[----:B------:R-:W-:Y:S02]  /*9360*/  MOV R43, R7 ;  /* 0x00000007002b7202 */ /* 0x000fe40000000f00 */
[----:B------:R-:W-:Y:S02]  /*9370*/  LOP3.LUT R6, R67, 0x380, RZ, 0xc0, !PT ;  /* 0x0000038043067812 */ /* 0x000fe400078ec0ff */
[----:B------:R-:W-:Y:S02]  /*9380*/  MOV R85, R42 ;  /* 0x0000002a00557202 */ /* 0x000fe40000000f00 */
[----:B------:R-:W-:Y:S02]  /*9390*/  SHF.R.U64 R6, R6, 0x3, RZ ;  /* 0x0000000306067819 */ /* 0x000fe400000012ff */
[----:B------:R-:W-:Y:S01]  /*93a0*/  MOV R42, R32 ;  /* 0x00000020002a7202 */ /* 0x000fe20000000f00 */
[----:B------:R-:W-:Y:S01]  /*93b0*/  IMAD R32, R87, 0x80, R189 ;  /* 0x0000008057207824 */ /* 0x000fe200078e02bd */
[----:B------:R-:W-:-:S02]  /*93c0*/  LOP3.LUT R13, R14, 0x380, RZ, 0xc0, !PT ;  /* 0x000003800e0d7812 */ /* 0x000fc400078ec0ff */
[----:B------:R-:W-:Y:S02]  /*93d0*/  LOP3.LUT R6, R6, R67, RZ, 0x3c, !PT ;  /* 0x0000004306067212 */ /* 0x000fe400078e3cff */
[----:B------:R-:W-:Y:S01]  /*93e0*/  MOV R67, R28 ;  /* 0x0000001c00437202 */ /* 0x000fe20000000f00 */
[----:B-1----:R-:W-:Y:S01]  /*93f0*/  @P2 IMAD.HI.U32 R29, R32, R35, RZ ;  /* 0x00000023201d2227 */ /* 0x002fe200078e00ff */
[----:B------:R-:W-:Y:S02]  /*9400*/  F2FP.BF16.F32.PACK_AB R36, R36, R37 ;  /* 0x000000252424723e */ /* 0x000fe400000010ff */
[----:B------:R-:W-:Y:S01]  /*9410*/  SHF.R.U64 R13, R13, 0x3, RZ ;  /* 0x000000030d0d7819 */ /* 0x000fe200000012ff */
[----:B------:R-:W-:Y:S01]  /*9420*/  IMAD.MOV.U32 R28, RZ, RZ, R32 ;  /* 0x000000ffff1c7224 */ /* 0x000fe200078e0020 */
[----:B------:R-:W-:Y:S02]  /*9430*/  IADD3 R15, P1, R26, 0x3000, RZ ;  /* 0x000030001a0f7810 */ /* 0x000fe40007f3e0ff */
[----:B------:R-:W-:-:S02]  /*9440*/  SEL R55, R36, R41, P0 ;  /* 0x0000002924377207 */ /* 0x000fc40000000000 */
[----:B------:R-:W-:Y:S01]  /*9450*/  SEL R56, R41, R36, P0 ;  /* 0x0000002429387207 */ /* 0x000fe20000000000 */
[----:B------:R-:W-:Y:S01]  /*9460*/  IMAD.X R41, RZ, RZ, R7, P3 ;  /* 0x000000ffff297224 */ /* 0x000fe200018e0607 */
[----:B0-----:R-:W-:Y:S02]  /*9470*/  @P2 SHF.R.U32.HI R28, RZ, R30, R29 ;  /* 0x0000001eff1c2219 */ /* 0x001fe4000001161d */
[----:B------:R-:W-:Y:S02]  /*9480*/  LOP3.LUT R36, R13, R14, RZ, 0x3c, !PT ;  /* 0x0000000e0d247212 */ /* 0x000fe400078e3cff */
[----:B------:R-:W-:Y:S02]  /*9490*/  LOP3.LUT R14, R15, 0x380, RZ, 0xc0, !PT ;  /* 0x000003800f0e7812 */ /* 0x000fe400078ec0ff */
[----:B------:R-:W-:Y:S02]  /*94a0*/  IADD3.X R37, RZ, R7, RZ, P5, !PT ;  /* 0x00000007ff257210 */ /* 0x000fe40002ffe4ff */
[----:B------:R-:W-:-:S02]  /*94b0*/  IADD3 R30, -R28, RZ, RZ ;  /* 0x000000ff1c1e7210 */ /* 0x000fc40007ffe1ff */
[----:B------:R-:W-:Y:S02]  /*94c0*/  SHF.R.U64 R14, R14, 0x3, RZ ;  /* 0x000000030e0e7819 */ /* 0x000fe400000012ff */
[----:B------:R-:W-:Y:S01]  /*94d0*/  MOV R81, R36 ;  /* 0x0000002400517202 */ /* 0x000fe20000000f00 */
[----:B------:R-:W-:Y:S01]  /*94e0*/  IMAD R37, R5, R30, R32 ;  /* 0x0000001e05257224 */ /* 0x000fe200078e0220 */
[----:B------:R-:W-:Y:S01]  /*94f0*/  LOP3.LUT R14, R14, R15, RZ, 0x3c, !PT ;  /* 0x0000000f0e0e7212 */ /* 0x000fe200078e3cff */
[----:B------:R-:W-:Y:S01]  /*9500*/  IMAD.X R15, RZ, RZ, R27, P1 ;  /* 0x000000ffff0f7224 */ /* 0x000fe200008e061b */
[----:B------:R-:W-:Y:S02]  /*9510*/  MOV R83, R40 ;  /* 0x0000002800537202 */ /* 0x000fe40000000f00 */
[----:B------:R-:W-:Y:S02]  /*9520*/  LOP3.LUT R7, R12, 0x380, RZ, 0xc0, !PT ;  /* 0x000003800c077812 */ /* 0x000fe400078ec0ff */
[----:B------:R-:W-:-:S02]  /*9530*/  SHF.R.S32.HI R29, RZ, 0x1f, R28 ;  /* 0x0000001fff1d7819 */ /* 0x000fc4000001141c */
[----:B------:R-:W-:Y:S02]  /*9540*/  IADD3 R40, P1, R28, UR6, RZ ;  /* 0x000000061c287c10 */ /* 0x000fe4000ff3e0ff */
[C---:B------:R-:W-:Y:S02]  /*9550*/  IADD3 R11, P4, R26.reuse, 0x5000, RZ ;  /* 0x000050001a0b7810 */ /* 0x040fe40007f9e0ff */
[----:B------:R-:W-:Y:S02]  /*9560*/  SHF.R.S32.HI R36, RZ, 0x1f, R37 ;  /* 0x0000001fff247819 */ /* 0x000fe40000011425 */
[----:B------:R-:W-:Y:S02]  /*9570*/  SHF.R.U64 R7, R7, 0x3, RZ ;  /* 0x0000000307077819 */ /* 0x000fe400000012ff */
[----:B------:R-:W-:Y:S01]  /*9580*/  IADD3.X R41, R29, UR7, R34, P1, !PT ;  /* 0x000000071d297c10 */ /* 0x000fe20008ffe422 */
[----:B------:R-:W-:Y:S01]  /*9590*/  ULDC.64 UR6, c[0x0][0xb88] ;  /* 0x0002e20000067ab9 */ /* 0x000fe20000000a00 */
[----:B------:R-:W-:Y:S01]  /*95a0*/  IADD3 R13, P3, R26, 0x4000, RZ ;  /* 0x000040001a0d7810 */ /* 0x000fe20007f7e0ff */
[----:B--2---:R-:W-:Y:S01]  /*95b0*/  SHFL.IDX PT, R45, R45, R4, 0x1c1f ;  /* 0x001c1f042d2d7589 */ /* 0x004fe200000e0000 */
[----:B------:R-:W-:Y:S01]  /*95c0*/  LOP3.LUT R33, R4, 0x2, RZ, 0x3c, !PT ;  /* 0x0000000204217812 */ /* 0x000fe200078e3cff */
[----:B------:R-:W-:Y:S01]  /*95d0*/  IMAD R36, R36, UR6, RZ ;  /* 0x0000000624247c24 */ /* 0x000fe2000f8e02ff */
[----:B------:R-:W-:Y:S01]  /*95e0*/  LOP3.LUT R10, R11, 0x380, RZ, 0xc0, !PT ;  /* 0x000003800b0a7812 */ /* 0x000fe200078ec0ff */
[----:B------:R-:W-:Y:S01]  /*95f0*/  SHFL.IDX PT, R65, R65, R4, 0x1c1f ;  /* 0x001c1f0441417589 */ /* 0x000fe200000e0000 */
[----:B------:R-:W-:Y:S01]  /*9600*/  LOP3.LUT R38, R7, R12, RZ, 0x3c, !PT ;  /* 0x0000000c07267212 */ /* 0x000fe200078e3cff */
[----:B------:R-:W-:Y:S01]  /*9610*/  IMAD.WIDE.U32 R40, R37, UR6, R40 ;  /* 0x0000000625287c25 */ /* 0x000fe2000f8e0028 */
[----:B------:R-:W-:Y:S01]  /*9620*/  LOP3.LUT R12, R13, 0x380, RZ, 0xc0, !PT ;  /* 0x000003800d0c7812 */ /* 0x000fe200078ec0ff */
[----:B------:R-:W0:Y:S01]  /*9630*/  SHFL.IDX PT, R46, R46, R33, 0x1c1f ;  /* 0x001c1f212e2e7589 */ /* 0x000e2200000e0000 */
[----:B------:R-:W-:Y:S01]  /*9640*/  SHF.R.U64 R10, R10, 0x3, RZ ;  /* 0x000000030a0a7819 */ /* 0x000fe200000012ff */
[----:B------:R-:W-:Y:S01]  /*9650*/  ULDC UR6, c[0x0][0xa88] ;  /* 0x0002a20000067ab9 */ /* 0x000fe20000000800 */
[----:B------:R-:W-:Y:S01]  /*9660*/  SHF.R.U64 R12, R12, 0x3, RZ ;  /* 0x000000030c0c7819 */ /* 0x000fe200000012ff */
[----:B------:R-:W1:Y:S01]  /*9670*/  SHFL.IDX PT, R62, R62, R33, 0x1c1f ;  /* 0x001c1f213e3e7589 */ /* 0x000e6200000e0000 */
[----:B------:R-:W-:Y:S01]  /*9680*/  LOP3.LUT R10, R10, R11, RZ, 0x3c, !PT ;  /* 0x0000000b0a0a7212 */ /* 0x000fe200078e3cff */
[----:B------:R-:W-:Y:S01]  /*9690*/  IMAD.X R11, RZ, RZ, R27, P4 ;  /* 0x000000ffff0b7224 */ /* 0x000fe200020e061b */
[----:B------:R-:W-:Y:S01]  /*96a0*/  LOP3.LUT P1, RZ, R19, 0x3, RZ, 0xc0, !PT ;  /* 0x0000000313ff7812 */ /* 0x000fe2000782c0ff */
[----:B------:R-:W-:Y:S01]  /*96b0*/  SHFL.IDX PT, R47, R47, R4, 0x1c1f ;  /* 0x001c1f042f2f7589 */ /* 0x000fe200000e0000 */
[----:B------:R-:W-:-:S02]  /*96c0*/  MOV R82, R38 ;  /* 0x0000002600527202 */ /* 0x000fc40000000f00 */
[----:B------:R-:W-:Y:S01]  /*96d0*/  LOP3.LUT R12, R12, R13, RZ, 0x3c, !PT ;  /* 0x0000000d0c0c7212 */ /* 0x000fe200078e3cff */
[----:B------:R-:W-:Y:S01]  /*96e0*/  SHFL.IDX PT, R69, R69, R4, 0x1c1f ;  /* 0x001c1f0445457589 */ /* 0x000fe200000e0000 */
[----:B------:R-:W-:Y:S01]  /*96f0*/  IMAD.X R13, RZ, RZ, R27, P3 ;  /* 0x000000ffff0d7224 */ /* 0x000fe200018e061b */
[C---:B------:R-:W-:Y:S02]  /*9700*/  IADD3 R9, P5, R26.reuse, 0x6000, RZ ;  /* 0x000060001a097810 */ /* 0x040fe40007fbe0ff */
[----:B------:R-:W2:Y:S01]  /*9710*/  SHFL.IDX PT, R48, R48, R33, 0x1c1f ;  /* 0x001c1f2130307589 */ /* 0x000ea200000e0000 */
[----:B------:R-:W-:Y:S02]  /*9720*/  LOP3.LUT R7, R26, 0x380, RZ, 0xc0, !PT ;  /* 0x000003801a077812 */ /* 0x000fe400078ec0ff */
[----:B------:R-:W-:Y:S01]  /*9730*/  LOP3.LUT R8, R9, 0x380, RZ, 0xc0, !PT ;  /* 0x0000038009087812 */ /* 0x000fe200078ec0ff */
[----:B------:R-:W3:Y:S01]  /*9740*/  SHFL.IDX PT, R64, R64, R33, 0x1c1f ;  /* 0x001c1f2140407589 */ /* 0x000ee200000e0000 */
[----:B------:R-:W-:-:S02]  /*9750*/  SHF.R.U64 R7, R7, 0x3, RZ ;  /* 0x0000000307077819 */ /* 0x000fc400000012ff */
[----:B------:R-:W-:Y:S01]  /*9760*/  SHF.R.U64 R8, R8, 0x3, RZ ;  /* 0x0000000308087819 */ /* 0x000fe200000012ff */
[----:B------:R-:W-:Y:S01]  /*9770*/  SHFL.IDX PT, R53, R53, R4, 0x1c1f ;  /* 0x001c1f0435357589 */ /* 0x000fe200000e0000 */
[----:B0-----:R-:W-:Y:S02]  /*9780*/  SEL R28, R45, R46, P0 ;  /* 0x0000002e2d1c7207 */ /* 0x001fe40000000000 */
[----:B------:R-:W-:Y:S01]  /*9790*/  SEL R30, R46, R45, P0 ;  /* 0x0000002d2e1e7207 */ /* 0x000fe20000000000 */
[----:B------:R-:W-:Y:S01]  /*97a0*/  SHFL.IDX PT, R71, R71, R4, 0x1c1f ;  /* 0x001c1f0447477589 */ /* 0x000fe200000e0000 */
[----:B-1----:R-:W-:Y:S01]  /*97b0*/  SEL R29, R65, R62, P0 ;  /* 0x0000003e411d7207 */ /* 0x002fe20000000000 */
[----:B------:R-:W-:Y:S01]  /*97c0*/  IMAD R45, R37, UR7, R36 ;  /* 0x00000007252d7c24 */ /* 0x000fe2000f8e0224 */
[----:B------:R-:W-:Y:S01]  /*97d0*/  SEL R31, R62, R65, P0 ;  /* 0x000000413e1f7207 */ /* 0x000fe20000000000 */
[----:B------:R-:W-:Y:S01]  /*97e0*/  BAR.SYNC.DEFER_BLOCKING 0x1, 0x100 ;  /* 0x0044000000007b1d */ /* 0x000fe20000010000 */
[----:B------:R-:W-:Y:S01]  /*97f0*/  IMAD R46, R87, 0x80, R188 ;  /* 0x00000080572e7824 */ /* 0x000fe200078e02bc */
[----:B------:R-:W-:-:S02]  /*9800*/  LOP3.LUT R8, R8, R9, RZ, 0x3c, !PT ;  /* 0x0000000908087212 */ /* 0x000fc400078e3cff */
[----:B------:R-:W-:Y:S02]  /*9810*/  IADD3.X R9, RZ, R27, RZ, P5, !PT ;  /* 0x0000001bff097210 */ /* 0x000fe40002ffe4ff */
[----:B------:R-:W-:Y:S01]  /*9820*/  LOP3.LUT R26, R7, R26, RZ, 0x3c, !PT ;  /* 0x0000001a071a7212 */ /* 0x000fe200078e3cff */
[----:B------:R-:W-:Y:S01]  /*9830*/  IMAD.X R7, RZ, RZ, R27, P6 ;  /* 0x000000ffff077224 */ /* 0x000fe200030e061b */
[----:B------:R-:W0:Y:S01]  /*9840*/  SHFL.IDX PT, R54, R54, R33, 0x1c1f ;  /* 0x001c1f2136367589 */ /* 0x000e2200000e0000 */
[----:B--2---:R-:W-:Y:S02]  /*9850*/  SEL R32, R47, R48, P0 ;  /* 0x000000302f207207 */ /* 0x004fe40000000000 */
[----:B------:R-:W-:Y:S01]  /*9860*/  SEL R34, R48, R47, P0 ;  /* 0x0000002f30227207 */ /* 0x000fe20000000000 */
[----:B------:R-:W1:Y:S01]  /*9870*/  SHFL.IDX PT, R70, R70, R33, 0x1c1f ;  /* 0x001c1f2146467589 */ /* 0x000e6200000e0000 */
[----:B---3--:R-:W-:-:S03]  /*9880*/  SEL R35, R64, R69, P0 ;  /* 0x0000004540237207 */ /* 0x008fc60000000000 */
[----:B------:R-:W-:Y:S04]  /*9890*/  SHFL.IDX PT, R55, R55, R4, 0x1c1f ;  /* 0x001c1f0437377589 */ /* 0x000fe800000e0000 */
[----:B------:R-:W-:Y:S04]  /*98a0*/  SHFL.IDX PT, R43, R63, R4, 0x1c1f ;  /* 0x001c1f043f2b7589 */ /* 0x000fe800000e0000 */
[----:B------:R-:W-:Y:S04]  /*98b0*/  SHFL.IDX PT, R73, R73, R4, 0x1c1f ;  /* 0x001c1f0449497589 */ /* 0x000fe800000e0000 */
[----:B------:R-:W-:Y:S04]  /*98c0*/  SHFL.IDX PT, R56, R56, R33, 0x1c1f ;  /* 0x001c1f2138387589 */ /* 0x000fe800000e0000 */
[----:B------:R-:W2:Y:S01]  /*98d0*/  SHFL.IDX PT, R68, R68, R33, 0x1c1f ;  /* 0x001c1f2144447589 */ /* 0x000ea200000e0000 */
[----:B0-----:R-:W-:-:S02]  /*98e0*/  SEL R36, R53, R54, P0 ;  /* 0x0000003635247207 */ /* 0x001fc40000000000 */
[----:B------:R-:W-:Y:S01]  /*98f0*/  SEL R38, R54, R53, P0 ;  /* 0x0000003536267207 */ /* 0x000fe20000000000 */
[----:B------:R2:W-:Y:S01]  /*9900*/  SHFL.IDX PT, R50, R72, R33, 0x1c1f ;  /* 0x001c1f2148327589 */ /* 0x0005e200000e0000 */
[----:B-1----:R-:W-:Y:S02]  /*9910*/  SEL R37, R71, R70, P0 ;  /* 0x0000004647257207 */ /* 0x002fe40000000000 */
[----:B------:R-:W-:Y:S01]  /*9920*/  SEL R39, R70, R71, P0 ;  /* 0x0000004746277207 */ /* 0x000fe20000000000 */
[----:B------:R-:W-:Y:S04]  /*9930*/  SHFL.IDX PT, R61, R61, R4, 0x1c1f ;  /* 0x001c1f043d3d7589 */ /* 0x000fe800000e0000 */
[----:B------:R-:W-:Y:S04]  /*9940*/  SHFL.IDX PT, R75, R75, R4, 0x1c1f ;  /* 0x001c1f044b4b7589 */ /* 0x000fe800000e0000 */
[----:B------:R-:W-:Y:S04]  /*9950*/  SHFL.IDX PT, R44, R44, R33, 0x1c1f ;  /* 0x001c1f212c2c7589 */ /* 0x000fe800000e0000 */
[----:B------:R-:W-:Y:S04]  /*9960*/  SHFL.IDX PT, R76, R76, R33, 0x1c1f ;  /* 0x001c1f214c4c7589 */ /* 0x000fe800000e0000 */
[----:B------:R-:W-:Y:S01]  /*9970*/  SHFL.IDX PT, R49, R49, R4, 0x1c1f ;  /* 0x001c1f0431317589 */ /* 0x000fe200000e0000 */
[----:B--2---:R-:W-:-:S03]  /*9980*/  SEL R72, R43, R68, P0 ;  /* 0x000000442b487207 */ /* 0x004fc60000000000 */
[----:B------:R-:W-:Y:S04]  /*9990*/  SHFL.IDX PT, R57, R57, R4, 0x1c1f ;  /* 0x001c1f0439397589 */ /* 0x000fe800000e0000 */
[----:B------:R-:W-:Y:S04]  /*99a0*/  SHFL.IDX PT, R77, R77, R4, 0x1c1f ;  /* 0x001c1f044d4d7589 */ /* 0x000fe800000e0000 */
[----:B------:R-:W-:Y:S04]  /*99b0*/  SHFL.IDX PT, R51, R51, R4, 0x1c1f ;  /* 0x001c1f0433337589 */ /* 0x000fe800000e0000 */
[----:B------:R-:W-:Y:S04]  /*99c0*/  SHFL.IDX PT, R59, R59, R4, 0x1c1f ;  /* 0x001c1f043b3b7589 */ /* 0x000fe800000e0000 */
[----:B------:R-:W0:Y:S04]  /*99d0*/  SHFL.IDX PT, R52, R52, R33, 0x1c1f ;  /* 0x001c1f2134347589 */ /* 0x000e2800000e0000 */
[----:B------:R-:W1:Y:S04]  /*99e0*/  SHFL.IDX PT, R58, R58, R33, 0x1c1f ;  /* 0x001c1f213a3a7589 */ /* 0x000e6800000e0000 */
[----:B------:R-:W2:Y:S04]  /*99f0*/  SHFL.IDX PT, R4, R60, R33, 0x1c1f ;  /* 0x001c1f213c047589 */ /* 0x000ea800000e0000 */
[----:B------:R0:W3:Y:S04]  /*9a00*/  SHFL.IDX PT, R78, R66, R33, 0x1c1f ;  /* 0x001c1f21424e7589 */ /* 0x0000e800000e0000 */
[----:B------:R4:W3:Y:S04]  /*9a10*/  SHFL.IDX PT, R80, R74, R33, 0x1c1f ;  /* 0x001c1f214a507589 */ /* 0x0008e800000e0000 */
[----:B------:R1:W-:Y:S01]  /*9a20*/  STSM.16.M88.4 [R85], R28 ;  /* 0x0000001c55007844 */ /* 0x0003e20000000200 */
[----:B0-----:R-:W-:-:S02]  /*9a30*/  SEL R66, R52, R49, P0 ;  /* 0x0000003134427207 */ /* 0x001fc40000000000 */
[----:B----4-:R-:W-:Y:S01]  /*9a40*/  SEL R33, R69, R64, P0 ;  /* 0x0000004045217207 */ /* 0x010fe20000000000 */
[----:B------:R-:W-:Y:S01]  /*9a50*/  IMAD R69, R5, UR6, RZ ;  /* 0x0000000605457c24 */ /* 0x000fe2000f8e02ff */
[----:B------:R-:W-:Y:S02]  /*9a60*/  SEL R74, R68, R43, P0 ;  /* 0x0000002b444a7207 */ /* 0x000fe40000000000 */
[----:B------:R-:W-:Y:S01]  /*9a70*/  SEL R43, R76, R75, P0 ;  /* 0x0000004b4c2b7207 */ /* 0x000fe20000000000 */
[----:B------:R0:W-:Y:S01]  /*9a80*/  STSM.16.M88.4 [R42], R32 ;  /* 0x000000202a007844 */ /* 0x0001e20000000200 */
[C---:B------:R-:W-:Y:S02]  /*9a90*/  ISETP.GE.OR P3, PT, R46.reuse, R69, P1 ;  /* 0x000000452e00720c */ /* 0x040fe40000f66670 */
[----:B------:R-:W-:Y:S01]  /*9aa0*/  SEL R64, R49, R52, P0 ;  /* 0x0000003431407207 */ /* 0x000fe20000000000 */
[----:B------:R4:W-:Y:S01]  /*9ab0*/  STSM.16.M88.4 [R67], R36 ;  /* 0x0000002443007844 */ /* 0x0009e20000000200 */
[----:B-1----:R-:W-:Y:S01]  /*9ac0*/  VIADD R28, R46, 0x8 ;  /* 0x000000082e1c7836 */ /* 0x002fe20000000000 */
[----:B------:R-:W-:Y:S01]  /*9ad0*/  SEL R30, R56, R55, P0 ;  /* 0x00000037381e7207 */ /* 0x000fe20000000000 */
[----:B------:R-:W-:Y:S01]  /*9ae0*/  IMAD.IADD R29, R41, 0x1, R45 ;  /* 0x00000001291d7824 */ /* 0x000fe200078e022d */
[----:B------:R-:W-:-:S02]  /*9af0*/  SEL R31, R50, R73, P0 ;  /* 0x00000049321f7207 */ /* 0x000fc40000000000 */
[----:B------:R-:W-:Y:S02]  /*9b00*/  ISETP.GE.OR P1, PT, R28, R69, P1 ;  /* 0x000000451c00720c */ /* 0x000fe40000f26670 */
[----:B------:R-:W-:Y:S02]  /*9b10*/  SEL R28, R55, R56, P0 ;  /* 0x00000038371c7207 */ /* 0x000fe40000000000 */
[----:B------:R-:W-:Y:S02]  /*9b20*/  SEL R41, R75, R76, P0 ;  /* 0x0000004c4b297207 */ /* 0x000fe40000000000 */
[----:B0-----:R-:W-:Y:S02]  /*9b30*/  LEA R32, P4, R40, UR4, 0x2 ;  /* 0x0000000428207c11 */ /* 0x001fe4000f8810ff */
[----:B------:R-:W-:Y:S02]  /*9b40*/  SEL R42, R44, R61, P0 ;  /* 0x0000003d2c2a7207 */ /* 0x000fe40000000000 */
[----:B------:R-:W-:Y:S01]  /*9b50*/  LEA.HI.X R33, R40, UR5, R29, 0x2, P4 ;  /* 0x0000000528217c11 */ /* 0x000fe2000a0f141d */
[----:B------:R-:W-:Y:S01]  /*9b60*/  SHFL.IDX PT, R60, R32, RZ, 0x1c1f ;  /* 0x001c1fff203c7589 */ /* 0x000fe200000e0000 */
[----:B------:R-:W-:-:S02]  /*9b70*/  SEL R29, R73, R50, P0 ;  /* 0x00000032491d7207 */ /* 0x000fc40000000000 */
[----:B------:R-:W-:Y:S01]  /*9b80*/  SEL R40, R61, R44, P0 ;  /* 0x0000002c3d287207 */ /* 0x000fe20000000000 */
[----:B------:R-:W-:Y:S01]  /*9b90*/  SHFL.IDX PT, R62, R32, 0x1, 0x1c1f ;  /* 0x003c1f00203e7f89 */ /* 0x000fe200000e0000 */
[----:B------:R-:W-:Y:S02]  /*9ba0*/  SEL R65, R77, R58, P0 ;  /* 0x0000003a4d417207 */ /* 0x000fe40000000000 */
[----:B----4-:R-:W-:Y:S01]  /*9bb0*/  SEL R67, R58, R77, P0 ;  /* 0x0000004d3a437207 */ /* 0x010fe20000000000 */
[----:B------:R-:W-:Y:S01]  /*9bc0*/  STSM.16.M88.4 [R84], R28 ;  /* 0x0000001c54007844 */ /* 0x000fe20000000200 */
[----:B--2---:R-:W-:Y:S02]  /*9bd0*/  SEL R36, R57, R4, P0 ;  /* 0x0000000439247207 */ /* 0x004fe40000000000 */
[----:B------:R-:W-:Y:S01]  /*9be0*/  SEL R38, R4, R57, P0 ;  /* 0x0000003904267207 */ /* 0x000fe20000000000 */
[----:B------:R-:W-:Y:S01]  /*9bf0*/  STSM.16.M88.4 [R83], R40 ;  /* 0x0000002853007844 */ /* 0x000fe20000000200 */
[----:B---3--:R-:W-:-:S02]  /*9c00*/  SEL R37, R51, R78, P0 ;  /* 0x0000004e33257207 */ /* 0x008fc40000000000 */
[----:B------:R-:W-:Y:S01]  /*9c10*/  SEL R39, R78, R51, P0 ;  /* 0x000000334e277207 */ /* 0x000fe20000000000 */
[----:B------:R0:W-:Y:S01]  /*9c20*/  STSM.16.M88.4 [R82], R64 ;  /* 0x0000004052007844 */ /* 0x0001e20000000200 */
[----:B------:R-:W-:Y:S02]  /*9c30*/  SEL R73, R59, R80, P0 ;  /* 0x000000503b497207 */ /* 0x000fe40000000000 */
[----:B------:R-:W-:Y:S01]  /*9c40*/  SEL R75, R80, R59, P0 ;  /* 0x0000003b504b7207 */ /* 0x000fe20000000000 */
[----:B------:R-:W-:Y:S04]  /*9c50*/  STSM.16.M88.4 [R81], R36 ;  /* 0x0000002451007844 */ /* 0x000fe80000000200 */
[----:B------:R-:W-:Y:S04]  /*9c60*/  STSM.16.M88.4 [R79], R72 ;  /* 0x000000484f007844 */ /* 0x000fe80000000200 */
[----:B------:R-:W1:Y:S01]  /*9c70*/  SHFL.IDX PT, R61, R33, RZ, 0x1c1f ;  /* 0x001c1fff213d7589 */ /* 0x000e6200000e0000 */
[----:B------:R-:W-:Y:S08]  /*9c80*/  BAR.SYNC.DEFER_BLOCKING 0x1, 0x100 ;  /* 0x0044000000007b1d */ /* 0x000ff00000010000 */
[----:B0-----:R-:W0:Y:S01]  /*9c90*/  @P2 LDC R65, c[0x0][0xbec] ;  /* 0x0002fb00ff412b82 */ /* 0x001e220000000800 */
[----:B------:R-:W2:Y:S01]  /*9ca0*/  SHFL.IDX PT, R63, R33, 0x1, 0x1c1f ;  /* 0x003c1f00213f7f89 */ /* 0x000ea200000e0000 */
[----:B------:R-:W-:-:S03]  /*9cb0*/  UIMAD UR6, UR12, UR8, URZ ;  /* 0x000000080c0672a4 */ /* 0x000fc6000f8e023f */
[----:B-1----:R1:W-:Y:S01]  /*9cc0*/  @!P3 ST.E desc[UR50][R60.64], R3 ;  /* 0x000000033c00b985 */ /* 0x0023e2000c101932 */
[----:B------:R-:W-:-:S03]  /*9cd0*/  UIMAD.WIDE.U32 UR4, UR13, UR8, URZ ;  /* 0x000000080d0472a5 */ /* 0x000fc6000f8e003f */
[----:B--2---:R2:W-:Y:S01]  /*9ce0*/  @!P1 ST.E desc[UR50][R62.64], R0 ;  /* 0x000000003e009985 */ /* 0x0045e2000c101932 */
[----:B-1----:R-:W1:Y:S03]  /*9cf0*/  @P2 LDC R61, c[0x0][0xbf0] ;  /* 0x0002fc00ff3d2b82 */ /* 0x002e660000000800 */
[----:B------:R3:W5:Y:S01]  /*9d00*/  LD.E.128 R40, desc[UR50][R8.64] ;  /* 0x0000003208287980 */ /* 0x000762000c101d00 */
[----:B------:R-:W-:-:S03]  /*9d10*/  UIMAD UR6, UR13, UR9, UR6 ;  /* 0x000000090d0672a4 */ /* 0x000fc6000f8e0206 */
[----:B------:R-:W-:Y:S01]  /*9d20*/  ULDC.64 UR8, c[0x0][0xaf0] ;  /* 0x0002bc0000087ab9 */ /* 0x000fe20000000a00 */
[----:B--2---:R-:W-:Y:S01]  /*9d30*/  IMAD R0, R17, 0x20, R18 ;  /* 0x0000002011007824 */ /* 0x004fe200078e0212 */
[----:B------:R2:W5:Y:S03]  /*9d40*/  LD.E.128 R36, desc[UR50][R6.64] ;  /* 0x0000003206247980 */ /* 0x000566000c101d00 */
[----:B---3--:R-:W-:Y:S01]  /*9d50*/  IMAD R8, R87, 0x80, R0 ;  /* 0x0000008057087824 */ /* 0x008fe200078e0200 */
[----:B------:R-:W-:Y:S01]  /*9d60*/  UIMAD UR7, UR14, UR8, URZ ;  /* 0x000000080e0772a4 */ /* 0x000fe2000f8e023f */
[----:B------:R-:W5:Y:S02]  /*9d70*/  LD.E.128 R48, desc[UR50][R26.64] ;  /* 0x000000321a307980 */ /* 0x000f64000c101d00 */
[----:B0-----:R-:W-:Y:S01]  /*9d80*/  @P2 IMAD.HI.U32 R0, R8, R65, RZ ;  /* 0x0000004108002227 */ /* 0x001fe200078e00ff */
[----:B------:R-:W-:Y:S01]  /*9d90*/  UIADD3 UR5, UR5, UR6, URZ ;  /* 0x0000000605057290 */ /* 0x000fe2000fffe03f */
[----:B------:R-:W-:Y:S01]  /*9da0*/  MOV R3, R8 ;  /* 0x0000000800037202 */ /* 0x000fe20000000f00 */
[----:B------:R-:W-:Y:S01]  /*9db0*/  UIMAD UR6, UR42, UR9, UR7 ;  /* 0x000000092a0672a4 */ /* 0x000fe2000f8e0207 */
[----:B------:R-:W5:Y:S01]  /*9dc0*/  LD.E.128 R44, desc[UR50][R24.64] ;  /* 0x00000032182c7980 */ /* 0x000f62000c101d00 */
[----:B------:R-:W-:Y:S01]  /*9dd0*/  UIMAD.WIDE.U32 UR4, UR42, UR8, UR4 ;  /* 0x000000082a0472a5 */ /* 0x000fe2000f8e0004 */
[----:B-1----:R-:W-:-:S03]  /*9de0*/  @P2 SHF.R.U32.HI R3, RZ, R61, R0 ;  /* 0x0000003dff032219 */ /* 0x002fc60000011600 */
[----:B------:R-:W-:Y:S01]  /*9df0*/  UIADD3 UR6, UR5, UR6, URZ ;  /* 0x0000000605067290 */ /* 0x000fe2000fffe03f */
[----:B------:R-:W5:Y:S01]  /*9e00*/  LD.E.128 R32, desc[UR50][R20.64] ;  /* 0x0000003214207980 */ /* 0x000f62000c101d00 */
[----:B------:R-:W-:Y:S01]  /*9e10*/  ULDC.64 UR8, c[0x0][0xae0] ;  /* 0x0002b80000087ab9 */ /* 0x000fe20000000a00 */
[--C-:B------:R-:W-:Y:S01]  /*9e20*/  SHF.R.S32.HI R0, RZ, 0x1f, R3.reuse ;  /* 0x0000001fff007819 */ /* 0x100fe20000011403 */
[----:B------:R-:W-:Y:S01]  /*9e30*/  IMAD.MOV R4, RZ, RZ, -R3 ;  /* 0x000000ffff047224 */ /* 0x000fe200078e0a03 */
[----:B------:R-:W5:Y:S01]  /*9e40*/  LD.E.128 R28, desc[UR50][R14.64] ;  /* 0x000000320e1c7980 */ /* 0x000f62000c101d00 */
[----:B--2---:R-:W-:Y:S02]  /*9e50*/  IMAD.U32 R7, RZ, RZ, UR5 ;  /* 0x00000005ff077e24 */ /* 0x004fe4000f8e00ff */
[----:B------:R-:W-:Y:S01]  /*9e60*/  IMAD R0, R0, UR8, RZ ;  /* 0x0000000800007c24 */ /* 0x000fe2000f8e02ff */
[----:B------:R-:W5:Y:S01]  /*9e70*/  LD.E.128 R56, desc[UR50][R12.64] ;  /* 0x000000320c387980 */ /* 0x000f62000c101d00 */
[----:B------:R-:W-:-:S02]  /*9e80*/  IMAD R9, R5, R4, R8 ;  /* 0x0000000405097224 */ /* 0x000fc400078e0208 */
[----:B------:R-:W-:Y:S01]  /*9e90*/  IMAD.U32 R6, RZ, RZ, UR4 ;  /* 0x00000004ff067e24 */ /* 0x000fe2000f8e00ff */
[----:B------:R0:W5:Y:S01]  /*9ea0*/  LD.E.128 R52, desc[UR50][R10.64] ;  /* 0x000000320a347980 */ /* 0x000162000c101d00 */
[----:B------:R-:W-:Y:S01]  /*9eb0*/  IMAD.U32 R7, RZ, RZ, UR6 ;  /* 0x00000006ff077e24 */ /* 0x000fe2000f8e00ff */
[----:B------:R-:W-:Y:S01]  /*9ec0*/  ULDC.64 UR6, c[0x0][0xad8] ;  /* 0x0002b60000067ab9 */ /* 0x000fe20000000a00 */
[----:B------:R-:W-:Y:S01]  /*9ed0*/  @!PT LDS RZ, [RZ] ;  /* 0x00000000fffff984 */ /* 0x000fe20000000800 */
[----:B------:R-:W-:Y:S01]  /*9ee0*/  @!PT LDS RZ, [RZ] ;  /* 0x00000000fffff984 */ /* 0x000fe20000000800 */
[----:B------:R-:W-:Y:S01]  /*9ef0*/  @!PT LDS RZ, [RZ] ;  /* 0x00000000fffff984 */ /* 0x000fe20000000800 */
[----:B------:R-:W-:Y:S01]  /*9f00*/  @!PT LDS RZ, [RZ] ;  /* 0x00000000fffff984 */ /* 0x000fe20000000800 */
[----:B------:R1:W-:Y:S06]  /*9f10*/  MEMBAR.ALL.CTA ;  /* 0x0000000000007992 */ /* 0x0003ec0000008000 */
[----:B-1----:R-:W1:Y:S01]  /*9f20*/  FENCE.VIEW.ASYNC.S ;  /* 0x00000000000073c6 */ /* 0x002e620000000000 */
[----:B------:R-:W-:-:S04]  /*9f30*/  IMAD.WIDE.U32 R4, R3, UR8, R6 ;  /* 0x0000000803047c25 */ /* 0x000fc8000f8e0006 */
[----:B0-----:R-:W-:Y:S01]  /*9f40*/  IMAD R11, R3, UR9, R0 ;  /* 0x00000009030b7c24 */ /* 0x001fe2000f8e0200 */
[----:B------:R-:W-:-:S03]  /*9f50*/  SHF.R.S32.HI R0, RZ, 0x1f, R9 ;  /* 0x0000001fff007819 */ /* 0x000fc60000011409 */
[----:B------:R-:W-:Y:S02]  /*9f60*/  IMAD.IADD R5, R5, 0x1, R11 ;  /* 0x0000000105057824 */ /* 0x000fe400078e020b */
[----:B------:R-:W-:Y:S01]  /*9f70*/  IMAD R6, R0, UR6, RZ ;  /* 0x0000000600067c24 */ /* 0x000fe2000f8e02ff */
[----:B------:R-:W-:Y:S01]  /*9f80*/  LEA R12, R87, R18, 0x7 ;  /* 0x00000012570c7211 */ /* 0x000fe200078e38ff */
[----:B------:R-:W-:Y:S01]  /*9f90*/  IMAD.WIDE.U32 R4, R9, UR6, R4 ;  /* 0x0000000609047c25 */ /* 0x000fe2000f8e0004 */
[----:B------:R-:W-:-:S03]  /*9fa0*/  UIADD3 UR41, UR41, 0x22820, URZ ;  /* 0x0002282029297890 */ /* 0x000fc6000fffe03f */
[----:B------:R-:W-:Y:S01]  /*9fb0*/  IMAD R3, R9, UR7, R6 ;  /* 0x0000000709037c24 */ /* 0x000fe2000f8e0206 */
[----:B------:R-:W-:Y:S01]  /*9fc0*/  UIADD3 UR36, UR36, 0x1, URZ ;  /* 0x0000000124247890 */ /* 0x000fe2000fffe03f */
[----:B------:R-:W-:Y:S01]  /*9fd0*/  ISETP.GE.AND P1, PT, R12, R69, PT ;  /* 0x000000450c00720c */ /* 0x000fe20003f26270 */
[----:B------:R-:W-:Y:S01]  /*9fe0*/  ULDC.64 UR6, c[0x0][0xa80] ;  /* 0x0002a00000067ab9 */ /* 0x000fe20000000a00 */
[----:B------:R-:W-:Y:S01]  /*9ff0*/  IMAD.IADD R3, R5, 0x1, R3 ;  /* 0x0000000105037824 */ /* 0x000fe200078e0203 */
[----:B------:R-:W-:Y:S01]  /*a000*/  UPRMT UR41, URZ, 0x654, UR41 ;  /* 0x000006543f297896 */ /* 0x000fe20008000029 */
[----:B------:R-:W-:Y:S01]  /*a010*/  LEA R10, P2, R4, UR6, 0x1 ;  /* 0x00000006040a7c11 */ /* 0x000fe2000f8408ff */
[----:B------:R-:W-:Y:S01]  /*a020*/  VIADD R0, R12, 0x20 ;  /* 0x000000200c007836 */ /* 0x000fe20000000000 */
[----:B------:R-:W-:Y:S02]  /*a030*/  UISETP.NE.AND UP0, UPT, UR36, 0x2, UPT ;  /* 0x000000022400788c */ /* 0x000fe4000bf05270 */
[----:B------:R-:W-:-:S02]  /*a040*/  LEA.HI.X R3, R4, UR7, R3, 0x1, P2 ;  /* 0x0000000704037c11 */ /* 0x000fc400090f0c03 */
[----:B------:R-:W-:Y:S01]  /*a050*/  USEL UR5, URZ, 0x1, UP0 ;  /* 0x000000013f057887 */ /* 0x000fe20008000000 */
[-C--:B------:R-:W-:Y:S01]  /*a060*/  ISETP.GE.AND P3, PT, R0, R69.reuse, PT ;  /* 0x000000450000720c */ /* 0x080fe20003f66270 */
[----:B------:R-:W-:Y:S01]  /*a070*/  ULDC UR4, c[0x0][0xc] ;  /* 0x0000030000047ab9 */ /* 0x000fe20000000800 */
[----:B------:R-:W-:Y:S01]  /*a080*/  VIADD R0, R12, 0x40 ;  /* 0x000000400c007836 */ /* 0x000fe20000000000 */
[----:B------:R-:W-:Y:S01]  /*a090*/  UIADD3 UR43, UR4, UR43, URZ ;  /* 0x0000002b042b7290 */ /* 0x000fe2000fffe03f */
[----:B-1----:R0:W1:Y:S01]  /*a0a0*/  SHFL.IDX PT, R8, R10, RZ, 0x181f ;  /* 0x00181fff0a087589 */ /* 0x00206200000e0000 */
[----:B------:R-:W-:Y:S01]  /*a0b0*/  USEL UR36, UR36, URZ, UP0 ;  /* 0x0000003f24247287 */ /* 0x000fe20008000000 */
[----:B------:R-:W-:Y:S01]  /*a0c0*/  SYNCS.ARRIVE.TRANS64.RED.A1T0 RZ, [UR41], RZ ;  /* 0x000000ffffff79a7 */ /* 0x000fe20008100429 */
[----:B------:R-:W-:Y:S01]  /*a0d0*/  ULOP3.LUT UR44, UR44, UR5, URZ, 0x3c, !UPT ;  /* 0x000000052c2c7292 */ /* 0x000fe2000f8e3c3f */
[----:B------:R0:W2:Y:S01]  /*a0e0*/  SHFL.IDX PT, R9, R3, RZ, 0x181f ;  /* 0x00181fff03097589 */ /* 0x0000a200000e0000 */
[----:B------:R-:W-:Y:S01]  /*a0f0*/  BSSY B0, `(.L_x_31) ;  /* 0x000000b000007945 */ /* 0x000fe20003800000 */
[----:B------:R-:W-:-:S03]  /*a100*/  ISETP.GE.AND P0, PT, R0, R69, PT ;  /* 0x000000450000720c */ /* 0x000fc60003f06270 */
[----:B------:R-:W-:Y:S10]  /*a110*/  @P1 BRA `(.L_x_32) ;  /* 0x0000000000201947 */ /* 0x000ff40003800000 */
[----:B------:R-:W-:Y:S02]  /*a120*/  ULDC UR4, c[0x0][0xac8] ;  /* 0x0002b20000047ab9 */ /* 0x000fe40000000800 */
[----:B------:R-:W-:Y:S02]  /*a130*/  ISETP.GE.AND P2, PT, R16, UR4, PT ;  /* 0x0000000410007c0c */ /* 0x000fe4000bf46270 */
[----:B------:R-:W-:-:S11]  /*a140*/  ISETP.GE.AND P1, PT, R2, UR4, PT ;  /* 0x0000000402007c0c */ /* 0x000fd6000bf26270 */
[----:B-1----:R-:W-:Y:S02]  /*a150*/  @!P2 LEA R6, P4, R16, R8, 0x1 ;  /* 0x000000081006a211 */ /* 0x002fe400078808ff */
[----:B--2---:R-:W-:Y:S02]  /*a160*/  @!P1 IMAD.WIDE R4, R2, 0x2, R8 ;  /* 0x0000000202049825 */ /* 0x004fe400078e0208 */
[----:B------:R-:W-:-:S03]  /*a170*/  @!P2 LEA.HI.X R7, R16, R9, R192, 0x1, P4 ;  /* 0x000000091007a211 */ /* 0x000fc600020f0cc0 */
[----:B-----5:R3:W-:Y:S04]  /*a180*/  @!P1 ST.E.128 desc[UR50][R4.64], R48 ;  /* 0x0000003004009985 */ /* 0x0207e8000c101d32 */
[----:B------:R3:W-:Y:S02]  /*a190*/  @!P2 ST.E.128 desc[UR50][R6.64], R56 ;  /* 0x000000380600a985 */ /* 0x0007e4000c101d32 */
.L_x_32:
[----:B------:R-:W-:Y:S05]  /*a1a0*/  BSYNC B0 ;  /* 0x0000000000007941 */ /* 0x000fea0003800000 */
.L_x_31:
[----:B--2---:R2:W4:Y:S01]  /*a1b0*/  SHFL.IDX PT, R9, R3, 0x1, 0x181f ;  /* 0x00381f0003097f89 */ /* 0x00452200000e0000 */
[----:B------:R-:W-:Y:S03]  /*a1c0*/  BSSY B0, `(.L_x_33) ;  /* 0x000000b000007945 */ /* 0x000fe60003800000 */
[----:B-1----:R2:W1:Y:S01]  /*a1d0*/  SHFL.IDX PT, R8, R10, 0x1, 0x181f ;  /* 0x00381f000a087f89 */ /* 0x00246200000e0000 */
[----:B------:R-:W-:Y:S05]  /*a1e0*/  @P3 BRA `(.L_x_34) ;  /* 0x0000000000203947 */ /* 0x000fea0003800000 */
[----:B------:R-:W-:Y:S02]  /*a1f0*/  ULDC UR4, c[0x0][0xac8] ;  /* 0x0002b20000047ab9 */ /* 0x000fe40000000800 */
[----:B------:R-:W-:Y:S02]  /*a200*/  ISETP.GE.AND P3, PT, R16, UR4, PT ;  /* 0x0000000410007c0c */ /* 0x000fe4000bf66270 */
[----:B------:R-:W-:-:S11]  /*a210*/  ISETP.GE.AND P2, PT, R2, UR4, PT ;  /* 0x0000000402007c0c */ /* 0x000fd6000bf46270 */
[----:B-1-3--:R-:W-:Y:S02]  /*a220*/  @!P3 LEA R6, P1, R16, R8, 0x1 ;  /* 0x000000081006b211 */ /* 0x00afe400078208ff */
[----:B----4-:R-:W-:Y:S02]  /*a230*/  @!P2 IMAD.WIDE R4, R2, 0x2, R8 ;  /* 0x000000020204a825 */ /* 0x010fe400078e0208 */
[----:B------:R-:W-:-:S03]  /*a240*/  @!P3 LEA.HI.X R7, R16, R9, R192, 0x1, P1 ;  /* 0x000000091007b211 */ /* 0x000fc600008f0cc0 */
[----:B-----5:R1:W-:Y:S04]  /*a250*/  @!P2 ST.E.128 desc[UR50][R4.64], R44 ;  /* 0x0000002c0400a985 */ /* 0x0203e8000c101d32 */
[----:B------:R1:W-:Y:S02]  /*a260*/  @!P3 ST.E.128 desc[UR50][R6.64], R52 ;  /* 0x000000340600b985 */ /* 0x0003e4000c101d32 */
.L_x_34:
[----:B------:R-:W-:Y:S05]  /*a270*/  BSYNC B0 ;  /* 0x0000000000007941 */ /* 0x000fea0003800000 */
.L_x_33:
[----:B----4-:R4:W0:Y:S01]  /*a280*/  SHFL.IDX PT, R9, R3, 0x2, 0x181f ;  /* 0x00581f0003097f89 */ /* 0x01082200000e0000 */
[----:B------:R-:W-:Y:S03]  /*a290*/  BSSY B0, `(.L_x_35) ;  /* 0x000000b000007945 */ /* 0x000fe60003800000 */
[----:B-1----:R4:W1:Y:S01]  /*a2a0*/  SHFL.IDX PT, R8, R10, 0x2, 0x181f ;  /* 0x00581f000a087f89 */ /* 0x00286200000e0000 */
[----:B------:R-:W-:Y:S05]  /*a2b0*/  @P0 BRA `(.L_x_36) ;  /* 0x0000000000200947 */ /* 0x000fea0003800000 */
[----:B------:R-:W-:Y:S02]  /*a2c0*/  ULDC UR4, c[0x0][0xac8] ;  /* 0x0002b20000047ab9 */ /* 0x000fe40000000800 */
[----:B------:R-:W-:Y:S02]  /*a2d0*/  ISETP.GE.AND P2, PT, R16, UR4, PT ;  /* 0x0000000410007c0c */ /* 0x000fe4000bf46270 */
[----:B------:R-:W-:-:S11]  /*a2e0*/  ISETP.GE.AND P1, PT, R2, UR4, PT ;  /* 0x0000000402007c0c */ /* 0x000fd6000bf26270 */
[----:B-1-3--:R-:W-:Y:S02]  /*a2f0*/  @!P2 LEA R6, P0, R16, R8, 0x1 ;  /* 0x000000081006a211 */ /* 0x00afe400078008ff */
[----:B0-----:R-:W-:Y:S02]  /*a300*/  @!P1 IMAD.WIDE R4, R2, 0x2, R8 ;  /* 0x0000000202049825 */ /* 0x001fe400078e0208 */
[----:B------:R-:W-:-:S03]  /*a310*/  @!P2 LEA.HI.X R7, R16, R9, R192, 0x1, P0 ;  /* 0x000000091007a211 */ /* 0x000fc600000f0cc0 */
[----:B-----5:R0:W-:Y:S04]  /*a320*/  @!P1 ST.E.128 desc[UR50][R4.64], R32 ;  /* 0x0000002004009985 */ /* 0x0201e8000c101d32 */
[----:B------:R0:W-:Y:S02]  /*a330*/  @!P2 ST.E.128 desc[UR50][R6.64], R40 ;  /* 0x000000280600a985 */ /* 0x0001e4000c101d32 */
.L_x_36:
[----:B------:R-:W-:Y:S05]  /*a340*/  BSYNC B0 ;  /* 0x0000000000007941 */ /* 0x000fea0003800000 */
.L_x_35:
[----:B------:R-:W-:Y:S01]  /*a350*/  VIADD R0, R12, 0x60 ;  /* 0x000000600c007836 */ /* 0x000fe20000000000 */
[----:B0-----:R0:W0:Y:S01]  /*a360*/  SHFL.IDX PT, R9, R3, 0x3, 0x181f ;  /* 0x00781f0003097f89 */ /* 0x00102200000e0000 */
[----:B------:R-:W-:Y:S01]  /*a370*/  UIADD3 UR45, UR45, 0x1, URZ ;  /* 0x000000012d2d7890 */ /* 0x000fe2000fffe03f */
[----:B------:R-:W-:Y:S02]  /*a380*/  BSSY B0, `(.L_x_37) ;  /* 0x000000c000007945 */ /* 0x000fe40003800000 */
[----:B------:R-:W-:Y:S01]  /*a390*/  ISETP.GE.AND P0, PT, R0, R69, PT ;  /* 0x000000450000720c */ /* 0x000fe20003f06270 */
[----:B-1----:R1:W0:-:S12]  /*a3a0*/  SHFL.IDX PT, R8, R10, 0x3, 0x181f ;  /* 0x00781f000a087f89 */ /* 0x00221800000e0000 */
[----:B-1----:R-:W-:Y:S05]  /*a3b0*/  @P0 BRA `(.L_x_38) ;  /* 0x0000000000200947 */ /* 0x002fea0003800000 */
[----:B------:R-:W-:Y:S02]  /*a3c0*/  ULDC UR4, c[0x0][0xac8] ;  /* 0x0002b20000047ab9 */ /* 0x000fe40000000800 */
[----:B------:R-:W-:Y:S02]  /*a3d0*/  ISETP.GE.AND P2, PT, R16, UR4, PT ;  /* 0x0000000410007c0c */ /* 0x000fe4000bf46270 */
[----:B------:R-:W-:-:S11]  /*a3e0*/  ISETP.GE.AND P1, PT, R2, UR4, PT ;  /* 0x0000000402007c0c */ /* 0x000fd6000bf26270 */
[----:B0--3--:R-:W-:Y:S02]  /*a3f0*/  @!P2 LEA R6, P0, R16, R8, 0x1 ;  /* 0x000000081006a211 */ /* 0x009fe400078008ff */
[----:B------:R-:W-:Y:S02]  /*a400*/  @!P1 IMAD.WIDE R4, R2, 0x2, R8 ;  /* 0x0000000202049825 */ /* 0x000fe400078e0208 */
[----:B------:R-:W-:-:S03]  /*a410*/  @!P2 LEA.HI.X R7, R16, R9, R192, 0x1, P0 ;  /* 0x000000091007a211 */ /* 0x000fc600000f0cc0 */
[----:B-----5:R1:W-:Y:S04]  /*a420*/  @!P1 ST.E.128 desc[UR50][R4.64], R28 ;  /* 0x0000001c04009985 */ /* 0x0203e8000c101d32 */
[----:B------:R1:W-:Y:S02]  /*a430*/  @!P2 ST.E.128 desc[UR50][R6.64], R36 ;  /* 0x000000240600a985 */ /* 0x0003e4000c101d32 */
.L_x_38:
[----:B------:R-:W-:Y:S05]  /*a440*/  BSYNC B0 ;  /* 0x0000000000007941 */ /* 0x000fea0003800000 */
.L_x_37:
[----:B------:R-:W2:Y:S02]  /*a450*/  LDC R0, c[0x0][0xc34] ;  /* 0x00030d00ff007b82 */ /* 0x000ea40000000800 */
[----:B--2---:R-:W-:-:S13]  /*a460*/  ISETP.LE.AND P0, PT, R0, UR43, PT ;  /* 0x0000002b00007c0c */ /* 0x004fda000bf03270 */
[----:B------:R-:W-:Y:S05]  /*a470*/  @!P0 BRA `(.L_x_39) ;  /* 0xffffff6800188947 */ /* 0x000fea000383ffff */
[----:B------:R-:W-:Y:S05]  /*a480*/  EXIT ;  /* 0x000000000000794d */ /* 0x000fea0003800000 */
.L_x_5:
[----:B------:R-:W-:-:S08]  /*a490*/  NOP ;  /* 0x0000000000007918 */ /* 0x000fd00000000000 */
[----:B------:R-:W0:-:S00]  /*a4a0*/  USETMAXREG.DEALLOC.CTAPOOL 0x28 ;  /* 0x00000028000079c8 */ /* 0x000e0000080e0500 */
[----:B------:R-:W1:Y:S01]  /*a4b0*/  S2UR UR39, SR_CTAID.X ;  /* 0x00000000002779c3 */ /* 0x000e620000002500 */
[----:B0-----:R-:W-:Y:S01]  /*a4c0*/  IMAD.MOV.U32 R0, RZ, RZ, 0x1 ;  /* 0x00000001ff007424 */ /* 0x001fe200078e00ff */
[----:B------:R-:W-:Y:S01]  /*a4d0*/  UMOV UR36, 0x1 ;  /* 0x0000000100247882 */ /* 0x000fe20000000000 */
[----:B------:R-:W-:-:S03]  /*a4e0*/  MOV R36, RZ ;  /* 0x000000ff00247202 */ /* 0x000fc60000000f00 */
[----:B------:R0:W-:Y:S02]  /*a4f0*/  STL [R1+0x4], R0 ;  /* 0x0000040001007387 */ /* 0x0001e40000100800 */
[----:B------:R-:W1:Y:S02]  /*a500*/  LDC R2, c[0x0][0xc34] ;  /* 0x00030d00ff027b82 */ /* 0x000e640000000800 */
[----:B-1----:R-:W-:-:S13]  /*a510*/  ISETP.LE.AND P0, PT, R2, UR39, PT ;  /* 0x0000002702007c0c */ /* 0x002fda000bf03270 */
[----:B0-----:R-:W-:Y:S05]  /*a520*/  @P0 BRA `(.L_x_40) ;  /* 0x0000004c00d80947 */ /* 0x001fea0003800000 */
[----:B------:R-:W0:Y:S01]  /*a530*/  S2R R10, SR_TID.X ;  /* 0x00000000000a7919 */ /* 0x000e220000002100 */
[----:B------:R-:W-:Y:S01]  /*a540*/  ULDC.64 UR4, c[0x0][0x418] ;  /* 0x0001060000047ab9 */ /* 0x000fe20000000a00 */
[----:B------:R-:W-:Y:S01]  /*a550*/  ULDC.64 UR8, c[0x0][0x2f0] ;  /* 0x0000bc0000087ab9 */ /* 0x000fe20000000a00 */
[----:B------:R-:W-:Y:S01]  /*a560*/  UISETP.NE.U32.AND UP0, UPT, UR4, URZ, UPT ;  /* 0x0000003f0400728c */ /* 0x000fe2000bf05070 */
[----:B------:R-:W-:Y:S01]  /*a570*/  LOP3.LUT R28, R28, 0xff7fffff, RZ, 0xc0, !PT ;  /* 0xff7fffff1c1c7812 */ /* 0x000fe200078ec0ff */
[----:B------:R-:W-:Y:S01]  /*a580*/  UMOV UR42, 0x400 ;  /* 0x00000400002a7882 */ /* 0x000fe20000000000 */
[----:B------:R-:W-:Y:S01]  /*a590*/  ULDC UR4, c[0x0][0x424] ;  /* 0x0001090000047ab9 */ /* 0x000fe20000000800 */
[----:B------:R-:W-:Y:S01]  /*a5a0*/  UISETP.NE.AND.EX UP0, UPT, UR5, URZ, UPT, UP0 ;  /* 0x0000003f0500728c */ /* 0x000fe2000bf05300 */
[----:B------:R-:W-:Y:S01]  /*a5b0*/  IMAD.MOV.U32 R36, RZ, RZ, RZ ;  /* 0x000000ffff247224 */ /* 0x000fe200078e00ff */
[----:B------:R-:W-:Y:S02]  /*a5c0*/  ULEA UR42, UR46, UR42, 0x18 ;  /* 0x0000002a2e2a7291 */ /* 0x000fe4000f8ec03f */
[----:B------:R-:W-:Y:S01]  /*a5d0*/  USEL UR4, UR4, 0x1, UP0 ;  /* 0x0000000104047887 */ /* 0x000fe20008000000 */
[----:B------:R-:W-:Y:S01]  /*a5e0*/  UMOV UR6, 0xa0 ;  /* 0x000000a000067882 */ /* 0x000fe20000000000 */
[----:B------:R-:W-:-:S02]  /*a5f0*/  ULDC UR41, c[0x0][0x448] ;  /* 0x0001120000297ab9 */ /* 0x000fc40000000800 */
[----:B------:R-:W-:Y:S01]  /*a600*/  UIMAD UR40, UR4, UR8, URZ ;  /* 0x00000008042872a4 */ /* 0x000fe2000f8e023f */
[----:B------:R-:W-:Y:S02]  /*a610*/  ULDC UR7, c[0x0][0x288] ;  /* 0x0000a20000077ab9 */ /* 0x000fe40000000800 */
[----:B------:R-:W-:Y:S01]  /*a620*/  ULDC UR8, c[0x0][0x2b8] ;  /* 0x0000ae0000087ab9 */ /* 0x000fe20000000800 */
[----:B------:R-:W-:Y:S02]  /*a630*/  UIADD3 UR4, UR40, 0x9f, URZ ;  /* 0x0000009f28047890 */ /* 0x000fe4000fffe03f */
[----:B------:R-:W-:Y:S02]  /*a640*/  ULOP3.LUT UR47, UR37, 0x2, URZ, 0xfc, !UPT ;  /* 0x00000002252f7892 */ /* 0x000fe4000f8efc3f */
[----:B------:R-:W-:Y:S02]  /*a650*/  UIMAD.WIDE UR4, UR4, 0x66666667, URZ ;  /* 0x66666667040478a5 */ /* 0x000fe4000f8e023f */
[----:B------:R-:W-:-:S02]  /*a660*/  ULOP3.LUT UR48, UR37, 0x1, URZ, 0xfc, !UPT ;  /* 0x0000000125307892 */ /* 0x000fc4000f8efc3f */
[----:B------:R-:W-:Y:S01]  /*a670*/  USHF.R.U32.HI UR4, URZ, 0x1f, UR5 ;  /* 0x0000001f3f047899 */ /* 0x000fe20008011605 */
[----:B------:R-:W-:Y:S01]  /*a680*/  ULDC UR49, c[0x0][0xc] ;  /* 0x0000030000317ab9 */ /* 0x000fe20000000800 */
[----:B------:R-:W-:Y:S02]  /*a690*/  UMOV UR36, URZ ;  /* 0x0000003f00247c82 */ /* 0x000fe40008000000 */
[----:B------:R-:W-:Y:S01]  /*a6a0*/  ULEA.HI.SX32 UR43, UR5, UR4, 0x1a ;  /* 0x00000004052b7291 */ /* 0x000fe2000f8fd23f */
[C---:B0-----:R-:W-:Y:S01]  /*a6b0*/  IMAD.SHL.U32 R4, R10.reuse, 0x20, RZ ;  /* 0x000000200a047824 */ /* 0x041fe200078e00ff */
[C---:B------:R-:W-:Y:S01]  /*a6c0*/  LOP3.LUT R0, R10.reuse, 0x7f, RZ, 0xc0, !PT ;  /* 0x0000007f0a007812 */ /* 0x040fe200078ec0ff */
[C---:B------:R-:W-:Y:S01]  /*a6d0*/  IMAD.SHL.U32 R3, R10.reuse, 0x80, RZ ;  /* 0x000000800a037824 */ /* 0x040fe200078e00ff */
[----:B------:R-:W-:Y:S01]  /*a6e0*/  UIADD3 UR4, UR43, -0x1, URZ ;  /* 0xffffffff2b047890 */ /* 0x000fe2000fffe03f */
[----:B------:R-:W-:Y:S01]  /*a6f0*/  IMAD.SHL.U32 R9, R10, 0x4, RZ ;  /* 0x000000040a097824 */ /* 0x000fe200078e00ff */
[----:B------:R-:W-:Y:S01]  /*a700*/  SHF.R.U32.HI R2, RZ, 0x5, R0 ;  /* 0x00000005ff027819 */ /* 0x000fe20000011600 */
[----:B------:R-:W-:Y:S01]  /*a710*/  UIMAD UR41, UR41, UR7, URZ ;  /* 0x00000007292972a4 */ /* 0x000fe2000f8e023f */
[C---:B------:R-:W-:Y:S01]  /*a720*/  LOP3.LUT R7, R4.reuse, 0x60, RZ, 0xc0, !PT ;  /* 0x0000006004077812 */ /* 0x040fe200078ec0ff */
[----:B------:R-:W-:Y:S01]  /*a730*/  UIMAD UR5, UR4, -0xa0, UR40 ;  /* 0xffffff60040578a4 */ /* 0x000fe2000f8e0228 */
[----:B------:R-:W-:Y:S01]  /*a740*/  LOP3.LUT R5, R3, 0x380, RZ, 0xc0, !PT ;  /* 0x0000038003057812 */ /* 0x000fe200078ec0ff */
[----:B------:R-:W-:Y:S01]  /*a750*/  UIMAD UR4, UR43, UR6, -0xa0 ;  /* 0xffffff602b0474a4 */ /* 0x000fe2000f8e0206 */
[----:B------:R-:W-:Y:S01]  /*a760*/  LOP3.LUT R6, R4, 0x80, RZ, 0xc0, !PT ;  /* 0x0000008004067812 */ /* 0x000fe200078ec0ff */
[C---:B------:R-:W-:Y:S01]  /*a770*/  IMAD R8, R2.reuse, 0x200, R7 ;  /* 0x0000020002087824 */ /* 0x040fe200078e0207 */
[----:B------:R-:W-:Y:S01]  /*a780*/  LEA R5, R2, R5, 0x4 ;  /* 0x0000000502057211 */ /* 0x000fe200078e20ff */
[----:B------:R-:W-:Y:S01]  /*a790*/  IMAD.SHL.U32 R2, R10, 0x10, RZ ;  /* 0x000000100a027824 */ /* 0x000fe200078e00ff */
[----:B------:R-:W-:Y:S01]  /*a7a0*/  LOP3.LUT R6, R6, 0x10, R10, 0xf8, !PT ;  /* 0x0000001006067812 */ /* 0x000fe200078ef80a */
[----:B------:R-:W-:Y:S01]  /*a7b0*/  UIADD3 UR43, UR43, -0x2, URZ ;  /* 0xfffffffe2b2b7890 */ /* 0x000fe2000fffe03f */
[----:B------:R-:W-:-:S02]  /*a7c0*/  LOP3.LUT R4, R4, 0x100, RZ, 0xc0, !PT ;  /* 0x0000010004047812 */ /* 0x000fc400078ec0ff */
[----:B------:R-:W-:Y:S01]  /*a7d0*/  LOP3.LUT R7, R6, 0x10, R9, 0x78, !PT ;  /* 0x0000001006077812 */ /* 0x000fe200078e7809 */
[----:B------:R-:W-:Y:S01]  /*a7e0*/  IMAD.SHL.U32 R9, R10, 0x2, RZ ;  /* 0x000000020a097824 */ /* 0x000fe200078e00ff */
[----:B------:R-:W-:Y:S02]  /*a7f0*/  LOP3.LUT R6, R2, 0x3f0, RZ, 0xc0, !PT ;  /* 0x000003f002067812 */ /* 0x000fe400078ec0ff */
[----:B------:R-:W-:Y:S02]  /*a800*/  SHF.R.U32.HI R0, RZ, 0x3, R0 ;  /* 0x00000003ff007819 */ /* 0x000fe40000011600 */
[----:B------:R-:W-:Y:S02]  /*a810*/  LOP3.LUT R9, R6, 0x70, R9, 0x78, !PT ;  /* 0x0000007006097812 */ /* 0x000fe400078e7809 */
[----:B------:R-:W-:Y:S02]  /*a820*/  IADD3 R6, R7, R8, R4 ;  /* 0x0000000807067210 */ /* 0x000fe40007ffe004 */
[----:B------:R-:W-:-:S02]  /*a830*/  LOP3.LUT R4, R5, 0x70, R2, 0x78, !PT ;  /* 0x0000007005047812 */ /* 0x000fc400078e7802 */
[----:B------:R-:W-:Y:S01]  /*a840*/  LOP3.LUT P0, RZ, R10, 0x4, RZ, 0xc0, !PT ;  /* 0x000000040aff7812 */ /* 0x000fe2000780c0ff */
[----:B------:R0:W-:Y:S01]  /*a850*/  STL [R1+0x18], R6 ;  /* 0x0000180601007387 */ /* 0x0001e20000100800 */
[----:B------:R-:W-:Y:S02]  /*a860*/  LOP3.LUT R3, R4, 0xc00, R3, 0xf8, !PT ;  /* 0x00000c0004037812 */ /* 0x000fe400078ef803 */
[----:B------:R-:W-:Y:S02]  /*a870*/  MOV R4, 0x1 ;  /* 0x0000000100047802 */ /* 0x000fe40000000f00 */
[C---:B------:R-:W-:Y:S01]  /*a880*/  LOP3.LUT R5, R0.reuse, 0x70, R2, 0xf8, !PT ;  /* 0x0000007000057812 */ /* 0x040fe200078ef802 */
[----:B------:R1:W-:Y:S01]  /*a890*/  STL [R1+0x1c], R3 ;  /* 0x00001c0301007387 */ /* 0x0003e20000100800 */
[----:B------:R-:W-:-:S03]  /*a8a0*/  IADD3 R0, -R0, UR5, RZ ;  /* 0x0000000500007c10 */ /* 0x000fc6000fffe1ff */
[----:B------:R2:W-:Y:S01]  /*a8b0*/  STL [R1+0x4], R4 ;  /* 0x0000040401007387 */ /* 0x0005e20000100800 */
[----:B0-----:R-:W-:Y:S01]  /*a8c0*/  LOP3.LUT R6, R9, 0x400, R2, 0xf8, !PT ;  /* 0x0000040009067812 */ /* 0x001fe200078ef802 */
[----:B-1----:R-:W-:-:S04]  /*a8d0*/  IMAD.MOV.U32 R3, RZ, RZ, 0x40 ;  /* 0x00000040ff037424 */ /* 0x002fc800078e00ff */
[----:B------:R-:W-:Y:S01]  /*a8e0*/  STL [R1+0x14], R6 ;  /* 0x0000140601007387 */ /* 0x000fe20000100800 */
[----:B--2---:R-:W-:Y:S02]  /*a8f0*/  LOP3.LUT R4, R2, 0x70, RZ, 0xc0, !PT ;  /* 0x0000007002047812 */ /* 0x004fe400078ec0ff */
[----:B------:R-:W-:Y:S01]  /*a900*/  SEL R2, R3, 0xffffffc0, !P0 ;  /* 0xffffffc003027807 */ /* 0x000fe20004000000 */
[----:B------:R-:W-:Y:S01]  /*a910*/  VIADD R3, R6, UR42 ;  /* 0x0000002a06037c36 */ /* 0x000fe20008000000 */
[----:B------:R-:W-:-:S03]  /*a920*/  ISETP.GE.AND P0, PT, R4, UR9, PT ;  /* 0x0000000904007c0c */ /* 0x000fc6000bf06270 */
[----:B------:R0:W-:Y:S01]  /*a930*/  STL [R1+0x20], R2 ;  /* 0x0000200201007387 */ /* 0x0001e20000100800 */
[C---:B------:R-:W-:Y:S02]  /*a940*/  ISETP.LT.OR P1, PT, R0.reuse, 0x1, P0 ;  /* 0x000000010000780c */ /* 0x040fe40000721670 */
[C---:B------:R-:W-:Y:S01]  /*a950*/  ISETP.LT.OR P3, PT, R0.reuse, 0x11, P0 ;  /* 0x000000110000780c */ /* 0x040fe20000761670 */
[----:B------:R1:W-:Y:S01]  /*a960*/  STL [R1+0x2c], R3 ;  /* 0x00002c0301007387 */ /* 0x0003e20000100800 */
[----:B------:R-:W-:-:S03]  /*a970*/  ISETP.LT.OR P2, PT, R0, 0x21, P0 ;  /* 0x000000210000780c */ /* 0x000fc60000741670 */
[----:B------:R2:W-:Y:S01]  /*a980*/  STL [R1+0x10], R0 ;  /* 0x0000100001007387 */ /* 0x0005e20000100800 */
[C---:B0-----:R-:W-:Y:S01]  /*a990*/  LOP3.LUT R2, R5.reuse, 0x80, RZ, 0xfc, !PT ;  /* 0x0000008005027812 */ /* 0x041fe200078efcff */
[----:B------:R-:W-:-:S04]  /*a9a0*/  VIADD R5, R5, UR4 ;  /* 0x0000000405057c36 */ /* 0x000fc80008000000 */
[----:B------:R-:W-:Y:S01]  /*a9b0*/  @P1 LOP3.LUT R28, R28, 0x800000, RZ, 0xfc, !PT ;  /* 0x008000001c1c1812 */ /* 0x000fe200078efcff */
[----:B-1----:R-:W-:Y:S01]  /*a9c0*/  VIADD R3, R2, UR4 ;  /* 0x0000000402037c36 */ /* 0x002fe20008000000 */
[----:B------:R-:W-:Y:S01]  /*a9d0*/  ISETP.LT.OR P1, PT, R0, 0x31, P0 ;  /* 0x000000310000780c */ /* 0x000fe20000721670 */
[----:B------:R2:W-:Y:S01]  /*a9e0*/  STL [R1+0x24], R5 ;  /* 0x0000240501007387 */ /* 0x0005e20000100800 */
[----:B------:R-:W-:-:S03]  /*a9f0*/  LOP3.LUT R28, R28, 0xffbfffff, RZ, 0xc0, !PT ;  /* 0xffbfffff1c1c7812 */ /* 0x000fc600078ec0ff */
[----:B------:R2:W-:Y:S01]  /*aa00*/  STL [R1+0x28], R3 ;  /* 0x0000280301007387 */ /* 0x0005e20000100800 */
[----:B------:R-:W-:Y:S02]  /*aa10*/  @P3 LOP3.LUT R28, R28, 0x400000, RZ, 0xfc, !PT ;  /* 0x004000001c1c3812 */ /* 0x000fe400078efcff */
[----:B------:R-:W-:Y:S02]  /*aa20*/  ISETP.LT.OR P3, PT, R0, 0x41, P0 ;  /* 0x000000410000780c */ /* 0x000fe40000761670 */
[----:B------:R-:W-:-:S04]  /*aa30*/  LOP3.LUT R28, R28, 0xffdfffff, RZ, 0xc0, !PT ;  /* 0xffdfffff1c1c7812 */ /* 0x000fc800078ec0ff */
        /* <DEDUP_REMOVED lines=14> */
[----:B------:R-:W-:Y:S02]  /*ab20*/  LOP3.LUT R28, R28, 0xfffeffff, RZ, 0xc0, !PT ;  /* 0xfffeffff1c1c7812 */ /* 0x000fe400078ec0ff */
[----:B------:R-:W-:Y:S02]  /*ab30*/  ISETP.GE.AND P0, PT, R3, UR40, PT ;  /* 0x0000002803007c0c */ /* 0x000fe4000bf06270 */
[----:B------:R-:W-:-:S04]  /*ab40*/  @P3 LOP3.LUT R28, R28, 0x10000, RZ, 0xfc, !PT ;  /* 0x000100001c1c3812 */ /* 0x000fc800078efcff */
[----:B------:R-:W-:-:S04]  /*ab50*/  LOP3.LUT R28, R28, 0xffff7fff, RZ, 0xc0, !PT ;  /* 0xffff7fff1c1c7812 */ /* 0x000fc800078ec0ff */
[----:B------:R-:W-:Y:S02]  /*ab60*/  @P2 LOP3.LUT R28, R28, 0x8000, RZ, 0xfc, !PT ;  /* 0x000080001c1c2812 */ /* 0x000fe400078efcff */
[----:B------:R-:W-:Y:S02]  /*ab70*/  ISETP.LT.U32.AND P2, PT, R2, 0xa0, !P0 ;  /* 0x000000a00200780c */ /* 0x000fe40004741070 */
[----:B------:R-:W-:Y:S02]  /*ab80*/  LOP3.LUT R28, R28, 0xfeffffff, RZ, 0xc0, !PT ;  /* 0xfeffffff1c1c7812 */ /* 0x000fe400078ec0ff */
[----:B------:R-:W-:Y:S02]  /*ab90*/  ISETP.GE.AND P0, PT, R0, 0x1, PT ;  /* 0x000000010000780c */ /* 0x000fe40003f06270 */
[----:B------:R-:W-:Y:S02]  /*aba0*/  @P1 LOP3.LUT R28, R28, 0x1000000, RZ, 0xfc, !PT ;  /* 0x010000001c1c1812 */ /* 0x000fe400078efcff */
[----:B------:R-:W-:-:S02]  /*abb0*/  ISETP.GE.AND P1, PT, R0, 0x11, PT ;  /* 0x000000110000780c */ /* 0x000fc40003f26270 */
[----:B------:R-:W-:-:S04]  /*abc0*/  LOP3.LUT R28, R28, 0xfffffff7, RZ, 0xc0, !PT ;  /* 0xfffffff71c1c7812 */ /* 0x000fc800078ec0ff */
[----:B------:R-:W-:Y:S02]  /*abd0*/  @P2 LOP3.LUT R28, R28, 0x8, RZ, 0xfc, !PT ;  /* 0x000000081c1c2812 */ /* 0x000fe400078efcff */
[----:B------:R-:W-:Y:S02]  /*abe0*/  ISETP.GE.AND P2, PT, R0, 0x21, PT ;  /* 0x000000210000780c */ /* 0x000fe40003f46270 */
        /* <DEDUP_REMOVED lines=23> */
[----:B------:R-:W-:Y:S02]  /*ad60*/  ISETP.GE.AND P1, PT, R4, UR9, PT ;  /* 0x0000000904007c0c */ /* 0x000fe4000bf26270 */
[----:B------:R-:W-:-:S04]  /*ad70*/  LOP3.LUT R28, R28, 0xffffffdf, RZ, 0xc0, !PT ;  /* 0xffffffdf1c1c7812 */ /* 0x000fc800078ec0ff */
[----:B------:R-:W-:-:S04]  /*ad80*/  @P2 LOP3.LUT R28, R28, 0x20, RZ, 0xfc, !PT ;  /* 0x000000201c1c2812 */ /* 0x000fc800078efcff */
[----:B------:R-:W-:-:S04]  /*ad90*/  LOP3.LUT R28, R28, 0xfffffffe, RZ, 0xc0, !PT ;  /* 0xfffffffe1c1c7812 */ /* 0x000fc800078ec0ff */
[----:B------:R-:W-:-:S04]  /*ada0*/  LOP3.LUT R28, R28, 0xffffbfff, RZ, 0xc0, !PT ;  /* 0xffffbfff1c1c7812 */ /* 0x000fc800078ec0ff */
[----:B------:R-:W-:Y:S02]  /*adb0*/  @P0 LOP3.LUT R28, R28, 0x4000, RZ, 0xfc, !PT ;  /* 0x000040001c1c0812 */ /* 0x000fe400078efcff */
[----:B------:R-:W-:Y:S02]  /*adc0*/  ISETP.GE.AND P0, PT, R4, UR8, PT ;  /* 0x0000000804007c0c */ /* 0x000fe4000bf06270 */
[----:B------:R-:W-:-:S04]  /*add0*/  @P1 LOP3.LUT R28, R28, 0x1, RZ, 0xfc, !PT ;  /* 0x000000011c1c1812 */ /* 0x000fc800078efcff */
[----:B------:R-:W-:-:S07]  /*ade0*/  LOP3.LUT R28, R28, 0xffffffef, RZ, 0xc0, !PT ;  /* 0xffffffef1c1c7812 */ /* 0x000fce00078ec0ff */
[----:B--2---:R-:W-:-:S07]  /*adf0*/  @P0 LOP3.LUT R28, R28, 0x10, RZ, 0xfc, !PT ;  /* 0x000000101c1c0812 */ /* 0x004fce00078efcff */
.L_x_90:
[----:B------:R-:W-:Y:S01]  /*ae00*/  ULDC UR4, c[0x0][0xc38] ;  /* 0x00030e0000047ab9 */ /* 0x000fe20000000800 */
[----:B------:R-:W-:Y:S01]  /*ae10*/  ULDC.64 UR8, c[0x0][0xa28] ;  /* 0x00028a0000087ab9 */ /* 0x000fe20000000a00 */
[----:B------:R-:W-:Y:S01]  /*ae20*/  UISETP.NE.AND UP0, UPT, UR4, 0x1, UPT ;  /* 0x000000010400788c */ /* 0x000fe2000bf05270 */
[----:B------:R-:W-:Y:S01]  /*ae30*/  ISETP.NE.U32.AND P0, PT, RZ, UR8, PT ;  /* 0x00000008ff007c0c */ /* 0x000fe2000bf05070 */
[----:B------:R-:W-:Y:S01]  /*ae40*/  UMOV UR44, UR39 ;  /* 0x00000027002c7c82 */ /* 0x000fe20008000000 */
[----:B------:R-:W-:Y:S01]  /*ae50*/  ULDC UR4, c[0x0][0xc44] ;  /* 0x0003110000047ab9 */ /* 0x000fe20000000800 */
[----:B------:R-:W-:Y:S01]  /*ae60*/  UIADD3 UR11, UR42, 0x18400, URZ ;  /* 0x000184002a0b7890 */ /* 0x000fe2000fffe03f */
[----:B------:R-:W-:Y:S01]  /*ae70*/  ISETP.NE.AND.EX P0, PT, RZ, UR9, PT, P0 ;  /* 0x00000009ff007c0c */ /* 0x000fe2000bf05300 */
[----:B------:R-:W-:Y:S01]  /*ae80*/  UISETP.NE.AND UP1, UPT, UR4, 0x1, UPT ;  /* 0x000000010400788c */ /* 0x000fe2000bf25270 */
[----:B------:R-:W-:-:S04]  /*ae90*/  UMOV UR38, URZ ;  /* 0x0000003f00267c82 */ /* 0x000fc80008000000 */
[----:B------:R-:W-:Y:S01]  /*aea0*/  @UP0 ULDC UR4, c[0x0][0xc3c] ;  /* 0x00030f0000040ab9 */ /* 0x000fe20000000800 */
[----:B------:R-:W-:Y:S01]  /*aeb0*/  @UP0 ULDC UR10, c[0x0][0xc40] ;  /* 0x00031000000a0ab9 */ /* 0x000fe20000000800 */
[----:B------:R-:W-:-:S04]  /*aec0*/  UIMAD.WIDE.U32 UR4, UR39, UR4, URZ ;  /* 0x00000004270472a5 */ /* 0x000fc8000f8e003f */
[----:B------:R-:W-:Y:S01]  /*aed0*/  @UP0 USHF.R.U32.HI UR44, URZ, UR10, UR5 ;  /* 0x0000000a3f2c0299 */ /* 0x000fe20008011605 */
[----:B------:R-:W-:Y:S01]  /*aee0*/  @UP1 ULDC.64 UR6, c[0x0][0xc48] ;  /* 0x0003120000061ab9 */ /* 0x000fe20000000a00 */
[----:B------:R-:W-:Y:S02]  /*aef0*/  ULOP3.LUT UP0, URZ, UR11, 0x3ff, URZ, 0xc0, !UPT ;  /* 0x000003ff0b3f7892 */ /* 0x000fe4000f80c03f */
[----:B------:R-:W-:-:S03]  /*af00*/  UIMAD.WIDE.U32 UR4, UR44, UR6, URZ ;  /* 0x000000062c0472a5 */ /* 0x000fc6000f8e003f */
[----:B------:R-:W-:Y:S01]  /*af10*/  UMOV UR45, UR44 ;  /* 0x0000002c002d7c82 */ /* 0x000fe20008000000 */
[----:B------:R-:W-:Y:S01]  /*af20*/  @UP1 USHF.R.U32.HI UR45, URZ, UR7, UR5 ;  /* 0x000000073f2d1299 */ /* 0x000fe20008011605 */
[----:B0----5:R-:W-:Y:S11]  /*af30*/  @!P0 BRA `(.L_x_41) ;  /* 0x0000000000188947 */ /* 0x021ff60003800000 */
[----:B------:R-:W-:Y:S02]  /*af40*/  ULDC.64 UR4, c[0x0][0xa28] ;  /* 0x00028a0000047ab9 */ /* 0x000fe40000000a00 */
[----:B------:R-:W-:-:S06]  /*af50*/  UIMAD.WIDE UR4, UR45, 0x4, UR4 ;  /* 0x000000042d0478a5 */ /* 0x000fcc000f8e0204 */
[----:B------:R-:W-:Y:S01]  /*af60*/  MOV R2, UR4 ;  /* 0x0000000400027c02 */ /* 0x000fe20008000f00 */
[----:B------:R-:W-:-:S05]  /*af70*/  IMAD.U32 R3, RZ, RZ, UR5 ;  /* 0x00000005ff037e24 */ /* 0x000fca000f8e00ff */
[----:B------:R-:W2:Y:S02]  /*af80*/  LDG.E R2, desc[UR50][R2.64] ;  /* 0x0000003202027981 */ /* 0x000ea4000c1e1900 */
[----:B--2---:R-:W-:-:S15]  /*af90*/  R2UR UR38, R2 ;  /* 0x00000000022672ca */ /* 0x004fde00000e0000 */
.L_x_41:
[----:B------:R-:W-:-:S13]  /*afa0*/  PLOP3.LUT P0, PT, PT, PT, UP0, 0x80, 0x0 ;  /* 0x000000000000781c */ /* 0x000fda0003f0f008 */
[----:B------:R-:W-:Y:S05]  /*afb0*/  @!P0 BRA `(.L_x_42) ;  /* 0x0000000000408947 */ /* 0x000fea0003800000 */
[----:B------:R-:W-:Y:S01]  /*afc0*/  MOV R2, 0x0 ;  /* 0x0000000000027802 */ /* 0x000fe20000000f00 */
[----:B------:R-:W-:Y:S01]  /*afd0*/  ULDC.64 UR4, c[0x4][0x98] ;  /* 0x0100260000047ab9 */ /* 0x000fe20000000a00 */
[----:B------:R-:W-:Y:S01]  /*afe0*/  ULDC.64 UR6, c[0x4][0xa0] ;  /* 0x0100280000067ab9 */ /* 0x000fe20000000a00 */
[----:B------:R-:W-:Y:S01]  /*aff0*/  IMAD.U32 R4, RZ, RZ, UR4 ;  /* 0x00000004ff047e24 */ /* 0x000fe2000f8e00ff */
[----:B------:R-:W-:Y:S01]  /*b000*/  MOV R7, UR7 ;  /* 0x0000000700077c02 */ /* 0x000fe20008000f00 */
[----:B------:R-:W-:Y:S01]  /*b010*/  IMAD.U32 R5, RZ, RZ, UR5 ;  /* 0x00000005ff057e24 */ /* 0x000fe2000f8e00ff */
[----:B------:R-:W0:Y:S01]  /*b020*/  LDC.64 R2, c[0x4][R2] ;  /* 0x0100000002027b82 */ /* 0x000e220000000a00 */
[----:B------:R-:W-:Y:S01]  /*b030*/  ULDC.64 UR4, c[0x4][0x8] ;  /* 0x0100020000047ab9 */ /* 0x000fe20000000a00 */
[----:B------:R-:W-:Y:S01]  /*b040*/  IMAD.U32 R6, RZ, RZ, UR6 ;  /* 0x00000006ff067e24 */ /* 0x000fe2000f8e00ff */
[----:B------:R-:W-:Y:S01]  /*b050*/  MOV R13, RZ ;  /* 0x000000ff000d7202 */ /* 0x000fe20000000f00 */
[----:B------:R-:W-:-:S02]  /*b060*/  IMAD.U32 R10, RZ, RZ, UR4 ;  /* 0x00000004ff0a7e24 */ /* 0x000fc4000f8e00ff */
[----:B------:R-:W-:Y:S02]  /*b070*/  IMAD.U32 R11, RZ, RZ, UR5 ;  /* 0x00000005ff0b7e24 */ /* 0x000fe4000f8e00ff */
[----:B------:R-:W-:Y:S02]  /*b080*/  IMAD.MOV.U32 R8, RZ, RZ, 0x70 ;  /* 0x00000070ff087424 */ /* 0x000fe400078e00ff */
[----:B------:R-:W-:-:S07]  /*b090*/  IMAD.MOV.U32 R12, RZ, RZ, 0x1 ;  /* 0x00000001ff0c7424 */ /* 0x000fce00078e00ff */
[----:B------:R-:W-:-:S07]  /*b0a0*/  LEPC R20, `(.L_x_42) ;  /* 0x000000001014794e */ /* 0x000fce0000000000 */
[----:B0-----:R-:W-:Y:S05]  /*b0b0*/  CALL.ABS.NOINC R2 ;  /* 0x0000000002007343 */ /* 0x001fea0003c00000 */
.L_x_42:
[----:B------:R-:W-:Y:S01]  /*b0c0*/  UIADD3 UR4, UR42, 0xa400, URZ ;  /* 0x0000a4002a047890 */ /* 0x000fe2000fffe03f */
[----:B------:R-:W-:-:S05]  /*b0d0*/  LOP3.LUT R28, R28, 0xfffffffd, RZ, 0xc0, !PT ;  /* 0xfffffffd1c1c7812 */ /* 0x000fca00078ec0ff */
[----:B------:R-:W-:-:S05]  /*b0e0*/  IMAD.U32 R16, RZ, RZ, UR4 ;  /* 0x00000004ff107e24 */ /* 0x000fca000f8e00ff */
[----:B------:R-:W-:-:S13]  /*b0f0*/  LOP3.LUT P0, RZ, R16, 0x3ff, RZ, 0xc0, !PT ;  /* 0x000003ff10ff7812 */ /* 0x000fda000780c0ff */
[----:B------:R-:W-:Y:S01]  /*b100*/  @P0 LOP3.LUT R28, R28, 0x2, RZ, 0xfc, !PT ;  /* 0x000000021c1c0812 */ /* 0x000fe200078efcff */
[----:B------:R-:W-:Y:S06]  /*b110*/  @!P0 BRA `(.L_x_43) ;  /* 0x0000000000408947 */ /* 0x000fec0003800000 */
        /* <DEDUP_REMOVED lines=16> */
.L_x_43:
[----:B------:R-:W-:-:S04]  /*b220*/  UIADD3 UR4, UR42, 0x400, URZ ;  /* 0x000004002a047890 */ /* 0x000fc8000fffe03f */
[----:B------:R-:W-:-:S06]  /*b230*/  ULOP3.LUT UP0, URZ, UR4, 0x9f, URZ, 0xc0, !UPT ;  /* 0x0000009f043f7892 */ /* 0x000fcc000f80c03f */
[----:B------:R-:W-:-:S13]  /*b240*/  PLOP3.LUT P0, PT, PT, PT, UP0, 0x80, 0x0 ;  /* 0x000000000000781c */ /* 0x000fda0003f0f008 */
[----:B------:R-:W-:Y:S05]  /*b250*/  @!P0 BRA `(.L_x_44) ;  /* 0x0000000000408947 */ /* 0x000fea0003800000 */
[----:B------:R-:W-:Y:S01]  /*b260*/  MOV R2, 0x0 ;  /* 0x0000000000027802 */ /* 0x000fe20000000f00 */
[----:B------:R-:W-:Y:S01]  /*b270*/  ULDC.64 UR4, c[0x4][0x98] ;  /* 0x0100260000047ab9 */ /* 0x000fe20000000a00 */
[----:B------:R-:W-:Y:S01]  /*b280*/  ULDC.64 UR6, c[0x4][0xa0] ;  /* 0x0100280000067ab9 */ /* 0x000fe20000000a00 */
[----:B------:R-:W-:Y:S02]  /*b290*/  IMAD.U32 R4, RZ, RZ, UR4 ;  /* 0x00000004ff047e24 */ /* 0x000fe4000f8e00ff */
[----:B------:R-:W-:Y:S01]  /*b2a0*/  IMAD.U32 R5, RZ, RZ, UR5 ;  /* 0x00000005ff057e24 */ /* 0x000fe2000f8e00ff */
[----:B------:R-:W0:Y:S01]  /*b2b0*/  LDC.64 R2, c[0x4][R2] ;  /* 0x0100000002027b82 */ /* 0x000e220000000a00 */
[----:B------:R-:W-:Y:S01]  /*b2c0*/  ULDC.64 UR4, c[0x4][0x18] ;  /* 0x0100060000047ab9 */ /* 0x000fe20000000a00 */
[----:B------:R-:W-:Y:S01]  /*b2d0*/  IMAD.U32 R6, RZ, RZ, UR6 ;  /* 0x00000006ff067e24 */ /* 0x000fe2000f8e00ff */
[----:B------:R-:W-:Y:S01]  /*b2e0*/  MOV R10, UR4 ;  /* 0x00000004000a7c02 */ /* 0x000fe20008000f00 */
[----:B------:R-:W-:-:S02]  /*b2f0*/  IMAD.U32 R7, RZ, RZ, UR7 ;  /* 0x00000007ff077e24 */ /* 0x000fc4000f8e00ff */
[----:B------:R-:W-:Y:S02]  /*b300*/  IMAD.U32 R11, RZ, RZ, UR5 ;  /* 0x00000005ff0b7e24 */ /* 0x000fe4000f8e00ff */
[----:B------:R-:W-:Y:S02]  /*b310*/  IMAD.MOV.U32 R8, RZ, RZ, 0x70 ;  /* 0x00000070ff087424 */ /* 0x000fe400078e00ff */
[----:B------:R-:W-:Y:S02]  /*b320*/  IMAD.MOV.U32 R12, RZ, RZ, 0x1 ;  /* 0x00000001ff0c7424 */ /* 0x000fe400078e00ff */
[----:B------:R-:W-:-:S07]  /*b330*/  IMAD.MOV.U32 R13, RZ, RZ, RZ ;  /* 0x000000ffff0d7224 */ /* 0x000fce00078e00ff */
[----:B------:R-:W-:-:S07]  /*b340*/  LEPC R20, `(.L_x_44) ;  /* 0x000000001014794e */ /* 0x000fce0000000000 */
[----:B0-----:R-:W-:Y:S05]  /*b350*/  CALL.ABS.NOINC R2 ;  /* 0x0000000002007343 */ /* 0x001fea0003c00000 */
.L_x_44:
[----:B------:R-:W-:-:S13]  /*b360*/  LOP3.LUT P6, RZ, R16, 0x3ff, RZ, 0xc0, !PT ;  /* 0x000003ff10ff7812 */ /* 0x000fda00078cc0ff */
[----:B------:R-:W-:Y:S05]  /*b370*/  @!P6 BRA `(.L_x_45) ;  /* 0x000000000040e947 */ /* 0x000fea0003800000 */
[----:B------:R-:W-:Y:S01]  /*b380*/  MOV R2, 0x0 ;  /* 0x0000000000027802 */ /* 0x000fe20000000f00 */
[----:B------:R-:W-:Y:S01]  /*b390*/  ULDC.64 UR4, c[0x4][0x98] ;  /* 0x0100260000047ab9 */ /* 0x000fe20000000a00 */
[----:B------:R-:W-:Y:S01]  /*b3a0*/  ULDC.64 UR6, c[0x4][0xa0] ;  /* 0x0100280000067ab9 */ /* 0x000fe20000000a00 */
[----:B------:R-:W-:Y:S01]  /*b3b0*/  MOV R4, UR4 ;  /* 0x0000000400047c02 */ /* 0x000fe20008000f00 */
[----:B------:R-:W-:Y:S01]  /*b3c0*/  IMAD.U32 R5, RZ, RZ, UR5 ;  /* 0x00000005ff057e24 */ /* 0x000fe2000f8e00ff */
[----:B------:R-:W-:Y:S01]  /*b3d0*/  ULDC.64 UR4, c[0x4][0x20] ;  /* 0x0100080000047ab9 */ /* 0x000fe20000000a00 */
[----:B------:R-:W0:Y:S01]  /*b3e0*/  LDC.64 R2, c[0x4][R2] ;  /* 0x0100000002027b82 */ /* 0x000e220000000a00 */
[----:B------:R-:W-:Y:S01]  /*b3f0*/  IMAD.U32 R6, RZ, RZ, UR6 ;  /* 0x00000006ff067e24 */ /* 0x000fe2000f8e00ff */
[----:B------:R-:W-:Y:S01]  /*b400*/  MOV R11, UR5 ;  /* 0x00000005000b7c02 */ /* 0x000fe20008000f00 */
[----:B------:R-:W-:Y:S02]  /*b410*/  IMAD.U32 R7, RZ, RZ, UR7 ;  /* 0x00000007ff077e24 */ /* 0x000fe4000f8e00ff */
[----:B------:R-:W-:-:S02]  /*b420*/  IMAD.U32 R10, RZ, RZ, UR4 ;  /* 0x00000004ff0a7e24 */ /* 0x000fc4000f8e00ff */
[----:B------:R-:W-:Y:S02]  /*b430*/  IMAD.MOV.U32 R8, RZ, RZ, 0x70 ;  /* 0x00000070ff087424 */ /* 0x000fe400078e00ff */
[----:B------:R-:W-:Y:S02]  /*b440*/  IMAD.MOV.U32 R12, RZ, RZ, 0x1 ;  /* 0x00000001ff0c7424 */ /* 0x000fe400078e00ff */
[----:B------:R-:W-:-:S07]  /*b450*/  IMAD.MOV.U32 R13, RZ, RZ, RZ ;  /* 0x000000ffff0d7224 */ /* 0x000fce00078e00ff */
[----:B------:R-:W-:-:S07]  /*b460*/  LEPC R20, `(.L_x_45) ;  /* 0x000000001014794e */ /* 0x000fce0000000000 */
[----:B0-----:R-:W-:Y:S05]  /*b470*/  CALL.ABS.NOINC R2 ;  /* 0x0000000002007343 */ /* 0x001fea0003c00000 */
.L_x_45:
[----:B------:R-:W-:Y:S01]  /*b480*/  ULDC.64 UR4, c[0x0][0x9f8] ;  /* 0x00027e0000047ab9 */ /* 0x000fe20000000a00 */
[----:B------:R-:W-:Y:S01]  /*b490*/  IMAD.U32 R17, RZ, RZ, UR45 ;  /* 0x0000002dff117e24 */ /* 0x000fe2000f8e00ff */
[----:B------:R-:W-:Y:S01]  /*b4a0*/  UISETP.NE.U32.AND UP0, UPT, UR4, URZ, UPT ;  /* 0x0000003f0400728c */ /* 0x000fe2000bf05070 */
[----:B------:R-:W0:Y:S03]  /*b4b0*/  LDC R16, c[0x0][0x430] ;  /* 0x00010c00ff107b82 */ /* 0x000e260000000800 */
[----:B------:R-:W-:-:S06]  /*b4c0*/  UISETP.NE.AND.EX UP0, UPT, UR5, URZ, UPT, UP0 ;  /* 0x0000003f0500728c */ /* 0x000fcc000bf05300 */
[----:B------:R-:W-:-:S05]  /*b4d0*/  PLOP3.LUT P0, PT, PT, PT, UP0, 0x80, 0x0 ;  /* 0x000000000000781c */ /* 0x000fca0003f0f008 */
[----:B------:R-:W-:Y:S02]  /*b4e0*/  @UP0 ULDC.64 UR4, c[0x0][0x9f8] ;  /* 0x00027e0000040ab9 */ /* 0x000fe40000000a00 */
[----:B------:R-:W-:-:S06]  /*b4f0*/  @UP0 UIMAD.WIDE UR4, UR45, 0x4, UR4 ;  /* 0x000000042d0408a5 */ /* 0x000fcc000f8e0204 */
[----:B------:R-:W-:Y:S01]  /*b500*/  MOV R2, UR4 ;  /* 0x0000000400027c02 */ /* 0x000fe20008000f00 */
[----:B------:R-:W-:-:S05]  /*b510*/  IMAD.U32 R3, RZ, RZ, UR5 ;  /* 0x00000005ff037e24 */ /* 0x000fca000f8e00ff */
[----:B------:R-:W2:Y:S01]  /*b520*/  @P0 LDG.E R17, desc[UR50][R2.64] ;  /* 0x0000003202110981 */ /* 0x000ea2000c1e1900 */
[----:B------:R-:W-:-:S03]  /*b530*/  UMOV UR4, 0xffffffff ;  /* 0xffffffff00047882 */ /* 0x000fc60000000000 */
[----:B--2---:R1:W-:Y:S01]  /*b540*/  STL [R1], R17 ;  /* 0x0000001101007387 */ /* 0x0043e20000100800 */
[----:B0-----:R-:W-:Y:S05]  /*b550*/  BRA.DIV UR4, `(.L_x_46) ;  /* 0x0000004604287947 */ /* 0x001fea000b800000 */
.L_x_107:
[----:B------:R-:W2:Y:S04]  /*b560*/  LDL R0, [R1+0x24] ;  /* 0x0000240001007983 */ /* 0x000ea80000100800 */
[----:B------:R-:W3:Y:S01]  /*b570*/  LDL R8, [R1+0x28] ;  /* 0x0000280001087983 */ /* 0x000ee20000100800 */
[----:B------:R-:W-:Y:S02]  /*b580*/  ISETP.NE.AND P3, PT, R16, 0x1, PT ;  /* 0x000000011000780c */ /* 0x000fe40003f65270 */
[----:B------:R-:W-:Y:S02]  /*b590*/  SHF.R.S32.HI R12, RZ, 0x1f, R17 ;  /* 0x0000001fff0c7819 */ /* 0x000fe40000011411 */
[C---:B------:R-:W-:Y:S02]  /*b5a0*/  LOP3.LUT P2, RZ, R28.reuse, 0x8, RZ, 0xc0, !PT ;  /* 0x000000081cff7812 */ /* 0x040fe4000784c0ff */
[----:B------:R-:W-:Y:S01]  /*b5b0*/  LOP3.LUT R28, R28, 0xfffffffb, RZ, 0xc0, !PT ;  /* 0xfffffffb1c1c7812 */ /* 0x000fe200078ec0ff */
[----:B------:R0:W-:Y:S06]  /*b5c0*/  STL [R1+0xc], R12 ;  /* 0x00000c0c01007387 */ /* 0x0001ec0000100800 */
[----:B------:R-:W4:Y:S01]  /*b5d0*/  @P3 LDC R3, c[0x0][0x434] ;  /* 0x00010d00ff033b82 */ /* 0x000f220000000800 */
[----:B------:R-:W-:-:S07]  /*b5e0*/  @P3 LOP3.LUT R28, R28, 0x4, RZ, 0xfc, !PT ;  /* 0x000000041c1c3812 */ /* 0x000fce00078efcff */
[----:B------:R-:W1:Y:S01]  /*b5f0*/  @P3 LDC R5, c[0x0][0x438] ;  /* 0x00010e00ff053b82 */ /* 0x000e620000000800 */
[----:B------:R-:W-:Y:S02]  /*b600*/  LOP3.LUT R28, R28, 0xfffffffd, RZ, 0xc0, !PT ;  /* 0xfffffffd1c1c7812 */ /* 0x000fe400078ec0ff */
[C---:B--2---:R-:W-:Y:S01]  /*b610*/  ISETP.GE.AND P0, PT, R0.reuse, UR40, PT ;  /* 0x0000002800007c0c */ /* 0x044fe2000bf06270 */
[----:B------:R-:W-:Y:S02]  /*b620*/  VIADD R0, R0, UR38 ;  /* 0x0000002600007c36 */ /* 0x000fe40008000000 */
[----:B---3--:R-:W-:Y:S02]  /*b630*/  VIADD R11, R8, UR38 ;  /* 0x00000026080b7c36 */ /* 0x008fe40008000000 */
[----:B----4-:R-:W-:Y:S01]  /*b640*/  @P3 IMAD.HI.U32 R2, R0, R3, RZ ;  /* 0x0000000300023227 */ /* 0x010fe200078e00ff */
[----:B------:R-:W2:Y:S03]  /*b650*/  @P2 LDC.64 R8, c[0x0][0x428] ;  /* 0x00010a00ff082b82 */ /* 0x000ea60000000a00 */
[----:B------:R-:W-:Y:S01]  /*b660*/  IMAD.MOV.U32 R10, RZ, RZ, R0 ;  /* 0x000000ffff0a7224 */ /* 0x000fe200078e0000 */
[----:B-1----:R-:W-:Y:S01]  /*b670*/  @P3 SHF.R.U32.HI R10, RZ, R5, R2 ;  /* 0x00000005ff0a3219 */ /* 0x002fe20000011602 */
[----:B------:R-:W-:-:S03]  /*b680*/  IMAD.MOV.U32 R13, RZ, RZ, R11 ;  /* 0x000000ffff0d7224 */ /* 0x000fc600078e000b */
[----:B------:R-:W1:Y:S01]  /*b690*/  @!P0 LDC.64 R6, c[0x0][0x428] ;  /* 0x00010a00ff068b82 */ /* 0x000e620000000a00 */
[----:B------:R-:W-:-:S07]  /*b6a0*/  @!P0 SHF.R.S32.HI R3, RZ, 0x1f, R10 ;  /* 0x0000001fff038819 */ /* 0x000fce000001140a */
[----:B------:R-:W3:Y:S01]  /*b6b0*/  @!P0 LDC.64 R4, c[0x0][0x418] ;  /* 0x00010600ff048b82 */ /* 0x000ee20000000a00 */
[----:B-1----:R-:W-:-:S04]  /*b6c0*/  @!P0 IMAD R2, R12, R6, RZ ;  /* 0x000000060c028224 */ /* 0x002fc800078e02ff */
[----:B------:R-:W-:Y:S02]  /*b6d0*/  @!P0 IMAD R7, R17, R7, R2 ;  /* 0x0000000711078224 */ /* 0x000fe400078e0202 */
[----:B------:R-:W-:-:S04]  /*b6e0*/  @!P0 IMAD.MOV.U32 R2, RZ, RZ, R10 ;  /* 0x000000ffff028224 */ /* 0x000fc800078e000a */
[----:B------:R-:W-:-:S05]  /*b6f0*/  @!P0 IMAD.WIDE.U32 R2, R17, R6, R2 ;  /* 0x0000000611028225 */ /* 0x000fca00078e0002 */
[----:B------:R-:W-:Y:S02]  /*b700*/  @!P0 IADD3 R3, R3, R7, RZ ;  /* 0x0000000703038210 */ /* 0x000fe40007ffe0ff */
[C---:B---3--:R-:W-:Y:S01]  /*b710*/  @!P0 LEA R4, P1, R2.reuse, R4, 0x2 ;  /* 0x0000000402048211 */ /* 0x048fe200078210ff */
[----:B------:R-:W1:Y:S03]  /*b720*/  @P2 LDC.64 R6, c[0x0][0x418] ;  /* 0x00010600ff062b82 */ /* 0x000e660000000a00 */
[----:B------:R-:W-:-:S05]  /*b730*/  @!P0 LEA.HI.X R5, R2, R5, R3, 0x2, P1 ;  /* 0x0000000502058211 */ /* 0x000fca00008f1403 */
[----:B------:R-:W3:Y:S08]  /*b740*/  @P3 LDC R2, c[0x0][0x434] ;  /* 0x00010d00ff023b82 */ /* 0x000ef00000000800 */
[----:B------:R-:W4:Y:S01]  /*b750*/  @P3 LDC R3, c[0x0][0x438] ;  /* 0x00010e00ff033b82 */ /* 0x000f220000000800 */
[----:B---3--:R-:W-:-:S05]  /*b760*/  @P3 IMAD.HI.U32 R2, R11, R2, RZ ;  /* 0x000000020b023227 */ /* 0x008fca00078e00ff */
[----:B----4-:R-:W-:Y:S01]  /*b770*/  @P3 SHF.R.U32.HI R13, RZ, R3, R2 ;  /* 0x00000003ff0d3219 */ /* 0x010fe20000011602 */
[----:B--2---:R-:W-:-:S03]  /*b780*/  @P2 IMAD R2, R12, R8, RZ ;  /* 0x000000080c022224 */ /* 0x004fc600078e02ff */
[--C-:B------:R-:W-:Y:S01]  /*b790*/  @P2 SHF.R.S32.HI R3, RZ, 0x1f, R13.reuse ;  /* 0x0000001fff032819 */ /* 0x100fe2000001140d */
[----:B------:R-:W-:Y:S02]  /*b7a0*/  @P2 IMAD R9, R17, R9, R2 ;  /* 0x0000000911092224 */ /* 0x000fe400078e0202 */
[----:B------:R-:W-:-:S04]  /*b7b0*/  @P2 IMAD.MOV.U32 R2, RZ, RZ, R13 ;  /* 0x000000ffff022224 */ /* 0x000fc800078e000d */
[----:B------:R-:W-:Y:S01]  /*b7c0*/  @P2 IMAD.WIDE.U32 R2, R17, R8, R2 ;  /* 0x0000000811022225 */ /* 0x000fe200078e0002 */
[----:B------:R-:W-:-:S03]  /*b7d0*/  MOV R8, RZ ;  /* 0x000000ff00087202 */ /* 0x000fc60000000f00 */
[----:B------:R-:W-:Y:S01]  /*b7e0*/  @P2 IMAD.IADD R3, R9, 0x1, R3 ;  /* 0x0000000109032824 */ /* 0x000fe200078e0203 */
[C---:B-1----:R-:W-:Y:S01]  /*b7f0*/  @P2 LEA R6, P1, R2.reuse, R6, 0x2 ;  /* 0x0000000602062211 */ /* 0x042fe200078210ff */
[----:B------:R-:W1:Y:S01]  /*b800*/  LDC R9, c[0x0][0xc44] ;  /* 0x00031100ff097b82 */ /* 0x000e620000000800 */
[----:B------:R2:W5:Y:S02]  /*b810*/  @!P0 LDG.E R8, desc[UR50][R4.64] ;  /* 0x0000003204088981 */ /* 0x000564000c1e1900 */
[----:B------:R-:W-:Y:S01]  /*b820*/  @P2 LEA.HI.X R7, R2, R7, R3, 0x2, P1 ;  /* 0x0000000702072211 */ /* 0x000fe200008f1403 */
[----:B------:R-:W-:Y:S02]  /*b830*/  IMAD.MOV R3, RZ, RZ, -R10 ;  /* 0x000000ffff037224 */ /* 0x000fe400078e0a0a */
[----:B------:R-:W-:Y:S02]  /*b840*/  IMAD.MOV R2, RZ, RZ, -R13 ;  /* 0x000000ffff027224 */ /* 0x000fe400078e0a0d */
[----:B--2---:R-:W-:-:S06]  /*b850*/  IMAD.MOV.U32 R5, RZ, RZ, RZ ;  /* 0x000000ffff057224 */ /* 0x004fcc00078e00ff */
[----:B------:R2:W5:Y:S02]  /*b860*/  @P2 LDG.E R5, desc[UR50][R6.64] ;  /* 0x0000003206052981 */ /* 0x000564000c1e1900 */
[C---:B--2---:R-:W-:Y:S02]  /*b870*/  IMAD R7, R16.reuse, R3, R0 ;  /* 0x0000000310077224 */ /* 0x044fe400078e0200 */
[----:B------:R-:W-:Y:S02]  /*b880*/  IMAD R6, R16, R2, R11 ;  /* 0x0000000210067224 */ /* 0x000fe400078e020b */
[----:B------:R-:W-:-:S04]  /*b890*/  IMAD R16, RZ, RZ, -UR45 ;  /* 0x8000002dff107e24 */ /* 0x000fc8000f8e02ff */
[----:B-1----:R-:W-:-:S05]  /*b8a0*/  IMAD R16, R9, R16, UR44 ;  /* 0x0000002c09107e24 */ /* 0x002fca000f8e0210 */
[----:B------:R-:W-:Y:S02]  /*b8b0*/  SHF.R.S32.HI R2, RZ, 0x1f, R16 ;  /* 0x0000001fff027819 */ /* 0x000fe40000011410 */
[----:B------:R-:W-:-:S03]  /*b8c0*/  MOV R0, UR47 ;  /* 0x0000002f00007c02 */ /* 0x000fc60008000f00 */
[----:B------:R0:W-:Y:S01]  /*b8d0*/  STL [R1+0x8], R2 ;  /* 0x0000080201007387 */ /* 0x0001e20000100800 */
[----:B------:R-:W-:-:S13]  /*b8e0*/  ISETP.NE.AND P0, PT, R0, 0x3, PT ;  /* 0x000000030000780c */ /* 0x000fda0003f05270 */
[----:B------:R-:W-:Y:S01]  /*b8f0*/  @P0 LOP3.LUT R28, R28, 0x2, RZ, 0xfc, !PT ;  /* 0x000000021c1c0812 */ /* 0x000fe200078efcff */
[----:B0-----:R-:W-:Y:S06]  /*b900*/  @!P0 BRA `(.L_x_47) ;  /* 0x0000000000048947 */ /* 0x001fec0003800000 */
[----:B------:R-:W-:Y:S01]  /*b910*/  BPT.TRAP 0x1 ;  /* 0x000000040000795c */ /* 0x000fe20000300000 */
.L_x_47:
[----:B------:R-:W2:Y:S01]  /*b920*/  LDL R2, [R1+0x4] ;  /* 0x0000040001027983 */ /* 0x000ea20000100800 */
[----:B------:R-:W-:Y:S01]  /*b930*/  LEA R0, R36, UR42, 0x3 ;  /* 0x0000002a24007c11 */ /* 0x000fe2000f8e18ff */
[----:B------:R-:W-:Y:S01]  /*b940*/  BSSY B0, `(.L_x_48) ;  /* 0x0000005000007945 */ /* 0x000fe20003800000 */
[----:B------:R-:W-:Y:S02]  /*b950*/  SHF.R.S32.HI R30, RZ, 0x1f, R7 ;  /* 0x0000001fff1e7819 */ /* 0x000fe40000011407 */
[----:B--2---:R-:W-:-:S04]  /*b960*/  SHF.L.U32 R34, R2, 0x1f, RZ ;  /* 0x0000001f02227819 */ /* 0x004fc800000006ff */
[----:B------:R-:W0:Y:S02]  /*b970*/  SYNCS.PHASECHK.TRANS64.TRYWAIT P0, [R0+URZ+0x22880], R34 ;  /* 0x02288022000075a7 */ /* 0x000e24000800017f */
[----:B0-----:R-:W-:Y:S05]  /*b980*/  @!P0 BRA `(.L_x_49) ;  /* 0x0000004000488947 */ /* 0x001fea0003800000 */
.L_x_108:
[----:B------:R-:W-:Y:S05]  /*b990*/  BSYNC B0 ;  /* 0x0000000000007941 */ /* 0x000fea0003800000 */
.L_x_48:
[----:B------:R-:W2:Y:S01]  /*b9a0*/  LDL R4, [R1+0x8] ;  /* 0x0000080001047983 */ /* 0x000ea20000100800 */
[----:B------:R-:W-:-:S03]  /*b9b0*/  ULDC.64 UR4, c[0x0][0x328] ;  /* 0x0000ca0000047ab9 */ /* 0x000fc60000000a00 */
[----:B------:R-:W3:Y:S01]  /*b9c0*/  LDL R13, [R1+0x14] ;  /* 0x00001400010d7983 */ /* 0x000ee20000100800 */
[----:B------:R-:W-:Y:S01]  /*b9d0*/  IMAD R2, R30, UR4, RZ ;  /* 0x000000041e027c24 */ /* 0x000fe2000f8e02ff */
[----:B-----5:R-:W-:Y:S01]  /*b9e0*/  SHF.R.S32.HI R32, RZ, 0x1f, R8 ;  /* 0x0000001fff207819 */ /* 0x020fe20000011408 */
[----:B------:R-:W-:Y:S01]  /*b9f0*/  ULDC.64 UR6, c[0x0][0x338] ;  /* 0x0000ce0000067ab9 */ /* 0x000fe20000000a00 */
[----:B------:R-:W-:Y:S01]  /*ba00*/  ULDC.64 UR8, c[0x0][0x330] ;  /* 0x0000cc0000087ab9 */ /* 0x000fe20000000a00 */
[C---:B------:R-:W-:Y:S01]  /*ba10*/  IMAD R9, R7.reuse, UR5, R2 ;  /* 0x0000000507097c24 */ /* 0x040fe2000f8e0202 */
[----:B------:R-:W-:Y:S01]  /*ba20*/  ULDC.64 UR10, c[0x0][0x318] ;  /* 0x0000c600000a7ab9 */ /* 0x000fe20000000a00 */
[----:B------:R-:W-:Y:S01]  /*ba30*/  IMAD.WIDE.U32 R2, R7, UR4, RZ ;  /* 0x0000000407027c25 */ /* 0x000fe2000f8e00ff */
[----:B------:R-:W-:Y:S01]  /*ba40*/  SHF.R.S32.HI R31, RZ, 0x1f, R6 ;  /* 0x0000001fff1f7819 */ /* 0x000fe20000011406 */
[----:B------:R-:W1:Y:S01]  /*ba50*/  S2R R12, SR_TID.X ;  /* 0x00000000000c7919 */ /* 0x000e620000002100 */
[----:B------:R-:W-:Y:S01]  /*ba60*/  SHF.R.S32.HI R33, RZ, 0x1f, R5 ;  /* 0x0000001fff217819 */ /* 0x000fe20000011405 */
[----:B------:R-:W-:-:S02]  /*ba70*/  IMAD.IADD R3, R3, 0x1, R9 ;  /* 0x0000000103037824 */ /* 0x000fc400078e0209 */
[----:B------:R-:W-:Y:S02]  /*ba80*/  IMAD R9, R32, UR6, RZ ;  /* 0x0000000620097c24 */ /* 0x000fe4000f8e02ff */
[----:B------:R-:W-:-:S04]  /*ba90*/  IMAD.WIDE.U32 R2, R8, UR6, R2 ;  /* 0x0000000608027c25 */ /* 0x000fc8000f8e0002 */
[----:B------:R-:W-:-:S04]  /*baa0*/  IMAD R9, R8, UR7, R9 ;  /* 0x0000000708097c24 */ /* 0x000fc8000f8e0209 */
[----:B------:R-:W-:Y:S02]  /*bab0*/  IMAD.IADD R3, R3, 0x1, R9 ;  /* 0x0000000103037824 */ /* 0x000fe400078e0209 */
[----:B------:R-:W-:Y:S01]  /*bac0*/  IMAD.WIDE.U32 R2, R16, UR8, R2 ;  /* 0x0000000810027c25 */ /* 0x000fe2000f8e0002 */
[----:B-1----:R-:W-:-:S04]  /*bad0*/  SHF.L.U32 R35, R12, 0x4, RZ ;  /* 0x000000040c237819 */ /* 0x002fc800000006ff */
[----:B------:R-:W-:Y:S01]  /*bae0*/  LOP3.LUT R35, R35, 0x70, RZ, 0xc0, !PT ;  /* 0x0000007023237812 */ /* 0x000fe200078ec0ff */
[----:B--2---:R-:W-:Y:S02]  /*baf0*/  IMAD R9, R4, UR8, RZ ;  /* 0x0000000804097c24 */ /* 0x004fe4000f8e02ff */
[----:B------:R-:W-:Y:S02]  /*bb00*/  IMAD R4, R33, UR6, RZ ;  /* 0x0000000621047c24 */ /* 0x000fe4000f8e02ff */
[----:B------:R-:W-:Y:S01]  /*bb10*/  IMAD R18, R16, UR9, R9 ;  /* 0x0000000910127c24 */ /* 0x000fe2000f8e0209 */
[----:B------:R-:W-:Y:S01]  /*bb20*/  IADD3 R9, P0, R2, UR10, RZ ;  /* 0x0000000a02097c10 */ /* 0x000fe2000ff1e0ff */
[----:B------:R-:W-:Y:S02]  /*bb30*/  IMAD R4, R5, UR7, R4 ;  /* 0x0000000705047c24 */ /* 0x000fe4000f8e0204 */
[----:B---3--:R-:W-:Y:S01]  /*bb40*/  IMAD R29, R36, 0x5000, R13 ;  /* 0x00005000241d7824 */ /* 0x008fe200078e020d */
[----:B------:R-:W-:Y:S01]  /*bb50*/  IADD3.X R10, R3, UR11, R18, P0, !PT ;  /* 0x0000000b030a7c10 */ /* 0x000fe200087fe412 */
[----:B------:R-:W-:-:S04]  /*bb60*/  IMAD R3, R31, UR4, RZ ;  /* 0x000000041f037c24 */ /* 0x000fc8000f8e02ff */
[C---:B------:R-:W-:Y:S02]  /*bb70*/  IMAD R11, R6.reuse, UR5, R3 ;  /* 0x00000005060b7c24 */ /* 0x040fe4000f8e0203 */
[----:B------:R-:W-:Y:S01]  /*bb80*/  IMAD.WIDE.U32 R2, R6, UR4, RZ ;  /* 0x0000000406027c25 */ /* 0x000fe2000f8e00ff */
[----:B------:R-:W-:-:S03]  /*bb90*/  UMOV UR4, 0xffffffff ;  /* 0xffffffff00047882 */ /* 0x000fc60000000000 */
[----:B------:R-:W-:Y:S02]  /*bba0*/  IMAD.IADD R3, R3, 0x1, R11 ;  /* 0x0000000103037824 */ /* 0x000fe400078e020b */
[----:B------:R-:W-:-:S04]  /*bbb0*/  IMAD.WIDE.U32 R2, R5, UR6, R2 ;  /* 0x0000000605027c25 */ /* 0x000fc8000f8e0002 */
[----:B------:R-:W-:Y:S02]  /*bbc0*/  IMAD.IADD R3, R3, 0x1, R4 ;  /* 0x0000000103037824 */ /* 0x000fe400078e0204 */
[----:B------:R-:W-:-:S03]  /*bbd0*/  IMAD.WIDE.U32 R2, R16, UR8, R2 ;  /* 0x0000000810027c25 */ /* 0x000fc6000f8e0002 */
[----:B------:R-:W-:-:S04]  /*bbe0*/  IADD3 R17, P0, R2, UR10, RZ ;  /* 0x0000000a02117c10 */ /* 0x000fc8000ff1e0ff */
[----:B------:R-:W-:Y:S01]  /*bbf0*/  IADD3.X R18, R18, UR11, R3, P0, !PT ;  /* 0x0000000b12127c10 */ /* 0x000fe200087fe403 */
[----:B------:R-:W-:Y:S08]  /*bc00*/  BRA.DIV UR4, `(.L_x_50) ;  /* 0x0000003e04bc7947 */ /* 0x000ff0000b800000 */
[----:B------:R-:W1:Y:S01]  /*bc10*/  SHFL.IDX PT, R2, R9, 0x1, 0x181f ;  /* 0x00381f0009027f89 */ /* 0x000e6200000e0000 */
[C---:B------:R-:W-:Y:S02]  /*bc20*/  LOP3.LUT P6, RZ, R28.reuse, 0x100000, RZ, 0xc0, !PT ;  /* 0x001000001cff7812 */ /* 0x040fe400078cc0ff */
[----:B------:R-:W-:Y:S01]  /*bc30*/  LOP3.LUT R28, R28, 0xfdffffff, RZ, 0xc0, !PT ;  /* 0xfdffffff1c1c7812 */ /* 0x000fe200078ec0ff */
[----:B------:R-:W2:Y:S04]  /*bc40*/  SHFL.IDX PT, R3, R10, 0x1, 0x181f ;  /* 0x00381f000a037f89 */ /* 0x000ea800000e0000 */
[----:B------:R-:W-:Y:S04]  /*bc50*/  SHFL.IDX PT, R26, R9, 0x3, 0x181f ;  /* 0x00781f00091a7f89 */ /* 0x000fe800000e0000 */
[----:B------:R-:W-:Y:S02]  /*bc60*/  SHFL.IDX PT, R19, R10, 0x3, 0x181f ;  /* 0x00781f000a137f89 */ /* 0x000fe400000e0000 */
[----:B------:R-:W-:-:S02]  /*bc70*/  @P6 LOP3.LUT R28, R28, 0x2000000, RZ, 0xfc, !PT ;  /* 0x020000001c1c6812 */ /* 0x000fc400078efcff */
[----:B------:R-:W-:Y:S02]  /*bc80*/  SHFL.IDX PT, R24, R9, 0x4, 0x181f ;  /* 0x00981f0009187f89 */ /* 0x000fe400000e0000 */
[C---:B------:R-:W-:Y:S02]  /*bc90*/  LOP3.LUT P6, RZ, R28.reuse, 0x400000, RZ, 0xc0, !PT ;  /* 0x004000001cff7812 */ /* 0x040fe400078cc0ff */
[----:B------:R-:W-:Y:S01]  /*bca0*/  SHFL.IDX PT, R22, R9, 0x5, 0x181f ;  /* 0x00b81f0009167f89 */ /* 0x000fe200000e0000 */
[----:B------:R-:W-:Y:S02]  /*bcb0*/  LOP3.LUT R28, R28, 0xfbffffff, RZ, 0xc0, !PT ;  /* 0xfbffffff1c1c7812 */ /* 0x000fe400078ec0ff */
[----:B-1----:R-:W-:Y:S01]  /*bcc0*/  IADD3 R12, P0, R35, R2, RZ ;  /* 0x00000002230c7210 */ /* 0x002fe20007f1e0ff */
[----:B------:R-:W-:Y:S04]  /*bcd0*/  SHFL.IDX PT, R20, R9, 0x6, 0x181f ;  /* 0x00d81f0009147f89 */ /* 0x000fe800000e0000 */
[----:B------:R-:W1:Y:S01]  /*bce0*/  SHFL.IDX PT, R2, R9, 0x2, 0x181f ;  /* 0x00581f0009027f89 */ /* 0x000e6200000e0000 */
[----:B--2---:R-:W-:-:S02]  /*bcf0*/  IMAD.X R13, RZ, RZ, R3, P0 ;  /* 0x000000ffff0d7224 */ /* 0x004fc400000e0603 */
[----:B------:R-:W-:Y:S01]  /*bd00*/  @P6 LOP3.LUT R28, R28, 0x4000000, RZ, 0xfc, !PT ;  /* 0x040000001c1c6812 */ /* 0x000fe200078efcff */
[----:B------:R-:W2:Y:S03]  /*bd10*/  SHFL.IDX PT, R3, R10, 0x2, 0x181f ;  /* 0x00581f000a037f89 */ /* 0x000ea600000e0000 */
[C---:B------:R-:W-:Y:S01]  /*bd20*/  LOP3.LUT P6, RZ, R28.reuse, 0x800000, RZ, 0xc0, !PT ;  /* 0x008000001cff7812 */ /* 0x040fe200078cc0ff */
[----:B------:R-:W-:Y:S01]  /*bd30*/  SHFL.IDX PT, R14, R9, RZ, 0x181f ;  /* 0x00181fff090e7589 */ /* 0x000fe200000e0000 */
[C---:B------:R-:W-:Y:S02]  /*bd40*/  LOP3.LUT P5, RZ, R28.reuse, 0x80000, RZ, 0xc0, !PT ;  /* 0x000800001cff7812 */ /* 0x040fe400078ac0ff */
[C---:B------:R-:W-:Y:S01]  /*bd50*/  LOP3.LUT P4, RZ, R28.reuse, 0x40000, RZ, 0xc0, !PT ;  /* 0x000400001cff7812 */ /* 0x040fe2000788c0ff */
[----:B------:R-:W-:Y:S01]  /*bd60*/  SHFL.IDX PT, R4, R10, RZ, 0x181f ;  /* 0x00181fff0a047589 */ /* 0x000fe200000e0000 */
[----:B------:R-:W-:-:S02]  /*bd70*/  LOP3.LUT P3, RZ, R28, 0x20000, RZ, 0xc0, !PT ;  /* 0x000200001cff7812 */ /* 0x000fc4000786c0ff */
[C---:B------:R-:W-:Y:S01]  /*bd80*/  LOP3.LUT P2, RZ, R28.reuse, 0x10000, RZ, 0xc0, !PT ;  /* 0x000100001cff7812 */ /* 0x040fe2000784c0ff */
[----:B------:R-:W-:Y:S01]  /*bd90*/  SHFL.IDX PT, R9, R9, 0x7, 0x181f ;  /* 0x00f81f0009097f89 */ /* 0x000fe200000e0000 */
[----:B------:R-:W-:Y:S02]  /*bda0*/  LOP3.LUT P1, RZ, R28, 0x8000, RZ, 0xc0, !PT ;  /* 0x000080001cff7812 */ /* 0x000fe4000782c0ff */
[----:B-1----:R-:W-:-:S05]  /*bdb0*/  IADD3 R2, P0, R35, R2, RZ ;  /* 0x0000000223027210 */ /* 0x002fca0007f1e0ff */
[----:B--2---:R-:W-:Y:S01]  /*bdc0*/  IMAD.X R3, RZ, RZ, R3, P0 ;  /* 0x000000ffff037224 */ /* 0x004fe200000e0603 */
[----:B------:R-:W-:-:S05]  /*bdd0*/  IADD3 R26, P0, R35, R26, RZ ;  /* 0x0000001a231a7210 */ /* 0x000fca0007f1e0ff */
[----:B------:R-:W-:Y:S01]  /*bde0*/  IMAD.X R27, RZ, RZ, R19, P0 ;  /* 0x000000ffff1b7224 */ /* 0x000fe200000e0613 */
[C---:B------:R-:W-:Y:S01]  /*bdf0*/  IADD3 R24, P0, R35.reuse, R24, RZ ;  /* 0x0000001823187210 */ /* 0x040fe20007f1e0ff */
[----:B------:R-:W1:Y:S04]  /*be00*/  SHFL.IDX PT, R19, R10, 0x4, 0x181f ;  /* 0x00981f000a137f89 */ /* 0x000e6800000e0000 */
[----:B-1----:R-:W-:Y:S01]  /*be10*/  IMAD.X R25, RZ, RZ, R19, P0 ;  /* 0x000000ffff197224 */ /* 0x002fe200000e0613 */
[----:B------:R-:W-:Y:S01]  /*be20*/  IADD3 R22, P0, R35, R22, RZ ;  /* 0x0000001623167210 */ /* 0x000fe20007f1e0ff */
[----:B------:R-:W1:Y:S03]  /*be30*/  SHFL.IDX PT, R19, R10, 0x5, 0x181f ;  /* 0x00b81f000a137f89 */ /* 0x000e6600000e0000 */
[----:B-1----:R-:W-:-:S02]  /*be40*/  IADD3.X R23, RZ, R19, RZ, P0, !PT ;  /* 0x00000013ff177210 */ /* 0x002fc400007fe4ff */
[----:B------:R-:W1:Y:S01]  /*be50*/  SHFL.IDX PT, R19, R10, 0x6, 0x181f ;  /* 0x00d81f000a137f89 */ /* 0x000e6200000e0000 */
[----:B------:R-:W-:-:S03]  /*be60*/  IADD3 R20, P0, R35, R20, RZ ;  /* 0x0000001423147210 */ /* 0x000fc60007f1e0ff */
[----:B------:R-:W-:Y:S02]  /*be70*/  SHFL.IDX PT, R10, R10, 0x7, 0x181f ;  /* 0x00f81f000a0a7f89 */ /* 0x000fe400000e0000 */
[----:B-1----:R-:W-:Y:S01]  /*be80*/  IMAD.X R21, RZ, RZ, R19, P0 ;  /* 0x000000ffff157224 */ /* 0x002fe200000e0613 */
[----:B------:R-:W-:-:S05]  /*be90*/  IADD3 R14, P0, R35, R14, RZ ;  /* 0x0000000e230e7210 */ /* 0x000fca0007f1e0ff */
[----:B------:R-:W-:Y:S01]  /*bea0*/  IMAD.X R15, RZ, RZ, R4, P0 ;  /* 0x000000ffff0f7224 */ /* 0x000fe200000e0604 */
[----:B------:R-:W-:Y:S01]  /*beb0*/  LOP3.LUT P0, RZ, R28, 0x200000, RZ, 0xc0, !PT ;  /* 0x002000001cff7812 */ /* 0x000fe2000780c0ff */
[----:B------:R-:W-:-:S05]  /*bec0*/  VIADD R4, R29, UR42 ;  /* 0x0000002a1d047c36 */ /* 0x000fca0008000000 */
[----:B------:R1:W-:Y:S01]  /*bed0*/  LDGSTS.E.BYPASS.LTC128B.128 [R4+0xa400], desc[UR50][R14.64], !P6 ;  /* 0x0a4000000e047fae */ /* 0x0003e2000f101d72 */
[----:B------:R-:W-:-:S03]  /*bee0*/  LOP3.LUT P6, RZ, R28, 0x4000000, RZ, 0xc0, !PT ;  /* 0x040000001cff7812 */ /* 0x000fc600078cc0ff */
[----:B-1----:R-:W-:Y:S10]  /*bef0*/  SHFL.IDX PT, R14, R17, 0x1, 0x181f ;  /* 0x00381f00110e7f89 */ /* 0x002ff400000e0000 */
[----:B------:R-:W-:Y:S01]  /*bf00*/  LDGSTS.E.BYPASS.LTC128B.128 [R4+0xac00], desc[UR50][R12.64], !P6 ;  /* 0x0ac000000c047fae */ /* 0x000fe2000f101d72 */
[----:B------:R-:W-:-:S03]  /*bf10*/  LOP3.LUT P6, RZ, R28, 0x2000000, RZ, 0xc0, !PT ;  /* 0x020000001cff7812 */ /* 0x000fc600078cc0ff */
[----:B------:R1:W-:Y:S10]  /*bf20*/  LDGSTS.E.BYPASS.LTC128B.128 [R4+0xb400], desc[UR50][R2.64], !P0 ;  /* 0x0b40000002047fae */ /* 0x0003f4000c101d72 */
[----:B------:R2:W-:Y:S04]  /*bf30*/  LDGSTS.E.BYPASS.LTC128B.128 [R4+0xbc00], desc[UR50][R26.64], !P6 ;  /* 0x0bc000001a047fae */ /* 0x0005e8000f101d72 */
[----:B-1----:R-:W1:Y:S04]  /*bf40*/  SHFL.IDX PT, R2, R17, RZ, 0x181f ;  /* 0x00181fff11027589 */ /* 0x002e6800000e0000 */
[----:B------:R-:W3:Y:S04]  /*bf50*/  SHFL.IDX PT, R3, R18, RZ, 0x181f ;  /* 0x00181fff12037589 */ /* 0x000ee800000e0000 */
[----:B------:R2:W-:Y:S04]  /*bf60*/  LDGSTS.E.BYPASS.LTC128B.128 [R4+0xc400], desc[UR50][R24.64], !P5 ;  /* 0x0c40000018047fae */ /* 0x0005e8000e901d72 */
[----:B------:R2:W-:Y:S04]  /*bf70*/  LDGSTS.E.BYPASS.LTC128B.128 [R4+0xcc00], desc[UR50][R22.64], !P4 ;  /* 0x0cc0000016047fae */ /* 0x0005e8000e101d72 */
[----:B------:R2:W-:Y:S04]  /*bf80*/  LDGSTS.E.BYPASS.LTC128B.128 [R4+0xd400], desc[UR50][R20.64], !P3 ;  /* 0x0d40000014047fae */ /* 0x0005e8000d901d72 */
[----:B------:R-:W4:Y:S01]  /*bf90*/  SHFL.IDX PT, R18, R18, 0x1, 0x181f ;  /* 0x00381f0012127f89 */ /* 0x000f2200000e0000 */
[----:B-1----:R-:W-:-:S05]  /*bfa0*/  IADD3 R12, P0, R35, R2, RZ ;  /* 0x00000002230c7210 */ /* 0x002fca0007f1e0ff */
[----:B---3--:R-:W-:Y:S01]  /*bfb0*/  IMAD.X R13, RZ, RZ, R3, P0 ;  /* 0x000000ffff0d7224 */ /* 0x008fe200000e0603 */
[----:B------:R-:W-:-:S04]  /*bfc0*/  IADD3 R2, P0, R35, R9, RZ ;  /* 0x0000000923027210 */ /* 0x000fc80007f1e0ff */
[----:B------:R-:W-:-:S05]  /*bfd0*/  IADD3.X R3, RZ, R10, RZ, P0, !PT ;  /* 0x0000000aff037210 */ /* 0x000fca00007fe4ff */
[----:B------:R2:W-:Y:S04]  /*bfe0*/  LDGSTS.E.BYPASS.LTC128B.128 [R4+0xdc00], desc[UR50][R2.64], !P2 ;  /* 0x0dc0000002047fae */ /* 0x0005e8000d101d72 */
[----:B------:R2:W-:Y:S02]  /*bff0*/  LDGSTS.E.BYPASS.LTC128B.128 [R4+0xe400], desc[UR50][R12.64], !P1 ;  /* 0x0e4000000c047fae */ /* 0x0005e4000c901d72 */
.L_x_130:
[----:B------:R-:W-:Y:S02]  /*c000*/  LOP3.LUT P1, RZ, R28, 0x1000000, RZ, 0xc0, !PT ;  /* 0x010000001cff7812 */ /* 0x000fe4000782c0ff */
[----:B--2---:R-:W-:-:S05]  /*c010*/  IADD3 R2, P0, R35, R14, RZ ;  /* 0x0000000e23027210 */ /* 0x004fca0007f1e0ff */
[----:B----4-:R-:W-:Y:S01]  /*c020*/  IMAD.X R3, RZ, RZ, R18, P0 ;  /* 0x000000ffff037224 */ /* 0x010fe200000e0612 */
[----:B------:R-:W-:-:S05]  /*c030*/  PLOP3.LUT P0, PT, PT, PT, PT, 0x80, 0x0 ;  /* 0x000000000000781c */ /* 0x000fca0003f0f070 */
[----:B------:R-:W-:Y:S01]  /*c040*/  @!PT LDS RZ, [RZ] ;  /* 0x00000000fffff984 */ /* 0x000fe20000000800 */
[----:B------:R-:W-:Y:S01]  /*c050*/  @!PT LDS RZ, [RZ] ;  /* 0x00000000fffff984 */ /* 0x000fe20000000800 */
[----:B------:R-:W-:Y:S01]  /*c060*/  @!PT LDS RZ, [RZ] ;  /* 0x00000000fffff984 */ /* 0x000fe20000000800 */
[----:B------:R1:W-:Y:S01]  /*c070*/  LDGSTS.E.BYPASS.LTC128B.128 [R4+0xec00], desc[UR50][R2.64], !P1 ;  /* 0x0ec0000002047fae */ /* 0x0003e2000c901d72 */
[----:B------:R-:W-:-:S07]  /*c080*/  NOP ;  /* 0x0000000000007918 */ /* 0x000fce0000000000 */
.L_x_51:
[----:B------:R-:W-:Y:S02]  /*c090*/  PLOP3.LUT P1, PT, P1, P0, PT, 0xa2, 0x0 ;  /* 0x000000000000781c */ /* 0x000fe40000f21472 */
[----:B------:R-:W-:-:S08]  /*c0a0*/  @P0 R2UR P1, UR4, R0 ;  /* 0x00000000000402ca */ /* 0x000fd00000020000 */
[----:B------:R-:W-:-:S05]  /*c0b0*/  @P0 PLOP3.LUT P0, PT, P1, PT, PT, 0x80, 0x0 ;  /* 0x000000000000081c */ /* 0x000fca0000f0f070 */
[----:B------:R-:W-:Y:S01]  /*c0c0*/  @!P1 SYNCS.ARRIVE.TRANS64.RED.A0T1 RZ, [UR4+0x22870], RZ ;  /* 0x022870ffffff99a7 */ /* 0x000fe20008200404 */
[----:B------:R-:W-:Y:S07]  /*c0d0*/  @!P1 ARRIVES.LDGSTSBAR.64.TRANSCNT [UR4+0x22870] ;  /* 0x02287000ff0099b0 */ /* 0x000fee0008000a84 */
[----:B------:R-:W-:Y:S05]  /*c0e0*/  @P0 BRA.U.ANY `(.L_x_51) ;  /* 0xfffffffd00e80947 */ /* 0x000fea000393ffff */
[----:B------:R-:W-:Y:S01]  /*c0f0*/  NOP ;  /* 0x0000000000007918 */ /* 0x000fe20000000000 */
[----:B-1----:R-:W-:-:S05]  /*c100*/  IMAD.U32 R2, RZ, RZ, UR47 ;  /* 0x0000002fff027e24 */ /* 0x002fca000f8e00ff */
[----:B------:R-:W-:-:S13]  /*c110*/  ISETP.NE.AND P2, PT, R2, 0x3, PT ;  /* 0x000000030200780c */ /* 0x000fda0003f45270 */
[----:B------:R-:W-:Y:S05]  /*c120*/  @!P2 BRA `(.L_x_52) ;  /* 0x000000000004a947 */ /* 0x000fea0003800000 */
[----:B------:R-:W-:Y:S01]  /*c130*/  BPT.TRAP 0x1 ;  /* 0x000000040000795c */ /* 0x000fe20000300000 */
.L_x_52:
[----:B------:R1:W-:Y:S01]  /*c140*/  SYNCS.ARRIVE.TRANS64.A1T0 RZ, [R0+URZ+0x22870], RZ ;  /* 0x022870ff00ff79a7 */ /* 0x0003e2000810003f */
[----:B------:R-:W-:Y:S05]  /*c150*/  @!P2 BRA `(.L_x_53) ;  /* 0x000000000004a947 */ /* 0x000fea0003800000 */
[----:B------:R-:W-:Y:S01]  /*c160*/  BPT.TRAP 0x1 ;  /* 0x000000040000795c */ /* 0x000fe20000300000 */
.L_x_53:
[----:B------:R-:W2:Y:S01]  /*c170*/  SYNCS.PHASECHK.TRANS64.TRYWAIT P0, [R0+URZ+0x22840], R34 ;  /* 0x02284022000075a7 */ /* 0x000ea2000800017f */
[----:B------:R-:W-:Y:S04]  /*c180*/  BSSY B0, `(.L_x_54) ;  /* 0x0000002000007945 */ /* 0x000fe80003800000 */
[----:B--2---:R-:W-:Y:S05]  /*c190*/  @!P0 BRA `(.L_x_55) ;  /* 0x0000004400288947 */ /* 0x004fea0003800000 */
.L_x_131:
[----:B------:R-:W-:Y:S05]  /*c1a0*/  BSYNC B0 ;  /* 0x0000000000007941 */ /* 0x000fea0003800000 */
.L_x_54:
[----:B------:R-:W3:Y:S01]  /*c1b0*/  LDL R10, [R1+0x8] ;  /* 0x00000800010a7983 */ /* 0x000ee20000100800 */
[----:B------:R-:W-:Y:S01]  /*c1c0*/  ULDC.64 UR4, c[0x0][0x300] ;  /* 0x0000c00000047ab9 */ /* 0x000fe20000000a00 */
[----:B------:R-:W-:Y:S01]  /*c1d0*/  ULDC.64 UR6, c[0x0][0x310] ;  /* 0x0000c40000067ab9 */ /* 0x000fe20000000a00 */
[----:B------:R-:W-:Y:S01]  /*c1e0*/  IMAD R30, R30, UR4, RZ ;  /* 0x000000041e1e7c24 */ /* 0x000fe2000f8e02ff */
[----:B------:R4:W5:Y:S01]  /*c1f0*/  LDL R23, [R1+0x10] ;  /* 0x0000100001177983 */ /* 0x0009620000100800 */
[C---:B------:R-:W-:Y:S01]  /*c200*/  IMAD.WIDE.U32 R2, R7.reuse, UR4, RZ ;  /* 0x0000000407027c25 */ /* 0x040fe2000f8e00ff */
[----:B------:R-:W-:Y:S01]  /*c210*/  ULDC.64 UR8, c[0x0][0x308] ;  /* 0x0000c20000087ab9 */ /* 0x000fe20000000a00 */
[----:B------:R-:W-:Y:S01]  /*c220*/  ULDC.64 UR10, c[0x0][0x2e8] ;  /* 0x0000ba00000a7ab9 */ /* 0x000fe20000000a00 */
[----:B------:R-:W-:Y:S01]  /*c230*/  LOP3.LUT P1, RZ, R28, 0x1, RZ, 0xc0, !PT ;  /* 0x000000011cff7812 */ /* 0x000fe2000782c0ff */
[----:B------:R-:W-:Y:S02]  /*c240*/  IMAD R9, R7, UR5, R30 ;  /* 0x0000000507097c24 */ /* 0x000fe4000f8e021e */
[----:B------:R-:W-:-:S02]  /*c250*/  IMAD R7, R32, UR6, RZ ;  /* 0x0000000620077c24 */ /* 0x000fc4000f8e02ff */
[----:B------:R-:W-:Y:S02]  /*c260*/  IMAD.IADD R3, R3, 0x1, R9 ;  /* 0x0000000103037824 */ /* 0x000fe400078e0209 */
[C---:B------:R-:W-:Y:S02]  /*c270*/  IMAD R7, R8.reuse, UR7, R7 ;  /* 0x0000000708077c24 */ /* 0x040fe4000f8e0207 */
[----:B------:R-:W-:-:S04]  /*c280*/  IMAD.WIDE.U32 R2, R8, UR6, R2 ;  /* 0x0000000608027c25 */ /* 0x000fc8000f8e0002 */
[----:B------:R-:W-:Y:S02]  /*c290*/  IMAD.IADD R3, R3, 0x1, R7 ;  /* 0x0000000103037824 */ /* 0x000fe400078e0207 */
[----:B------:R-:W-:-:S04]  /*c2a0*/  IMAD.WIDE.U32 R2, R16, UR8, R2 ;  /* 0x0000000810027c25 */ /* 0x000fc8000f8e0002 */
[----:B------:R-:W-:Y:S01]  /*c2b0*/  IMAD R31, R31, UR4, RZ ;  /* 0x000000041f1f7c24 */ /* 0x000fe2000f8e02ff */
[----:B------:R-:W-:-:S03]  /*c2c0*/  IADD3 R8, P0, R2, UR10, RZ ;  /* 0x0000000a02087c10 */ /* 0x000fc6000ff1e0ff */
[----:B------:R-:W-:Y:S02]  /*c2d0*/  IMAD R31, R6, UR5, R31 ;  /* 0x00000005061f7c24 */ /* 0x000fe4000f8e021f */
[----:B---3--:R-:W-:Y:S02]  /*c2e0*/  IMAD R9, R10, UR8, RZ ;  /* 0x000000080a097c24 */ /* 0x008fe4000f8e02ff */
[----:B------:R-:W3:Y:S02]  /*c2f0*/  S2R R10, SR_TID.X ;  /* 0x00000000000a7919 */ /* 0x000ee40000002100 */
[----:B------:R-:W-:-:S05]  /*c300*/  IMAD R9, R16, UR9, R9 ;  /* 0x0000000910097c24 */ /* 0x000fca000f8e0209 */
[----:B------:R-:W-:Y:S01]  /*c310*/  IADD3.X R7, R3, UR11, R9, P0, !PT ;  /* 0x0000000b03077c10 */ /* 0x000fe200087fe409 */
[----:B------:R-:W-:-:S04]  /*c320*/  IMAD.WIDE.U32 R2, R6, UR4, RZ ;  /* 0x0000000406027c25 */ /* 0x000fc8000f8e00ff */
[----:B------:R-:W-:Y:S01]  /*c330*/  IMAD R6, R33, UR6, RZ ;  /* 0x0000000621067c24 */ /* 0x000fe2000f8e02ff */
[----:B------:R-:W-:-:S03]  /*c340*/  IADD3 R3, R3, R31, RZ ;  /* 0x0000001f03037210 */ /* 0x000fc60007ffe0ff */
[C---:B------:R-:W-:Y:S02]  /*c350*/  IMAD R11, R5.reuse, UR7, R6 ;  /* 0x00000007050b7c24 */ /* 0x040fe4000f8e0206 */
[----:B------:R-:W-:-:S04]  /*c360*/  IMAD.WIDE.U32 R2, R5, UR6, R2 ;  /* 0x0000000605027c25 */ /* 0x000fc8000f8e0002 */
[----:B------:R-:W-:Y:S02]  /*c370*/  IMAD.IADD R3, R3, 0x1, R11 ;  /* 0x0000000103037824 */ /* 0x000fe400078e020b */
[----:B------:R-:W-:Y:S01]  /*c380*/  IMAD.WIDE.U32 R2, R16, UR8, R2 ;  /* 0x0000000810027c25 */ /* 0x000fe2000f8e0002 */
[----:B------:R-:W-:Y:S02]  /*c390*/  UMOV UR4, 0xffffffff ;  /* 0xffffffff00047882 */ /* 0x000fe40000000000 */
[----:B------:R-:W-:Y:S01]  /*c3a0*/  IADD3 R6, P0, R2, UR10, RZ ;  /* 0x0000000a02067c10 */ /* 0x000fe2000ff1e0ff */
[----:B---3--:R-:W-:-:S03]  /*c3b0*/  IMAD.SHL.U32 R22, R10, 0x10, RZ ;  /* 0x000000100a167824 */ /* 0x008fc600078e00ff */
[----:B------:R-:W-:Y:S02]  /*c3c0*/  IADD3.X R5, R9, UR11, R3, P0, !PT ;  /* 0x0000000b09057c10 */ /* 0x000fe400087fe403 */
[----:B------:R-:W-:Y:S01]  /*c3d0*/  LOP3.LUT R22, R22, 0x70, RZ, 0xc0, !PT ;  /* 0x0000007016167812 */ /* 0x000fe200078ec0ff */
[----:B----4-:R-:W-:Y:S06]  /*c3e0*/  BRA.DIV UR4, `(.L_x_56) ;  /* 0x0000004204a87947 */ /* 0x010fec000b800000 */
[----:B------:R-:W3:Y:S01]  /*c3f0*/  SHFL.IDX PT, R14, R8, 0x1, 0x181f ;  /* 0x00381f00080e7f89 */ /* 0x000ee200000e0000 */
[C---:B-----5:R-:W-:Y:S02]  /*c400*/  ISETP.GE.AND P2, PT, R23.reuse, 0x11, PT ;  /* 0x000000111700780c */ /* 0x060fe40003f46270 */
[C---:B------:R-:W-:Y:S01]  /*c410*/  ISETP.GE.AND P3, PT, R23.reuse, 0x21, PT ;  /* 0x000000211700780c */ /* 0x040fe20003f66270 */
[----:B------:R-:W4:Y:S01]  /*c420*/  SHFL.IDX PT, R21, R7, 0x1, 0x181f ;  /* 0x00381f0007157f89 */ /* 0x000f2200000e0000 */
[C---:B------:R-:W-:Y:S02]  /*c430*/  ISETP.GE.AND P4, PT, R23.reuse, 0x31, PT ;  /* 0x000000311700780c */ /* 0x040fe40003f86270 */
[C---:B------:R-:W-:Y:S01]  /*c440*/  ISETP.GE.AND P6, PT, R23.reuse, 0x41, PT ;  /* 0x000000411700780c */ /* 0x040fe20003fc6270 */
[----:B------:R-:W-:Y:S01]  /*c450*/  SHFL.IDX PT, R9, R7, 0x2, 0x181f ;  /* 0x00581f0007097f89 */ /* 0x000fe200000e0000 */
[C---:B------:R-:W-:Y:S02]  /*c460*/  ISETP.GE.AND P5, PT, R23.reuse, 0x51, PT ;  /* 0x000000511700780c */ /* 0x040fe40003fa6270 */
[----:B------:R-:W-:Y:S01]  /*c470*/  LOP3.LUT R28, R28, 0xfdffffff, RZ, 0xc0, !PT ;  /* 0xfdffffff1c1c7812 */ /* 0x000fe200078ec0ff */
[----:B------:R-:W-:Y:S03]  /*c480*/  SHFL.IDX PT, R17, R7, 0x3, 0x181f ;  /* 0x00781f0007117f89 */ /* 0x000fe600000e0000 */
[----:B------:R-:W-:Y:S01]  /*c490*/  @P1 LOP3.LUT R28, R28, 0x2000000, RZ, 0xfc, !PT ;  /* 0x020000001c1c1812 */ /* 0x000fe200078efcff */
[----:B------:R-:W-:Y:S01]  /*c4a0*/  SHFL.IDX PT, R2, R7, 0x4, 0x181f ;  /* 0x00981f0007027f89 */ /* 0x000fe200000e0000 */
[----:B------:R-:W-:-:S03]  /*c4b0*/  ISETP.GE.AND P1, PT, R23, 0x1, PT ;  /* 0x000000011700780c */ /* 0x000fc60003f26270 */
[----:B------:R-:W-:Y:S01]  /*c4c0*/  SHFL.IDX PT, R11, R8, 0x5, 0x181f ;  /* 0x00b81f00080b7f89 */ /* 0x000fe200000e0000 */
[----:B---3--:R-:W-:-:S03]  /*c4d0*/  @P2 IADD3 R19, P0, R22, R14, RZ ;  /* 0x0000000e16132210 */ /* 0x008fc60007f1e0ff */
[----:B------:R-:W-:Y:S04]  /*c4e0*/  SHFL.IDX PT, R10, R7, 0x5, 0x181f ;  /* 0x00b81f00070a7f89 */ /* 0x000fe800000e0000 */
[----:B------:R-:W3:Y:S01]  /*c4f0*/  SHFL.IDX PT, R14, R8, 0x2, 0x181f ;  /* 0x00581f00080e7f89 */ /* 0x000ee200000e0000 */
[----:B----4-:R-:W-:-:S03]  /*c500*/  @P2 IMAD.X R21, RZ, RZ, R21, P0 ;  /* 0x000000ffff152224 */ /* 0x010fc600000e0615 */
[----:B------:R-:W-:Y:S04]  /*c510*/  SHFL.IDX PT, R3, R8, RZ, 0x181f ;  /* 0x00181fff08037589 */ /* 0x000fe800000e0000 */
[----:B------:R-:W-:Y:S01]  /*c520*/  SHFL.IDX PT, R20, R8, 0x6, 0x181f ;  /* 0x00d81f0008147f89 */ /* 0x000fe200000e0000 */
[----:B---3--:R-:W-:-:S03]  /*c530*/  @P3 IADD3 R12, P0, R22, R14, RZ ;  /* 0x0000000e160c3210 */ /* 0x008fc60007f1e0ff */
[----:B------:R-:W3:Y:S02]  /*c540*/  SHFL.IDX PT, R14, R8, 0x3, 0x181f ;  /* 0x00781f00080e7f89 */ /* 0x000ee400000e0000 */
[----:B------:R-:W-:Y:S02]  /*c550*/  @P3 IMAD.X R13, RZ, RZ, R9, P0 ;  /* 0x000000ffff0d3224 */ /* 0x000fe400000e0609 */
[----:B------:R-:W-:Y:S01]  /*c560*/  SHFL.IDX PT, R9, R7, 0x6, 0x181f ;  /* 0x00d81f0007097f89 */ /* 0x000fe200000e0000 */
[----:B---3--:R-:W-:-:S03]  /*c570*/  @P4 IADD3 R18, P0, R22, R14, RZ ;  /* 0x0000000e16124210 */ /* 0x008fc60007f1e0ff */
[----:B------:R-:W3:Y:S01]  /*c580*/  SHFL.IDX PT, R14, R8, 0x4, 0x181f ;  /* 0x00981f00080e7f89 */ /* 0x000ee200000e0000 */
[----:B------:R-:W-:Y:S02]  /*c590*/  @P4 IADD3.X R17, RZ, R17, RZ, P0, !PT ;  /* 0x00000011ff114210 */ /* 0x000fe400007fe4ff */
[----:B------:R-:W-:Y:S01]  /*c5a0*/  ISETP.GE.AND P4, PT, R23, 0x61, PT ;  /* 0x000000611700780c */ /* 0x000fe20003f86270 */
[----:B------:R-:W-:Y:S01]  /*c5b0*/  SHFL.IDX PT, R8, R8, 0x7, 0x181f ;  /* 0x00f81f0008087f89 */ /* 0x000fe200000e0000 */
[----:B---3--:R-:W-:-:S05]  /*c5c0*/  @P6 IADD3 R14, P0, R22, R14, RZ ;  /* 0x0000000e160e6210 */ /* 0x008fca0007f1e0ff */
[----:B------:R-:W-:Y:S01]  /*c5d0*/  @P6 IMAD.X R15, RZ, RZ, R2, P0 ;  /* 0x000000ffff0f6224 */ /* 0x000fe200000e0602 */
[C---:B------:R-:W-:Y:S01]  /*c5e0*/  @P5 IADD3 R11, P0, R22.reuse, R11, RZ ;  /* 0x0000000b160b5210 */ /* 0x040fe20007f1e0ff */
[----:B------:R-:W3:Y:S04]  /*c5f0*/  SHFL.IDX PT, R2, R7, RZ, 0x181f ;  /* 0x00181fff07027589 */ /* 0x000ee800000e0000 */
[----:B------:R-:W-:Y:S01]  /*c600*/  @P5 IMAD.X R10, RZ, RZ, R10, P0 ;  /* 0x000000ffff0a5224 */ /* 0x000fe200000e060a */
[----:B------:R-:W-:-:S05]  /*c610*/  @P1 IADD3 R3, P0, R22, R3, RZ ;  /* 0x0000000316031210 */ /* 0x000fca0007f1e0ff */
[----:B---3--:R-:W-:Y:S01]  /*c620*/  @P1 IMAD.X R2, RZ, RZ, R2, P0 ;  /* 0x000000ffff021224 */ /* 0x008fe200000e0602 */
[----:B------:R-:W-:Y:S02]  /*c630*/  @P4 IADD3 R20, P0, R22, R20, RZ ;  /* 0x0000001416144210 */ /* 0x000fe40007f1e0ff */
[----:B------:R-:W-:-:S03]  /*c640*/  LOP3.LUT P1, RZ, R28, 0x2000000, RZ, 0xc0, !PT ;  /* 0x020000001cff7812 */ /* 0x000fc6000782c0ff */
[----:B------:R-:W-:Y:S01]  /*c650*/  @P4 IMAD.X R9, RZ, RZ, R9, P0 ;  /* 0x000000ffff094224 */ /* 0x000fe200000e0609 */
[----:B------:R-:W-:-:S13]  /*c660*/  ISETP.GE.AND P0, PT, R23, 0x1, PT ;  /* 0x000000011700780c */ /* 0x000fda0003f06270 */
[----:B------:R-:W-:-:S04]  /*c670*/  @P0 LOP3.LUT R3, R3, R2, RZ, 0x3c, !PT ;  /* 0x0000000203030212 */ /* 0x000fc800078e3cff */
[----:B------:R-:W-:-:S04]  /*c680*/  @P0 LOP3.LUT R2, R3, R2, RZ, 0x3c, !PT ;  /* 0x0000000203020212 */ /* 0x000fc800078e3cff */
[----:B------:R-:W-:-:S05]  /*c690*/  @P0 LOP3.LUT R3, R3, R2, RZ, 0x3c, !PT ;  /* 0x0000000203030212 */ /* 0x000fca00078e3cff */
[----:B------:R3:W-:Y:S02]  /*c6a0*/  @P0 LDGSTS.E.BYPASS.LTC128B.128 [R4+0x18400], desc[UR50][R2.64], !P1 ;  /* 0x1840000002040fae */ /* 0x0007e4000c901d72 */
[----:B---3--:R-:W-:Y:S01]  /*c6b0*/  @P2 MOV R2, R19 ;  /* 0x0000001300022202 */ /* 0x008fe20000000f00 */
[----:B------:R-:W-:Y:S01]  /*c6c0*/  @P2 IMAD.MOV.U32 R3, RZ, RZ, R21 ;  /* 0x000000ffff032224 */ /* 0x000fe200078e0015 */
[----:B------:R-:W-:Y:S04]  /*c6d0*/  SHFL.IDX PT, R19, R7, 0x7, 0x181f ;  /* 0x00f81f0007137f89 */ /* 0x000fe800000e0000 */
[----:B------:R3:W-:Y:S01]  /*c6e0*/  @P2 LDGSTS.E.BYPASS.LTC128B.128 [R4+0x18c00], desc[UR50][R2.64], !P1 ;  /* 0x18c0000002042fae */ /* 0x0007e2000c901d72 */
[----:B------:R-:W-:Y:S01]  /*c6f0*/  ISETP.GE.AND P2, PT, R23, 0x81, PT ;  /* 0x000000811700780c */ /* 0x000fe20003f46270 */
[----:B---3--:R-:W-:-:S02]  /*c700*/  @P3 IMAD.MOV.U32 R2, RZ, RZ, R12 ;  /* 0x000000ffff023224 */ /* 0x008fc400078e000c */
[----:B------:R-:W-:Y:S01]  /*c710*/  @P3 IMAD.MOV.U32 R3, RZ, RZ, R13 ;  /* 0x000000ffff033224 */ /* 0x000fe200078e000d */
[----:B------:R-:W3:Y:S04]  /*c720*/  SHFL.IDX PT, R12, R6, RZ, 0x181f ;  /* 0x00181fff060c7589 */ /* 0x000ee800000e0000 */
[----:B------:R4:W-:Y:S01]  /*c730*/  @P3 LDGSTS.E.BYPASS.LTC128B.128 [R4+0x19400], desc[UR50][R2.64], !P1 ;  /* 0x1940000002043fae */ /* 0x0009e2000c901d72 */
[----:B------:R-:W-:-:S03]  /*c740*/  ISETP.GE.AND P3, PT, R23, 0x71, PT ;  /* 0x000000711700780c */ /* 0x000fc60003f66270 */
[----:B----4-:R-:W4:Y:S04]  /*c750*/  SHFL.IDX PT, R2, R5, RZ, 0x181f ;  /* 0x00181fff05027589 */ /* 0x010f2800000e0000 */
[----:B------:R-:W0:Y:S01]  /*c760*/  SHFL.IDX PT, R5, R5, 0x1, 0x181f ;  /* 0x00381f0005057f89 */ /* 0x000e2200000e0000 */
[----:B---3--:R-:W-:-:S05]  /*c770*/  @P2 IADD3 R12, P0, R22, R12, RZ ;  /* 0x0000000c160c2210 */ /* 0x008fca0007f1e0ff */
[----:B----4-:R-:W-:Y:S01]  /*c780*/  @P2 IMAD.X R13, RZ, RZ, R2, P0 ;  /* 0x000000ffff0d2224 */ /* 0x010fe200000e0602 */
[----:B------:R-:W-:-:S04]  /*c790*/  @P3 IADD3 R7, P0, R22, R8, RZ ;  /* 0x0000000816073210 */ /* 0x000fc80007f1e0ff */
[----:B------:R-:W-:Y:S02]  /*c7a0*/  @P3 IADD3.X R19, RZ, R19, RZ, P0, !PT ;  /* 0x00000013ff133210 */ /* 0x000fe400007fe4ff */
[----:B------:R-:W-:-:S13]  /*c7b0*/  ISETP.GE.AND P0, PT, R23, 0x31, PT ;  /* 0x000000311700780c */ /* 0x000fda0003f06270 */
[----:B------:R-:W-:Y:S02]  /*c7c0*/  @P0 IMAD.MOV.U32 R2, RZ, RZ, R18 ;  /* 0x000000ffff020224 */ /* 0x000fe400078e0012 */
[----:B------:R-:W-:-:S05]  /*c7d0*/  @P0 IMAD.MOV.U32 R3, RZ, RZ, R17 ;  /* 0x000000ffff030224 */ /* 0x000fca00078e0011 */
[----:B------:R3:W-:Y:S02]  /*c7e0*/  @P0 LDGSTS.E.BYPASS.LTC128B.128 [R4+0x19c00], desc[UR50][R2.64], !P1 ;  /* 0x19c0000002040fae */ /* 0x0007e4000c901d72 */
[----:B---3--:R-:W-:Y:S02]  /*c7f0*/  @P6 IMAD.MOV.U32 R2, RZ, RZ, R14 ;  /* 0x000000ffff026224 */ /* 0x008fe400078e000e */
[----:B------:R-:W-:Y:S01]  /*c800*/  @P6 IMAD.MOV.U32 R3, RZ, RZ, R15 ;  /* 0x000000ffff036224 */ /* 0x000fe200078e000f */
[----:B------:R3:W4:Y:S04]  /*c810*/  SHFL.IDX PT, R14, R6, 0x1, 0x181f ;  /* 0x00381f00060e7f89 */ /* 0x00072800000e0000 */
[----:B------:R1:W-:Y:S02]  /*c820*/  @P6 LDGSTS.E.BYPASS.LTC128B.128 [R4+0x1a400], desc[UR50][R2.64], !P1 ;  /* 0x1a40000002046fae */ /* 0x0003e4000c901d72 */
[----:B-1----:R-:W-:Y:S01]  /*c830*/  @P5 MOV R2, R11 ;  /* 0x0000000b00025202 */ /* 0x002fe20000000f00 */
[----:B------:R-:W-:-:S05]  /*c840*/  @P5 IMAD.MOV.U32 R3, RZ, RZ, R10 ;  /* 0x000000ffff035224 */ /* 0x000fca00078e000a */
[----:B------:R1:W-:Y:S02]  /*c850*/  @P5 LDGSTS.E.BYPASS.LTC128B.128 [R4+0x1ac00], desc[UR50][R2.64], !P1 ;  /* 0x1ac0000002045fae */ /* 0x0003e4000c901d72 */
[----:B-1----:R-:W-:Y:S02]  /*c860*/  @P4 IMAD.MOV.U32 R2, RZ, RZ, R20 ;  /* 0x000000ffff024224 */ /* 0x002fe400078e0014 */
[----:B------:R-:W-:-:S05]  /*c870*/  @P4 IMAD.MOV.U32 R3, RZ, RZ, R9 ;  /* 0x000000ffff034224 */ /* 0x000fca00078e0009 */
[----:B------:R1:W-:Y:S02]  /*c880*/  @P4 LDGSTS.E.BYPASS.LTC128B.128 [R4+0x1b400], desc[UR50][R2.64], !P1 ;  /* 0x1b40000002044fae */ /* 0x0003e4000c901d72 */
[----:B-1----:R-:W-:Y:S01]  /*c890*/  @P3 IMAD.MOV.U32 R2, RZ, RZ, R7 ;  /* 0x000000ffff023224 */ /* 0x002fe200078e0007 */
[----:B------:R-:W-:-:S05]  /*c8a0*/  @P3 MOV R3, R19 ;  /* 0x0000001300033202 */ /* 0x000fca0000000f00 */
[----:B------:R1:W-:Y:S02]  /*c8b0*/  @P3 LDGSTS.E.BYPASS.LTC128B.128 [R4+0x1bc00], desc[UR50][R2.64], !P1 ;  /* 0x1bc0000002043fae */ /* 0x0003e4000c901d72 */
[----:B-1----:R-:W-:Y:S02]  /*c8c0*/  @P2 IMAD.MOV.U32 R2, RZ, RZ, R12 ;  /* 0x000000ffff022224 */ /* 0x002fe400078e000c */
[----:B------:R-:W-:-:S05]  /*c8d0*/  @P2 IMAD.MOV.U32 R3, RZ, RZ, R13 ;  /* 0x000000ffff032224 */ /* 0x000fca00078e000d */
[----:B0---4-:R3:W-:Y:S02]  /*c8e0*/  @P2 LDGSTS.E.BYPASS.LTC128B.128 [R4+0x1c400], desc[UR50][R2.64], !P1 ;  /* 0x1c40000002042fae */ /* 0x0117e4000c901d72 */
.L_x_153:
[----:B------:R-:W-:-:S13]  /*c8f0*/  ISETP.GE.AND P2, PT, R23, 0x91, PT ;  /* 0x000000911700780c */ /* 0x000fda0003f46270 */
[----:B---3--:R-:W-:-:S05]  /*c900*/  @P2 IADD3 R2, P0, R22, R14, RZ ;  /* 0x0000000e16022210 */ /* 0x008fca0007f1e0ff */
[----:B------:R-:W-:Y:S01]  /*c910*/  @P2 IMAD.X R3, RZ, RZ, R5, P0 ;  /* 0x000000ffff032224 */ /* 0x000fe200000e0605 */
[----:B------:R-:W-:-:S04]  /*c920*/  PLOP3.LUT P0, PT, PT, PT, PT, 0x80, 0x0 ;  /* 0x000000000000781c */ /* 0x000fc80003f0f070 */
[----:B------:R-:W-:Y:S01]  /*c930*/  @!PT LDS RZ, [RZ] ;  /* 0x00000000fffff984 */ /* 0x000fe20000000800 */
[----:B------:R-:W-:Y:S01]  /*c940*/  @!PT LDS RZ, [RZ] ;  /* 0x00000000fffff984 */ /* 0x000fe20000000800 */
[----:B------:R-:W-:Y:S01]  /*c950*/  @!PT LDS RZ, [RZ] ;  /* 0x00000000fffff984 */ /* 0x000fe20000000800 */
[----:B------:R0:W-:Y:S01]  /*c960*/  @P2 LDGSTS.E.BYPASS.LTC128B.128 [R4+0x1cc00], desc[UR50][R2.64], !P1 ;  /* 0x1cc0000002042fae */ /* 0x0001e2000c901d72 */
[----:B------:R-:W-:-:S08]  /*c970*/  NOP ;  /* 0x0000000000007918 */ /* 0x000fd00000000000 */
.L_x_57:
[----:B------:R-:W-:Y:S02]  /*c980*/  PLOP3.LUT P1, PT, P1, P0, PT, 0xa2, 0x0 ;  /* 0x000000000000781c */ /* 0x000fe40000f21472 */
[----:B------:R-:W-:-:S08]  /*c990*/  @P0 R2UR P1, UR4, R0 ;  /* 0x00000000000402ca */ /* 0x000fd00000020000 */
[----:B------:R-:W-:-:S05]  /*c9a0*/  @P0 PLOP3.LUT P0, PT, P1, PT, PT, 0x80, 0x0 ;  /* 0x000000000000081c */ /* 0x000fca0000f0f070 */
[----:B------:R-:W-:Y:S01]  /*c9b0*/  @!P1 SYNCS.ARRIVE.TRANS64.RED.A0T1 RZ, [UR4+0x22830], RZ ;  /* 0x022830ffffff99a7 */ /* 0x000fe20008200404 */
[----:B------:R-:W-:Y:S07]  /*c9c0*/  @!P1 ARRIVES.LDGSTSBAR.64.TRANSCNT [UR4+0x22830] ;  /* 0x02283000ff0099b0 */ /* 0x000fee0008000a84 */
[----:B------:R-:W-:Y:S05]  /*c9d0*/  @P0 BRA.U.ANY `(.L_x_57) ;  /* 0xfffffffd00e80947 */ /* 0x000fea000393ffff */
[----:B------:R-:W-:Y:S01]  /*c9e0*/  NOP ;  /* 0x0000000000007918 */ /* 0x000fe20000000000 */
[----:B0-----:R-:W-:-:S05]  /*c9f0*/  IMAD.U32 R2, RZ, RZ, UR47 ;  /* 0x0000002fff027e24 */ /* 0x001fca000f8e00ff */
[----:B------:R-:W-:-:S13]  /*ca00*/  ISETP.NE.AND P2, PT, R2, 0x3, PT ;  /* 0x000000030200780c */ /* 0x000fda0003f45270 */
[----:B------:R-:W-:Y:S05]  /*ca10*/  @!P2 BRA `(.L_x_58) ;  /* 0x000000000004a947 */ /* 0x000fea0003800000 */
[----:B------:R-:W-:Y:S01]  /*ca20*/  BPT.TRAP 0x1 ;  /* 0x000000040000795c */ /* 0x000fe20000300000 */
.L_x_58:
[----:B------:R0:W-:Y:S02]  /*ca30*/  SYNCS.ARRIVE.TRANS64.A1T0 RZ, [R0+URZ+0x22830], RZ ;  /* 0x022830ff00ff79a7 */ /* 0x0001e4000810003f */
[----:B------:R-:W-:Y:S05]  /*ca40*/  WARPSYNC.ALL ;  /* 0x0000000000007948 */ /* 0x000fea0003800000 */
[----:B------:R-:W-:-:S04]  /*ca50*/  UIADD3 UR4, UR42, 0x14400, URZ ;  /* 0x000144002a047890 */ /* 0x000fc8000fffe03f */
[----:B------:R-:W-:Y:S01]  /*ca60*/  ULOP3.LUT UP0, URZ, UR4, 0x3ff, URZ, 0xc0, !UPT ;  /* 0x000003ff043f7892 */ /* 0x000fe2000f80c03f */
[----:B------:R-:W-:Y:S05]  /*ca70*/  BAR.SYNC.DEFER_BLOCKING 0x8, 0x180 ;  /* 0x0206000000007b1d */ /* 0x000fea0000010000 */
[----:B------:R-:W-:-:S13]  /*ca80*/  PLOP3.LUT P0, PT, PT, PT, UP0, 0x80, 0x0 ;  /* 0x000000000000781c */ /* 0x000fda0003f0f008 */
[----:B------:R-:W-:Y:S05]  /*ca90*/  @!P0 BRA `(.L_x_59) ;  /* 0x0000000000408947 */ /* 0x000fea0003800000 */
[----:B------:R-:W-:Y:S01]  /*caa0*/  MOV R2, 0x0 ;  /* 0x0000000000027802 */ /* 0x000fe20000000f00 */
[----:B------:R-:W-:Y:S01]  /*cab0*/  ULDC.64 UR6, c[0x4][0x98] ;  /* 0x0100260000067ab9 */ /* 0x000fe20000000a00 */
[----:B------:R-:W-:Y:S01]  /*cac0*/  ULDC.64 UR8, c[0x4][0xa0] ;  /* 0x0100280000087ab9 */ /* 0x000fe20000000a00 */
[----:B------:R-:W-:Y:S01]  /*cad0*/  ULDC.64 UR4, c[0x4][0x28] ;  /* 0x01000a0000047ab9 */ /* 0x000fe20000000a00 */
[----:B------:R-:W-:Y:S01]  /*cae0*/  MOV R4, UR6 ;  /* 0x0000000600047c02 */ /* 0x000fe20008000f00 */
[----:B------:R-:W-:Y:S01]  /*caf0*/  IMAD.U32 R5, RZ, RZ, UR7 ;  /* 0x00000007ff057e24 */ /* 0x000fe2000f8e00ff */
[----:B------:R-:W1:Y:S01]  /*cb00*/  LDC.64 R2, c[0x4][R2] ;  /* 0x0100000002027b82 */ /* 0x000e620000000a00 */
        /* <DEDUP_REMOVED lines=8> */
[----:B012---:R-:W-:Y:S05]  /*cb90*/  CALL.ABS.NOINC R2 ;  /* 0x0000000002007343 */ /* 0x007fea0003c00000 */
.L_x_59:
[----:B------:R-:W3:Y:S01]  /*cba0*/  LDL R17, [R1+0x8] ;  /* 0x0000080001117983 */ /* 0x000ee20000100800 */
[----:B------:R-:W1:Y:S01]  /*cbb0*/  LDC R6, c[0x0][0x448] ;  /* 0x00011200ff067b82 */ /* 0x000e620000000800 */
[----:B------:R-:W-:Y:S01]  /*cbc0*/  IMAD R5, RZ, RZ, -UR44 ;  /* 0x8000002cff057e24 */ /* 0x000fe2000f8e02ff */
[----:B------:R-:W-:Y:S01]  /*cbd0*/  LOP3.LUT P5, RZ, R28, 0x10, RZ, 0xc0, !PT ;  /* 0x000000101cff7812 */ /* 0x000fe200078ac0ff */
[----:B------:R4:W5:Y:S01]  /*cbe0*/  LDL R8, [R1+0x2c] ;  /* 0x00002c0001087983 */ /* 0x0009620000100800 */
[----:B------:R-:W4:Y:S04]  /*cbf0*/  S2R R18, SR_TID.X ;  /* 0x0000000000127919 */ /* 0x000f280000002100 */
[----:B------:R-:W0:Y:S01]  /*cc00*/  LDC R2, c[0x0][0xc38] ;  /* 0x00030e00ff027b82 */ /* 0x000e220000000800 */
[----:B------:R-:W-:Y:S01]  /*cc10*/  R2UR UR7, R16 ;  /* 0x00000000100772ca */ /* 0x000fe200000e0000 */
[----:B------:R-:W-:Y:S01]  /*cc20*/  ULDC.64 UR8, c[0x0][0x2d8] ;  /* 0x0000b60000087ab9 */ /* 0x000fe20000000a00 */
[----:B-1----:R-:W-:-:S02]  /*cc30*/  ISETP.NE.AND P0, PT, R6, 0x1, PT ;  /* 0x000000010600780c */ /* 0x002fc40003f05270 */
[----:B------:R-:W-:Y:S01]  /*cc40*/  R2UR UR4, R16 ;  /* 0x00000000100472ca */ /* 0x000fe200000e0000 */
[----:B0-----:R-:W-:-:S04]  /*cc50*/  IMAD R5, R2, R5, UR39 ;  /* 0x0000002702057e24 */ /* 0x001fc8000f8e0205 */
[----:B------:R-:W-:-:S06]  /*cc60*/  IMAD.SHL.U32 R5, R5, 0x80, RZ ;  /* 0x0000008005057824 */ /* 0x000fcc00078e00ff */
[----:B--2---:R-:W0:Y:S01]  /*cc70*/  @P0 LDC R0, c[0x0][0x44c] ;  /* 0x00011300ff000b82 */ /* 0x004e220000000800 */
[C---:B----4-:R-:W-:Y:S02]  /*cc80*/  LOP3.LUT R19, R18.reuse, 0x7f, RZ, 0xc0, !PT ;  /* 0x0000007f12137812 */ /* 0x050fe400078ec0ff */
[----:B------:R-:W-:Y:S02]  /*cc90*/  SHF.L.U32 R18, R18, 0x4, RZ ;  /* 0x0000000412127819 */ /* 0x000fe400000006ff */
[----:B------:R-:W-:-:S03]  /*cca0*/  SHF.R.U32.HI R19, RZ, 0x3, R19 ;  /* 0x00000003ff137819 */ /* 0x000fc60000011613 */
[----:B------:R-:W1:Y:S01]  /*ccb0*/  @P0 LDC R3, c[0x0][0x450] ;  /* 0x00011400ff030b82 */ /* 0x000e620000000800 */
[----:B------:R-:W-:-:S04]  /*ccc0*/  LOP3.LUT R18, R19, 0x70, R18, 0xf8, !PT ;  /* 0x0000007013127812 */ /* 0x000fc800078ef812 */
[----:B------:R-:W-:Y:S01]  /*ccd0*/  LOP3.LUT R4, R18, R5, RZ, 0xfc, !PT ;  /* 0x0000000512047212 */ /* 0x000fe200078efcff */
[----:B------:R-:W-:-:S04]  /*cce0*/  UIMAD.WIDE.U32 UR4, UR4, UR8, URZ ;  /* 0x00000008040472a5 */ /* 0x000fc8000f8e003f */
[----:B------:R-:W-:Y:S02]  /*ccf0*/  IMAD.MOV.U32 R2, RZ, RZ, R4 ;  /* 0x000000ffff027224 */ /* 0x000fe400078e0004 */
[----:B0-----:R-:W-:-:S05]  /*cd00*/  @P0 IMAD.HI.U32 R0, R4, R0, RZ ;  /* 0x0000000004000227 */ /* 0x001fca00078e00ff */
[----:B-1----:R-:W-:-:S04]  /*cd10*/  @P0 SHF.R.U32.HI R2, RZ, R3, R0 ;  /* 0x00000003ff020219 */ /* 0x002fc80000011600 */
[--C-:B------:R-:W-:Y:S01]  /*cd20*/  SHF.R.S32.HI R0, RZ, 0x1f, R2.reuse ;  /* 0x0000001fff007819 */ /* 0x100fe20000011402 */
[----:B------:R-:W-:-:S04]  /*cd30*/  IMAD.MOV R7, RZ, RZ, -R2 ;  /* 0x000000ffff077224 */ /* 0x000fc800078e0a02 */
[----:B------:R-:W-:Y:S01]  /*cd40*/  IMAD R7, R6, R7, R4 ;  /* 0x0000000706077224 */ /* 0x000fe200078e0204 */
[----:B---3--:R-:W-:Y:S02]  /*cd50*/  R2UR UR6, R17 ;  /* 0x00000000110672ca */ /* 0x008fe400000e0000 */
[----:B------:R-:W0:Y:S11]  /*cd60*/  S2R R17, SR_TID.X ;  /* 0x0000000000117919 */ /* 0x000e360000002100 */
[----:B------:R-:W-:-:S04]  /*cd70*/  UIMAD UR6, UR6, UR8, URZ ;  /* 0x00000008060672a4 */ /* 0x000fc8000f8e023f */
[----:B------:R-:W-:Y:S02]  /*cd80*/  UIMAD UR7, UR7, UR9, UR6 ;  /* 0x00000009070772a4 */ /* 0x000fe4000f8e0206 */
[----:B------:R-:W-:Y:S01]  /*cd90*/  USHF.R.S32.HI UR6, URZ, 0x1f, UR45 ;  /* 0x0000001f3f067899 */ /* 0x000fe2000801142d */
[----:B------:R-:W-:Y:S01]  /*cda0*/  ULDC.64 UR8, c[0x0][0x2e0] ;  /* 0x0000b80000087ab9 */ /* 0x000fe20000000a00 */
[----:B------:R-:W-:Y:S02]  /*cdb0*/  UIADD3 UR5, UR5, UR7, URZ ;  /* 0x0000000705057290 */ /* 0x000fe4000fffe03f */
[----:B------:R-:W-:Y:S02]  /*cdc0*/  UIMAD UR6, UR6, UR8, URZ ;  /* 0x00000008060672a4 */ /* 0x000fe4000f8e023f */
[----:B------:R-:W-:Y:S02]  /*cdd0*/  UIMAD.WIDE.U32 UR4, UR45, UR8, UR4 ;  /* 0x000000082d0472a5 */ /* 0x000fe4000f8e0004 */
[----:B------:R-:W-:-:S03]  /*cde0*/  UIMAD UR6, UR45, UR9, UR6 ;  /* 0x000000092d0672a4 */ /* 0x000fc6000f8e0206 */
[----:B------:R-:W-:Y:S01]  /*cdf0*/  ULDC.64 UR8, c[0x0][0x2d0] ;  /* 0x0000b40000087ab9 */ /* 0x000fe20000000a00 */
[----:B------:R-:W-:Y:S01]  /*ce00*/  UIADD3 UR5, UR5, UR6, URZ ;  /* 0x0000000605057290 */ /* 0x000fe2000fffe03f */
[----:B------:R-:W-:Y:S02]  /*ce10*/  IMAD R3, R0, UR8, RZ ;  /* 0x0000000800037c24 */ /* 0x000fe4000f8e02ff */
[----:B------:R-:W-:Y:S02]  /*ce20*/  IMAD.U32 R11, RZ, RZ, UR8 ;  /* 0x00000008ff0b7e24 */ /* 0x000fe4000f8e00ff */
[C---:B------:R-:W-:Y:S02]  /*ce30*/  IMAD R9, R2.reuse, UR9, R3 ;  /* 0x0000000902097c24 */ /* 0x040fe4000f8e0203 */
[----:B------:R-:W-:Y:S01]  /*ce40*/  IMAD.WIDE.U32 R2, R2, R11, UR4 ;  /* 0x0000000402027e25 */ /* 0x000fe2000f8e000b */
[----:B------:R-:W-:Y:S01]  /*ce50*/  SHF.R.S32.HI R0, RZ, 0x1f, R7 ;  /* 0x0000001fff007819 */ /* 0x000fe20000011407 */
[----:B------:R-:W-:-:S03]  /*ce60*/  ULDC.64 UR4, c[0x0][0x2c8] ;  /* 0x0000b20000047ab9 */ /* 0x000fc60000000a00 */
[----:B------:R-:W-:Y:S01]  /*ce70*/  IADD3 R3, R3, R9, RZ ;  /* 0x0000000903037210 */ /* 0x000fe20007ffe0ff */
[----:B------:R-:W-:Y:S02]  /*ce80*/  IMAD R0, R0, UR4, RZ ;  /* 0x0000000400007c24 */ /* 0x000fe4000f8e02ff */
[----:B------:R-:W-:-:S04]  /*ce90*/  IMAD.WIDE.U32 R2, R7, UR4, R2 ;  /* 0x0000000407027c25 */ /* 0x000fc8000f8e0002 */
[----:B------:R-:W-:Y:S01]  /*cea0*/  IMAD R7, R7, UR5, R0 ;  /* 0x0000000507077c24 */ /* 0x000fe2000f8e0200 */
[----:B------:R-:W-:Y:S02]  /*ceb0*/  ULDC.64 UR4, c[0x0][0x280] ;  /* 0x0000a00000047ab9 */ /* 0x000fe40000000a00 */
[----:B------:R-:W-:Y:S01]  /*cec0*/  IADD3 R0, P0, R2, UR4, RZ ;  /* 0x0000000402007c10 */ /* 0x000fe2000ff1e0ff */
[C---:B0-----:R-:W-:Y:S01]  /*ced0*/  IMAD.SHL.U32 R10, R17.reuse, 0x10, RZ ;  /* 0x00000010110a7824 */ /* 0x041fe200078e00ff */
[----:B------:R-:W-:Y:S01]  /*cee0*/  UMOV UR4, 0xffffffff ;  /* 0xffffffff00047882 */ /* 0x000fe20000000000 */
[----:B------:R-:W-:Y:S02]  /*cef0*/  LOP3.LUT R17, R17, 0x7f, RZ, 0xc0, !PT ;  /* 0x0000007f11117812 */ /* 0x000fe400078ec0ff */
[----:B------:R-:W-:Y:S02]  /*cf00*/  IADD3.X R4, R3, UR5, R7, P0, !PT ;  /* 0x0000000503047c10 */ /* 0x000fe400087fe407 */
[----:B------:R-:W-:-:S02]  /*cf10*/  LOP3.LUT R10, R10, 0x70, RZ, 0xc0, !PT ;  /* 0x000000700a0a7812 */ /* 0x000fc400078ec0ff */
[----:B------:R-:W-:Y:S01]  /*cf20*/  SHF.R.U32.HI R17, RZ, 0x3, R17 ;  /* 0x00000003ff117819 */ /* 0x000fe20000011611 */
[----:B------:R-:W-:Y:S06]  /*cf30*/  BRA.DIV UR4, `(.L_x_60) ;  /* 0x0000004204e87947 */ /* 0x000fec000b800000 */
[----:B------:R-:W0:Y:S01]  /*cf40*/  SHFL.IDX PT, R14, R0, RZ, 0x181f ;  /* 0x00181fff000e7589 */ /* 0x000e2200000e0000 */
[----:B------:R-:W-:-:S03]  /*cf50*/  IMAD.IADD R5, R17, 0x1, R5 ;  /* 0x0000000111057824 */ /* 0x000fc600078e0205 */
[----:B------:R-:W1:Y:S02]  /*cf60*/  SHFL.IDX PT, R2, R4, RZ, 0x181f ;  /* 0x00181fff04027589 */ /* 0x000e6400000e0000 */
[C---:B------:R-:W-:Y:S02]  /*cf70*/  ISETP.GE.AND P1, PT, R5.reuse, UR41, PT ;  /* 0x0000002905007c0c */ /* 0x040fe4000bf26270 */
[----:B------:R-:W-:Y:S01]  /*cf80*/  SHFL.IDX PT, R6, R4, 0x1, 0x181f ;  /* 0x00381f0004067f89 */ /* 0x000fe200000e0000 */
[----:B------:R-:W-:-:S10]  /*cf90*/  IADD3 R7, R5, 0x10, RZ ;  /* 0x0000001005077810 */ /* 0x000fd40007ffe0ff */
[----:B0-----:R-:W-:-:S05]  /*cfa0*/  @!P1 IADD3 R14, P0, R10, R14, RZ ;  /* 0x0000000e0a0e9210 */ /* 0x001fca0007f1e0ff */
[----:B-1----:R-:W-:Y:S02]  /*cfb0*/  @!P1 IMAD.X R3, RZ, RZ, R2, P0 ;  /* 0x000000ffff039224 */ /* 0x002fe400000e0602 */
[----:B------:R-:W-:Y:S02]  /*cfc0*/  @!P1 IMAD.MOV.U32 R2, RZ, RZ, R14 ;  /* 0x000000ffff029224 */ /* 0x000fe400078e000e */
[----:B------:R-:W0:Y:S04]  /*cfd0*/  SHFL.IDX PT, R14, R0, 0x1, 0x181f ;  /* 0x00381f00000e7f89 */ /* 0x000e2800000e0000 */
[----:B-----5:R0:W-:Y:S01]  /*cfe0*/  @!P1 LDGSTS.E.BYPASS.LTC128B.128 [R8+0x14400], desc[UR50][R2.64], !P5 ;  /* 0x1440000002089fae */ /* 0x0201e2000e901d72 */
[----:B------:R-:W-:Y:S01]  /*cff0*/  ISETP.GE.AND P1, PT, R7, UR41, PT ;  /* 0x0000002907007c0c */ /* 0x000fe2000bf26270 */
[----:B------:R-:W-:-:S12]  /*d000*/  VIADD R7, R5, 0x20 ;  /* 0x0000002005077836 */ /* 0x000fd80000000000 */
[----:B0-----:R-:W-:Y:S02]  /*d010*/  @!P1 IADD3 R2, P0, R10, R14, RZ ;  /* 0x0000000e0a029210 */ /* 0x001fe40007f1e0ff */
[----:B------:R-:W0:Y:S03]  /*d020*/  SHFL.IDX PT, R14, R0, 0x2, 0x181f ;  /* 0x00581f00000e7f89 */ /* 0x000e2600000e0000 */
[----:B------:R-:W-:Y:S02]  /*d030*/  @!P1 IMAD.X R3, RZ, RZ, R6, P0 ;  /* 0x000000ffff039224 */ /* 0x000fe400000e0606 */
[----:B------:R-:W1:Y:S04]  /*d040*/  SHFL.IDX PT, R6, R4, 0x2, 0x181f ;  /* 0x00581f0004067f89 */ /* 0x000e6800000e0000 */
[----:B------:R0:W-:Y:S01]  /*d050*/  @!P1 LDGSTS.E.BYPASS.LTC128B.128 [R8+0x14c00], desc[UR50][R2.64], !P5 ;  /* 0x14c0000002089fae */ /* 0x0001e2000e901d72 */
[----:B------:R-:W-:Y:S01]  /*d060*/  ISETP.GE.AND P1, PT, R7, UR41, PT ;  /* 0x0000002907007c0c */ /* 0x000fe2000bf26270 */
[----:B------:R-:W-:-:S12]  /*d070*/  VIADD R7, R5, 0x30 ;  /* 0x0000003005077836 */ /* 0x000fd80000000000 */
[----:B0-----:R-:W-:Y:S02]  /*d080*/  @!P1 IADD3 R2, P0, R10, R14, RZ ;  /* 0x0000000e0a029210 */ /* 0x001fe40007f1e0ff */
[----:B------:R-:W0:Y:S03]  /*d090*/  SHFL.IDX PT, R14, R0, 0x3, 0x181f ;  /* 0x00781f00000e7f89 */ /* 0x000e2600000e0000 */
[----:B-1----:R-:W-:Y:S02]  /*d0a0*/  @!P1 IMAD.X R3, RZ, RZ, R6, P0 ;  /* 0x000000ffff039224 */ /* 0x002fe400000e0606 */
[----:B------:R-:W1:Y:S04]  /*d0b0*/  SHFL.IDX PT, R6, R4, 0x3, 0x181f ;  /* 0x00781f0004067f89 */ /* 0x000e6800000e0000 */
[----:B------:R0:W-:Y:S01]  /*d0c0*/  @!P1 LDGSTS.E.BYPASS.LTC128B.128 [R8+0x15400], desc[UR50][R2.64], !P5 ;  /* 0x1540000002089fae */ /* 0x0001e2000e901d72 */
[----:B------:R-:W-:Y:S01]  /*d0d0*/  ISETP.GE.AND P1, PT, R7, UR41, PT ;  /* 0x0000002907007c0c */ /* 0x000fe2000bf26270 */
[----:B------:R-:W-:-:S12]  /*d0e0*/  VIADD R7, R5, 0x40 ;  /* 0x0000004005077836 */ /* 0x000fd80000000000 */
[----:B0-----:R-:W-:Y:S02]  /*d0f0*/  @!P1 IADD3 R2, P0, R10, R14, RZ ;  /* 0x0000000e0a029210 */ /* 0x001fe40007f1e0ff */
[----:B------:R-:W0:Y:S02]  /*d100*/  SHFL.IDX PT, R14, R0, 0x4, 0x181f ;  /* 0x00981f00000e7f89 */ /* 0x000e2400000e0000 */
[----:B-1----:R-:W-:Y:S02]  /*d110*/  @!P1 IADD3.X R3, RZ, R6, RZ, P0, !PT ;  /* 0x00000006ff039210 */ /* 0x002fe400007fe4ff */
        /* <DEDUP_REMOVED lines=9> */
[----:B------:R-:W-:-:S02]  /*d1b0*/  ISETP.GE.AND P1, PT, R7, UR41, PT ;  /* 0x0000002907007c0c */ /* 0x000fc4000bf26270 */
[----:B------:R-:W-:-:S11]  /*d1c0*/  IADD3 R7, R5, 0x60, RZ ;  /* 0x0000006005077810 */ /* 0x000fd60007ffe0ff */
[----:B0-----:R-:W-:Y:S02]  /*d1d0*/  @!P1 IADD3 R2, P0, R10, R14, RZ ;  /* 0x0000000e0a029210 */ /* 0x001fe40007f1e0ff */
[----:B------:R-:W0:Y:S03]  /*d1e0*/  SHFL.IDX PT, R14, R0, 0x6, 0x181f ;  /* 0x00d81f00000e7f89 */ /* 0x000e2600000e0000 */
[----:B-1----:R-:W-:Y:S02]  /*d1f0*/  @!P1 IMAD.X R3, RZ, RZ, R6, P0 ;  /* 0x000000ffff039224 */ /* 0x002fe400000e0606 */
[----:B------:R-:W1:Y:S04]  /*d200*/  SHFL.IDX PT, R6, R4, 0x6, 0x181f ;  /* 0x00d81f0004067f89 */ /* 0x000e6800000e0000 */
[----:B------:R0:W-:Y:S01]  /*d210*/  @!P1 LDGSTS.E.BYPASS.LTC128B.128 [R8+0x16c00], desc[UR50][R2.64], !P5 ;  /* 0x16c0000002089fae */ /* 0x0001e2000e901d72 */
[----:B------:R-:W-:-:S13]  /*d220*/  ISETP.GE.AND P1, PT, R7, UR41, PT ;  /* 0x0000002907007c0c */ /* 0x000fda000bf26270 */
[----:B0-----:R-:W-:Y:S02]  /*d230*/  @!P1 IADD3 R2, P0, R10, R14, RZ ;  /* 0x0000000e0a029210 */ /* 0x001fe40007f1e0ff */
[----:B------:R0:W2:Y:S03]  /*d240*/  SHFL.IDX PT, R14, R0, 0x7, 0x181f ;  /* 0x00f81f00000e7f89 */ /* 0x0000a600000e0000 */
[----:B-1----:R-:W-:Y:S02]  /*d250*/  @!P1 IMAD.X R3, RZ, RZ, R6, P0 ;  /* 0x000000ffff039224 */ /* 0x002fe400000e0606 */
[----:B------:R0:W1:Y:S04]  /*d260*/  SHFL.IDX PT, R6, R4, 0x7, 0x181f ;  /* 0x00f81f0004067f89 */ /* 0x00006800000e0000 */
[----:B------:R0:W-:Y:S02]  /*d270*/  @!P1 LDGSTS.E.BYPASS.LTC128B.128 [R8+0x17400], desc[UR50][R2.64], !P5 ;  /* 0x1740000002089fae */ /* 0x0001e4000e901d72 */
.L_x_170:
[----:B------:R-:W-:-:S05]  /*d280*/  VIADD R5, R5, 0x70 ;  /* 0x0000007005057836 */ /* 0x000fca0000000000 */
[----:B------:R-:W-:-:S13]  /*d290*/  ISETP.GE.AND P0, PT, R5, UR41, PT ;  /* 0x0000002905007c0c */ /* 0x000fda000bf06270 */
[----:B0-2---:R-:W-:-:S05]  /*d2a0*/  @!P0 IADD3 R2, P1, R10, R14, RZ ;  /* 0x0000000e0a028210 */ /* 0x005fca0007f3e0ff */
[----:B-1----:R-:W-:-:S05]  /*d2b0*/  @!P0 IMAD.X R3, RZ, RZ, R6, P1 ;  /* 0x000000ffff038224 */ /* 0x002fca00008e0606 */
[----:B------:R-:W-:Y:S01]  /*d2c0*/  @!PT LDS RZ, [RZ] ;  /* 0x00000000fffff984 */ /* 0x000fe20000000800 */
[----:B------:R-:W-:Y:S01]  /*d2d0*/  @!PT LDS RZ, [RZ] ;  /* 0x00000000fffff984 */ /* 0x000fe20000000800 */
[----:B------:R-:W-:Y:S01]  /*d2e0*/  @!PT LDS RZ, [RZ] ;  /* 0x00000000fffff984 */ /* 0x000fe20000000800 */
[----:B------:R0:W-:Y:S01]  /*d2f0*/  @!P0 LDGSTS.E.BYPASS.LTC128B.128 [R8+0x17c00], desc[UR50][R2.64], !P5 ;  /* 0x17c0000002088fae */ /* 0x0001e2000e901d72 */
[----:B------:R-:W-:Y:S01]  /*d300*/  NOP ;  /* 0x0000000000007918 */ /* 0x000fe20000000000 */
[----:B------:R-:W-:Y:S02]  /*d310*/  SYNCS.ARRIVE.TRANS64.RED.A0T1 RZ, [UR42+0x22800], RZ ;  /* 0x022800ffffff79a7 */ /* 0x000fe4000820042a */
[----:B------:R-:W-:Y:S01]  /*d320*/  ARRIVES.LDGSTSBAR.64.TRANSCNT [UR42+0x22800] ;  /* 0x02280000ff0079b0 */ /* 0x000fe20008000aaa */
[----:B------:R-:W-:Y:S01]  /*d330*/  NOP ;  /* 0x0000000000007918 */ /* 0x000fe20000000000 */
[----:B------:R-:W-:Y:S01]  /*d340*/  ULOP3.LUT UR4, UR36, 0x1, URZ, 0xc, !UPT ;  /* 0x0000000124047892 */ /* 0x000fe2000f8e0c3f */
[----:B------:R-:W-:Y:S01]  /*d350*/  SYNCS.ARRIVE.TRANS64.A1T0 RZ, [UR42+0x22800], RZ ;  /* 0x022800ffffff79a7 */ /* 0x000fe2000810002a */
[----:B0-----:R-:W-:-:S04]  /*d360*/  MOV R2, UR40 ;  /* 0x0000002800027c02 */ /* 0x001fc80008000f00 */
[----:B------:R-:W-:-:S05]  /*d370*/  IMAD.U32 R0, RZ, RZ, UR4 ;  /* 0x00000004ff007e24 */ /* 0x000fca000f8e00ff */
[----:B------:R-:W-:-:S04]  /*d380*/  SHF.L.U32 R0, R0, 0x1f, RZ ;  /* 0x0000001f00007819 */ /* 0x000fc800000006ff */
[----:B------:R-:W0:Y:S02]  /*d390*/  SYNCS.PHASECHK.TRANS64.TRYWAIT P0, [UR42+0x22820], R0 ;  /* 0x02282000ff0075a7 */ /* 0x000e24000800016a */
[----:B0-----:R-:W-:Y:S05]  /*d3a0*/  @!P0 BRA `(.L_x_61) ;  /* 0x0000004400fc8947 */ /* 0x001fea0003800000 */
.L_x_171:
[----:B------:R-:W-:-:S13]  /*d3b0*/  ISETP.GE.AND P0, PT, R2, 0xa1, PT ;  /* 0x000000a10200780c */ /* 0x000fda0003f06270 */
[----:B------:R-:W-:Y:S05]  /*d3c0*/  @!P0 BRA `(.L_x_62) ;  /* 0x0000001800508947 */ /* 0x000fea0003800000 */
[----:B------:R1:W5:Y:S01]  /*d3d0*/  LDL.LU R30, [R1+0x4] ;  /* 0x00000400011e7983 */ /* 0x0003620000300800 */
[----:B------:R-:W-:Y:S02]  /*d3e0*/  IMAD.MOV.U32 R29, RZ, RZ, R36 ;  /* 0x000000ffff1d7224 */ /* 0x000fe400078e0024 */
[----:B------:R-:W-:-:S07]  /*d3f0*/  IMAD.U32 R37, RZ, RZ, UR43 ;  /* 0x0000002bff257e24 */ /* 0x000fce000f8e00ff */
.L_x_82:
[----:B0-2---:R-:W2:Y:S01]  /*d400*/  LDL R4, [R1+0xc] ;  /* 0x00000c0001047983 */ /* 0x005ea20000100800 */
[----:B0-----:R-:W0:Y:S01]  /*d410*/  LDC R3, c[0x0][0x430] ;  /* 0x00010c00ff037b82 */ /* 0x001e220000000800 */
[----:B------:R-:W-:Y:S01]  /*d420*/  ULDC.64 UR4, c[0x0][0x428] ;  /* 0x00010a0000047ab9 */ /* 0x000fe20000000a00 */
[----:B------:R-:W-:Y:S01]  /*d430*/  ULDC.64 UR6, c[0x0][0x418] ;  /* 0x0001060000067ab9 */ /* 0x000fe20000000a00 */
[----:B------:R-:W3:Y:S01]  /*d440*/  LDL R6, [R1] ;  /* 0x0000000001067983 */ /* 0x000ee20000100800 */
[----:B------:R-:W4:Y:S01]  /*d450*/  S2R R2, SR_TID.X ;  /* 0x0000000000027919 */ /* 0x000f220000002100 */
[----:B0-----:R-:W-:Y:S01]  /*d460*/  ISETP.NE.AND P1, PT, R3, 0x1, PT ;  /* 0x000000010300780c */ /* 0x001fe20003f25270 */
[----:B------:R-:W0:-:S12]  /*d470*/  S2R R7, SR_TID.X ;  /* 0x0000000000077919 */ /* 0x000e180000002100 */
[----:B------:R-:W1:Y:S01]  /*d480*/  @P1 LDC R3, c[0x0][0x434] ;  /* 0x00010d00ff031b82 */ /* 0x000e620000000800 */
[C---:B----4-:R-:W-:Y:S01]  /*d490*/  LOP3.LUT R0, R2.reuse, 0x7f, RZ, 0xc0, !PT ;  /* 0x0000007f02007812 */ /* 0x050fe200078ec0ff */
[----:B------:R-:W-:-:S03]  /*d4a0*/  IMAD.SHL.U32 R2, R2, 0x10, RZ ;  /* 0x0000001002027824 */ /* 0x000fc600078e00ff */
[----:B------:R-:W-:-:S03]  /*d4b0*/  SHF.R.U32.HI R0, RZ, 0x3, R0 ;  /* 0x00000003ff007819 */ /* 0x000fc60000011600 */
[----:B------:R-:W4:Y:S01]  /*d4c0*/  @P1 LDC R5, c[0x0][0x438] ;  /* 0x00010e00ff051b82 */ /* 0x000f220000000800 */
[----:B------:R-:W-:Y:S01]  /*d4d0*/  LOP3.LUT R2, R0, 0x70, R2, 0xf8, !PT ;  /* 0x0000007000027812 */ /* 0x000fe200078ef802 */
[----:B------:R-:W-:-:S04]  /*d4e0*/  IMAD.MOV.U32 R0, RZ, RZ, 0xa0 ;  /* 0x000000a0ff007424 */ /* 0x000fc800078e00ff */
[----:B------:R-:W-:-:S05]  /*d4f0*/  IMAD R11, R37, R0, UR38 ;  /* 0x00000026250b7e24 */ /* 0x000fca000f8e0200 */
[----:B------:R-:W-:-:S05]  /*d500*/  IADD3 R0, R2, R11, RZ ;  /* 0x0000000b02007210 */ /* 0x000fca0007ffe0ff */
[----:B-1----:R-:W-:-:S04]  /*d510*/  @P1 IMAD.HI.U32 R2, R0, R3, RZ ;  /* 0x0000000300021227 */ /* 0x002fc800078e00ff */
[----:B------:R-:W-:Y:S01]  /*d520*/  IMAD.MOV.U32 R10, RZ, RZ, R0 ;  /* 0x000000ffff0a7224 */ /* 0x000fe200078e0000 */
[----:B----4-:R-:W-:Y:S02]  /*d530*/  @P1 SHF.R.U32.HI R10, RZ, R5, R2 ;  /* 0x00000005ff0a1219 */ /* 0x010fe40000011602 */
[C---:B0-----:R-:W-:Y:S02]  /*d540*/  LOP3.LUT R12, R7.reuse, 0x7f, RZ, 0xc0, !PT ;  /* 0x0000007f070c7812 */ /* 0x041fe400078ec0ff */
[--C-:B------:R-:W-:Y:S01]  /*d550*/  SHF.R.S32.HI R3, RZ, 0x1f, R10.reuse ;  /* 0x0000001fff037819 */ /* 0x100fe2000001140a */
[----:B------:R-:W-:Y:S01]  /*d560*/  IMAD.MOV.U32 R2, RZ, RZ, R10 ;  /* 0x000000ffff027224 */ /* 0x000fe200078e000a */
[----:B------:R-:W-:Y:S01]  /*d570*/  SHF.R.U32.HI R12, RZ, 0x3, R12 ;  /* 0x00000003ff0c7819 */ /* 0x000fe2000001160c */
[----:B------:R-:W-:-:S05]  /*d580*/  IMAD.SHL.U32 R7, R7, 0x10, RZ ;  /* 0x0000001007077824 */ /* 0x000fca00078e00ff */
[----:B------:R-:W-:-:S04]  /*d590*/  LOP3.LUT R7, R12, 0x70, R7, 0xf8, !PT ;  /* 0x000000700c077812 */ /* 0x000fc800078ef807 */
[----:B------:R-:W-:-:S04]  /*d5a0*/  LOP3.LUT R7, R7, 0x80, RZ, 0xfc, !PT ;  /* 0x0000008007077812 */ /* 0x000fc800078efcff */
[----:B------:R-:W-:Y:S01]  /*d5b0*/  IADD3 R11, R7, R11, RZ ;  /* 0x0000000b070b7210 */ /* 0x000fe20007ffe0ff */
[----:B--2---:R-:W-:-:S04]  /*d5c0*/  IMAD R4, R4, UR4, RZ ;  /* 0x0000000404047c24 */ /* 0x004fc8000f8e02ff */
[C---:B---3--:R-:W-:Y:S02]  /*d5d0*/  IMAD R4, R6.reuse, UR5, R4 ;  /* 0x0000000506047c24 */ /* 0x048fe4000f8e0204 */
[----:B------:R-:W-:-:S04]  /*d5e0*/  IMAD.WIDE.U32 R2, R6, UR4, R2 ;  /* 0x0000000406027c25 */ /* 0x000fc8000f8e0002 */
[----:B------:R-:W-:Y:S01]  /*d5f0*/  IMAD.IADD R3, R4, 0x1, R3 ;  /* 0x0000000104037824 */ /* 0x000fe200078e0203 */
[----:B------:R-:W-:-:S04]  /*d600*/  LEA R8, P0, R2, UR6, 0x2 ;  /* 0x0000000602087c11 */ /* 0x000fc8000f8010ff */
[----:B------:R-:W-:Y:S02]  /*d610*/  LEA.HI.X R9, R2, UR7, R3, 0x2, P0 ;  /* 0x0000000702097c11 */ /* 0x000fe400080f1403 */
[----:B------:R-:W-:Y:S01]  /*d620*/  ISETP.GT.U32.AND P0, PT, R7, 0x9f, PT ;  /* 0x0000009f0700780c */ /* 0x000fe20003f04070 */
[----:B------:R-:W0:Y:S02]  /*d630*/  @P1 LDC R2, c[0x0][0x434] ;  /* 0x00010d00ff021b82 */ /* 0x000e240000000800 */
[----:B------:R-:W2:Y:S06]  /*d640*/  LDG.E R7, desc[UR50][R8.64] ;  /* 0x0000003208077981 */ /* 0x000eac000c1e1900 */
[----:B------:R-:W1:Y:S01]  /*d650*/  @P1 LDC R3, c[0x0][0x438] ;  /* 0x00010e00ff031b82 */ /* 0x000e620000000800 */
[----:B------:R-:W-:-:S02]  /*d660*/  IMAD.MOV.U32 R12, RZ, RZ, R11 ;  /* 0x000000ffff0c7224 */ /* 0x000fc400078e000b */
[----:B0-----:R-:W-:-:S05]  /*d670*/  @P1 IMAD.HI.U32 R2, R11, R2, RZ ;  /* 0x000000020b021227 */ /* 0x001fca00078e00ff */
[----:B-1----:R-:W-:-:S04]  /*d680*/  @P1 SHF.R.U32.HI R12, RZ, R3, R2 ;  /* 0x00000003ff0c1219 */ /* 0x002fc80000011602 */
[--C-:B------:R-:W-:Y:S01]  /*d690*/  @!P0 SHF.R.S32.HI R3, RZ, 0x1f, R12.reuse ;  /* 0x0000001fff038819 */ /* 0x100fe2000001140c */
[----:B------:R-:W-:-:S04]  /*d6a0*/  @!P0 IMAD.MOV.U32 R2, RZ, RZ, R12 ;  /* 0x000000ffff028224 */ /* 0x000fc800078e000c */
[----:B------:R-:W-:Y:S01]  /*d6b0*/  @!P0 IMAD.WIDE.U32 R2, R6, UR4, R2 ;  /* 0x0000000406028c25 */ /* 0x000fe2000f8e0002 */
[----:B------:R-:W-:Y:S01]  /*d6c0*/  IADD3 R36, R29, 0x1, RZ ;  /* 0x000000011d247810 */ /* 0x000fe20007ffe0ff */
[----:B------:R-:W-:Y:S02]  /*d6d0*/  ULDC UR4, c[0x0][0x430] ;  /* 0x00010c0000047ab9 */ /* 0x000fe40000000800 */
[----:B------:R-:W-:Y:S01]  /*d6e0*/  @!P0 IMAD.IADD R3, R4, 0x1, R3 ;  /* 0x0000000104038824 */ /* 0x000fe200078e0203 */
[----:B------:R-:W-:Y:S01]  /*d6f0*/  @!P0 LEA R4, P1, R2, UR6, 0x2 ;  /* 0x0000000602048c11 */ /* 0x000fe2000f8210ff */
[----:B------:R-:W-:-:S03]  /*d700*/  IMAD.MOV.U32 R6, RZ, RZ, RZ ;  /* 0x000000ffff067224 */ /* 0x000fc600078e00ff */
[----:B------:R-:W-:Y:S01]  /*d710*/  @!P0 LEA.HI.X R5, R2, UR7, R3, 0x2, P1 ;  /* 0x0000000702058c11 */ /* 0x000fe200088f1403 */
[----:B------:R-:W-:-:S04]  /*d720*/  IMAD.MOV R2, RZ, RZ, -R12 ;  /* 0x000000ffff027224 */ /* 0x000fc800078e0a0c */
[----:B-----5:R0:W5:Y:S01]  /*d730*/  @!P0 LDG.E R6, desc[UR50][R4.64] ;  /* 0x0000003204068981 */ /* 0x020162000c1e1900 */
[----:B------:R-:W-:-:S04]  /*d740*/  ISETP.NE.AND P0, PT, R36, 0x2, PT ;  /* 0x000000022400780c */ /* 0x000fc80003f05270 */
[----:B------:R-:W-:Y:S01]  /*d750*/  SEL R3, RZ, 0x1, P0 ;  /* 0x00000001ff037807 */ /* 0x000fe20000000000 */
[----:B0-----:R-:W-:-:S03]  /*d760*/  IMAD R5, R2, UR4, R11 ;  /* 0x0000000402057c24 */ /* 0x001fc6000f8e020b */
[----:B------:R-:W-:Y:S01]  /*d770*/  LOP3.LUT R2, R30, R3, RZ, 0x3c, !PT ;  /* 0x000000031e027212 */ /* 0x000fe200078e3cff */
[----:B------:R-:W-:-:S04]  /*d780*/  IMAD.U32 R14, RZ, RZ, UR47 ;  /* 0x0000002fff0e7e24 */ /* 0x000fc8000f8e00ff */
[----:B------:R0:W-:Y:S01]  /*d790*/  STL [R1+0x4], R2 ;  /* 0x0000040201007387 */ /* 0x0001e20000100800 */
[----:B------:R-:W-:Y:S01]  /*d7a0*/  ISETP.NE.AND P2, PT, R14, 0x3, PT ;  /* 0x000000030e00780c */ /* 0x000fe20003f45270 */
[----:B------:R-:W-:-:S04]  /*d7b0*/  IMAD.MOV R13, RZ, RZ, -R10 ;  /* 0x000000ffff0d7224 */ /* 0x000fc800078e0a0a */
[----:B------:R-:W-:Y:S02]  /*d7c0*/  IMAD R8, R13, UR4, R0 ;  /* 0x000000040d087c24 */ /* 0x000fe4000f8e0200 */
[----:B------:R-:W-:Y:S01]  /*d7d0*/  IMAD.MOV.U32 R0, RZ, RZ, R37 ;  /* 0x000000ffff007224 */ /* 0x000fe200078e0025 */
[----:B------:R-:W-:Y:S02]  /*d7e0*/  SEL R36, R36, RZ, P0 ;  /* 0x000000ff24247207 */ /* 0x000fe40000000000 */
[----:B------:R-:W-:Y:S02]  /*d7f0*/  IADD3 R37, R37, -0x1, RZ ;  /* 0xffffffff25257810 */ /* 0x000fe40007ffe0ff */
[----:B------:R-:W-:Y:S02]  /*d800*/  ISETP.GT.AND P1, PT, R0, RZ, PT ;  /* 0x000000ff0000720c */ /* 0x000fe40003f24270 */
[----:B--2---:R-:W-:Y:S01]  /*d810*/  SHF.R.S32.HI R34, RZ, 0x1f, R7 ;  /* 0x0000001fff227819 */ /* 0x004fe20000011407 */
[----:B0-----:R-:W-:Y:S10]  /*d820*/  @!P2 BRA `(.L_x_63) ;  /* 0x000000000004a947 */ /* 0x001ff40003800000 */
[----:B------:R-:W-:Y:S01]  /*d830*/  BPT.TRAP 0x1 ;  /* 0x000000040000795c */ /* 0x000fe20000300000 */
.L_x_63:
[----:B------:R-:W-:Y:S01]  /*d840*/  LEA R0, R36, UR42, 0x3 ;  /* 0x0000002a24007c11 */ /* 0x000fe2000f8e18ff */
[----:B------:R-:W-:Y:S01]  /*d850*/  BSSY B0, `(.L_x_64) ;  /* 0x0000005000007945 */ /* 0x000fe20003800000 */
[----:B------:R-:W-:Y:S02]  /*d860*/  SHF.L.U32 R35, R2, 0x1f, RZ ;  /* 0x0000001f02237819 */ /* 0x000fe400000006ff */
[----:B------:R-:W-:Y:S02]  /*d870*/  SHF.R.S32.HI R19, RZ, 0x1f, R8 ;  /* 0x0000001fff137819 */ /* 0x000fe40000011408 */
[----:B------:R-:W0:Y:S02]  /*d880*/  SYNCS.PHASECHK.TRANS64.TRYWAIT P0, [R0+URZ+0x22880], R35 ;  /* 0x02288023000075a7 */ /* 0x000e24000800017f */
[----:B0-----:R-:W-:Y:S05]  /*d890*/  @!P0 BRA `(.L_x_65) ;  /* 0x0000004000d88947 */ /* 0x001fea0003800000 */
.L_x_172:
[----:B------:R-:W-:Y:S05]  /*d8a0*/  BSYNC B0 ;  /* 0x0000000000007941 */ /* 0x000fea0003800000 */
.L_x_64:
[----:B------:R-:W2:Y:S01]  /*d8b0*/  LDL R10, [R1+0x8] ;  /* 0x00000800010a7983 */ /* 0x000ea20000100800 */
[----:B------:R-:W-:Y:S01]  /*d8c0*/  ULDC.64 UR4, c[0x0][0x328] ;  /* 0x0000ca0000047ab9 */ /* 0x000fe20000000a00 */
[----:B------:R-:W-:Y:S02]  /*d8d0*/  ULDC.64 UR6, c[0x0][0x338] ;  /* 0x0000ce0000067ab9 */ /* 0x000fe40000000a00 */
[----:B------:R-:W3:Y:S01]  /*d8e0*/  LDL R11, [R1+0x14] ;  /* 0x00001400010b7983 */ /* 0x000ee20000100800 */
[----:B------:R-:W-:Y:S01]  /*d8f0*/  IMAD R3, R19, UR4, RZ ;  /* 0x0000000413037c24 */ /* 0x000fe2000f8e02ff */
[----:B------:R-:W-:Y:S01]  /*d900*/  ULDC.64 UR8, c[0x0][0x330] ;  /* 0x0000cc0000087ab9 */ /* 0x000fe20000000a00 */
[----:B------:R-:W-:Y:S01]  /*d910*/  IMAD R4, R34, UR6, RZ ;  /* 0x0000000622047c24 */ /* 0x000fe2000f8e02ff */
[----:B------:R-:W-:Y:S01]  /*d920*/  SHF.R.S32.HI R32, RZ, 0x1f, R5 ;  /* 0x0000001fff207819 */ /* 0x000fe20000011405 */
[C---:B------:R-:W-:Y:S01]  /*d930*/  IMAD R9, R8.reuse, UR5, R3 ;  /* 0x0000000508097c24 */ /* 0x040fe2000f8e0203 */
[----:B------:R-:W-:Y:S01]  /*d940*/  ULDC.64 UR10, c[0x0][0x318] ;  /* 0x0000c600000a7ab9 */ /* 0x000fe20000000a00 */
[----:B------:R-:W-:Y:S01]  /*d950*/  IMAD.WIDE.U32 R2, R8, UR4, RZ ;  /* 0x0000000408027c25 */ /* 0x000fe2000f8e00ff */
[----:B-----5:R-:W-:-:S02]  /*d960*/  SHF.R.S32.HI R33, RZ, 0x1f, R6 ;  /* 0x0000001fff217819 */ /* 0x020fc40000011406 */
[----:B------:R-:W-:Y:S01]  /*d970*/  LOP3.LUT P2, RZ, R28, 0x1, RZ, 0xc0, !PT ;  /* 0x000000011cff7812 */ /* 0x000fe2000784c0ff */
[----:B------:R-:W-:Y:S02]  /*d980*/  IMAD.IADD R3, R3, 0x1, R9 ;  /* 0x0000000103037824 */ /* 0x000fe400078e0209 */
[C---:B------:R-:W-:Y:S02]  /*d990*/  IMAD R4, R7.reuse, UR7, R4 ;  /* 0x0000000707047c24 */ /* 0x040fe4000f8e0204 */
[----:B------:R-:W-:-:S04]  /*d9a0*/  IMAD.WIDE.U32 R2, R7, UR6, R2 ;  /* 0x0000000607027c25 */ /* 0x000fc8000f8e0002 */
[----:B------:R-:W-:Y:S02]  /*d9b0*/  IMAD.IADD R3, R3, 0x1, R4 ;  /* 0x0000000103037824 */ /* 0x000fe400078e0204 */
[----:B------:R-:W-:Y:S02]  /*d9c0*/  IMAD R4, R32, UR4, RZ ;  /* 0x0000000420047c24 */ /* 0x000fe4000f8e02ff */
[----:B------:R-:W-:-:S04]  /*d9d0*/  IMAD.WIDE.U32 R2, R16, UR8, R2 ;  /* 0x0000000810027c25 */ /* 0x000fc8000f8e0002 */
[----:B------:R-:W-:Y:S02]  /*d9e0*/  IMAD R4, R5, UR5, R4 ;  /* 0x0000000505047c24 */ /* 0x000fe4000f8e0204 */
[----:B--2---:R-:W-:-:S04]  /*d9f0*/  IMAD R9, R10, UR8, RZ ;  /* 0x000000080a097c24 */ /* 0x004fc8000f8e02ff */
[----:B------:R-:W-:Y:S01]  /*da00*/  IMAD R18, R16, UR9, R9 ;  /* 0x0000000910127c24 */ /* 0x000fe2000f8e0209 */
[----:B------:R-:W-:Y:S01]  /*da10*/  IADD3 R9, P0, R2, UR10, RZ ;  /* 0x0000000a02097c10 */ /* 0x000fe2000ff1e0ff */
[----:B---3--:R-:W-:-:S03]  /*da20*/  IMAD R31, R36, 0x5000, R11 ;  /* 0x00005000241f7824 */ /* 0x008fc600078e020b */
[----:B------:R-:W-:Y:S01]  /*da30*/  IADD3.X R10, R18, UR11, R3, P0, !PT ;  /* 0x0000000b120a7c10 */ /* 0x000fe200087fe403 */
[----:B------:R-:W-:Y:S01]  /*da40*/  IMAD.WIDE.U32 R2, R5, UR4, RZ ;  /* 0x0000000405027c25 */ /* 0x000fe2000f8e00ff */
[----:B------:R-:W-:-:S03]  /*da50*/  UMOV UR4, 0xffffffff ;  /* 0xffffffff00047882 */ /* 0x000fc60000000000 */
[----:B------:R-:W-:Y:S02]  /*da60*/  IMAD.IADD R3, R3, 0x1, R4 ;  /* 0x0000000103037824 */ /* 0x000fe400078e0204 */
[----:B------:R-:W-:Y:S02]  /*da70*/  IMAD R4, R33, UR6, RZ ;  /* 0x0000000621047c24 */ /* 0x000fe4000f8e02ff */
[----:B------:R-:W-:-:S04]  /*da80*/  IMAD.WIDE.U32 R2, R6, UR6, R2 ;  /* 0x0000000606027c25 */ /* 0x000fc8000f8e0002 */
[----:B------:R-:W-:-:S04]  /*da90*/  IMAD R4, R6, UR7, R4 ;  /* 0x0000000706047c24 */ /* 0x000fc8000f8e0204 */
[----:B------:R-:W-:Y:S02]  /*daa0*/  IMAD.IADD R3, R3, 0x1, R4 ;  /* 0x0000000103037824 */ /* 0x000fe400078e0204 */
[----:B------:R-:W-:-:S03]  /*dab0*/  IMAD.WIDE.U32 R2, R16, UR8, R2 ;  /* 0x0000000810027c25 */ /* 0x000fc6000f8e0002 */
[----:B------:R-:W-:-:S04]  /*dac0*/  IADD3 R17, P0, R2, UR10, RZ ;  /* 0x0000000a02117c10 */ /* 0x000fc8000ff1e0ff */
[----:B------:R-:W-:Y:S01]  /*dad0*/  IADD3.X R18, R18, UR11, R3, P0, !PT ;  /* 0x0000000b12127c10 */ /* 0x000fe200087fe403 */
[----:B------:R-:W-:Y:S08]  /*dae0*/  BRA.DIV UR4, `(.L_x_66) ;  /* 0x0000004204587947 */ /* 0x000ff0000b800000 */
[----:B------:R-:W1:Y:S01]  /*daf0*/  S2R R3, SR_TID.X ;  /* 0x0000000000037919 */ /* 0x000e620000002100 */
[----:B------:R-:W2:Y:S04]  /*db00*/  SHFL.IDX PT, R2, R9, 0x1, 0x181f ;  /* 0x00381f0009027f89 */ /* 0x000ea800000e0000 */
[----:B------:R-:W-:Y:S04]  /*db10*/  SHFL.IDX PT, R26, R9, 0x3, 0x181f ;  /* 0x00781f00091a7f89 */ /* 0x000fe800000e0000 */
[----:B------:R-:W-:Y:S04]  /*db20*/  SHFL.IDX PT, R20, R10, 0x3, 0x181f ;  /* 0x00781f000a147f89 */ /* 0x000fe800000e0000 */
[----:B------:R-:W-:Y:S04]  /*db30*/  SHFL.IDX PT, R24, R9, 0x4, 0x181f ;  /* 0x00981f0009187f89 */ /* 0x000fe800000e0000 */
[----:B------:R-:W-:Y:S04]  /*db40*/  SHFL.IDX PT, R22, R9, 0x5, 0x181f ;  /* 0x00b81f0009167f89 */ /* 0x000fe800000e0000 */
[----:B------:R-:W-:Y:S04]  /*db50*/  SHFL.IDX PT, R21, R10, 0x6, 0x181f ;  /* 0x00d81f000a157f89 */ /* 0x000fe800000e0000 */
[----:B------:R-:W-:Y:S01]  /*db60*/  SHFL.IDX PT, R14, R9, RZ, 0x181f ;  /* 0x00181fff090e7589 */ /* 0x000fe200000e0000 */
[----:B-1----:R-:W-:-:S03]  /*db70*/  SHF.L.U32 R11, R3, 0x4, RZ ;  /* 0x00000004030b7819 */ /* 0x002fc600000006ff */
[----:B------:R-:W-:Y:S01]  /*db80*/  SHFL.IDX PT, R4, R10, RZ, 0x181f ;  /* 0x00181fff0a047589 */ /* 0x000fe200000e0000 */
[----:B------:R-:W-:-:S03]  /*db90*/  LOP3.LUT R11, R11, 0x70, RZ, 0xc0, !PT ;  /* 0x000000700b0b7812 */ /* 0x000fc600078ec0ff */
[----:B------:R-:W1:Y:S01]  /*dba0*/  SHFL.IDX PT, R3, R10, 0x1, 0x181f ;  /* 0x00381f000a037f89 */ /* 0x000e6200000e0000 */
[----:B--2---:R-:W-:-:S03]  /*dbb0*/  IADD3 R12, P0, R11, R2, RZ ;  /* 0x000000020b0c7210 */ /* 0x004fc60007f1e0ff */
[----:B------:R-:W2:Y:S02]  /*dbc0*/  SHFL.IDX PT, R2, R9, 0x2, 0x181f ;  /* 0x00581f0009027f89 */ /* 0x000ea400000e0000 */
[----:B-1----:R-:W-:Y:S02]  /*dbd0*/  IMAD.X R13, RZ, RZ, R3, P0 ;  /* 0x000000ffff0d7224 */ /* 0x002fe400000e0603 */
[----:B------:R-:W1:Y:S01]  /*dbe0*/  SHFL.IDX PT, R3, R10, 0x2, 0x181f ;  /* 0x00581f000a037f89 */ /* 0x000e6200000e0000 */
[----:B--2---:R-:W-:-:S05]  /*dbf0*/  IADD3 R2, P0, R11, R2, RZ ;  /* 0x000000020b027210 */ /* 0x004fca0007f1e0ff */
[----:B-1----:R-:W-:Y:S01]  /*dc00*/  IMAD.X R3, RZ, RZ, R3, P0 ;  /* 0x000000ffff037224 */ /* 0x002fe200000e0603 */
[----:B------:R-:W-:-:S05]  /*dc10*/  IADD3 R26, P0, R11, R26, RZ ;  /* 0x0000001a0b1a7210 */ /* 0x000fca0007f1e0ff */
[----:B------:R-:W-:Y:S01]  /*dc20*/  IMAD.X R27, RZ, RZ, R20, P0 ;  /* 0x000000ffff1b7224 */ /* 0x000fe200000e0614 */
[C---:B------:R-:W-:Y:S01]  /*dc30*/  IADD3 R24, P0, R11.reuse, R24, RZ ;  /* 0x000000180b187210 */ /* 0x040fe20007f1e0ff */
[----:B------:R-:W1:Y:S04]  /*dc40*/  SHFL.IDX PT, R20, R10, 0x4, 0x181f ;  /* 0x00981f000a147f89 */ /* 0x000e6800000e0000 */
[----:B-1----:R-:W-:Y:S01]  /*dc50*/  IMAD.X R25, RZ, RZ, R20, P0 ;  /* 0x000000ffff197224 */ /* 0x002fe200000e0614 */
[----:B------:R-:W-:Y:S01]  /*dc60*/  IADD3 R22, P0, R11, R22, RZ ;  /* 0x000000160b167210 */ /* 0x000fe20007f1e0ff */
[----:B------:R-:W1:Y:S04]  /*dc70*/  SHFL.IDX PT, R20, R10, 0x5, 0x181f ;  /* 0x00b81f000a147f89 */ /* 0x000e6800000e0000 */
[----:B------:R-:W-:Y:S01]  /*dc80*/  SHFL.IDX PT, R10, R10, 0x7, 0x181f ;  /* 0x00f81f000a0a7f89 */ /* 0x000fe200000e0000 */
[----:B-1----:R-:W-:-:S03]  /*dc90*/  IADD3.X R23, RZ, R20, RZ, P0, !PT ;  /* 0x00000014ff177210 */ /* 0x002fc600007fe4ff */
[----:B------:R-:W1:Y:S04]  /*dca0*/  SHFL.IDX PT, R20, R9, 0x6, 0x181f ;  /* 0x00d81f0009147f89 */ /* 0x000e6800000e0000 */
[----:B------:R-:W-:Y:S01]  /*dcb0*/  SHFL.IDX PT, R9, R9, 0x7, 0x181f ;  /* 0x00f81f0009097f89 */ /* 0x000fe200000e0000 */
[----:B-1----:R-:W-:-:S05]  /*dcc0*/  IADD3 R20, P0, R11, R20, RZ ;  /* 0x000000140b147210 */ /* 0x002fca0007f1e0ff */
[----:B------:R-:W-:Y:S01]  /*dcd0*/  IMAD.X R21, RZ, RZ, R21, P0 ;  /* 0x000000ffff157224 */ /* 0x000fe200000e0615 */
[----:B------:R-:W-:-:S05]  /*dce0*/  IADD3 R14, P0, R11, R14, RZ ;  /* 0x0000000e0b0e7210 */ /* 0x000fca0007f1e0ff */
[----:B------:R-:W-:Y:S02]  /*dcf0*/  IMAD.X R15, RZ, RZ, R4, P0 ;  /* 0x000000ffff0f7224 */ /* 0x000fe400000e0604 */
[----:B------:R-:W-:-:S05]  /*dd00*/  VIADD R4, R31, UR42 ;  /* 0x0000002a1f047c36 */ /* 0x000fca0008000000 */
[----:B------:R-:W-:Y:S04]  /*dd10*/  LDGSTS.E.BYPASS.LTC128B.128 [R4+0xa400], desc[UR50][R14.64], !P2 ;  /* 0x0a4000000e047fae */ /* 0x000fe8000d101d72 */
[----:B------:R-:W-:Y:S04]  /*dd20*/  LDGSTS.E.BYPASS.LTC128B.128 [R4+0xac00], desc[UR50][R12.64], !P2 ;  /* 0x0ac000000c047fae */ /* 0x000fe8000d101d72 */
[----:B------:R1:W-:Y:S04]  /*dd30*/  LDGSTS.E.BYPASS.LTC128B.128 [R4+0xb400], desc[UR50][R2.64], !P2 ;  /* 0x0b40000002047fae */ /* 0x0003e8000d101d72 */
[----:B------:R-:W-:Y:S04]  /*dd40*/  LDGSTS.E.BYPASS.LTC128B.128 [R4+0xbc00], desc[UR50][R26.64], !P2 ;  /* 0x0bc000001a047fae */ /* 0x000fe8000d101d72 */
[----:B------:R-:W-:Y:S04]  /*dd50*/  LDGSTS.E.BYPASS.LTC128B.128 [R4+0xc400], desc[UR50][R24.64], !P2 ;  /* 0x0c40000018047fae */ /* 0x000fe8000d101d72 */
[----:B-1----:R-:W1:Y:S04]  /*dd60*/  SHFL.IDX PT, R2, R17, RZ, 0x181f ;  /* 0x00181fff11027589 */ /* 0x002e6800000e0000 */
[----:B------:R-:W2:Y:S04]  /*dd70*/  SHFL.IDX PT, R3, R18, RZ, 0x181f ;  /* 0x00181fff12037589 */ /* 0x000ea800000e0000 */
[----:B------:R-:W-:Y:S04]  /*dd80*/  LDGSTS.E.BYPASS.LTC128B.128 [R4+0xcc00], desc[UR50][R22.64], !P2 ;  /* 0x0cc0000016047fae */ /* 0x000fe8000d101d72 */
[----:B------:R-:W-:Y:S04]  /*dd90*/  LDGSTS.E.BYPASS.LTC128B.128 [R4+0xd400], desc[UR50][R20.64], !P2 ;  /* 0x0d40000014047fae */ /* 0x000fe8000d101d72 */
[----:B------:R-:W3:Y:S01]  /*dda0*/  SHFL.IDX PT, R18, R18, 0x1, 0x181f ;  /* 0x00381f0012127f89 */ /* 0x000ee200000e0000 */
[----:B-1----:R-:W-:-:S05]  /*ddb0*/  IADD3 R12, P0, R11, R2, RZ ;  /* 0x000000020b0c7210 */ /* 0x002fca0007f1e0ff */
[----:B--2---:R-:W-:Y:S01]  /*ddc0*/  IMAD.X R13, RZ, RZ, R3, P0 ;  /* 0x000000ffff0d7224 */ /* 0x004fe200000e0603 */
[----:B------:R-:W-:-:S04]  /*ddd0*/  IADD3 R2, P0, R11, R9, RZ ;  /* 0x000000090b027210 */ /* 0x000fc80007f1e0ff */
[----:B------:R-:W-:-:S05]  /*dde0*/  IADD3.X R3, RZ, R10, RZ, P0, !PT ;  /* 0x0000000aff037210 */ /* 0x000fca00007fe4ff */
[----:B------:R1:W-:Y:S04]  /*ddf0*/  LDGSTS.E.BYPASS.LTC128B.128 [R4+0xdc00], desc[UR50][R2.64], !P2 ;  /* 0x0dc0000002047fae */ /* 0x0003e8000d101d72 */
[----:B------:R2:W-:Y:S04]  /*de00*/  LDGSTS.E.BYPASS.LTC128B.128 [R4+0xe400], desc[UR50][R12.64], !P2 ;  /* 0x0e4000000c047fae */ /* 0x0005e8000d101d72 */
[----:B-1-3--:R2:W1:Y:S02]  /*de10*/  SHFL.IDX PT, R2, R17, 0x1, 0x181f ;  /* 0x00381f0011027f89 */ /* 0x00a46400000e0000 */
.L_x_194:
[----:B------:R-:W3:Y:S02]  /*de20*/  S2R R3, SR_TID.X ;  /* 0x0000000000037919 */ /* 0x000ee40000002100 */
[----:B---3--:R-:W-:-:S05]  /*de30*/  IMAD.SHL.U32 R3, R3, 0x10, RZ ;  /* 0x0000001003037824 */ /* 0x008fca00078e00ff */
[----:B------:R-:W-:-:S04]  /*de40*/  LOP3.LUT R3, R3, 0x70, RZ, 0xc0, !PT ;  /* 0x0000007003037812 */ /* 0x000fc800078ec0ff */
[----:B-1----:R-:W-:-:S05]  /*de50*/  IADD3 R2, P0, R3, R2, RZ ;  /* 0x0000000203027210 */ /* 0x002fca0007f1e0ff */
[----:B------:R-:W-:Y:S01]  /*de60*/  IMAD.X R3, RZ, RZ, R18, P0 ;  /* 0x000000ffff037224 */ /* 0x000fe200000e0612 */
[----:B------:R-:W-:-:S04]  /*de70*/  PLOP3.LUT P0, PT, PT, PT, PT, 0x80, 0x0 ;  /* 0x000000000000781c */ /* 0x000fc80003f0f070 */
[----:B------:R-:W-:Y:S01]  /*de80*/  @!PT LDS RZ, [RZ] ;  /* 0x00000000fffff984 */ /* 0x000fe20000000800 */
[----:B------:R-:W-:Y:S01]  /*de90*/  @!PT LDS RZ, [RZ] ;  /* 0x00000000fffff984 */ /* 0x000fe20000000800 */
[----:B------:R-:W-:Y:S01]  /*dea0*/  @!PT LDS RZ, [RZ] ;  /* 0x00000000fffff984 */ /* 0x000fe20000000800 */
[----:B------:R1:W-:Y:S01]  /*deb0*/  LDGSTS.E.BYPASS.LTC128B.128 [R4+0xec00], desc[UR50][R2.64], !P2 ;  /* 0x0ec0000002047fae */ /* 0x0003e2000d101d72 */
[----:B------:R-:W-:-:S08]  /*dec0*/  NOP ;  /* 0x0000000000007918 */ /* 0x000fd00000000000 */
.L_x_67:
        /* <DEDUP_REMOVED lines=11> */
.L_x_68:
[----:B------:R1:W-:Y:S01]  /*df80*/  SYNCS.ARRIVE.TRANS64.A1T0 RZ, [R0+URZ+0x22870], RZ ;  /* 0x022870ff00ff79a7 */ /* 0x0003e2000810003f */
[----:B------:R-:W-:Y:S05]  /*df90*/  @!P3 BRA `(.L_x_69) ;  /* 0x000000000004b947 */ /* 0x000fea0003800000 */
[----:B------:R-:W-:Y:S01]  /*dfa0*/  BPT.TRAP 0x1 ;  /* 0x000000040000795c */ /* 0x000fe20000300000 */
.L_x_69:
[----:B------:R-:W3:Y:S01]  /*dfb0*/  SYNCS.PHASECHK.TRANS64.TRYWAIT P0, [R0+URZ+0x22840], R35 ;  /* 0x02284023000075a7 */ /* 0x000ee2000800017f */
[----:B------:R-:W-:Y:S04]  /*dfc0*/  BSSY B0, `(.L_x_70) ;  /* 0x0000002000007945 */ /* 0x000fe80003800000 */
[----:B---3--:R-:W-:Y:S05]  /*dfd0*/  @!P0 BRA `(.L_x_71) ;  /* 0x0000004400d88947 */ /* 0x008fea0003800000 */
.L_x_195:
[----:B------:R-:W-:Y:S05]  /*dfe0*/  BSYNC B0 ;  /* 0x0000000000007941 */ /* 0x000fea0003800000 */
.L_x_70:
[----:B------:R-:W4:Y:S01]  /*dff0*/  LDL R10, [R1+0x8] ;  /* 0x00000800010a7983 */ /* 0x000f220000100800 */
[----:B------:R-:W-:Y:S01]  /*e000*/  ULDC.64 UR4, c[0x0][0x300] ;  /* 0x0000c00000047ab9 */ /* 0x000fe20000000a00 */
[----:B------:R-:W-:Y:S01]  /*e010*/  ULDC.64 UR6, c[0x0][0x310] ;  /* 0x0000c40000067ab9 */ /* 0x000fe20000000a00 */
[----:B------:R-:W-:Y:S01]  /*e020*/  IMAD R19, R19, UR4, RZ ;  /* 0x0000000413137c24 */ /* 0x000fe2000f8e02ff */
[----:B------:R-:W-:Y:S01]  /*e030*/  ULDC.64 UR8, c[0x0][0x308] ;  /* 0x0000c20000087ab9 */ /* 0x000fe20000000a00 */
[----:B------:R-:W-:Y:S01]  /*e040*/  IMAD.WIDE.U32 R2, R8, UR4, RZ ;  /* 0x0000000408027c25 */ /* 0x000fe2000f8e00ff */
[----:B------:R-:W5:Y:S01]  /*e050*/  S2R R11, SR_TID.X ;  /* 0x00000000000b7919 */ /* 0x000f620000002100 */
[----:B------:R-:W-:Y:S01]  /*e060*/  ULDC.64 UR10, c[0x0][0x2e8] ;  /* 0x0000ba00000a7ab9 */ /* 0x000fe20000000a00 */
[----:B------:R-:W-:Y:S01]  /*e070*/  LOP3.LUT P2, RZ, R28, 0x1, RZ, 0xc0, !PT ;  /* 0x000000011cff7812 */ /* 0x000fe2000784c0ff */
[----:B------:R-:W-:Y:S02]  /*e080*/  IMAD R19, R8, UR5, R19 ;  /* 0x0000000508137c24 */ /* 0x000fe4000f8e0213 */
[----:B------:R-:W-:-:S02]  /*e090*/  IMAD R34, R34, UR6, RZ ;  /* 0x0000000622227c24 */ /* 0x000fc4000f8e02ff */
[----:B------:R-:W-:Y:S02]  /*e0a0*/  IMAD.IADD R3, R3, 0x1, R19 ;  /* 0x0000000103037824 */ /* 0x000fe400078e0213 */
[C---:B------:R-:W-:Y:S02]  /*e0b0*/  IMAD R9, R7.reuse, UR7, R34 ;  /* 0x0000000707097c24 */ /* 0x040fe4000f8e0222 */
[----:B------:R-:W-:-:S04]  /*e0c0*/  IMAD.WIDE.U32 R2, R7, UR6, R2 ;  /* 0x0000000607027c25 */ /* 0x000fc8000f8e0002 */
[----:B------:R-:W-:Y:S01]  /*e0d0*/  IMAD R32, R32, UR4, RZ ;  /* 0x0000000420207c24 */ /* 0x000fe2000f8e02ff */
[----:B------:R-:W-:Y:S01]  /*e0e0*/  IADD3 R3, R3, R9, RZ ;  /* 0x0000000903037210 */ /* 0x000fe20007ffe0ff */
[----:B------:R-:W-:Y:S02]  /*e0f0*/  IMAD R33, R33, UR6, RZ ;  /* 0x0000000621217c24 */ /* 0x000fe4000f8e02ff */
[----:B------:R-:W-:-:S04]  /*e100*/  IMAD.WIDE.U32 R2, R16, UR8, R2 ;  /* 0x0000000810027c25 */ /* 0x000fc8000f8e0002 */
[----:B------:R-:W-:Y:S01]  /*e110*/  IMAD R33, R6, UR7, R33 ;  /* 0x0000000706217c24 */ /* 0x000fe2000f8e0221 */
[----:B------:R-:W-:Y:S01]  /*e120*/  IADD3 R8, P0, R2, UR10, RZ ;  /* 0x0000000a02087c10 */ /* 0x000fe2000ff1e0ff */
[----:B-----5:R-:W-:-:S05]  /*e130*/  IMAD.SHL.U32 R24, R11, 0x10, RZ ;  /* 0x000000100b187824 */ /* 0x020fca00078e00ff */
[----:B------:R-:W-:Y:S01]  /*e140*/  LOP3.LUT R24, R24, 0x70, RZ, 0xc0, !PT ;  /* 0x0000007018187812 */ /* 0x000fe200078ec0ff */
[----:B----4-:R-:W-:-:S04]  /*e150*/  IMAD R7, R10, UR8, RZ ;  /* 0x000000080a077c24 */ /* 0x010fc8000f8e02ff */
[----:B------:R-:W-:Y:S02]  /*e160*/  IMAD R10, R16, UR9, R7 ;  /* 0x00000009100a7c24 */ /* 0x000fe4000f8e0207 */
[----:B------:R-:W-:-:S03]  /*e170*/  IMAD R7, R5, UR5, R32 ;  /* 0x0000000505077c24 */ /* 0x000fc6000f8e0220 */
[----:B------:R-:W-:Y:S01]  /*e180*/  IADD3.X R9, R10, UR11, R3, P0, !PT ;  /* 0x0000000b0a097c10 */ /* 0x000fe200087fe403 */
        /* <DEDUP_REMOVED lines=9> */
[----:B------:R-:W4:Y:S04]  /*e220*/  SHFL.IDX PT, R14, R8, 0x1, 0x181f ;  /* 0x00381f00080e7f89 */ /* 0x000f2800000e0000 */
[----:B------:R-:W5:Y:S04]  /*e230*/  SHFL.IDX PT, R3, R9, 0x1, 0x181f ;  /* 0x00381f0009037f89 */ /* 0x000f6800000e0000 */
[----:B--2---:R-:W-:Y:S04]  /*e240*/  SHFL.IDX PT, R17, R9, 0x3, 0x181f ;  /* 0x00781f0009117f89 */ /* 0x004fe800000e0000 */
[----:B------:R-:W-:Y:S04]  /*e250*/  SHFL.IDX PT, R20, R8, 0x4, 0x181f ;  /* 0x00981f0008147f89 */ /* 0x000fe800000e0000 */
[----:B------:R-:W-:Y:S04]  /*e260*/  SHFL.IDX PT, R18, R8, 0x5, 0x181f ;  /* 0x00b81f0008127f89 */ /* 0x000fe800000e0000 */
[----:B------:R-:W-:Y:S01]  /*e270*/  SHFL.IDX PT, R12, R8, RZ, 0x181f ;  /* 0x00181fff080c7589 */ /* 0x000fe200000e0000 */
[----:B----4-:R-:W-:-:S03]  /*e280*/  IADD3 R6, P0, R24, R14, RZ ;  /* 0x0000000e18067210 */ /* 0x010fc60007f1e0ff */
[----:B------:R-:W2:Y:S02]  /*e290*/  SHFL.IDX PT, R14, R8, 0x2, 0x181f ;  /* 0x00581f00080e7f89 */ /* 0x000ea400000e0000 */
[----:B-----5:R-:W-:Y:S02]  /*e2a0*/  IMAD.X R7, RZ, RZ, R3, P0 ;  /* 0x000000ffff077224 */ /* 0x020fe400000e0603 */
[----:B------:R-:W4:Y:S01]  /*e2b0*/  SHFL.IDX PT, R3, R9, 0x2, 0x181f ;  /* 0x00581f0009037f89 */ /* 0x000f2200000e0000 */
[----:B--2---:R-:W-:-:S03]  /*e2c0*/  IADD3 R2, P0, R24, R14, RZ ;  /* 0x0000000e18027210 */ /* 0x004fc60007f1e0ff */
[----:B------:R-:W2:Y:S01]  /*e2d0*/  SHFL.IDX PT, R14, R8, 0x3, 0x181f ;  /* 0x00781f00080e7f89 */ /* 0x000ea200000e0000 */
[----:B----4-:R-:W-:Y:S02]  /*e2e0*/  IADD3.X R3, RZ, R3, RZ, P0, !PT ;  /* 0x00000003ff037210 */ /* 0x010fe400007fe4ff */
[C---:B--2---:R-:W-:Y:S02]  /*e2f0*/  IADD3 R22, P0, R24.reuse, R14, RZ ;  /* 0x0000000e18167210 */ /* 0x044fe40007f1e0ff */
[----:B------:R-:W-:Y:S03]  /*e300*/  SHFL.IDX PT, R14, R8, 0x6, 0x181f ;  /* 0x00d81f00080e7f89 */ /* 0x000fe600000e0000 */
[----:B------:R-:W-:Y:S01]  /*e310*/  IMAD.X R23, RZ, RZ, R17, P0 ;  /* 0x000000ffff177224 */ /* 0x000fe200000e0611 */
[C---:B------:R-:W-:Y:S01]  /*e320*/  IADD3 R20, P0, R24.reuse, R20, RZ ;  /* 0x0000001418147210 */ /* 0x040fe20007f1e0ff */
[----:B------:R-:W2:Y:S04]  /*e330*/  SHFL.IDX PT, R17, R9, 0x4, 0x181f ;  /* 0x00981f0009117f89 */ /* 0x000ea800000e0000 */
[----:B--2---:R-:W-:Y:S01]  /*e340*/  IMAD.X R21, RZ, RZ, R17, P0 ;  /* 0x000000ffff157224 */ /* 0x004fe200000e0611 */
[C---:B------:R-:W-:Y:S01]  /*e350*/  IADD3 R18, P0, R24.reuse, R18, RZ ;  /* 0x0000001218127210 */ /* 0x040fe20007f1e0ff */
[----:B------:R-:W2:Y:S04]  /*e360*/  SHFL.IDX PT, R17, R9, 0x5, 0x181f ;  /* 0x00b81f0009117f89 */ /* 0x000ea800000e0000 */
[----:B--2---:R-:W-:Y:S01]  /*e370*/  IMAD.X R19, RZ, RZ, R17, P0 ;  /* 0x000000ffff137224 */ /* 0x004fe200000e0611 */
[C---:B------:R-:W-:Y:S01]  /*e380*/  IADD3 R12, P0, R24.reuse, R12, RZ ;  /* 0x0000000c180c7210 */ /* 0x040fe20007f1e0ff */
[----:B------:R-:W2:Y:S04]  /*e390*/  SHFL.IDX PT, R17, R9, RZ, 0x181f ;  /* 0x00181fff09117589 */ /* 0x000ea800000e0000 */
[----:B--2---:R-:W-:Y:S01]  /*e3a0*/  IMAD.X R13, RZ, RZ, R17, P0 ;  /* 0x000000ffff0d7224 */ /* 0x004fe200000e0611 */
[----:B------:R-:W-:Y:S01]  /*e3b0*/  IADD3 R14, P0, R24, R14, RZ ;  /* 0x0000000e180e7210 */ /* 0x000fe20007f1e0ff */
[----:B------:R-:W2:Y:S04]  /*e3c0*/  SHFL.IDX PT, R17, R9, 0x6, 0x181f ;  /* 0x00d81f0009117f89 */ /* 0x000ea800000e0000 */
[----:B------:R-:W-:Y:S04]  /*e3d0*/  LDGSTS.E.BYPASS.LTC128B.128 [R4+0x18400], desc[UR50][R12.64], !P2 ;  /* 0x184000000c047fae */ /* 0x000fe8000d101d72 */
[----:B------:R4:W-:Y:S04]  /*e3e0*/  LDGSTS.E.BYPASS.LTC128B.128 [R4+0x18c00], desc[UR50][R6.64], !P2 ;  /* 0x18c0000006047fae */ /* 0x0009e8000d101d72 */
[----:B------:R5:W-:Y:S04]  /*e3f0*/  LDGSTS.E.BYPASS.LTC128B.128 [R4+0x19400], desc[UR50][R2.64], !P2 ;  /* 0x1940000002047fae */ /* 0x000be8000d101d72 */
[----:B------:R-:W-:Y:S04]  /*e400*/  SHFL.IDX PT, R9, R9, 0x7, 0x181f ;  /* 0x00f81f0009097f89 */ /* 0x000fe800000e0000 */
[----:B----4-:R-:W-:Y:S04]  /*e410*/  SHFL.IDX PT, R6, R8, 0x7, 0x181f ;  /* 0x00f81f0008067f89 */ /* 0x010fe800000e0000 */
[----:B-----5:R-:W4:Y:S01]  /*e420*/  SHFL.IDX PT, R2, R5, RZ, 0x181f ;  /* 0x00181fff05027589 */ /* 0x020f2200000e0000 */
[----:B--2---:R-:W-:-:S03]  /*e430*/  IADD3.X R15, RZ, R17, RZ, P0, !PT ;  /* 0x00000011ff0f7210 */ /* 0x004fc600007fe4ff */
[----:B------:R-:W2:Y:S04]  /*e440*/  SHFL.IDX PT, R3, R10, RZ, 0x181f ;  /* 0x00181fff0a037589 */ /* 0x000ea800000e0000 */
[----:B------:R0:W-:Y:S04]  /*e450*/  LDGSTS.E.BYPASS.LTC128B.128 [R4+0x19c00], desc[UR50][R22.64], !P2 ;  /* 0x19c0000016047fae */ /* 0x0001e8000d101d72 */
[----:B------:R0:W-:Y:S04]  /*e460*/  LDGSTS.E.BYPASS.LTC128B.128 [R4+0x1a400], desc[UR50][R20.64], !P2 ;  /* 0x1a40000014047fae */ /* 0x0001e8000d101d72 */
[----:B------:R0:W-:Y:S04]  /*e470*/  LDGSTS.E.BYPASS.LTC128B.128 [R4+0x1ac00], desc[UR50][R18.64], !P2 ;  /* 0x1ac0000012047fae */ /* 0x0001e8000d101d72 */
[----:B------:R0:W-:Y:S01]  /*e480*/  LDGSTS.E.BYPASS.LTC128B.128 [R4+0x1b400], desc[UR50][R14.64], !P2 ;  /* 0x1b4000000e047fae */ /* 0x0001e2000d101d72 */
[----:B----4-:R-:W-:-:S03]  /*e490*/  IADD3 R2, P0, R24, R2, RZ ;  /* 0x0000000218027210 */ /* 0x010fc60007f1e0ff */
[----:B------:R-:W4:Y:S02]  /*e4a0*/  SHFL.IDX PT, R10, R10, 0x1, 0x181f ;  /* 0x00381f000a0a7f89 */ /* 0x000f2400000e0000 */
[----:B--2---:R-:W-:Y:S01]  /*e4b0*/  IMAD.X R3, RZ, RZ, R3, P0 ;  /* 0x000000ffff037224 */ /* 0x004fe200000e0603 */
[----:B------:R-:W-:Y:S01]  /*e4c0*/  IADD3 R6, P0, R24, R6, RZ ;  /* 0x0000000618067210 */ /* 0x000fe20007f1e0ff */
[----:B------:R-:W2:Y:S04]  /*e4d0*/  SHFL.IDX PT, R5, R5, 0x1, 0x181f ;  /* 0x00381f0005057f89 */ /* 0x000ea800000e0000 */
[----:B------:R-:W-:-:S05]  /*e4e0*/  IMAD.X R7, RZ, RZ, R9, P0 ;  /* 0x000000ffff077224 */ /* 0x000fca00000e0609 */
[----:B------:R0:W-:Y:S04]  /*e4f0*/  LDGSTS.E.BYPASS.LTC128B.128 [R4+0x1bc00], desc[UR50][R6.64], !P2 ;  /* 0x1bc0000006047fae */ /* 0x0001e8000d101d72 */
[----:B------:R0:W-:Y:S02]  /*e500*/  LDGSTS.E.BYPASS.LTC128B.128 [R4+0x1c400], desc[UR50][R2.64], !P2 ;  /* 0x1c40000002047fae */ /* 0x0001e4000d101d72 */
.L_x_217:
[----:B0-2---:R-:W-:-:S05]  /*e510*/  IADD3 R2, P0, R24, R5, RZ ;  /* 0x0000000518027210 */ /* 0x005fca0007f1e0ff */
[----:B----4-:R-:W-:Y:S01]  /*e520*/  IMAD.X R3, RZ, RZ, R10, P0 ;  /* 0x000000ffff037224 */ /* 0x010fe200000e060a */
[----:B------:R-:W-:-:S04]  /*e530*/  PLOP3.LUT P0, PT, PT, PT, PT, 0x80, 0x0 ;  /* 0x000000000000781c */ /* 0x000fc80003f0f070 */
[----:B------:R-:W-:Y:S01]  /*e540*/  @!PT LDS RZ, [RZ] ;  /* 0x00000000fffff984 */ /* 0x000fe20000000800 */
[----:B------:R-:W-:Y:S01]  /*e550*/  @!PT LDS RZ, [RZ] ;  /* 0x00000000fffff984 */ /* 0x000fe20000000800 */
[----:B------:R-:W-:Y:S01]  /*e560*/  @!PT LDS RZ, [RZ] ;  /* 0x00000000fffff984 */ /* 0x000fe20000000800 */
[----:B------:R0:W-:Y:S01]  /*e570*/  LDGSTS.E.BYPASS.LTC128B.128 [R4+0x1cc00], desc[UR50][R2.64], !P2 ;  /* 0x1cc0000002047fae */ /* 0x0001e2000d101d72 */
[----:B------:R-:W-:-:S08]  /*e580*/  NOP ;  /* 0x0000000000007918 */ /* 0x000fd00000000000 */
.L_x_73:
        /* <DEDUP_REMOVED lines=11> */
.L_x_74:
[----:B------:R1:W-:Y:S02]  /*e640*/  SYNCS.ARRIVE.TRANS64.A1T0 RZ, [R0+URZ+0x22830], RZ ;  /* 0x022830ff00ff79a7 */ /* 0x0003e4000810003f */
[----:B-1-3--:R-:W-:-:S04]  /*e650*/  MOV R0, UR48 ;  /* 0x0000003000007c02 */ /* 0x00afc80008000f00 */
[----:B------:R-:W-:-:S13]  /*e660*/  ISETP.NE.AND P0, PT, R0, 0x3, PT ;  /* 0x000000030000780c */ /* 0x000fda0003f05270 */
[----:B------:R-:W-:Y:S05]  /*e670*/  @!P0 BRA `(.L_x_75) ;  /* 0x0000000000048947 */ /* 0x000fea0003800000 */
[----:B------:R-:W-:Y:S01]  /*e680*/  BPT.TRAP 0x1 ;  /* 0x000000040000795c */ /* 0x000fe20000300000 */
.L_x_75:
[----:B------:R-:W-:Y:S01]  /*e690*/  LOP3.LUT R0, R30, 0x1, RZ, 0x3c, !PT ;  /* 0x000000011e007812 */ /* 0x000fe200078e3cff */
[----:B------:R-:W-:Y:S01]  /*e6a0*/  BSSY B0, `(.L_x_76) ;  /* 0x0000005000007945 */ /* 0x000fe20003800000 */
[----:B------:R-:W-:Y:S02]  /*e6b0*/  LEA R17, R29, UR42, 0x3 ;  /* 0x0000002a1d117c11 */ /* 0x000fe4000f8e18ff */
[----:B------:R-:W-:-:S04]  /*e6c0*/  SHF.L.U32 R0, R0, 0x1f, RZ ;  /* 0x0000001f00007819 */ /* 0x000fc800000006ff */
[----:B------:R-:W0:Y:S02]  /*e6d0*/  SYNCS.PHASECHK.TRANS64.TRYWAIT P2, [R17+URZ+0x22870], R0 ;  /* 0x02287000110075a7 */ /* 0x000e24000804017f */
[----:B0-----:R-:W-:Y:S05]  /*e6e0*/  @!P2 BRA `(.L_x_77) ;  /* 0x0000004800c8a947 */ /* 0x001fea0003800000 */
.L_x_218:
[----:B------:R-:W-:Y:S05]  /*e6f0*/  BSYNC B0 ;  /* 0x0000000000007941 */ /* 0x000fea0003800000 */
.L_x_76:
[----:B------:R-:W-:-:S05]  /*e700*/  IMAD.U32 R2, RZ, RZ, UR47 ;  /* 0x0000002fff027e24 */ /* 0x000fca000f8e00ff */
[----:B------:R-:W-:-:S13]  /*e710*/  ISETP.NE.AND P2, PT, R2, 0x3, PT ;  /* 0x000000030200780c */ /* 0x000fda0003f45270 */
[----:B------:R-:W-:Y:S05]  /*e720*/  @!P2 BRA `(.L_x_78) ;  /* 0x000000000004a947 */ /* 0x000fea0003800000 */
[----:B------:R-:W-:Y:S01]  /*e730*/  BPT.TRAP 0x1 ;  /* 0x000000040000795c */ /* 0x000fe20000300000 */
.L_x_78:
[----:B0-----:R-:W-:Y:S01]  /*e740*/  SHF.L.U32 R0, R30, 0x1f, RZ ;  /* 0x0000001f1e007819 */ /* 0x001fe200000006ff */
[----:B------:R-:W-:-:S03]  /*e750*/  IMAD R2, R29, 0x5000, RZ ;  /* 0x000050001d027824 */ /* 0x000fc600078e02ff */
[----:B------:R-:W0:Y:S02]  /*e760*/  SYNCS.PHASECHK.TRANS64.TRYWAIT P2, [R17+URZ+0x22860], R0 ;  /* 0x02286000110075a7 */ /* 0x000e24000804017f */
[----:B0-----:R-:W-:Y:S05]  /*e770*/  @!P2 BRA `(.L_x_79) ;  /* 0x0000004800b8a947 */ /* 0x001fea0003800000 */
.L_x_219:
[----:B------:R-:W2:Y:S04]  /*e780*/  LDL R3, [R1+0x1c] ;  /* 0x00001c0001037983 */ /* 0x000ea80000100800 */
[----:B------:R-:W3:Y:S04]  /*e790*/  LDL R4, [R1+0x20] ;  /* 0x0000200001047983 */ /* 0x000ee80000100800 */
[----:B------:R-:W4:Y:S01]  /*e7a0*/  LDL R18, [R1+0x18] ;  /* 0x0000180001127983 */ /* 0x000f220000100800 */
[----:B------:R-:W-:Y:S05]  /*e7b0*/  WARPSYNC.ALL ;  /* 0x0000000000007948 */ /* 0x000fea0003800000 */
[----:B--2---:R-:W-:-:S05]  /*e7c0*/  LOP3.LUT R3, R2, R3, RZ, 0xfc, !PT ;  /* 0x0000000302037212 */ /* 0x004fca00078efcff */
[----:B0-----:R-:W-:Y:S01]  /*e7d0*/  VIADD R0, R3, UR42 ;  /* 0x0000002a03007c36 */ /* 0x001fe20008000000 */
[----:B------:R-:W0:Y:S01]  /*e7e0*/  LDSM.16.MT88.4 R12, [R3+UR42+0xa400] ;  /* 0x00a4002a030c783b */ /* 0x000e220008004200 */
[----:B----4-:R-:W-:Y:S02]  /*e7f0*/  IADD3 R2, R2, UR42, R18 ;  /* 0x0000002a02027c10 */ /* 0x010fe4000fffe012 */
[----:B---3--:R-:W-:Y:S02]  /*e800*/  IMAD.IADD R0, R4, 0x1, R0 ;  /* 0x0000000104007824 */ /* 0x008fe400078e0200 */
[----:B------:R-:W-:-:S03]  /*e810*/  IMAD.U32 R18, RZ, RZ, UR47 ;  /* 0x0000002fff127e24 */ /* 0x000fc6000f8e00ff */
[----:B------:R-:W1:Y:S02]  /*e820*/  LDSM.16.MT88.4 R4, [R0+0xa400] ;  /* 0x00a400000004783b */ /* 0x000e640000004200 */
[----:B------:R-:W-:Y:S02]  /*e830*/  ISETP.NE.AND P2, PT, R18, 0x3, PT ;  /* 0x000000031200780c */ /* 0x000fe40003f45270 */
[C-C-:B0-----:R-:W-:Y:S02]  /*e840*/  PRMT R8, R12.reuse, 0x6420, R13.reuse ;  /* 0x000064200c087816 */ /* 0x141fe4000000000d */
[----:B------:R-:W-:Y:S02]  /*e850*/  PRMT R9, R12, 0x7531, R13 ;  /* 0x000075310c097816 */ /* 0x000fe4000000000d */
[C-C-:B------:R-:W-:Y:S02]  /*e860*/  PRMT R10, R14.reuse, 0x6420, R15.reuse ;  /* 0x000064200e0a7816 */ /* 0x140fe4000000000f */
[----:B------:R-:W-:-:S02]  /*e870*/  PRMT R11, R14, 0x7531, R15 ;  /* 0x000075310e0b7816 */ /* 0x000fc4000000000f */
[C-C-:B-1----:R-:W-:Y:S02]  /*e880*/  PRMT R20, R4.reuse, 0x6420, R5.reuse ;  /* 0x0000642004147816 */ /* 0x142fe40000000005 */
[----:B------:R-:W-:Y:S01]  /*e890*/  PRMT R21, R4, 0x7531, R5 ;  /* 0x0000753104157816 */ /* 0x000fe20000000005 */
[----:B------:R-:W-:Y:S01]  /*e8a0*/  STSM.16.M88.4 [R2+0x400], R8 ;  /* 0x0004000802007844 */ /* 0x000fe20000000200 */
[C-C-:B------:R-:W-:Y:S02]  /*e8b0*/  PRMT R22, R6.reuse, 0x6420, R7.reuse ;  /* 0x0000642006167816 */ /* 0x140fe40000000007 */
[----:B------:R-:W-:-:S05]  /*e8c0*/  PRMT R23, R6, 0x7531, R7 ;  /* 0x0000753106177816 */ /* 0x000fca0000000007 */
[----:B------:R-:W-:Y:S04]  /*e8d0*/  STSM.16.M88.4 [R2+0xc00], R20 ;  /* 0x000c001402007844 */ /* 0x000fe80000000200 */
[----:B------:R-:W0:Y:S04]  /*e8e0*/  LDSM.16.MT88.4 R4, [R3+UR42+0xb400] ;  /* 0x00b4002a0304783b */ /* 0x000e280008004200 */
[----:B------:R-:W1:Y:S01]  /*e8f0*/  LDSM.16.MT88.4 R8, [R0+0xb400] ;  /* 0x00b400000008783b */ /* 0x000e620000004200 */
[C-C-:B0-----:R-:W-:Y:S02]  /*e900*/  PRMT R12, R4.reuse, 0x6420, R5.reuse ;  /* 0x00006420040c7816 */ /* 0x141fe40000000005 */
[----:B------:R-:W-:-:S02]  /*e910*/  PRMT R13, R4, 0x7531, R5 ;  /* 0x00007531040d7816 */ /* 0x000fc40000000005 */
[C-C-:B------:R-:W-:Y:S02]  /*e920*/  PRMT R14, R6.reuse, 0x6420, R7.reuse ;  /* 0x00006420060e7816 */ /* 0x140fe40000000007 */
[----:B------:R-:W-:Y:S02]  /*e930*/  PRMT R15, R6, 0x7531, R7 ;  /* 0x00007531060f7816 */ /* 0x000fe40000000007 */
        /* <DEDUP_REMOVED lines=38> */
[----:B------:R0:W-:Y:S01]  /*eba0*/  STSM.16.M88.4 [R2+0x4400], R12 ;  /* 0x0044000c02007844 */ /* 0x0001e20000000200 */
[C-C-:B------:R-:W-:Y:S02]  /*ebb0*/  PRMT R6, R10.reuse, 0x6420, R11.reuse ;  /* 0x000064200a067816 */ /* 0x140fe4000000000b */
[----:B------:R-:W-:-:S05]  /*ebc0*/  PRMT R7, R10, 0x7531, R11 ;  /* 0x000075310a077816 */ /* 0x000fca000000000b */
[----:B------:R0:W-:Y:S01]  /*ebd0*/  STSM.16.M88.4 [R2+0x4c00], R4 ;  /* 0x004c000402007844 */ /* 0x0001e20000000200 */
[----:B------:R-:W-:Y:S01]  /*ebe0*/  @!PT LDS RZ, [RZ] ;  /* 0x00000000fffff984 */ /* 0x000fe20000000800 */
[----:B------:R-:W-:Y:S01]  /*ebf0*/  @!PT LDS RZ, [RZ] ;  /* 0x00000000fffff984 */ /* 0x000fe20000000800 */
[----:B------:R-:W-:Y:S01]  /*ec00*/  @!PT LDS RZ, [RZ] ;  /* 0x00000000fffff984 */ /* 0x000fe20000000800 */
[----:B------:R-:W-:Y:S01]  /*ec10*/  @!PT LDS RZ, [RZ] ;  /* 0x00000000fffff984 */ /* 0x000fe20000000800 */
[----:B------:R1:W-:Y:S06]  /*ec20*/  MEMBAR.ALL.CTA ;  /* 0x0000000000007992 */ /* 0x0003ec0000008000 */
[----:B-1----:R-:W1:Y:S01]  /*ec30*/  FENCE.VIEW.ASYNC.S ;  /* 0x00000000000073c6 */ /* 0x002e620000000000 */
[----:B------:R-:W-:Y:S05]  /*ec40*/  @!P2 BRA `(.L_x_80) ;  /* 0x000000000004a947 */ /* 0x000fea0003800000 */
[----:B------:R-:W-:Y:S01]  /*ec50*/  BPT.TRAP 0x1 ;  /* 0x000000040000795c */ /* 0x000fe20000300000 */
.L_x_80:
[----:B-1----:R1:W-:Y:S01]  /*ec60*/  SYNCS.ARRIVE.TRANS64.A1T0 RZ, [R17+URZ+0x22850], RZ ;  /* 0x022850ff11ff79a7 */ /* 0x0023e2000810003f */
[----:B------:R-:W-:Y:S06]  /*ec70*/  BAR.SYNC.DEFER_BLOCKING 0x2, 0x80 ;  /* 0x0082000000007b1d */ /* 0x000fec0000010000 */
[----:B------:R-:W-:Y:S05]  /*ec80*/  @!P0 BRA `(.L_x_81) ;  /* 0x0000000000048947 */ /* 0x000fea0003800000 */
[----:B------:R-:W-:Y:S01]  /*ec90*/  BPT.TRAP 0x1 ;  /* 0x000000040000795c */ /* 0x000fe20000300000 */
.L_x_81:
[----:B------:R2:W5:Y:S01]  /*eca0*/  LDL R30, [R1+0x4] ;  /* 0x00000400011e7983 */ /* 0x0005620000100800 */
[----:B------:R-:W-:Y:S01]  /*ecb0*/  IMAD.U32 R0, RZ, RZ, UR46 ;  /* 0x0000002eff007e24 */ /* 0x000fe2000f8e00ff */
[----:B-1----:R-:W-:-:S04]  /*ecc0*/  IADD3 R17, R17, 0x22880, RZ ;  /* 0x0002288011117810 */ /* 0x002fc80007ffe0ff */
[----:B------:R-:W-:Y:S01]  /*ecd0*/  PRMT R17, R0, 0x654, R17 ;  /* 0x0000065400117816 */ /* 0x000fe20000000011 */
[----:B------:R-:W-:-:S03]  /*ece0*/  IMAD.MOV.U32 R29, RZ, RZ, R36 ;  /* 0x000000ffff1d7224 */ /* 0x000fc600078e0024 */
[----:B------:R2:W-:Y:S01]  /*ecf0*/  SYNCS.ARRIVE.TRANS64.RED.A1T0 RZ, [R17+URZ], RZ ;  /* 0x000000ff11ff79a7 */ /* 0x0005e2000810043f */
[----:B------:R-:W-:Y:S05]  /*ed00*/  @P1 BRA `(.L_x_82) ;  /* 0xffffffe400bc1947 */ /* 0x000fea000383ffff */
.L_x_62:
[----:B0-----:R-:W-:-:S05]  /*ed10*/  IMAD.U32 R0, RZ, RZ, UR48 ;  /* 0x00000030ff007e24 */ /* 0x001fca000f8e00ff */
[----:B------:R-:W-:-:S13]  /*ed20*/  ISETP.NE.AND P0, PT, R0, 0x3, PT ;  /* 0x000000030000780c */ /* 0x000fda0003f05270 */
[----:B------:R-:W-:Y:S05]  /*ed30*/  @!P0 BRA `(.L_x_83) ;  /* 0x0000000000048947 */ /* 0x000fea0003800000 */
[----:B------:R-:W-:Y:S01]  /*ed40*/  BPT.TRAP 0x1 ;  /* 0x000000040000795c */ /* 0x000fe20000300000 */
.L_x_83:
[----:B------:R-:W3:Y:S01]  /*ed50*/  LDL R0, [R1+0x4] ;  /* 0x0000040001007983 */ /* 0x000ee20000100800 */
[----:B------:R-:W-:Y:S01]  /*ed60*/  LEA R24, R36, UR42, 0x3 ;  /* 0x0000002a24187c11 */ /* 0x000fe2000f8e18ff */
[----:B------:R-:W-:Y:S01]  /*ed70*/  BSSY B0, `(.L_x_84) ;  /* 0x0000005000007945 */ /* 0x000fe20003800000 */
[----:B---3--:R-:W-:-:S04]  /*ed80*/  LOP3.LUT R3, R0, 0x1, RZ, 0x3c, !PT ;  /* 0x0000000100037812 */ /* 0x008fc800078e3cff */
[----:B------:R-:W-:-:S04]  /*ed90*/  SHF.L.U32 R3, R3, 0x1f, RZ ;  /* 0x0000001f03037819 */ /* 0x000fc800000006ff */
[----:B------:R-:W0:Y:S02]  /*eda0*/  SYNCS.PHASECHK.TRANS64.TRYWAIT P1, [R24+URZ+0x22870], R3 ;  /* 0x02287003180075a7 */ /* 0x000e24000802017f */
[----:B0-----:R-:W-:Y:S05]  /*edb0*/  @!P1 BRA `(.L_x_85) ;  /* 0x00000044003c9947 */ /* 0x001fea0003800000 */
.L_x_220:
[----:B------:R-:W-:Y:S05]  /*edc0*/  BSYNC B0 ;  /* 0x0000000000007941 */ /* 0x000fea0003800000 */
.L_x_84:
[----:B------:R-:W-:-:S05]  /*edd0*/  IMAD.U32 R0, RZ, RZ, UR47 ;  /* 0x0000002fff007e24 */ /* 0x000fca000f8e00ff */
[----:B------:R-:W-:-:S13]  /*ede0*/  ISETP.NE.AND P1, PT, R0, 0x3, PT ;  /* 0x000000030000780c */ /* 0x000fda0003f25270 */
[----:B------:R-:W-:Y:S05]  /*edf0*/  @!P1 BRA `(.L_x_86) ;  /* 0x0000000000049947 */ /* 0x000fea0003800000 */
[----:B------:R-:W-:Y:S01]  /*ee00*/  BPT.TRAP 0x1 ;  /* 0x000000040000795c */ /* 0x000fe20000300000 */
.L_x_86:
[----:B0-----:R-:W3:Y:S04]  /*ee10*/  LDL R3, [R1+0x4] ;  /* 0x0000040001037983 */ /* 0x001ee80000100800 */
[----:B------:R-:W4:Y:S01]  /*ee20*/  LDL R2, [R1+0x1c] ;  /* 0x00001c0001027983 */ /* 0x000f220000100800 */
[----:B------:R-:W-:Y:S01]  /*ee30*/  IMAD R0, R36, 0x5000, RZ ;  /* 0x0000500024007824 */ /* 0x000fe200078e02ff */
[----:B---3--:R-:W-:-:S04]  /*ee40*/  SHF.L.U32 R5, R3, 0x1f, RZ ;  /* 0x0000001f03057819 */ /* 0x008fc800000006ff */
[----:B------:R-:W0:Y:S01]  /*ee50*/  SYNCS.PHASECHK.TRANS64.TRYWAIT P1, [R24+URZ+0x22860], R5 ;  /* 0x02286005180075a7 */ /* 0x000e22000802017f */
[----:B----4-:R-:W-:-:S04]  /*ee60*/  LOP3.LUT R2, R0, R2, RZ, 0xfc, !PT ;  /* 0x0000000200027212 */ /* 0x010fc800078efcff */
[----:B------:R-:W-:Y:S01]  /*ee70*/  IADD3 R3, R2, UR42, RZ ;  /* 0x0000002a02037c10 */ /* 0x000fe2000fffe0ff */
[----:B0-----:R-:W-:Y:S06]  /*ee80*/  @!P1 BRA `(.L_x_87) ;  /* 0x00000044001c9947 */ /* 0x001fec0003800000 */
.L_x_221:
[----:B------:R-:W3:Y:S04]  /*ee90*/  LDL R4, [R1+0x20] ;  /* 0x0000200001047983 */ /* 0x000ee80000100800 */
[----:B------:R-:W4:Y:S01]  /*eea0*/  LDL R16, [R1+0x18] ;  /* 0x0000180001107983 */ /* 0x000f220000100800 */
[----:B------:R-:W-:Y:S05]  /*eeb0*/  WARPSYNC.ALL ;  /* 0x0000000000007948 */ /* 0x000fea0003800000 */
[----:B------:R-:W1:Y:S01]  /*eec0*/  LDSM.16.MT88.4 R8, [R2+UR42+0xa400] ;  /* 0x00a4002a0208783b */ /* 0x000e620008004200 */
[----:B------:R-:W-:-:S05]  /*eed0*/  IMAD.U32 R25, RZ, RZ, UR47 ;  /* 0x0000002fff197e24 */ /* 0x000fca000f8e00ff */
[----:B------:R-:W-:Y:S02]  /*eee0*/  ISETP.NE.AND P1, PT, R25, 0x3, PT ;  /* 0x000000031900780c */ /* 0x000fe40003f25270 */
[C-C-:B-1----:R-:W-:Y:S02]  /*eef0*/  PRMT R12, R8.reuse, 0x6420, R9.reuse ;  /* 0x00006420080c7816 */ /* 0x142fe40000000009 */
[----:B------:R-:W-:Y:S02]  /*ef00*/  PRMT R13, R8, 0x7531, R9 ;  /* 0x00007531080d7816 */ /* 0x000fe40000000009 */
[C-C-:B------:R-:W-:Y:S02]  /*ef10*/  PRMT R14, R10.reuse, 0x6420, R11.reuse ;  /* 0x000064200a0e7816 */ /* 0x140fe4000000000b */
[----:B------:R-:W-:Y:S01]  /*ef20*/  PRMT R15, R10, 0x7531, R11 ;  /* 0x000075310a0f7816 */ /* 0x000fe2000000000b */
[----:B---3--:R-:W-:Y:S01]  /*ef30*/  IMAD.IADD R3, R4, 0x1, R3 ;  /* 0x0000000104037824 */ /* 0x008fe200078e0203 */
[----:B----4-:R-:W-:-:S04]  /*ef40*/  IADD3 R0, R0, UR42, R16 ;  /* 0x0000002a00007c10 */ /* 0x010fc8000fffe010 */
[----:B0-----:R-:W0:Y:S04]  /*ef50*/  LDSM.16.MT88.4 R4, [R3+0xa400] ;  /* 0x00a400000304783b */ /* 0x001e280000004200 */
[----:B------:R-:W-:Y:S01]  /*ef60*/  STSM.16.M88.4 [R0+0x400], R12 ;  /* 0x0004000c00007844 */ /* 0x000fe20000000200 */
[C-C-:B0-----:R-:W-:Y:S02]  /*ef70*/  PRMT R16, R4.reuse, 0x6420, R5.reuse ;  /* 0x0000642004107816 */ /* 0x141fe40000000005 */
[----:B--2---:R-:W-:Y:S02]  /*ef80*/  PRMT R17, R4, 0x7531, R5 ;  /* 0x0000753104117816 */ /* 0x004fe40000000005 */
        /* <DEDUP_REMOVED lines=59> */
.L_x_88:
[----:B-1----:R1:W-:Y:S01]  /*f340*/  SYNCS.ARRIVE.TRANS64.A1T0 RZ, [R24+URZ+0x22850], RZ ;  /* 0x022850ff18ff79a7 */ /* 0x0023e2000810003f */
[----:B------:R-:W-:Y:S06]  /*f350*/  BAR.SYNC.DEFER_BLOCKING 0x2, 0x80 ;  /* 0x0082000000007b1d */ /* 0x000fec0000010000 */
[----:B------:R-:W-:Y:S05]  /*f360*/  @!P0 BRA `(.L_x_89) ;  /* 0x0000000000048947 */ /* 0x000fea0003800000 */
[----:B------:R-:W-:Y:S01]  /*f370*/  BPT.TRAP 0x1 ;  /* 0x000000040000795c */ /* 0x000fe20000300000 */
.L_x_89:
[----:B------:R-:W2:Y:S01]  /*f380*/  LDL.LU R4, [R1+0x4] ;  /* 0x0000040001047983 */ /* 0x000ea20000300800 */
[----:B------:R-:W3:Y:S01]  /*f390*/  LDC R2, c[0x0][0xc34] ;  /* 0x00030d00ff027b82 */ /* 0x000ee20000000800 */
[----:B------:R-:W-:Y:S01]  /*f3a0*/  VIADD R36, R36, 0x1 ;  /* 0x0000000124247836 */ /* 0x000fe20000000000 */
[----:B------:R-:W-:Y:S01]  /*f3b0*/  UIADD3 UR39, UR49, UR39, URZ ;  /* 0x0000002731277290 */ /* 0x000fe2000fffe03f */
[----:B-1----:R-:W-:Y:S01]  /*f3c0*/  VIADD R24, R24, 0x22880 ;  /* 0x0002288018187836 */ /* 0x002fe20000000000 */
[----:B------:R-:W-:Y:S01]  /*f3d0*/  MOV R3, UR46 ;  /* 0x0000002e00037c02 */ /* 0x000fe20008000f00 */
[----:B------:R-:W-:Y:S01]  /*f3e0*/  UIADD3 UR36, UR36, 0x1, URZ ;  /* 0x0000000124247890 */ /* 0x000fe2000fffe03f */
[----:B------:R-:W-:Y:S02]  /*f3f0*/  ISETP.NE.AND P0, PT, R36, 0x2, PT ;  /* 0x000000022400780c */ /* 0x000fe40003f05270 */
[----:B------:R-:W-:Y:S02]  /*f400*/  PRMT R24, R3, 0x654, R24 ;  /* 0x0000065403187816 */ /* 0x000fe40000000018 */
[----:B0-----:R-:W-:-:S02]  /*f410*/  SEL R0, RZ, 0x1, P0 ;  /* 0x00000001ff007807 */ /* 0x001fc40000000000 */
[----:B------:R-:W-:Y:S01]  /*f420*/  SEL R36, R36, RZ, P0 ;  /* 0x000000ff24247207 */ /* 0x000fe20000000000 */
[----:B------:R0:W-:Y:S01]  /*f430*/  SYNCS.ARRIVE.TRANS64.RED.A1T0 RZ, [R24+URZ], RZ ;  /* 0x000000ff18ff79a7 */ /* 0x0001e2000810043f */
[----:B---3--:R-:W-:Y:S02]  /*f440*/  ISETP.LE.AND P0, PT, R2, UR39, PT ;  /* 0x0000002702007c0c */ /* 0x008fe4000bf03270 */
[----:B--2---:R-:W-:-:S05]  /*f450*/  LOP3.LUT R4, R4, R0, RZ, 0x3c, !PT ;  /* 0x0000000004047212 */ /* 0x004fca00078e3cff */
[----:B------:R0:W-:Y:S06]  /*f460*/  STL [R1+0x4], R4 ;  /* 0x0000040401007387 */ /* 0x0001ec0000100800 */
[----:B------:R-:W-:Y:S05]  /*f470*/  @!P0 BRA `(.L_x_90) ;  /* 0xffffffb800608947 */ /* 0x000fea000383ffff */
[----:B------:R-:W-:-:S12]  /*f480*/  ULOP3.LUT UR36, UR36, 0x1, URZ, 0xc, !UPT ;  /* 0x0000000124247892 */ /* 0x000fd8000f8e0c3f */
.L_x_40:
[----:B------:R-:W1:Y:S01]  /*f490*/  S2R R3, SR_CgaCtaId ;  /* 0x0000000000037919 */ /* 0x000e620000008800 */
[----:B------:R-:W-:Y:S01]  /*f4a0*/  MOV R0, 0x400 ;  /* 0x0000040000007802 */ /* 0x000fe20000000f00 */
[----:B------:R-:W-:-:S03]  /*f4b0*/  IMAD.U32 R2, RZ, RZ, UR36 ;  /* 0x00000024ff027e24 */ /* 0x000fc6000f8e00ff */
[----:B-1----:R-:W-:Y:S02]  /*f4c0*/  LEA R5, R3, R0, 0x18 ;  /* 0x0000000003057211 */ /* 0x002fe400078ec0ff */
[----:B------:R-:W-:-:S04]  /*f4d0*/  SHF.L.U32 R0, R2, 0x1f, RZ ;  /* 0x0000001f02007819 */ /* 0x000fc800000006ff */
[----:B------:R-:W1:Y:S02]  /*f4e0*/  SYNCS.PHASECHK.TRANS64.TRYWAIT P0, [R5+URZ+0x22820], R0 ;  /* 0x02282000050075a7 */ /* 0x000e64000800017f */
[----:B-1----:R-:W-:Y:S05]  /*f4f0*/  @!P0 BRA `(.L_x_91) ;  /* 0x0000003c00948947 */ /* 0x002fea0003800000 */
.L_x_222:
[----:B------:R-:W2:Y:S02]  /*f500*/  S2R R2, SR_TID.X ;  /* 0x0000000000027919 */ /* 0x000ea40000002100 */
[----:B--2---:R-:W-:-:S04]  /*f510*/  SHF.R.U32.HI R2, RZ, 0x5, R2 ;  /* 0x00000005ff027819 */ /* 0x004fc80000011602 */
[----:B------:R-:W-:-:S05]  /*f520*/  LOP3.LUT R2, R2, 0x3, RZ, 0xc0, !PT ;  /* 0x0000000302027812 */ /* 0x000fca00078ec0ff */
[----:B-1----:R-:W1:Y:S02]  /*f530*/  SHFL.IDX PT, R0, R2, RZ, 0x1f ;  /* 0x00001fff02007589 */ /* 0x002e6400000e0000 */
[----:B-1----:R-:W-:-:S13]  /*f540*/  ISETP.NE.AND P0, PT, R0, RZ, PT ;  /* 0x000000ff0000720c */ /* 0x002fda0003f05270 */
[----:B------:R-:W-:Y:S05]  /*f550*/  @P0 EXIT ;  /* 0x000000000000094d */ /* 0x000fea0003800000 */
[----:B------:R-:W-:Y:S01]  /*f560*/  ELECT P0, URZ, PT ;  /* 0x00000000003f782f */ /* 0x000fe20003800000 */
[----:B------:R-:W-:-:S12]  /*f570*/  BSSY B0, `(.L_x_92) ;  /* 0x000002a000007945 */ /* 0x000fd80003800000 */
[----:B------:R-:W-:Y:S05]  /*f580*/  @!P0 BRA `(.L_x_93) ;  /* 0x0000000000a08947 */ /* 0x000fea0003800000 */
[----:B------:R-:W-:-:S06]  /*f590*/  ULOP3.LUT UR4, UR37, 0x2, URZ, 0xfc, !UPT ;  /* 0x0000000225047892 */ /* 0x000fcc000f8efc3f */
[----:B------:R-:W-:-:S05]  /*f5a0*/  IMAD.U32 R0, RZ, RZ, UR4 ;  /* 0x00000004ff007e24 */ /* 0x000fca000f8e00ff */
[----:B------:R-:W-:-:S13]  /*f5b0*/  ISETP.NE.AND P0, PT, R0, 0x3, PT ;  /* 0x000000030000780c */ /* 0x000fda0003f05270 */
[----:B------:R-:W-:Y:S05]  /*f5c0*/  @!P0 BRA `(.L_x_94) ;  /* 0x0000000000048947 */ /* 0x000fea0003800000 */
[----:B------:R-:W-:Y:S01]  /*f5d0*/  BPT.TRAP 0x1 ;  /* 0x000000040000795c */ /* 0x000fe20000300000 */
.L_x_94:
[----:B------:R-:W2:Y:S01]  /*f5e0*/  LDL R0, [R1+0x4] ;  /* 0x0000040001007983 */ /* 0x000ea20000100800 */
[C---:B------:R-:W-:Y:S02]  /*f5f0*/  IMAD R3, R36.reuse, 0x8, R5 ;  /* 0x0000000824037824 */ /* 0x040fe400078e0205 */
[----:B------:R-:W-:-:S05]  /*f600*/  VIADD R36, R36, 0x1 ;  /* 0x0000000124247836 */ /* 0x000fca0000000000 */
[----:B------:R-:W-:Y:S02]  /*f610*/  ISETP.NE.AND P2, PT, R36, 0x2, PT ;  /* 0x000000022400780c */ /* 0x000fe40003f45270 */
[----:B--2---:R-:W-:Y:S02]  /*f620*/  SHF.L.U32 R2, R0, 0x1f, RZ ;  /* 0x0000001f00027819 */ /* 0x004fe400000006ff */
[----:B------:R-:W-:Y:S02]  /*f630*/  SEL R0, RZ, 0x1, P2 ;  /* 0x00000001ff007807 */ /* 0x000fe40001000000 */
[----:B------:R-:W1:Y:S02]  /*f640*/  SYNCS.PHASECHK.TRANS64.TRYWAIT P1, [R3+URZ+0x22840], R2 ;  /* 0x02284002030075a7 */ /* 0x000e64000802017f */
[----:B-1----:R-:W-:Y:S05]  /*f650*/  @!P1 BRA `(.L_x_95) ;  /* 0x0000003c00509947 */ /* 0x002fea0003800000 */
.L_x_223:
[----:B0-----:R-:W2:Y:S01]  /*f660*/  LDL.LU R4, [R1+0x4] ;  /* 0x0000040001047983 */ /* 0x001ea20000300800 */
[----:B------:R-:W-:Y:S02]  /*f670*/  SEL R36, R36, RZ, P2 ;  /* 0x000000ff24247207 */ /* 0x000fe40001000000 */
[----:B--2---:R-:W-:Y:S01]  /*f680*/  LOP3.LUT R0, R4, R0, RZ, 0x3c, !PT ;  /* 0x0000000004007212 */ /* 0x004fe200078e3cff */
[----:B------:R-:W-:Y:S06]  /*f690*/  @!P0 BRA `(.L_x_96) ;  /* 0x0000000000048947 */ /* 0x000fec0003800000 */
[----:B------:R-:W-:Y:S01]  /*f6a0*/  BPT.TRAP 0x1 ;  /* 0x000000040000795c */ /* 0x000fe20000300000 */
.L_x_96:
[----:B------:R-:W-:Y:S02]  /*f6b0*/  LEA R5, R36, R5, 0x3 ;  /* 0x0000000524057211 */ /* 0x000fe400078e18ff */
[----:B------:R-:W-:-:S04]  /*f6c0*/  SHF.L.U32 R0, R0, 0x1f, RZ ;  /* 0x0000001f00007819 */ /* 0x000fc800000006ff */
[----:B------:R-:W0:Y:S02]  /*f6d0*/  SYNCS.PHASECHK.TRANS64.TRYWAIT P1, [R5+URZ+0x22840], R0 ;  /* 0x02284000050075a7 */ /* 0x000e24000802017f */
[----:B0-----:R-:W-:Y:S05]  /*f6e0*/  @!P1 BRA `(.L_x_97) ;  /* 0x0000003c00409947 */ /* 0x001fea0003800000 */
.L_x_224:
[----:B------:R-:W-:Y:S05]  /*f6f0*/  @!P0 BRA `(.L_x_98) ;  /* 0x0000000000048947 */ /* 0x000fea0003800000 */
[----:B------:R-:W-:Y:S01]  /*f700*/  BPT.TRAP 0x1 ;  /* 0x000000040000795c */ /* 0x000fe20000300000 */
.L_x_98:
[----:B------:R-:W2:Y:S02]  /*f710*/  SYNCS.PHASECHK.TRANS64.TRYWAIT P1, [R3+URZ+0x22860], R2 ;  /* 0x02286002030075a7 */ /* 0x000ea4000802017f */
[----:B--2---:R-:W-:Y:S05]  /*f720*/  @!P1 BRA `(.L_x_99) ;  /* 0x0000003c00449947 */ /* 0x004fea0003800000 */
.L_x_225:
[----:B------:R-:W-:Y:S05]  /*f730*/  @!P0 BRA `(.L_x_100) ;  /* 0x0000000000048947 */ /* 0x000fea0003800000 */
[----:B------:R-:W-:Y:S01]  /*f740*/  BPT.TRAP 0x1 ;  /* 0x000000040000795c */ /* 0x000fe20000300000 */
.L_x_100:
[----:B------:R-:W3:Y:S02]  /*f750*/  SYNCS.PHASECHK.TRANS64.TRYWAIT P1, [R5+URZ+0x22860], R0 ;  /* 0x02286000050075a7 */ /* 0x000ee4000802017f */
[----:B---3--:R-:W-:Y:S05]  /*f760*/  @!P1 BRA `(.L_x_101) ;  /* 0x0000003c00489947 */ /* 0x008fea0003800000 */
.L_x_226:
[----:B------:R-:W-:Y:S05]  /*f770*/  @!P0 BRA `(.L_x_102) ;  /* 0x0000000000048947 */ /* 0x000fea0003800000 */
[----:B------:R-:W-:Y:S01]  /*f780*/  BPT.TRAP 0x1 ;  /* 0x000000040000795c */ /* 0x000fe20000300000 */
.L_x_102:
[----:B------:R-:W4:Y:S02]  /*f790*/  SYNCS.PHASECHK.TRANS64.TRYWAIT P1, [R3+URZ+0x22880], R2 ;  /* 0x02288002030075a7 */ /* 0x000f24000802017f */
[----:B----4-:R-:W-:Y:S05]  /*f7a0*/  @!P1 BRA `(.L_x_103) ;  /* 0x0000003c004c9947 */ /* 0x010fea0003800000 */
.L_x_227:
[----:B------:R-:W-:Y:S05]  /*f7b0*/  @!P0 BRA `(.L_x_104) ;  /* 0x0000000000048947 */ /* 0x000fea0003800000 */
[----:B------:R-:W-:Y:S01]  /*f7c0*/  BPT.TRAP 0x1 ;  /* 0x000000040000795c */ /* 0x000fe20000300000 */
.L_x_104:
[----:B------:R0:W0:Y:S02]  /*f7d0*/  SYNCS.PHASECHK.TRANS64.TRYWAIT P0, [R5+URZ+0x22880], R0 ;  /* 0x02288000050075a7 */ /* 0x000024000800017f */
[----:B0-----:R-:W-:Y:S05]  /*f7e0*/  @!P0 NANOSLEEP.SYNCS 0x989680 ;  /* 0x009896800000895d */ /* 0x001fea0003900000 */
[----:B------:R-:W0:Y:S02]  /*f7f0*/  @!P0 SYNCS.PHASECHK.TRANS64 P0, [R5+URZ+0x22880], R0 ;  /* 0x02288000050085a7 */ /* 0x000e24000800007f */
[----:B0-----:R-:W-:Y:S05]  /*f800*/  @!P0 BRA `(.L_x_104) ;  /* 0xfffffffc00f08947 */ /* 0x001fea000383ffff */
.L_x_93:
[----:B------:R-:W-:Y:S05]  /*f810*/  BSYNC B0 ;  /* 0x0000000000007941 */ /* 0x000fea0003800000 */
.L_x_92:
[----:B------:R-:W-:Y:S05]  /*f820*/  EXIT ;  /* 0x000000000000794d */ /* 0x000fea0003800000 */
.L_x_8:
[----:B0-----:R-:W-:-:S04]  /*f830*/  IMAD.U32 R3, RZ, RZ, UR41 ;  /* 0x00000029ff037e24 */ /* 0x001fc8000f8e00ff */
[----:B------:R0:W1:Y:S03]  /*f840*/  SYNCS.PHASECHK.TRANS64.TRYWAIT P1, [R3+URZ+0x22800], R8 ;  /* 0x02280008030075a7 */ /* 0x000066000802017f */
[----:B-1----:R-:W-:Y:S05]  /*f850*/  @!P1 NANOSLEEP.SYNCS 0x989680 ;  /* 0x009896800000995d */ /* 0x002fea0003900000 */
[----:B------:R-:W1:Y:S02]  /*f860*/  @!P1 SYNCS.PHASECHK.TRANS64 P1, [R3+URZ+0x22800], R8 ;  /* 0x02280008030095a7 */ /* 0x000e64000802007f */
[----:B-1----:R-:W-:Y:S05]  /*f870*/  @!P1 BRA `(.L_x_8) ;  /* 0xfffffffc00ec9947 */ /* 0x002fea000383ffff */
[----:B------:R-:W-:Y:S05]  /*f880*/  BRA `(.L_x_105) ;  /* 0xffffff1800e07947 */ /* 0x000fea000383ffff */
.L_x_12:
[----:B-1----:R1:W2:Y:S02]  /*f890*/  SYNCS.PHASECHK.TRANS64.TRYWAIT P1, [R4+URZ+0x22830], R3 ;  /* 0x02283003040075a7 */ /* 0x0022a4000802017f */
[----:B--2---:R-:W-:Y:S05]  /*f8a0*/  @!P1 NANOSLEEP.SYNCS 0x989680 ;  /* 0x009896800000995d */ /* 0x004fea0003900000 */
[----:B------:R-:W2:Y:S02]  /*f8b0*/  @!P1 SYNCS.PHASECHK.TRANS64 P1, [R4+URZ+0x22830], R3 ;  /* 0x02283003040095a7 */ /* 0x000ea4000802007f */
[----:B--2---:R-:W-:Y:S05]  /*f8c0*/  @!P1 BRA `(.L_x_12) ;  /* 0xfffffffc00f09947 */ /* 0x004fea000383ffff */
[----:B------:R-:W-:Y:S05]  /*f8d0*/  BRA `(.L_x_11) ;  /* 0xffffff1800fc7947 */ /* 0x000fea000383ffff */
.L_x_18:
[----:B-1----:R-:W-:-:S04]  /*f8e0*/  IMAD.U32 R9, RZ, RZ, UR6 ;  /* 0x00000006ff097e24 */ /* 0x002fc8000f8e00ff */
[----:B------:R1:W2:Y:S03]  /*f8f0*/  SYNCS.PHASECHK.TRANS64.TRYWAIT P1, [R9+URZ+0x22830], R8 ;  /* 0x02283008090075a7 */ /* 0x0002a6000802017f */
[----:B--2---:R-:W-:Y:S05]  /*f900*/  @!P1 NANOSLEEP.SYNCS 0x989680 ;  /* 0x009896800000995d */ /* 0x004fea0003900000 */
[----:B------:R-:W2:Y:S02]  /*f910*/  @!P1 SYNCS.PHASECHK.TRANS64 P1, [R9+URZ+0x22830], R8 ;  /* 0x02283008090095a7 */ /* 0x000ea4000802007f */
[----:B--2---:R-:W-:Y:S05]  /*f920*/  @!P1 BRA `(.L_x_18) ;  /* 0xfffffffc00ec9947 */ /* 0x004fea000383ffff */
[----:B------:R-:W-:Y:S05]  /*f930*/  BRA `(.L_x_15) ;  /* 0xffffff5400407947 */ /* 0x000fea000383ffff */
.L_x_22:
[----:B-1----:R-:W-:-:S04]  /*f940*/  IMAD.U32 R9, RZ, RZ, UR6 ;  /* 0x00000006ff097e24 */ /* 0x002fc8000f8e00ff */
[----:B------:R1:W2:Y:S03]  /*f950*/  SYNCS.PHASECHK.TRANS64.TRYWAIT P1, [R9+URZ+0x22850], R8 ;  /* 0x02285008090075a7 */ /* 0x0002a6000802017f */
[----:B--2---:R-:W-:Y:S05]  /*f960*/  @!P1 NANOSLEEP.SYNCS 0x989680 ;  /* 0x009896800000995d */ /* 0x004fea0003900000 */
[----:B------:R-:W2:Y:S02]  /*f970*/  @!P1 SYNCS.PHASECHK.TRANS64 P1, [R9+URZ+0x22850], R8 ;  /* 0x02285008090095a7 */ /* 0x000ea4000802007f */
[----:B--2---:R-:W-:Y:S05]  /*f980*/  @!P1 BRA `(.L_x_22) ;  /* 0xfffffffc00ec9947 */ /* 0x004fea000383ffff */
[----:B------:R-:W-:Y:S05]  /*f990*/  BRA `(.L_x_19) ;  /* 0xffffff5c00547947 */ /* 0x000fea000383ffff */
.L_x_29:
[----:B-1----:R-:W-:-:S04]  /*f9a0*/  IMAD.U32 R3, RZ, RZ, UR4 ;  /* 0x00000004ff037e24 */ /* 0x002fc8000f8e00ff */
[----:B------:R1:W2:Y:S03]  /*f9b0*/  SYNCS.PHASECHK.TRANS64.TRYWAIT P1, [R3+URZ+0x22850], R0 ;  /* 0x02285000030075a7 */ /* 0x0002a6000802017f */
[----:B--2---:R-:W-:Y:S05]  /*f9c0*/  @!P1 NANOSLEEP.SYNCS 0x989680 ;  /* 0x009896800000995d */ /* 0x004fea0003900000 */
[----:B------:R-:W2:Y:S02]  /*f9d0*/  @!P1 SYNCS.PHASECHK.TRANS64 P1, [R3+URZ+0x22850], R0 ;  /* 0x02285000030095a7 */ /* 0x000ea4000802007f */
[----:B--2---:R-:W-:Y:S05]  /*f9e0*/  @!P1 BRA `(.L_x_29) ;  /* 0xfffffffc00ec9947 */ /* 0x004fea000383ffff */
[----:B------:R-:W-:Y:S05]  /*f9f0*/  BRA `(.L_x_28) ;  /* 0xffffff8400ac7947 */ /* 0x000fea000383ffff */
.L_x_46:
[----:B------:R-:W0:Y:S01]  /*fa00*/  S2R R18, SR_TID.X ;  /* 0x0000000000127919 */ /* 0x000e220000002100 */
[----:B------:R-:W-:Y:S02]  /*fa10*/  IMAD.MOV.U32 R12, RZ, RZ, RZ ;  /* 0x000000ffff0c7224 */ /* 0x000fe400078e00ff */
[----:B------:R-:W-:Y:S02]  /*fa20*/  IMAD.MOV.U32 R11, RZ, RZ, 0x1f ;  /* 0x0000001fff0b7424 */ /* 0x000fe400078e00ff */
[----:B------:R-:W-:Y:S01]  /*fa30*/  IMAD.MOV.U32 R15, RZ, RZ, -0x1 ;  /* 0xffffffffff0f7424 */ /* 0x000fe200078e00ff */
[----:B0-----:R-:W-:-:S04]  /*fa40*/  SHF.R.U32.HI R18, RZ, 0x5, R18 ;  /* 0x00000005ff127819 */ /* 0x001fc80000011612 */
[----:B------:R-:W-:-:S04]  /*fa50*/  LOP3.LUT R18, R18, 0x3, RZ, 0xc0, !PT ;  /* 0x0000000312127812 */ /* 0x000fc800078ec0ff */
[----:B------:R-:W-:-:S07]  /*fa60*/  MOV R13, R18 ;  /* 0x00000012000d7202 */ /* 0x000fce0000000f00 */
[----:B-1----:R-:W-:Y:S05]  /*fa70*/  WARPSYNC.COLLECTIVE R15, `(.L_x_106) ;  /* 0x000000000f087348 */ /* 0x002fea0003c00000 */
[----:B------:R0:W2:Y:S02]  /*fa80*/  SHFL.IDX P6, R14, R13, R12, R11 ;  /* 0x0000000c0d0e7389 */ /* 0x0000a400000c000b */
[----:B012---:R-:W-:Y:S01]  /*fa90*/  ENDCOLLECTIVE ;  /* 0x000000000000791b */ /* 0x007fe20003800000 */
.L_x_106:
[----:B------:R-:W-:Y:S05]  /*faa0*/  BRA `(.L_x_107) ;  /* 0xffffffb800ac7947 */ /* 0x000fea000383ffff */
.L_x_49:
[----:B0-----:R0:W1:Y:S02]  /*fab0*/  SYNCS.PHASECHK.TRANS64.TRYWAIT P0, [R0+URZ+0x22880], R34 ;  /* 0x02288022000075a7 */ /* 0x001064000800017f */
[----:B-1----:R-:W-:Y:S05]  /*fac0*/  @!P0 NANOSLEEP.SYNCS 0x989680 ;  /* 0x009896800000895d */ /* 0x002fea0003900000 */
[----:B------:R-:W1:Y:S02]  /*fad0*/  @!P0 SYNCS.PHASECHK.TRANS64 P0, [R0+URZ+0x22880], R34 ;  /* 0x02288022000085a7 */ /* 0x000e64000800007f */
[----:B-1----:R-:W-:Y:S05]  /*fae0*/  @!P0 BRA `(.L_x_49) ;  /* 0xfffffffc00f08947 */ /* 0x002fea000383ffff */
[----:B------:R-:W-:Y:S05]  /*faf0*/  BRA `(.L_x_108) ;  /* 0xffffffbc00a47947 */ /* 0x000fea000383ffff */
.L_x_50:
[----:B------:R-:W-:Y:S01]  /*fb00*/  BSSY B0, `(.L_x_109) ;  /* 0x0000008000007945 */ /* 0x000fe20003800000 */
[----:B------:R-:W-:Y:S01]  /*fb10*/  IMAD.MOV.U32 R13, RZ, RZ, R10 ;  /* 0x000000ffff0d7224 */ /* 0x000fe200078e000a */
[----:B------:R-:W-:Y:S01]  /*fb20*/  MOV R12, RZ ;  /* 0x000000ff000c7202 */ /* 0x000fe20000000f00 */
[----:B------:R-:W-:Y:S02]  /*fb30*/  IMAD.MOV.U32 R11, RZ, RZ, 0x181f ;  /* 0x0000181fff0b7424 */ /* 0x000fe400078e00ff */
[----:B------:R-:W-:-:S07]  /*fb40*/  IMAD.MOV.U32 R15, RZ, RZ, -0x1 ;  /* 0xffffffffff0f7424 */ /* 0x000fce00078e00ff */
[----:B0-----:R-:W-:Y:S05]  /*fb50*/  WARPSYNC.COLLECTIVE R15, `(.L_x_110) ;  /* 0x000000000f087348 */ /* 0x001fea0003c00000 */
[----:B------:R1:W2:Y:S02]  /*fb60*/  SHFL.IDX P6, R14, R13, R12, R11 ;  /* 0x0000000c0d0e7389 */ /* 0x0002a400000c000b */
[----:B012---:R-:W-:Y:S01]  /*fb70*/  ENDCOLLECTIVE ;  /* 0x000000000000791b */ /* 0x007fe20003800000 */
.L_x_110:
[----:B------:R-:W-:Y:S05]  /*fb80*/  BSYNC B0 ;  /* 0x0000000000007941 */ /* 0x000fea0003800000 */
.L_x_109:
[----:B------:R-:W-:Y:S01]  /*fb90*/  IMAD.MOV.U32 R13, RZ, RZ, R9 ;  /* 0x000000ffff0d7224 */ /* 0x000fe200078e0009 */
[----:B------:R-:W-:Y:S01]  /*fba0*/  MOV R12, RZ ;  /* 0x000000ff000c7202 */ /* 0x000fe20000000f00 */
[----:B------:R-:W-:Y:S01]  /*fbb0*/  IMAD.MOV.U32 R11, RZ, RZ, 0x181f ;  /* 0x0000181fff0b7424 */ /* 0x000fe200078e00ff */
[C---:B------:R-:W-:Y:S01]  /*fbc0*/  LOP3.LUT P2, RZ, R28.reuse, 0x800000, RZ, 0xc0, !PT ;  /* 0x008000001cff7812 */ /* 0x040fe2000784c0ff */
[----:B------:R-:W-:Y:S01]  /*fbd0*/  IMAD.MOV.U32 R15, RZ, RZ, -0x1 ;  /* 0xffffffffff0f7424 */ /* 0x000fe200078e00ff */
[C---:B------:R-:W-:Y:S01]  /*fbe0*/  LOP3.LUT P1, RZ, R28.reuse, 0x400000, RZ, 0xc0, !PT ;  /* 0x004000001cff7812 */ /* 0x040fe2000782c0ff */
[----:B------:R-:W-:Y:S01]  /*fbf0*/  IMAD.MOV.U32 R4, RZ, RZ, R14 ;  /* 0x000000ffff047224 */ /* 0x000fe200078e000e */
[----:B------:R-:W-:-:S13]  /*fc00*/  LOP3.LUT P3, RZ, R28, 0x20000, RZ, 0xc0, !PT ;  /* 0x000200001cff7812 */ /* 0x000fda000786c0ff */
[----:B------:R-:W-:Y:S05]  /*fc10*/  WARPSYNC.COLLECTIVE R15, `(.L_x_111) ;  /* 0x000000000f087348 */ /* 0x000fea0003c00000 */
[----:B------:R0:W1:Y:S02]  /*fc20*/  SHFL.IDX P6, R14, R13, R12, R11 ;  /* 0x0000000c0d0e7389 */ /* 0x00006400000c000b */
[----:B01----:R-:W-:Y:S01]  /*fc30*/  ENDCOLLECTIVE ;  /* 0x000000000000791b */ /* 0x003fe20003800000 */
.L_x_111:
[----:B------:R-:W-:Y:S01]  /*fc40*/  MOV R13, R10 ;  /* 0x0000000a000d7202 */ /* 0x000fe20000000f00 */
[----:B------:R-:W-:Y:S01]  /*fc50*/  IMAD.MOV.U32 R12, RZ, RZ, 0x1 ;  /* 0x00000001ff0c7424 */ /* 0x000fe200078e00ff */
[----:B------:R-:W-:-:S13]  /*fc60*/  IADD3 R2, P0, R35, R14, RZ ;  /* 0x0000000e23027210 */ /* 0x000fda0007f1e0ff */
[----:B------:R-:W-:Y:S05]  /*fc70*/  WARPSYNC.COLLECTIVE R15, `(.L_x_112) ;  /* 0x000000000f087348 */ /* 0x000fea0003c00000 */
[----:B------:R0:W1:Y:S02]  /*fc80*/  SHFL.IDX P6, R14, R13, R12, R11 ;  /* 0x0000000c0d0e7389 */ /* 0x00006400000c000b */
[----:B01----:R-:W-:Y:S01]  /*fc90*/  ENDCOLLECTIVE ;  /* 0x000000000000791b */ /* 0x003fe20003800000 */
.L_x_112:
[----:B------:R-:W-:Y:S02]  /*fca0*/  IMAD.X R3, RZ, RZ, R4, P0 ;  /* 0x000000ffff037224 */ /* 0x000fe400000e0604 */
[----:B------:R-:W-:-:S05]  /*fcb0*/  VIADD R4, R29, UR42 ;  /* 0x0000002a1d047c36 */ /* 0x000fca0008000000 */
[----:B------:R-:W-:Y:S01]  /*fcc0*/  @!PT LDS RZ, [RZ] ;  /* 0x00000000fffff984 */ /* 0x000fe20000000800 */
[----:B------:R-:W-:Y:S01]  /*fcd0*/  @!PT LDS RZ, [RZ] ;  /* 0x00000000fffff984 */ /* 0x000fe20000000800 */
[----:B------:R-:W-:Y:S01]  /*fce0*/  @!PT LDS RZ, [RZ] ;  /* 0x00000000fffff984 */ /* 0x000fe20000000800 */
[----:B------:R0:W-:Y:S01]  /*fcf0*/  LDGSTS.E.BYPASS.LTC128B.128 [R4+0xa400], desc[UR50][R2.64], !P2 ;  /* 0x0a40000002047fae */ /* 0x0001e2000d101d72 */
[----:B------:R-:W-:Y:S01]  /*fd00*/  LOP3.LUT P2, RZ, R28, 0x200000, RZ, 0xc0, !PT ;  /* 0x002000001cff7812 */ /* 0x000fe2000784c0ff */
[----:B------:R-:W-:Y:S02]  /*fd10*/  IMAD.MOV.U32 R13, RZ, RZ, R9 ;  /* 0x000000ffff0d7224 */ /* 0x000fe400078e0009 */
[----:B0-----:R-:W-:-:S10]  /*fd20*/  IMAD.MOV.U32 R3, RZ, RZ, R14 ;  /* 0x000000ffff037224 */ /* 0x001fd400078e000e */
[----:B------:R-:W-:Y:S05]  /*fd30*/  WARPSYNC.COLLECTIVE R15, `(.L_x_113) ;  /* 0x000000000f087348 */ /* 0x000fea0003c00000 */
[----:B------:R0:W1:Y:S02]  /*fd40*/  SHFL.IDX P6, R14, R13, R12, R11 ;  /* 0x0000000c0d0e7389 */ /* 0x00006400000c000b */
[----:B01----:R-:W-:Y:S01]  /*fd50*/  ENDCOLLECTIVE ;  /* 0x000000000000791b */ /* 0x003fe20003800000 */
.L_x_113:
[----:B------:R-:W-:Y:S02]  /*fd60*/  IMAD.MOV.U32 R13, RZ, RZ, R10 ;  /* 0x000000ffff0d7224 */ /* 0x000fe400078e000a */
[----:B------:R-:W-:Y:S02]  /*fd70*/  IMAD.MOV.U32 R12, RZ, RZ, 0x2 ;  /* 0x00000002ff0c7424 */ /* 0x000fe400078e00ff */
[----:B------:R-:W-:-:S07]  /*fd80*/  IMAD.MOV.U32 R2, RZ, RZ, R14 ;  /* 0x000000ffff027224 */ /* 0x000fce00078e000e */
[----:B------:R-:W-:Y:S05]  /*fd90*/  WARPSYNC.COLLECTIVE R15, `(.L_x_114) ;  /* 0x000000000f087348 */ /* 0x000fea0003c00000 */
[----:B------:R0:W1:Y:S02]  /*fda0*/  SHFL.IDX P6, R14, R13, R12, R11 ;  /* 0x0000000c0d0e7389 */ /* 0x00006400000c000b */
[----:B01----:R-:W-:Y:S01]  /*fdb0*/  ENDCOLLECTIVE ;  /* 0x000000000000791b */ /* 0x003fe20003800000 */
.L_x_114:
[----:B------:R-:W-:-:S04]  /*fdc0*/  IADD3 R2, P0, R35, R2, RZ ;  /* 0x0000000223027210 */ /* 0x000fc80007f1e0ff */
[----:B------:R-:W-:-:S05]  /*fdd0*/  IADD3.X R3, RZ, R3, RZ, P0, !PT ;  /* 0x00000003ff037210 */ /* 0x000fca00007fe4ff */
        /* <DEDUP_REMOVED lines=10> */
.L_x_115:
[----:B------:R-:W-:Y:S02]  /*fe80*/  IMAD.MOV.U32 R13, RZ, RZ, R10 ;  /* 0x000000ffff0d7224 */ /* 0x000fe400078e000a */
[----:B------:R-:W-:Y:S01]  /*fe90*/  IMAD.MOV.U32 R12, RZ, RZ, 0x3 ;  /* 0x00000003ff0c7424 */ /* 0x000fe200078e00ff */
[----:B------:R-:W-:-:S07]  /*fea0*/  MOV R2, R14 ;  /* 0x0000000e00027202 */ /* 0x000fce0000000f00 */
[----:B------:R-:W-:Y:S05]  /*feb0*/  WARPSYNC.COLLECTIVE R15, `(.L_x_116) ;  /* 0x000000000f087348 */ /* 0x000fea0003c00000 */
[----:B------:R0:W1:Y:S02]  /*fec0*/  SHFL.IDX P6, R14, R13, R12, R11 ;  /* 0x0000000c0d0e7389 */ /* 0x00006400000c000b */
[----:B01----:R-:W-:Y:S01]  /*fed0*/  ENDCOLLECTIVE ;  /* 0x000000000000791b */ /* 0x003fe20003800000 */
.L_x_116:
[----:B------:R-:W-:-:S05]  /*fee0*/  IADD3 R2, P0, R35, R2, RZ ;  /* 0x0000000223027210 */ /* 0x000fca0007f1e0ff */
[----:B------:R-:W-:-:S05]  /*fef0*/  IMAD.X R3, RZ, RZ, R3, P0 ;  /* 0x000000ffff037224 */ /* 0x000fca00000e0603 */
[----:B------:R-:W-:Y:S01]  /*ff00*/  @!PT LDS RZ, [RZ] ;  /* 0x00000000fffff984 */ /* 0x000fe20000000800 */
[----:B------:R-:W-:Y:S01]  /*ff10*/  @!PT LDS RZ, [RZ] ;  /* 0x00000000fffff984 */ /* 0x000fe20000000800 */
[----:B------:R-:W-:Y:S01]  /*ff20*/  @!PT LDS RZ, [RZ] ;  /* 0x00000000fffff984 */ /* 0x000fe20000000800 */
[----:B------:R0:W-:Y:S01]  /*ff30*/  LDGSTS.E.BYPASS.LTC128B.128 [R4+0xb400], desc[UR50][R2.64], !P2 ;  /* 0x0b40000002047fae */ /* 0x0001e2000d101d72 */
[----:B------:R-:W-:Y:S02]  /*ff40*/  LOP3.LUT P2, RZ, R28, 0x80000, RZ, 0xc0, !PT ;  /* 0x000800001cff7812 */ /* 0x000fe4000784c0ff */
[----:B------:R-:W-:Y:S01]  /*ff50*/  MOV R13, R9 ;  /* 0x00000009000d7202 */ /* 0x000fe20000000f00 */
[----:B------:R-:W-:-:S10]  /*ff60*/  IMAD.MOV.U32 R19, RZ, RZ, R14 ;  /* 0x000000ffff137224 */ /* 0x000fd400078e000e */
[----:B0-----:R-:W-:Y:S05]  /*ff70*/  WARPSYNC.COLLECTIVE R15, `(.L_x_117) ;  /* 0x000000000f087348 */ /* 0x001fea0003c00000 */
[----:B------:R1:W2:Y:S02]  /*ff80*/  SHFL.IDX P6, R14, R13, R12, R11 ;  /* 0x0000000c0d0e7389 */ /* 0x0002a400000c000b */
[----:B012---:R-:W-:Y:S01]  /*ff90*/  ENDCOLLECTIVE ;  /* 0x000000000000791b */ /* 0x007fe20003800000 */
.L_x_117:
[----:B------:R-:W-:Y:S02]  /*ffa0*/  IMAD.MOV.U32 R13, RZ, RZ, R10 ;  /* 0x000000ffff0d7224 */ /* 0x000fe400078e000a */
[----:B------:R-:W-:Y:S02]  /*ffb0*/  IMAD.MOV.U32 R12, RZ, RZ, 0x4 ;  /* 0x00000004ff0c7424 */ /* 0x000fe400078e00ff */
[----:B------:R-:W-:-:S07]  /*ffc0*/  IMAD.MOV.U32 R26, RZ, RZ, R14 ;  /* 0x000000ffff1a7224 */ /* 0x000fce00078e000e */
[----:B------:R-:W-:Y:S05]  /*ffd0*/  WARPSYNC.COLLECTIVE R15, `(.L_x_118) ;  /* 0x000000000f087348 */ /* 0x000fea0003c00000 */
[----:B------:R0:W1:Y:S02]  /*ffe0*/  SHFL.IDX P6, R14, R13, R12, R11 ;  /* 0x0000000c0d0e7389 */ /* 0x00006400000c000b */
[----:B01----:R-:W-:Y:S01]  /*fff0*/  ENDCOLLECTIVE ;  /* 0x000000000000791b */ /* 0x003fe20003800000 */
.L_x_118:
[----:B------:R-:W-:-:S05]  /*10000*/  IADD3 R2, P0, R35, R26, RZ ;  /* 0x0000001a23027210 */ /* 0x000fca0007f1e0ff */
[----:B------:R-:W-:-:S05]  /*10010*/  IMAD.X R3, RZ, RZ, R19, P0 ;  /* 0x000000ffff037224 */ /* 0x000fca00000e0613 */
[----:B------:R-:W-:Y:S01]  /*10020*/  @!PT LDS RZ, [RZ] ;  /* 0x00000000fffff984 */ /* 0x000fe20000000800 */
[----:B------:R-:W-:Y:S01]  /*10030*/  @!PT LDS RZ, [RZ] ;  /* 0x00000000fffff984 */ /* 0x000fe20000000800 */
[----:B------:R-:W-:Y:S01]  /*10040*/  @!PT LDS RZ, [RZ] ;  /* 0x00000000fffff984 */ /* 0x000fe20000000800 */
[----:B------:R0:W-:Y:S01]  /*10050*/  LDGSTS.E.BYPASS.LTC128B.128 [R4+0xbc00], desc[UR50][R2.64], !P1 ;  /* 0x0bc0000002047fae */ /* 0x0001e2000c901d72 */
[----:B------:R-:W-:Y:S01]  /*10060*/  IMAD.MOV.U32 R13, RZ, RZ, R9 ;  /* 0x000000ffff0d7224 */ /* 0x000fe200078e0009 */
[----:B------:R-:W-:Y:S02]  /*10070*/  LOP3.LUT P1, RZ, R28, 0x40000, RZ, 0xc0, !PT ;  /* 0x000400001cff7812 */ /* 0x000fe4000782c0ff */
[----:B------:R-:W-:-:S11]  /*10080*/  MOV R19, R14 ;  /* 0x0000000e00137202 */ /* 0x000fd60000000f00 */
[----:B0-----:R-:W-:Y:S05]  /*10090*/  WARPSYNC.COLLECTIVE R15, `(.L_x_119) ;  /* 0x000000000f087348 */ /* 0x001fea0003c00000 */
[----:B------:R1:W2:Y:S02]  /*100a0*/  SHFL.IDX P6, R14, R13, R12, R11 ;  /* 0x0000000c0d0e7389 */ /* 0x0002a400000c000b */
[----:B012---:R-:W-:Y:S01]  /*100b0*/  ENDCOLLECTIVE ;  /* 0x000000000000791b */ /* 0x007fe20003800000 */
.L_x_119:
[----:B------:R-:W-:Y:S01]  /*100c0*/  IMAD.MOV.U32 R13, RZ, RZ, R10 ;  /* 0x000000ffff0d7224 */ /* 0x000fe200078e000a */
[----:B------:R-:W-:Y:S01]  /*100d0*/  MOV R12, 0x5 ;  /* 0x00000005000c7802 */ /* 0x000fe20000000f00 */
[----:B------:R-:W-:-:S07]  /*100e0*/  IMAD.MOV.U32 R24, RZ, RZ, R14 ;  /* 0x000000ffff187224 */ /* 0x000fce00078e000e */
[----:B------:R-:W-:Y:S05]  /*100f0*/  WARPSYNC.COLLECTIVE R15, `(.L_x_120) ;  /* 0x000000000f087348 */ /* 0x000fea0003c00000 */
[----:B------:R0:W1:Y:S02]  /*10100*/  SHFL.IDX P6, R14, R13, R12, R11 ;  /* 0x0000000c0d0e7389 */ /* 0x00006400000c000b */
[----:B01----:R-:W-:Y:S01]  /*10110*/  ENDCOLLECTIVE ;  /* 0x000000000000791b */ /* 0x003fe20003800000 */
.L_x_120:
[----:B------:R-:W-:-:S05]  /*10120*/  IADD3 R2, P0, R35, R24, RZ ;  /* 0x0000001823027210 */ /* 0x000fca0007f1e0ff */
[----:B------:R-:W-:-:S05]  /*10130*/  IMAD.X R3, RZ, RZ, R19, P0 ;  /* 0x000000ffff037224 */ /* 0x000fca00000e0613 */
[----:B------:R-:W-:Y:S01]  /*10140*/  @!PT LDS RZ, [RZ] ;  /* 0x00000000fffff984 */ /* 0x000fe20000000800 */
[----:B------:R-:W-:Y:S01]  /*10150*/  @!PT LDS RZ, [RZ] ;  /* 0x00000000fffff984 */ /* 0x000fe20000000800 */
[----:B------:R-:W-:Y:S01]  /*10160*/  @!PT LDS RZ, [RZ] ;  /* 0x00000000fffff984 */ /* 0x000fe20000000800 */
[----:B------:R0:W-:Y:S01]  /*10170*/  LDGSTS.E.BYPASS.LTC128B.128 [R4+0xc400], desc[UR50][R2.64], !P2 ;  /* 0x0c40000002047fae */ /* 0x0001e2000d101d72 */
[----:B------:R-:W-:Y:S01]  /*10180*/  IMAD.MOV.U32 R13, RZ, RZ, R9 ;  /* 0x000000ffff0d7224 */ /* 0x000fe200078e0009 */
[----:B------:R-:W-:Y:S01]  /*10190*/  LOP3.LUT P2, RZ, R28, 0x10000, RZ, 0xc0, !PT ;  /* 0x000100001cff7812 */ /* 0x000fe2000784c0ff */
[----:B------:R-:W-:-:S12]  /*101a0*/  IMAD.MOV.U32 R19, RZ, RZ, R14 ;  /* 0x000000ffff137224 */ /* 0x000fd800078e000e */
[----:B0-----:R-:W-:Y:S05]  /*101b0*/  WARPSYNC.COLLECTIVE R15, `(.L_x_121) ;  /* 0x000000000f087348 */ /* 0x001fea0003c00000 */
[----:B------:R1:W2:Y:S02]  /*101c0*/  SHFL.IDX P6, R14, R13, R12, R11 ;  /* 0x0000000c0d0e7389 */ /* 0x0002a400000c000b */
[----:B012---:R-:W-:Y:S01]  /*101d0*/  ENDCOLLECTIVE ;  /* 0x000000000000791b */ /* 0x007fe20003800000 */
.L_x_121:
[----:B------:R-:W-:Y:S01]  /*101e0*/  MOV R13, R10 ;  /* 0x0000000a000d7202 */ /* 0x000fe20000000f00 */
[----:B------:R-:W-:Y:S02]  /*101f0*/  IMAD.MOV.U32 R12, RZ, RZ, 0x6 ;  /* 0x00000006ff0c7424 */ /* 0x000fe400078e00ff */
[----:B------:R-:W-:-:S07]  /*10200*/  IMAD.MOV.U32 R22, RZ, RZ, R14 ;  /* 0x000000ffff167224 */ /* 0x000fce00078e000e */
[----:B------:R-:W-:Y:S05]  /*10210*/  WARPSYNC.COLLECTIVE R15, `(.L_x_122) ;  /* 0x000000000f087348 */ /* 0x000fea0003c00000 */
[----:B------:R0:W1:Y:S02]  /*10220*/  SHFL.IDX P6, R14, R13, R12, R11 ;  /* 0x0000000c0d0e7389 */ /* 0x00006400000c000b */
[----:B01----:R-:W-:Y:S01]  /*10230*/  ENDCOLLECTIVE ;  /* 0x000000000000791b */ /* 0x003fe20003800000 */
.L_x_122:
        /* <DEDUP_REMOVED lines=12> */
.L_x_123:
[----:B------:R-:W-:Y:S02]  /*10300*/  IMAD.MOV.U32 R13, RZ, RZ, R10 ;  /* 0x000000ffff0d7224 */ /* 0x000fe400078e000a */
[----:B------:R-:W-:Y:S02]  /*10310*/  IMAD.MOV.U32 R12, RZ, RZ, 0x7 ;  /* 0x00000007ff0c7424 */ /* 0x000fe400078e00ff */
[----:B------:R-:W-:-:S07]  /*10320*/  IMAD.MOV.U32 R20, RZ, RZ, R14 ;  /* 0x000000ffff147224 */ /* 0x000fce00078e000e */
[----:B------:R-:W-:Y:S05]  /*10330*/  WARPSYNC.COLLECTIVE R15, `(.L_x_124) ;  /* 0x000000000f087348 */ /* 0x000fea0003c00000 */
[----:B------:R0:W1:Y:S02]  /*10340*/  SHFL.IDX P6, R14, R13, R12, R11 ;  /* 0x0000000c0d0e7389 */ /* 0x00006400000c000b */
[----:B01----:R-:W-:Y:S01]  /*10350*/  ENDCOLLECTIVE ;  /* 0x000000000000791b */ /* 0x003fe20003800000 */
.L_x_124:
[----:B------:R-:W-:-:S04]  /*10360*/  IADD3 R2, P0, R35, R20, RZ ;  /* 0x0000001423027210 */ /* 0x000fc80007f1e0ff */
[----:B------:R-:W-:-:S05]  /*10370*/  IADD3.X R3, RZ, R19, RZ, P0, !PT ;  /* 0x00000013ff037210 */ /* 0x000fca00007fe4ff */
[----:B------:R-:W-:Y:S01]  /*10380*/  @!PT LDS RZ, [RZ] ;  /* 0x00000000fffff984 */ /* 0x000fe20000000800 */
[----:B------:R-:W-:Y:S01]  /*10390*/  @!PT LDS RZ, [RZ] ;  /* 0x00000000fffff984 */ /* 0x000fe20000000800 */
[----:B------:R-:W-:Y:S01]  /*103a0*/  @!PT LDS RZ, [RZ] ;  /* 0x00000000fffff984 */ /* 0x000fe20000000800 */
[----:B------:R0:W-:Y:S01]  /*103b0*/  LDGSTS.E.BYPASS.LTC128B.128 [R4+0xd400], desc[UR50][R2.64], !P3 ;  /* 0x0d40000002047fae */ /* 0x0001e2000d901d72 */
[----:B------:R-:W-:Y:S02]  /*103c0*/  IMAD.MOV.U32 R13, RZ, RZ, R9 ;  /* 0x000000ffff0d7224 */ /* 0x000fe400078e0009 */
[----:B------:R-:W-:-:S07]  /*103d0*/  IMAD.MOV.U32 R10, RZ, RZ, R14 ;  /* 0x000000ffff0a7224 */ /* 0x000fce00078e000e */
[----:B0-----:R-:W-:Y:S05]  /*103e0*/  WARPSYNC.COLLECTIVE R15, `(.L_x_125) ;  /* 0x000000000f087348 */ /* 0x001fea0003c00000 */
[----:B------:R1:W2:Y:S02]  /*103f0*/  SHFL.IDX P6, R14, R13, R12, R11 ;  /* 0x0000000c0d0e7389 */ /* 0x0002a400000c000b */
[----:B012---:R-:W-:Y:S01]  /*10400*/  ENDCOLLECTIVE ;  /* 0x000000000000791b */ /* 0x007fe20003800000 */
.L_x_125:
[----:B------:R-:W-:Y:S02]  /*10410*/  IMAD.MOV.U32 R13, RZ, RZ, R18 ;  /* 0x000000ffff0d7224 */ /* 0x000fe400078e0012 */
[----:B------:R-:W-:Y:S01]  /*10420*/  IMAD.MOV.U32 R12, RZ, RZ, RZ ;  /* 0x000000ffff0c7224 */ /* 0x000fe200078e00ff */
[----:B------:R-:W-:-:S07]  /*10430*/  MOV R9, R14 ;  /* 0x0000000e00097202 */ /* 0x000fce0000000f00 */
[----:B------:R-:W-:Y:S05]  /*10440*/  WARPSYNC.COLLECTIVE R15, `(.L_x_126) ;  /* 0x000000000f087348 */ /* 0x000fea0003c00000 */
[----:B------:R0:W1:Y:S02]  /*10450*/  SHFL.IDX P6, R14, R13, R12, R11 ;  /* 0x0000000c0d0e7389 */ /* 0x00006400000c000b */
[----:B01----:R-:W-:Y:S01]  /*10460*/  ENDCOLLECTIVE ;  /* 0x000000000000791b */ /* 0x003fe20003800000 */
.L_x_126:
[----:B------:R-:W-:-:S05]  /*10470*/  IADD3 R2, P0, R35, R9, RZ ;  /* 0x0000000923027210 */ /* 0x000fca0007f1e0ff */
[----:B------:R-:W-:-:S05]  /*10480*/  IMAD.X R3, RZ, RZ, R10, P0 ;  /* 0x000000ffff037224 */ /* 0x000fca00000e060a */
[----:B------:R-:W-:Y:S01]  /*10490*/  @!PT LDS RZ, [RZ] ;  /* 0x00000000fffff984 */ /* 0x000fe20000000800 */
[----:B------:R-:W-:Y:S01]  /*104a0*/  @!PT LDS RZ, [RZ] ;  /* 0x00000000fffff984 */ /* 0x000fe20000000800 */
[----:B------:R-:W-:Y:S01]  /*104b0*/  @!PT LDS RZ, [RZ] ;  /* 0x00000000fffff984 */ /* 0x000fe20000000800 */
[----:B------:R0:W-:Y:S01]  /*104c0*/  LDGSTS.E.BYPASS.LTC128B.128 [R4+0xdc00], desc[UR50][R2.64], !P2 ;  /* 0x0dc0000002047fae */ /* 0x0001e2000d101d72 */
[----:B------:R-:W-:Y:S01]  /*104d0*/  MOV R13, R17 ;  /* 0x00000011000d7202 */ /* 0x000fe20000000f00 */
[----:B0-----:R-:W-:-:S07]  /*104e0*/  IMAD.MOV.U32 R3, RZ, RZ, R14 ;  /* 0x000000ffff037224 */ /* 0x001fce00078e000e */
[----:B------:R-:W-:Y:S05]  /*104f0*/  WARPSYNC.COLLECTIVE R15, `(.L_x_127) ;  /* 0x000000000f087348 */ /* 0x000fea0003c00000 */
[----:B------:R0:W1:Y:S02]  /*10500*/  SHFL.IDX P6, R14, R13, R12, R11 ;  /* 0x0000000c0d0e7389 */ /* 0x00006400000c000b */
[----:B01----:R-:W-:Y:S01]  /*10510*/  ENDCOLLECTIVE ;  /* 0x000000000000791b */ /* 0x003fe20003800000 */
.L_x_127:
[----:B------:R-:W-:Y:S02]  /*10520*/  IMAD.MOV.U32 R13, RZ, RZ, R18 ;  /* 0x000000ffff0d7224 */ /* 0x000fe400078e0012 */
[----:B------:R-:W-:Y:S02]  /*10530*/  IMAD.MOV.U32 R12, RZ, RZ, 0x1 ;  /* 0x00000001ff0c7424 */ /* 0x000fe400078e00ff */
[----:B------:R-:W-:-:S07]  /*10540*/  IMAD.MOV.U32 R2, RZ, RZ, R14 ;  /* 0x000000ffff027224 */ /* 0x000fce00078e000e */
[----:B------:R-:W-:Y:S05]  /*10550*/  WARPSYNC.COLLECTIVE R15, `(.L_x_128) ;  /* 0x000000000f087348 */ /* 0x000fea0003c00000 */
[----:B------:R0:W1:Y:S02]  /*10560*/  SHFL.IDX P6, R14, R13, R12, R11 ;  /* 0x0000000c0d0e7389 */ /* 0x00006400000c000b */
[----:B01----:R-:W-:Y:S01]  /*10570*/  ENDCOLLECTIVE ;  /* 0x000000000000791b */ /* 0x003fe20003800000 */
.L_x_128:
[----:B------:R-:W-:-:S05]  /*10580*/  IADD3 R2, P0, R35, R2, RZ ;  /* 0x0000000223027210 */ /* 0x000fca0007f1e0ff */
[----:B------:R-:W-:-:S05]  /*10590*/  IMAD.X R3, RZ, RZ, R3, P0 ;  /* 0x000000ffff037224 */ /* 0x000fca00000e0603 */
[----:B------:R-:W-:Y:S01]  /*105a0*/  @!PT LDS RZ, [RZ] ;  /* 0x00000000fffff984 */ /* 0x000fe20000000800 */
[----:B------:R-:W-:Y:S01]  /*105b0*/  @!PT LDS RZ, [RZ] ;  /* 0x00000000fffff984 */ /* 0x000fe20000000800 */
[----:B------:R-:W-:Y:S01]  /*105c0*/  @!PT LDS RZ, [RZ] ;  /* 0x00000000fffff984 */ /* 0x000fe20000000800 */
[----:B------:R0:W-:Y:S01]  /*105d0*/  LDGSTS.E.BYPASS.LTC128B.128 [R4+0xe400], desc[UR50][R2.64], !P1 ;  /* 0x0e40000002047fae */ /* 0x0001e2000c901d72 */
[----:B------:R-:W-:Y:S01]  /*105e0*/  IMAD.MOV.U32 R13, RZ, RZ, R17 ;  /* 0x000000ffff0d7224 */ /* 0x000fe200078e0011 */
[----:B------:R-:W-:-:S07]  /*105f0*/  MOV R18, R14 ;  /* 0x0000000e00127202 */ /* 0x000fce0000000f00 */
[----:B0-----:R-:W-:Y:S05]  /*10600*/  WARPSYNC.COLLECTIVE R15, `(.L_x_129) ;  /* 0x000000000f087348 */ /* 0x001fea0003c00000 */
[----:B------:R1:W2:Y:S02]  /*10610*/  SHFL.IDX P6, R14, R13, R12, R11 ;  /* 0x0000000c0d0e7389 */ /* 0x0002a400000c000b */
[----:B012---:R-:W-:Y:S01]  /*10620*/  ENDCOLLECTIVE ;  /* 0x000000000000791b */ /* 0x007fe20003800000 */
.L_x_129:
[----:B------:R-:W-:Y:S05]  /*10630*/  BRA `(.L_x_130) ;  /* 0xffffffb800707947 */ /* 0x000fea000383ffff */
.L_x_55:
[----:B--2---:R2:W3:Y:S02]  /*10640*/  SYNCS.PHASECHK.TRANS64.TRYWAIT P0, [R0+URZ+0x22840], R34 ;  /* 0x02284022000075a7 */ /* 0x0044e4000800017f */
[----:B---3--:R-:W-:Y:S05]  /*10650*/  @!P0 NANOSLEEP.SYNCS 0x989680 ;  /* 0x009896800000895d */ /* 0x008fea0003900000 */
[----:B------:R-:W3:Y:S02]  /*10660*/  @!P0 SYNCS.PHASECHK.TRANS64 P0, [R0+URZ+0x22840], R34 ;  /* 0x02284022000085a7 */ /* 0x000ee4000800007f */
[----:B---3--:R-:W-:Y:S05]  /*10670*/  @!P0 BRA `(.L_x_55) ;  /* 0xfffffffc00f08947 */ /* 0x008fea000383ffff */
[----:B------:R-:W-:Y:S05]  /*10680*/  BRA `(.L_x_131) ;  /* 0xffffffb800c47947 */ /* 0x000fea000383ffff */
.L_x_56:
[----:B------:R-:W-:Y:S01]  /*10690*/  BSSY B0, `(.L_x_132) ;  /* 0x0000008000007945 */ /* 0x000fe20003800000 */
[----:B------:R-:W-:Y:S01]  /*106a0*/  IMAD.MOV.U32 R13, RZ, RZ, R7 ;  /* 0x000000ffff0d7224 */ /* 0x000fe200078e0007 */
[----:B------:R-:W-:Y:S01]  /*106b0*/  MOV R15, 0xffffffff ;  /* 0xffffffff000f7802 */ /* 0x000fe20000000f00 */
[----:B------:R-:W-:Y:S02]  /*106c0*/  IMAD.MOV.U32 R12, RZ, RZ, RZ ;  /* 0x000000ffff0c7224 */ /* 0x000fe400078e00ff */
[----:B------:R-:W-:-:S07]  /*106d0*/  IMAD.MOV.U32 R11, RZ, RZ, 0x181f ;  /* 0x0000181fff0b7424 */ /* 0x000fce00078e00ff */
[----:B012--5:R-:W-:Y:S05]  /*106e0*/  WARPSYNC.COLLECTIVE R15, `(.L_x_133) ;  /* 0x000000000f087348 */ /* 0x027fea0003c00000 */
[----:B------:R3:W4:Y:S02]  /*106f0*/  SHFL.IDX P6, R14, R13, R12, R11 ;  /* 0x0000000c0d0e7389 */ /* 0x00072400000c000b */
[----:B012345:R-:W-:Y:S01]  /*10700*/  ENDCOLLECTIVE ;  /* 0x000000000000791b */ /* 0x03ffe20003800000 */
.L_x_133:
[----:B------:R-:W-:Y:S05]  /*10710*/  BSYNC B0 ;  /* 0x0000000000007941 */ /* 0x000fea0003800000 */
.L_x_132:
[----:B------:R-:W-:Y:S01]  /*10720*/  IMAD.MOV.U32 R13, RZ, RZ, R8 ;  /* 0x000000ffff0d7224 */ /* 0x000fe200078e0008 */
[----:B------:R-:W-:Y:S01]  /*10730*/  MOV R15, 0xffffffff ;  /* 0xffffffff000f7802 */ /* 0x000fe20000000f00 */
[----:B------:R-:W-:Y:S01]  /*10740*/  IMAD.MOV.U32 R12, RZ, RZ, RZ ;  /* 0x000000ffff0c7224 */ /* 0x000fe200078e00ff */
[C---:B------:R-:W-:Y:S01]  /*10750*/  ISETP.GE.AND P2, PT, R23.reuse, 0x1, PT ;  /* 0x000000011700780c */ /* 0x040fe20003f46270 */
[----:B------:R-:W-:Y:S01]  /*10760*/  IMAD.MOV.U32 R11, RZ, RZ, 0x181f ;  /* 0x0000181fff0b7424 */ /* 0x000fe200078e00ff */
[----:B------:R-:W-:Y:S01]  /*10770*/  ISETP.GE.AND P3, PT, R23, 0x61, PT ;  /* 0x000000611700780c */ /* 0x000fe20003f66270 */
[----:B------:R-:W-:-:S12]  /*10780*/  IMAD.MOV.U32 R2, RZ, RZ, R14 ;  /* 0x000000ffff027224 */ /* 0x000fd800078e000e */
[----:B------:R-:W-:Y:S05]  /*10790*/  WARPSYNC.COLLECTIVE R15, `(.L_x_134) ;  /* 0x000000000f087348 */ /* 0x000fea0003c00000 */
[----:B------:R0:W1:Y:S02]  /*107a0*/  SHFL.IDX P6, R14, R13, R12, R11 ;  /* 0x0000000c0d0e7389 */ /* 0x00006400000c000b */
[----:B01----:R-:W-:Y:S01]  /*107b0*/  ENDCOLLECTIVE ;  /* 0x000000000000791b */ /* 0x003fe20003800000 */
.L_x_134:
[----:B------:R-:W-:Y:S02]  /*107c0*/  IMAD.MOV.U32 R13, RZ, RZ, R7 ;  /* 0x000000ffff0d7224 */ /* 0x000fe400078e0007 */
[----:B------:R-:W-:Y:S02]  /*107d0*/  IMAD.MOV.U32 R12, RZ, RZ, 0x1 ;  /* 0x00000001ff0c7424 */ /* 0x000fe400078e00ff */
[----:B------:R-:W-:-:S07]  /*107e0*/  IMAD.MOV.U32 R3, RZ, RZ, R14 ;  /* 0x000000ffff037224 */ /* 0x000fce00078e000e */
[----:B------:R-:W-:Y:S05]  /*107f0*/  WARPSYNC.COLLECTIVE R15, `(.L_x_135) ;  /* 0x000000000f087348 */ /* 0x000fea0003c00000 */
[----:B------:R0:W1:Y:S02]  /*10800*/  SHFL.IDX P6, R14, R13, R12, R11 ;  /* 0x0000000c0d0e7389 */ /* 0x00006400000c000b */
[----:B01----:R-:W-:Y:S01]  /*10810*/  ENDCOLLECTIVE ;  /* 0x000000000000791b */ /* 0x003fe20003800000 */
.L_x_135:
[----:B------:R-:W-:-:S05]  /*10820*/  @P2 IADD3 R3, P0, R22, R3, RZ ;  /* 0x0000000316032210 */ /* 0x000fca0007f1e0ff */
[----:B------:R-:W-:-:S05]  /*10830*/  @P2 IMAD.X R2, RZ, RZ, R2, P0 ;  /* 0x000000ffff022224 */ /* 0x000fca00000e0602 */
[----:B------:R-:W-:Y:S01]  /*10840*/  @P2 LOP3.LUT R3, R3, R2, RZ, 0x3c, !PT ;  /* 0x0000000203032212 */ /* 0x000fe200078e3cff */
[----:B------:R-:W-:-:S03]  /*10850*/  IMAD.MOV.U32 R13, RZ, RZ, R8 ;  /* 0x000000ffff0d7224 */ /* 0x000fc600078e0008 */
[----:B------:R-:W-:-:S04]  /*10860*/  @P2 LOP3.LUT R2, R3, R2, RZ, 0x3c, !PT ;  /* 0x0000000203022212 */ /* 0x000fc800078e3cff */
[----:B------:R-:W-:Y:S02]  /*10870*/  @P2 LOP3.LUT R3, R3, R2, RZ, 0x3c, !PT ;  /* 0x0000000203032212 */ /* 0x000fe400078e3cff */
[----:B------:R-:W-:-:S07]  /*10880*/  MOV R21, R14 ;  /* 0x0000000e00157202 */ /* 0x000fce0000000f00 */
[----:B------:R-:W-:Y:S05]  /*10890*/  WARPSYNC.COLLECTIVE R15, `(.L_x_136) ;  /* 0x000000000f087348 */ /* 0x000fea0003c00000 */
[----:B------:R0:W1:Y:S02]  /*108a0*/  SHFL.IDX P6, R14, R13, R12, R11 ;  /* 0x0000000c0d0e7389 */ /* 0x00006400000c000b */
[----:B01----:R-:W-:Y:S01]  /*108b0*/  ENDCOLLECTIVE ;  /* 0x000000000000791b */ /* 0x003fe20003800000 */
.L_x_136:
[----:B------:R-:W-:Y:S01]  /*108c0*/  @!PT LDS RZ, [RZ] ;  /* 0x00000000fffff984 */ /* 0x000fe20000000800 */
[----:B------:R-:W-:Y:S01]  /*108d0*/  @!PT LDS RZ, [RZ] ;  /* 0x00000000fffff984 */ /* 0x000fe20000000800 */
[----:B------:R-:W-:Y:S01]  /*108e0*/  @!PT LDS RZ, [RZ] ;  /* 0x00000000fffff984 */ /* 0x000fe20000000800 */
[----:B------:R0:W-:Y:S01]  /*108f0*/  @P2 LDGSTS.E.BYPASS.LTC128B.128 [R4+0x18400], desc[UR50][R2.64], !P1 ;  /* 0x1840000002042fae */ /* 0x0001e2000c901d72 */
[----:B------:R-:W-:Y:S02]  /*10900*/  ISETP.GE.AND P2, PT, R23, 0x11, PT ;  /* 0x000000111700780c */ /* 0x000fe40003f46270 */
[----:B------:R-:W-:Y:S01]  /*10910*/  MOV R13, R7 ;  /* 0x00000007000d7202 */ /* 0x000fe20000000f00 */
[----:B------:R-:W-:-:S10]  /*10920*/  IMAD.MOV.U32 R12, RZ, RZ, 0x2 ;  /* 0x00000002ff0c7424 */ /* 0x000fd400078e00ff */
[----:B0-----:R-:W-:-:S13]  /*10930*/  @P2 IADD3 R19, P0, R22, R14, RZ ;  /* 0x0000000e16132210 */ /* 0x001fda0007f1e0ff */
[----:B------:R-:W-:Y:S05]  /*10940*/  WARPSYNC.COLLECTIVE R15, `(.L_x_137) ;  /* 0x000000000f087348 */ /* 0x000fea0003c00000 */
[----:B------:R0:W1:Y:S02]  /*10950*/  SHFL.IDX P6, R14, R13, R12, R11 ;  /* 0x0000000c0d0e7389 */ /* 0x00006400000c000b */
[----:B01----:R-:W-:Y:S01]  /*10960*/  ENDCOLLECTIVE ;  /* 0x000000000000791b */ /* 0x003fe20003800000 */
.L_x_137:
[----:B------:R-:W-:Y:S02]  /*10970*/  @P2 IMAD.X R21, RZ, RZ, R21, P0 ;  /* 0x000000ffff152224 */ /* 0x000fe400000e0615 */
[----:B------:R-:W-:Y:S02]  /*10980*/  @P2 IMAD.MOV.U32 R2, RZ, RZ, R19 ;  /* 0x000000ffff022224 */ /* 0x000fe400078e0013 */
[----:B------:R-:W-:-:S05]  /*10990*/  @P2 IMAD.MOV.U32 R3, RZ, RZ, R21 ;  /* 0x000000ffff032224 */ /* 0x000fca00078e0015 */
[----:B------:R-:W-:Y:S01]  /*109a0*/  @!PT LDS RZ, [RZ] ;  /* 0x00000000fffff984 */ /* 0x000fe20000000800 */
[----:B------:R-:W-:Y:S01]  /*109b0*/  @!PT LDS RZ, [RZ] ;  /* 0x00000000fffff984 */ /* 0x000fe20000000800 */
[----:B------:R-:W-:Y:S01]  /*109c0*/  @!PT LDS RZ, [RZ] ;  /* 0x00000000fffff984 */ /* 0x000fe20000000800 */
[----:B------:R0:W-:Y:S01]  /*109d0*/  @P2 LDGSTS.E.BYPASS.LTC128B.128 [R4+0x18c00], desc[UR50][R2.64], !P1 ;  /* 0x18c0000002042fae */ /* 0x0001e2000c901d72 */
[----:B------:R-:W-:Y:S01]  /*109e0*/  ISETP.GE.AND P2, PT, R23, 0x21, PT ;  /* 0x000000211700780c */ /* 0x000fe20003f46270 */
[----:B------:R-:W-:Y:S02]  /*109f0*/  IMAD.MOV.U32 R13, RZ, RZ, R8 ;  /* 0x000000ffff0d7224 */ /* 0x000fe400078e0008 */
[----:B------:R-:W-:-:S10]  /*10a00*/  IMAD.MOV.U32 R9, RZ, RZ, R14 ;  /* 0x000000ffff097224 */ /* 0x000fd400078e000e */
[----:B0-----:R-:W-:Y:S05]  /*10a10*/  WARPSYNC.COLLECTIVE R15, `(.L_x_138) ;  /* 0x000000000f087348 */ /* 0x001fea0003c00000 */
[----:B------:R1:W2:Y:S02]  /*10a20*/  SHFL.IDX P6, R14, R13, R12, R11 ;  /* 0x0000000c0d0e7389 */ /* 0x0002a400000c000b */
[----:B012---:R-:W-:Y:S01]  /*10a30*/  ENDCOLLECTIVE ;  /* 0x000000000000791b */ /* 0x007fe20003800000 */
.L_x_138:
[----:B------:R-:W-:-:S04]  /*10a40*/  @P2 IADD3 R12, P0, R22, R14, RZ ;  /* 0x0000000e160c2210 */ /* 0x000fc80007f1e0ff */
[----:B------:R-:W-:Y:S01]  /*10a50*/  @P2 MOV R2, R12 ;  /* 0x0000000c00022202 */ /* 0x000fe20000000f00 */
[----:B------:R-:W-:Y:S02]  /*10a60*/  @P2 IMAD.X R13, RZ, RZ, R9, P0 ;  /* 0x000000ffff0d2224 */ /* 0x000fe400000e0609 */
[----:B------:R-:W-:Y:S02]  /*10a70*/  IMAD.MOV.U32 R12, RZ, RZ, 0x3 ;  /* 0x00000003ff0c7424 */ /* 0x000fe400078e00ff */
[----:B------:R-:W-:Y:S02]  /*10a80*/  @P2 IMAD.MOV.U32 R3, RZ, RZ, R13 ;  /* 0x000000ffff032224 */ /* 0x000fe400078e000d */
[----:B------:R-:W-:-:S03]  /*10a90*/  IMAD.MOV.U32 R13, RZ, RZ, R7 ;  /* 0x000000ffff0d7224 */ /* 0x000fc600078e0007 */
[----:B------:R-:W-:Y:S01]  /*10aa0*/  @!PT LDS RZ, [RZ] ;  /* 0x00000000fffff984 */ /* 0x000fe20000000800 */
[----:B------:R-:W-:Y:S01]  /*10ab0*/  @!PT LDS RZ, [RZ] ;  /* 0x00000000fffff984 */ /* 0x000fe20000000800 */
[----:B------:R-:W-:Y:S01]  /*10ac0*/  @!PT LDS RZ, [RZ] ;  /* 0x00000000fffff984 */ /* 0x000fe20000000800 */
[----:B------:R0:W-:Y:S01]  /*10ad0*/  @P2 LDGSTS.E.BYPASS.LTC128B.128 [R4+0x19400], desc[UR50][R2.64], !P1 ;  /* 0x1940000002042fae */ /* 0x0001e2000c901d72 */
[----:B------:R-:W-:-:S13]  /*10ae0*/  ISETP.GE.AND P2, PT, R23, 0x31, PT ;  /* 0x000000311700780c */ /* 0x000fda0003f46270 */
[----:B0-----:R-:W-:Y:S05]  /*10af0*/  WARPSYNC.COLLECTIVE R15, `(.L_x_139) ;  /* 0x000000000f087348 */ /* 0x001fea0003c00000 */
[----:B------:R1:W2:Y:S02]  /*10b00*/  SHFL.IDX P6, R14, R13, R12, R11 ;  /* 0x0000000c0d0e7389 */ /* 0x0002a400000c000b */
[----:B012---:R-:W-:Y:S01]  /*10b10*/  ENDCOLLECTIVE ;  /* 0x000000000000791b */ /* 0x007fe20003800000 */
.L_x_139:
[----:B------:R-:W-:Y:S01]  /*10b20*/  MOV R13, R8 ;  /* 0x00000008000d7202 */ /* 0x000fe20000000f00 */
[----:B------:R-:W-:-:S07]  /*10b30*/  IMAD.MOV.U32 R17, RZ, RZ, R14 ;  /* 0x000000ffff117224 */ /* 0x000fce00078e000e */
[----:B------:R-:W-:Y:S05]  /*10b40*/  WARPSYNC.COLLECTIVE R15, `(.L_x_140) ;  /* 0x000000000f087348 */ /* 0x000fea0003c00000 */
[----:B------:R0:W1:Y:S02]  /*10b50*/  SHFL.IDX P6, R14, R13, R12, R11 ;  /* 0x0000000c0d0e7389 */ /* 0x00006400000c000b */
[----:B01----:R-:W-:Y:S01]  /*10b60*/  ENDCOLLECTIVE ;  /* 0x000000000000791b */ /* 0x003fe20003800000 */
.L_x_140:
[----:B------:R-:W-:Y:S01]  /*10b70*/  IMAD.MOV.U32 R13, RZ, RZ, R7 ;  /* 0x000000ffff0d7224 */ /* 0x000fe200078e0007 */
[----:B------:R-:W-:Y:S02]  /*10b80*/  MOV R12, 0x4 ;  /* 0x00000004000c7802 */ /* 0x000fe40000000f00 */
[----:B------:R-:W-:-:S13]  /*10b90*/  @P2 IADD3 R18, P0, R22, R14, RZ ;  /* 0x0000000e16122210 */ /* 0x000fda0007f1e0ff */
[----:B------:R-:W-:Y:S05]  /*10ba0*/  WARPSYNC.COLLECTIVE R15, `(.L_x_141) ;  /* 0x000000000f087348 */ /* 0x000fea0003c00000 */
[----:B------:R0:W1:Y:S02]  /*10bb0*/  SHFL.IDX P6, R14, R13, R12, R11 ;  /* 0x0000000c0d0e7389 */ /* 0x00006400000c000b */
[----:B01----:R-:W-:Y:S01]  /*10bc0*/  ENDCOLLECTIVE ;  /* 0x000000000000791b */ /* 0x003fe20003800000 */
.L_x_141:
        /* <DEDUP_REMOVED lines=9> */
[----:B0-----:R-:W-:-:S10]  /*10c60*/  IMAD.MOV.U32 R2, RZ, RZ, R14 ;  /* 0x000000ffff027224 */ /* 0x001fd400078e000e */
[----:B------:R-:W-:Y:S05]  /*10c70*/  WARPSYNC.COLLECTIVE R15, `(.L_x_142) ;  /* 0x000000000f087348 */ /* 0x000fea0003c00000 */
[----:B------:R0:W1:Y:S02]  /*10c80*/  SHFL.IDX P6, R14, R13, R12, R11 ;  /* 0x0000000c0d0e7389 */ /* 0x00006400000c000b */
[----:B01----:R-:W-:Y:S01]  /*10c90*/  ENDCOLLECTIVE ;  /* 0x000000000000791b */ /* 0x003fe20003800000 */
.L_x_142:
[----:B------:R-:W-:Y:S02]  /*10ca0*/  IMAD.MOV.U32 R13, RZ, RZ, R7 ;  /* 0x000000ffff0d7224 */ /* 0x000fe400078e0007 */
[----:B------:R-:W-:Y:S01]  /*10cb0*/  IMAD.MOV.U32 R12, RZ, RZ, 0x5 ;  /* 0x00000005ff0c7424 */ /* 0x000fe200078e00ff */
[----:B------:R-:W-:-:S05]  /*10cc0*/  @P2 IADD3 R14, P0, R22, R14, RZ ;  /* 0x0000000e160e2210 */ /* 0x000fca0007f1e0ff */
[----:B------:R-:W-:Y:S02]  /*10cd0*/  @P2 IMAD.X R15, RZ, RZ, R2, P0 ;  /* 0x000000ffff0f2224 */ /* 0x000fe400000e0602 */
[----:B------:R-:W-:-:S03]  /*10ce0*/  @P2 IMAD.MOV.U32 R2, RZ, RZ, R14 ;  /* 0x000000ffff022224 */ /* 0x000fc600078e000e */
[----:B------:R-:W-:Y:S01]  /*10cf0*/  @P2 MOV R3, R15 ;  /* 0x0000000f00032202 */ /* 0x000fe20000000f00 */
[----:B------:R-:W-:-:S04]  /*10d00*/  IMAD.MOV.U32 R15, RZ, RZ, -0x1 ;  /* 0xffffffffff0f7424 */ /* 0x000fc800078e00ff */
        /* <DEDUP_REMOVED lines=8> */
.L_x_143:
[----:B------:R-:W-:Y:S01]  /*10d90*/  MOV R13, R8 ;  /* 0x00000008000d7202 */ /* 0x000fe20000000f00 */
[----:B------:R-:W-:-:S07]  /*10da0*/  IMAD.MOV.U32 R10, RZ, RZ, R14 ;  /* 0x000000ffff0a7224 */ /* 0x000fce00078e000e */
[----:B------:R-:W-:Y:S05]  /*10db0*/  WARPSYNC.COLLECTIVE R15, `(.L_x_144) ;  /* 0x000000000f087348 */ /* 0x000fea0003c00000 */
[----:B------:R0:W1:Y:S02]  /*10dc0*/  SHFL.IDX P6, R14, R13, R12, R11 ;  /* 0x0000000c0d0e7389 */ /* 0x00006400000c000b */
[----:B01----:R-:W-:Y:S01]  /*10dd0*/  ENDCOLLECTIVE ;  /* 0x000000000000791b */ /* 0x003fe20003800000 */
.L_x_144:
[----:B------:R-:W-:Y:S01]  /*10de0*/  MOV R13, R7 ;  /* 0x00000007000d7202 */ /* 0x000fe20000000f00 */
[----:B------:R-:W-:Y:S02]  /*10df0*/  IMAD.MOV.U32 R12, RZ, RZ, 0x6 ;  /* 0x00000006ff0c7424 */ /* 0x000fe400078e00ff */
[----:B------:R-:W-:-:S05]  /*10e00*/  IMAD.MOV.U32 R11, RZ, RZ, R14 ;  /* 0x000000ffff0b7224 */ /* 0x000fca00078e000e */
[----:B------:R-:W-:-:S05]  /*10e10*/  @P2 IADD3 R11, P0, R22, R11, RZ ;  /* 0x0000000b160b2210 */ /* 0x000fca0007f1e0ff */
[----:B------:R-:W-:Y:S02]  /*10e20*/  @P2 IMAD.MOV.U32 R2, RZ, RZ, R11 ;  /* 0x000000ffff022224 */ /* 0x000fe400078e000b */
[----:B------:R-:W-:Y:S02]  /*10e30*/  IMAD.MOV.U32 R11, RZ, RZ, 0x181f ;  /* 0x0000181fff0b7424 */ /* 0x000fe400078e00ff */
[----:B------:R-:W-:-:S07]  /*10e40*/  @P2 IMAD.X R10, RZ, RZ, R10, P0 ;  /* 0x000000ffff0a2224 */ /* 0x000fce00000e060a */
[----:B------:R-:W-:Y:S05]  /*10e50*/  WARPSYNC.COLLECTIVE R15, `(.L_x_145) ;  /* 0x000000000f087348 */ /* 0x000fea0003c00000 */
[----:B------:R0:W1:Y:S02]  /*10e60*/  SHFL.IDX P6, R14, R13, R12, R11 ;  /* 0x0000000c0d0e7389 */ /* 0x00006400000c000b */
[----:B01----:R-:W-:Y:S01]  /*10e70*/  ENDCOLLECTIVE ;  /* 0x000000000000791b */ /* 0x003fe20003800000 */
.L_x_145:
        /* <DEDUP_REMOVED lines=11> */
.L_x_146:
[----:B------:R-:W-:Y:S02]  /*10f30*/  IMAD.MOV.U32 R13, RZ, RZ, R7 ;  /* 0x000000ffff0d7224 */ /* 0x000fe400078e0007 */
[----:B------:R-:W-:Y:S01]  /*10f40*/  IMAD.MOV.U32 R12, RZ, RZ, 0x7 ;  /* 0x00000007ff0c7424 */ /* 0x000fe200078e00ff */
[----:B------:R-:W-:-:S07]  /*10f50*/  MOV R20, R14 ;  /* 0x0000000e00147202 */ /* 0x000fce0000000f00 */
[----:B------:R-:W-:Y:S05]  /*10f60*/  WARPSYNC.COLLECTIVE R15, `(.L_x_147) ;  /* 0x000000000f087348 */ /* 0x000fea0003c00000 */
[----:B------:R0:W1:Y:S02]  /*10f70*/  SHFL.IDX P6, R14, R13, R12, R11 ;  /* 0x0000000c0d0e7389 */ /* 0x00006400000c000b */
[----:B01----:R-:W-:Y:S01]  /*10f80*/  ENDCOLLECTIVE ;  /* 0x000000000000791b */ /* 0x003fe20003800000 */
.L_x_147:
[----:B------:R-:W-:-:S05]  /*10f90*/  @P3 IADD3 R20, P0, R22, R20, RZ ;  /* 0x0000001416143210 */ /* 0x000fca0007f1e0ff */
[----:B------:R-:W-:Y:S02]  /*10fa0*/  @P3 IMAD.X R9, RZ, RZ, R9, P0 ;  /* 0x000000ffff093224 */ /* 0x000fe400000e0609 */
[----:B------:R-:W-:Y:S02]  /*10fb0*/  @P3 IMAD.MOV.U32 R2, RZ, RZ, R20 ;  /* 0x000000ffff023224 */ /* 0x000fe400078e0014 */
[----:B------:R-:W-:Y:S01]  /*10fc0*/  @P3 IMAD.MOV.U32 R3, RZ, RZ, R9 ;  /* 0x000000ffff033224 */ /* 0x000fe200078e0009 */
[----:B------:R-:W-:-:S04]  /*10fd0*/  MOV R13, R8 ;  /* 0x00000008000d7202 */ /* 0x000fc80000000f00 */
[----:B------:R-:W-:Y:S01]  /*10fe0*/  @!PT LDS RZ, [RZ] ;  /* 0x00000000fffff984 */ /* 0x000fe20000000800 */
[----:B------:R-:W-:Y:S01]  /*10ff0*/  @!PT LDS RZ, [RZ] ;  /* 0x00000000fffff984 */ /* 0x000fe20000000800 */
[----:B------:R-:W-:Y:S01]  /*11000*/  @!PT LDS RZ, [RZ] ;  /* 0x00000000fffff984 */ /* 0x000fe20000000800 */
[----:B------:R0:W-:Y:S01]  /*11010*/  @P3 LDGSTS.E.BYPASS.LTC128B.128 [R4+0x1b400], desc[UR50][R2.64], !P1 ;  /* 0x1b40000002043fae */ /* 0x0001e2000c901d72 */
[----:B------:R-:W-:-:S07]  /*11020*/  IMAD.MOV.U32 R19, RZ, RZ, R14 ;  /* 0x000000ffff137224 */ /* 0x000fce00078e000e */
[----:B0-----:R-:W-:Y:S05]  /*11030*/  WARPSYNC.COLLECTIVE R15, `(.L_x_148) ;  /* 0x000000000f087348 */ /* 0x001fea0003c00000 */
[----:B------:R1:W2:Y:S02]  /*11040*/  SHFL.IDX P6, R14, R13, R12, R11 ;  /* 0x0000000c0d0e7389 */ /* 0x0002a400000c000b */
[----:B012---:R-:W-:Y:S01]  /*11050*/  ENDCOLLECTIVE ;  /* 0x000000000000791b */ /* 0x007fe20003800000 */
.L_x_148:
[----:B------:R-:W-:Y:S02]  /*11060*/  IMAD.MOV.U32 R13, RZ, RZ, R5 ;  /* 0x000000ffff0d7224 */ /* 0x000fe400078e0005 */
[----:B------:R-:W-:Y:S02]  /*11070*/  IMAD.MOV.U32 R12, RZ, RZ, RZ ;  /* 0x000000ffff0c7224 */ /* 0x000fe400078e00ff */
[----:B------:R-:W-:-:S07]  /*11080*/  IMAD.MOV.U32 R8, RZ, RZ, R14 ;  /* 0x000000ffff087224 */ /* 0x000fce00078e000e */
[----:B------:R-:W-:Y:S05]  /*11090*/  WARPSYNC.COLLECTIVE R15, `(.L_x_149) ;  /* 0x000000000f087348 */ /* 0x000fea0003c00000 */
[----:B------:R0:W1:Y:S02]  /*110a0*/  SHFL.IDX P6, R14, R13, R12, R11 ;  /* 0x0000000c0d0e7389 */ /* 0x00006400000c000b */
[----:B01----:R-:W-:Y:S01]  /*110b0*/  ENDCOLLECTIVE ;  /* 0x000000000000791b */ /* 0x003fe20003800000 */
.L_x_149:
[----:B------:R-:W-:-:S04]  /*110c0*/  @P2 IADD3 R7, P0, R22, R8, RZ ;  /* 0x0000000816072210 */ /* 0x000fc80007f1e0ff */
[----:B------:R-:W-:Y:S01]  /*110d0*/  @P2 MOV R2, R7 ;  /* 0x0000000700022202 */ /* 0x000fe20000000f00 */
[----:B------:R-:W-:-:S04]  /*110e0*/  @P2 IMAD.X R19, RZ, RZ, R19, P0 ;  /* 0x000000ffff132224 */ /* 0x000fc800000e0613 */
[----:B------:R-:W-:Y:S01]  /*110f0*/  @P2 IMAD.MOV.U32 R3, RZ, RZ, R19 ;  /* 0x000000ffff032224 */ /* 0x000fe200078e0013 */
[----:B------:R-:W-:-:S04]  /*11100*/  MOV R13, R6 ;  /* 0x00000006000d7202 */ /* 0x000fc80000000f00 */
[----:B------:R-:W-:Y:S01]  /*11110*/  @!PT LDS RZ, [RZ] ;  /* 0x00000000fffff984 */ /* 0x000fe20000000800 */
[----:B------:R-:W-:Y:S01]  /*11120*/  @!PT LDS RZ, [RZ] ;  /* 0x00000000fffff984 */ /* 0x000fe20000000800 */
[----:B------:R-:W-:Y:S01]  /*11130*/  @!PT LDS RZ, [RZ] ;  /* 0x00000000fffff984 */ /* 0x000fe20000000800 */
[----:B------:R0:W-:Y:S01]  /*11140*/  @P2 LDGSTS.E.BYPASS.LTC128B.128 [R4+0x1bc00], desc[UR50][R2.64], !P1 ;  /* 0x1bc0000002042fae */ /* 0x0001e2000c901d72 */
[----:B------:R-:W-:Y:S01]  /*11150*/  ISETP.GE.AND P2, PT, R23, 0x81, PT ;  /* 0x000000811700780c */ /* 0x000fe20003f46270 */
[----:B0-----:R-:W-:-:S12]  /*11160*/  IMAD.MOV.U32 R2, RZ, RZ, R14 ;  /* 0x000000ffff027224 */ /* 0x001fd800078e000e */
[----:B------:R-:W-:Y:S05]  /*11170*/  WARPSYNC.COLLECTIVE R15, `(.L_x_150) ;  /* 0x000000000f087348 */ /* 0x000fea0003c00000 */
[----:B------:R0:W1:Y:S02]  /*11180*/  SHFL.IDX P6, R14, R13, R12, R11 ;  /* 0x0000000c0d0e7389 */ /* 0x00006400000c000b */
[----:B01----:R-:W-:Y:S01]  /*11190*/  ENDCOLLECTIVE ;  /* 0x000000000000791b */ /* 0x003fe20003800000 */
.L_x_150:
[----:B------:R-:W-:-:S05]  /*111a0*/  IMAD.MOV.U32 R12, RZ, RZ, R14 ;  /* 0x000000ffff0c7224 */ /* 0x000fca00078e000e */
[----:B------:R-:W-:-:S05]  /*111b0*/  @P2 IADD3 R12, P0, R22, R12, RZ ;  /* 0x0000000c160c2210 */ /* 0x000fca0007f1e0ff */
[----:B------:R-:W-:Y:S02]  /*111c0*/  @P2 IMAD.X R13, RZ, RZ, R2, P0 ;  /* 0x000000ffff0d2224 */ /* 0x000fe400000e0602 */
[----:B------:R-:W-:Y:S02]  /*111d0*/  @P2 IMAD.MOV.U32 R2, RZ, RZ, R12 ;  /* 0x000000ffff022224 */ /* 0x000fe400078e000c */
[----:B------:R-:W-:Y:S01]  /*111e0*/  @P2 IMAD.MOV.U32 R3, RZ, RZ, R13 ;  /* 0x000000ffff032224 */ /* 0x000fe200078e000d */
[----:B------:R-:W-:Y:S01]  /*111f0*/  MOV R13, R5 ;  /* 0x00000005000d7202 */ /* 0x000fe20000000f00 */
[----:B------:R-:W-:-:S03]  /*11200*/  IMAD.MOV.U32 R12, RZ, RZ, 0x1 ;  /* 0x00000001ff0c7424 */ /* 0x000fc600078e00ff */
[----:B------:R-:W-:Y:S01]  /*11210*/  @!PT LDS RZ, [RZ] ;  /* 0x00000000fffff984 */ /* 0x000fe20000000800 */
[----:B------:R-:W-:Y:S01]  /*11220*/  @!PT LDS RZ, [RZ] ;  /* 0x00000000fffff984 */ /* 0x000fe20000000800 */
[----:B------:R-:W-:Y:S01]  /*11230*/  @!PT LDS RZ, [RZ] ;  /* 0x00000000fffff984 */ /* 0x000fe20000000800 */
[----:B------:R0:W-:Y:S04]  /*11240*/  @P2 LDGSTS.E.BYPASS.LTC128B.128 [R4+0x1c400], desc[UR50][R2.64], !P1 ;  /* 0x1c40000002042fae */ /* 0x0001e8000c901d72 */
[----:B0-----:R-:W-:Y:S05]  /*11250*/  WARPSYNC.COLLECTIVE R15, `(.L_x_151) ;  /* 0x000000000f087348 */ /* 0x001fea0003c00000 */
[----:B------:R1:W2:Y:S02]  /*11260*/  SHFL.IDX P6, R14, R13, R12, R11 ;  /* 0x0000000c0d0e7389 */ /* 0x0002a400000c000b */
[----:B012---:R-:W-:Y:S01]  /*11270*/  ENDCOLLECTIVE ;  /* 0x000000000000791b */ /* 0x007fe20003800000 */
.L_x_151:
[----:B------:R-:W-:Y:S02]  /*11280*/  IMAD.MOV.U32 R13, RZ, RZ, R6 ;  /* 0x000000ffff0d7224 */ /* 0x000fe400078e0006 */
[----:B------:R-:W-:-:S07]  /*11290*/  IMAD.MOV.U32 R5, RZ, RZ, R14 ;  /* 0x000000ffff057224 */ /* 0x000fce00078e000e */
[----:B------:R-:W-:Y:S05]  /*112a0*/  WARPSYNC.COLLECTIVE R15, `(.L_x_152) ;  /* 0x000000000f087348 */ /* 0x000fea0003c00000 */
[----:B------:R0:W1:Y:S02]  /*112b0*/  SHFL.IDX P6, R14, R13, R12, R11 ;  /* 0x0000000c0d0e7389 */ /* 0x00006400000c000b */
[----:B01----:R-:W-:Y:S01]  /*112c0*/  ENDCOLLECTIVE ;  /* 0x000000000000791b */ /* 0x003fe20003800000 */
.L_x_152:
[----:B------:R-:W-:Y:S05]  /*112d0*/  BRA `(.L_x_153) ;  /* 0xffffffb400847947 */ /* 0x000fea000383ffff */
.L_x_60:
[----:B------:R-:W-:Y:S01]  /*112e0*/  IMAD.MOV.U32 R13, RZ, RZ, R4 ;  /* 0x000000ffff0d7224 */ /* 0x000fe200078e0004 */
[----:B------:R-:W-:Y:S01]  /*112f0*/  MOV R12, RZ ;  /* 0x000000ff000c7202 */ /* 0x000fe20000000f00 */
[----:B------:R-:W-:Y:S01]  /*11300*/  IMAD.MOV.U32 R11, RZ, RZ, 0x181f ;  /* 0x0000181fff0b7424 */ /* 0x000fe200078e00ff */
[----:B------:R-:W-:Y:S01]  /*11310*/  IADD3 R5, R17, R5, RZ ;  /* 0x0000000511057210 */ /* 0x000fe20007ffe0ff */
[----:B------:R-:W-:-:S03]  /*11320*/  IMAD.MOV.U32 R15, RZ, RZ, -0x1 ;  /* 0xffffffffff0f7424 */ /* 0x000fc600078e00ff */
[C---:B------:R-:W-:Y:S01]  /*11330*/  ISETP.GE.AND P1, PT, R5.reuse, UR41, PT ;  /* 0x0000002905007c0c */ /* 0x040fe2000bf26270 */
[----:B------:R-:W-:-:S12]  /*11340*/  VIADD R6, R5, 0x10 ;  /* 0x0000001005067836 */ /* 0x000fd80000000000 */
[----:B-----5:R-:W-:Y:S05]  /*11350*/  WARPSYNC.COLLECTIVE R15, `(.L_x_154) ;  /* 0x000000000f087348 */ /* 0x020fea0003c00000 */
[----:B------:R0:W1:Y:S02]  /*11360*/  SHFL.IDX P6, R14, R13, R12, R11 ;  /* 0x0000000c0d0e7389 */ /* 0x00006400000c000b */
[----:B01---5:R-:W-:Y:S01]  /*11370*/  ENDCOLLECTIVE ;  /* 0x000000000000791b */ /* 0x023fe20003800000 */
.L_x_154:
[----:B------:R-:W-:Y:S02]  /*11380*/  IMAD.MOV.U32 R13, RZ, RZ, R0 ;  /* 0x000000ffff0d7224 */ /* 0x000fe400078e0000 */
[----:B------:R-:W-:-:S07]  /*11390*/  IMAD.MOV.U32 R2, RZ, RZ, R14 ;  /* 0x000000ffff027224 */ /* 0x000fce00078e000e */
[----:B------:R-:W-:Y:S05]  /*113a0*/  WARPSYNC.COLLECTIVE R15, `(.L_x_155) ;  /* 0x000000000f087348 */ /* 0x000fea0003c00000 */
[----:B------:R0:W1:Y:S02]  /*113b0*/  SHFL.IDX P6, R14, R13, R12, R11 ;  /* 0x0000000c0d0e7389 */ /* 0x00006400000c000b */
[----:B01----:R-:W-:Y:S01]  /*113c0*/  ENDCOLLECTIVE ;  /* 0x000000000000791b */ /* 0x003fe20003800000 */
.L_x_155:
[----:B------:R-:W-:Y:S01]  /*113d0*/  IMAD.MOV.U32 R13, RZ, RZ, R4 ;  /* 0x000000ffff0d7224 */ /* 0x000fe200078e0004 */
[----:B------:R-:W-:Y:S02]  /*113e0*/  MOV R12, 0x1 ;  /* 0x00000001000c7802 */ /* 0x000fe40000000f00 */
[----:B------:R-:W-:-:S05]  /*113f0*/  @!P1 IADD3 R14, P0, R10, R14, RZ ;  /* 0x0000000e0a0e9210 */ /* 0x000fca0007f1e0ff */
[----:B------:R-:W-:Y:S02]  /*11400*/  @!P1 IMAD.X R3, RZ, RZ, R2, P0 ;  /* 0x000000ffff039224 */ /* 0x000fe400000e0602 */
[----:B------:R-:W-:-:S07]  /*11410*/  @!P1 IMAD.MOV.U32 R2, RZ, RZ, R14 ;  /* 0x000000ffff029224 */ /* 0x000fce00078e000e */
[----:B------:R-:W-:Y:S05]  /*11420*/  WARPSYNC.COLLECTIVE R15, `(.L_x_156) ;  /* 0x000000000f087348 */ /* 0x000fea0003c00000 */
[----:B------:R0:W1:Y:S02]  /*11430*/  SHFL.IDX P6, R14, R13, R12, R11 ;  /* 0x0000000c0d0e7389 */ /* 0x00006400000c000b */
[----:B01----:R-:W-:Y:S01]  /*11440*/  ENDCOLLECTIVE ;  /* 0x000000000000791b */ /* 0x003fe20003800000 */
.L_x_156:
[----:B------:R-:W-:Y:S01]  /*11450*/  @!PT LDS RZ, [RZ] ;  /* 0x00000000fffff984 */ /* 0x000fe20000000800 */
[----:B------:R-:W-:Y:S01]  /*11460*/  @!PT LDS RZ, [RZ] ;  /* 0x00000000fffff984 */ /* 0x000fe20000000800 */
[----:B------:R-:W-:Y:S01]  /*11470*/  @!PT LDS RZ, [RZ] ;  /* 0x00000000fffff984 */ /* 0x000fe20000000800 */
[----:B------:R0:W-:Y:S01]  /*11480*/  @!P1 LDGSTS.E.BYPASS.LTC128B.128 [R8+0x14400], desc[UR50][R2.64], !P5 ;  /* 0x1440000002089fae */ /* 0x0001e2000e901d72 */
[----:B------:R-:W-:Y:S01]  /*11490*/  ISETP.GE.AND P1, PT, R6, UR41, PT ;  /* 0x0000002906007c0c */ /* 0x000fe2000bf26270 */
[----:B------:R-:W-:Y:S02]  /*114a0*/  IMAD.MOV.U32 R13, RZ, RZ, R0 ;  /* 0x000000ffff0d7224 */ /* 0x000fe400078e0000 */
[----:B------:R-:W-:-:S10]  /*114b0*/  IMAD.MOV.U32 R6, RZ, RZ, R14 ;  /* 0x000000ffff067224 */ /* 0x000fd400078e000e */
[----:B0-----:R-:W-:Y:S05]  /*114c0*/  WARPSYNC.COLLECTIVE R15, `(.L_x_157) ;  /* 0x000000000f087348 */ /* 0x001fea0003c00000 */
[----:B------:R1:W2:Y:S02]  /*114d0*/  SHFL.IDX P6, R14, R13, R12, R11 ;  /* 0x0000000c0d0e7389 */ /* 0x0002a400000c000b */
[----:B012---:R-:W-:Y:S01]  /*114e0*/  ENDCOLLECTIVE ;  /* 0x000000000000791b */ /* 0x007fe20003800000 */
.L_x_157:
[----:B------:R-:W-:Y:S01]  /*114f0*/  MOV R13, R4 ;  /* 0x00000004000d7202 */ /* 0x000fe20000000f00 */
[----:B------:R-:W-:Y:S01]  /*11500*/  IMAD.MOV.U32 R12, RZ, RZ, 0x2 ;  /* 0x00000002ff0c7424 */ /* 0x000fe200078e00ff */
[----:B------:R-:W-:-:S13]  /*11510*/  @!P1 IADD3 R2, P0, R10, R14, RZ ;  /* 0x0000000e0a029210 */ /* 0x000fda0007f1e0ff */
[----:B------:R-:W-:Y:S05]  /*11520*/  WARPSYNC.COLLECTIVE R15, `(.L_x_158) ;  /* 0x000000000f087348 */ /* 0x000fea0003c00000 */
[----:B------:R0:W1:Y:S02]  /*11530*/  SHFL.IDX P6, R14, R13, R12, R11 ;  /* 0x0000000c0d0e7389 */ /* 0x00006400000c000b */
[----:B01----:R-:W-:Y:S01]  /*11540*/  ENDCOLLECTIVE ;  /* 0x000000000000791b */ /* 0x003fe20003800000 */
.L_x_158:
[----:B------:R-:W-:Y:S02]  /*11550*/  @!P1 IMAD.X R3, RZ, RZ, R6, P0 ;  /* 0x000000ffff039224 */ /* 0x000fe400000e0606 */
[----:B------:R-:W-:-:S03]  /*11560*/  VIADD R6, R5, 0x20 ;  /* 0x0000002005067836 */ /* 0x000fc60000000000 */
[----:B------:R-:W-:Y:S01]  /*11570*/  @!PT LDS RZ, [RZ] ;  /* 0x00000000fffff984 */ /* 0x000fe20000000800 */
[----:B------:R-:W-:Y:S01]  /*11580*/  @!PT LDS RZ, [RZ] ;  /* 0x00000000fffff984 */ /* 0x000fe20000000800 */
[----:B------:R-:W-:Y:S01]  /*11590*/  @!PT LDS RZ, [RZ] ;  /* 0x00000000fffff984 */ /* 0x000fe20000000800 */
[----:B------:R0:W-:Y:S02]  /*115a0*/  @!P1 LDGSTS.E.BYPASS.LTC128B.128 [R8+0x14c00], desc[UR50][R2.64], !P5 ;  /* 0x14c0000002089fae */ /* 0x0001e4000e901d72 */
[----:B------:R-:W-:Y:S01]  /*115b0*/  ISETP.GE.AND P1, PT, R6, UR41, PT ;  /* 0x0000002906007c0c */ /* 0x000fe2000bf26270 */
[----:B------:R-:W-:Y:S02]  /*115c0*/  IMAD.MOV.U32 R13, RZ, RZ, R0 ;  /* 0x000000ffff0d7224 */ /* 0x000fe400078e0000 */
[----:B------:R-:W-:-:S10]  /*115d0*/  IMAD.MOV.U32 R6, RZ, RZ, R14 ;  /* 0x000000ffff067224 */ /* 0x000fd400078e000e */
[----:B0-----:R-:W-:Y:S05]  /*115e0*/  WARPSYNC.COLLECTIVE R15, `(.L_x_159) ;  /* 0x000000000f087348 */ /* 0x001fea0003c00000 */
[----:B------:R1:W2:Y:S02]  /*115f0*/  SHFL.IDX P6, R14, R13, R12, R11 ;  /* 0x0000000c0d0e7389 */ /* 0x0002a400000c000b */
[----:B012---:R-:W-:Y:S01]  /*11600*/  ENDCOLLECTIVE ;  /* 0x000000000000791b */ /* 0x007fe20003800000 */
.L_x_159:
[----:B------:R-:W-:Y:S02]  /*11610*/  IMAD.MOV.U32 R13, RZ, RZ, R4 ;  /* 0x000000ffff0d7224 */ /* 0x000fe400078e0004 */
[----:B------:R-:W-:Y:S01]  /*11620*/  IMAD.MOV.U32 R12, RZ, RZ, 0x3 ;  /* 0x00000003ff0c7424 */ /* 0x000fe200078e00ff */
[----:B------:R-:W-:-:S13]  /*11630*/  @!P1 IADD3 R2, P0, R10, R14, RZ ;  /* 0x0000000e0a029210 */ /* 0x000fda0007f1e0ff */
[----:B------:R-:W-:Y:S05]  /*11640*/  WARPSYNC.COLLECTIVE R15, `(.L_x_160) ;  /* 0x000000000f087348 */ /* 0x000fea0003c00000 */
[----:B------:R0:W1:Y:S02]  /*11650*/  SHFL.IDX P6, R14, R13, R12, R11 ;  /* 0x0000000c0d0e7389 */ /* 0x00006400000c000b */
[----:B01----:R-:W-:Y:S01]  /*11660*/  ENDCOLLECTIVE ;  /* 0x000000000000791b */ /* 0x003fe20003800000 */
.L_x_160:
[----:B------:R-:W-:Y:S01]  /*11670*/  @!P1 IMAD.X R3, RZ, RZ, R6, P0 ;  /* 0x000000ffff039224 */ /* 0x000fe200000e0606 */
[----:B------:R-:W-:-:S04]  /*11680*/  IADD3 R6, R5, 0x30, RZ ;  /* 0x0000003005067810 */ /* 0x000fc80007ffe0ff */
        /* <DEDUP_REMOVED lines=10> */
.L_x_161:
[----:B------:R-:W-:Y:S02]  /*11730*/  IMAD.MOV.U32 R13, RZ, RZ, R4 ;  /* 0x000000ffff0d7224 */ /* 0x000fe400078e0004 */
[----:B------:R-:W-:Y:S01]  /*11740*/  IMAD.MOV.U32 R12, RZ, RZ, 0x4 ;  /* 0x00000004ff0c7424 */ /* 0x000fe200078e00ff */
[----:B------:R-:W-:-:S13]  /*11750*/  @!P1 IADD3 R2, P0, R10, R14, RZ ;  /* 0x0000000e0a029210 */ /* 0x000fda0007f1e0ff */
[----:B------:R-:W-:Y:S05]  /*11760*/  WARPSYNC.COLLECTIVE R15, `(.L_x_162) ;  /* 0x000000000f087348 */ /* 0x000fea0003c00000 */
[----:B------:R0:W1:Y:S02]  /*11770*/  SHFL.IDX P6, R14, R13, R12, R11 ;  /* 0x0000000c0d0e7389 */ /* 0x00006400000c000b */
[----:B01----:R-:W-:Y:S01]  /*11780*/  ENDCOLLECTIVE ;  /* 0x000000000000791b */ /* 0x003fe20003800000 */
.L_x_162:
[----:B------:R-:W-:Y:S01]  /*11790*/  @!P1 IADD3.X R3, RZ, R6, RZ, P0, !PT ;  /* 0x00000006ff039210 */ /* 0x000fe200007fe4ff */
[----:B------:R-:W-:-:S04]  /*117a0*/  VIADD R6, R5, 0x40 ;  /* 0x0000004005067836 */ /* 0x000fc80000000000 */
[----:B------:R-:W-:Y:S01]  /*117b0*/  @!PT LDS RZ, [RZ] ;  /* 0x00000000fffff984 */ /* 0x000fe20000000800 */
[----:B------:R-:W-:Y:S01]  /*117c0*/  @!PT LDS RZ, [RZ] ;  /* 0x00000000fffff984 */ /* 0x000fe20000000800 */
[----:B------:R-:W-:Y:S01]  /*117d0*/  @!PT LDS RZ, [RZ] ;  /* 0x00000000fffff984 */ /* 0x000fe20000000800 */
[----:B------:R0:W-:Y:S01]  /*117e0*/  @!P1 LDGSTS.E.BYPASS.LTC128B.128 [R8+0x15c00], desc[UR50][R2.64], !P5 ;  /* 0x15c0000002089fae */ /* 0x0001e2000e901d72 */
[----:B------:R-:W-:Y:S02]  /*117f0*/  ISETP.GE.AND P1, PT, R6, UR41, PT ;  /* 0x0000002906007c0c */ /* 0x000fe4000bf26270 */
[----:B------:R-:W-:Y:S01]  /*11800*/  MOV R13, R0 ;  /* 0x00000000000d7202 */ /* 0x000fe20000000f00 */
[----:B------:R-:W-:-:S10]  /*11810*/  IMAD.MOV.U32 R6, RZ, RZ, R14 ;  /* 0x000000ffff067224 */ /* 0x000fd400078e000e */
[----:B0-----:R-:W-:Y:S05]  /*11820*/  WARPSYNC.COLLECTIVE R15, `(.L_x_163) ;  /* 0x000000000f087348 */ /* 0x001fea0003c00000 */
[----:B------:R1:W2:Y:S02]  /*11830*/  SHFL.IDX P6, R14, R13, R12, R11 ;  /* 0x0000000c0d0e7389 */ /* 0x0002a400000c000b */
[----:B012---:R-:W-:Y:S01]  /*11840*/  ENDCOLLECTIVE ;  /* 0x000000000000791b */ /* 0x007fe20003800000 */
.L_x_163:
[----:B------:R-:W-:Y:S02]  /*11850*/  IMAD.MOV.U32 R13, RZ, RZ, R4 ;  /* 0x000000ffff0d7224 */ /* 0x000fe400078e0004 */
[----:B------:R-:W-:Y:S01]  /*11860*/  IMAD.MOV.U32 R12, RZ, RZ, 0x5 ;  /* 0x00000005ff0c7424 */ /* 0x000fe200078e00ff */
[----:B------:R-:W-:-:S13]  /*11870*/  @!P1 IADD3 R2, P0, R10, R14, RZ ;  /* 0x0000000e0a029210 */ /* 0x000fda0007f1e0ff */
[----:B------:R-:W-:Y:S05]  /*11880*/  WARPSYNC.COLLECTIVE R15, `(.L_x_164) ;  /* 0x000000000f087348 */ /* 0x000fea0003c00000 */
[----:B------:R0:W1:Y:S02]  /*11890*/  SHFL.IDX P6, R14, R13, R12, R11 ;  /* 0x0000000c0d0e7389 */ /* 0x00006400000c000b */
[----:B01----:R-:W-:Y:S01]  /*118a0*/  ENDCOLLECTIVE ;  /* 0x000000000000791b */ /* 0x003fe20003800000 */
.L_x_164:
[----:B------:R-:W-:Y:S02]  /*118b0*/  @!P1 IMAD.X R3, RZ, RZ, R6, P0 ;  /* 0x000000ffff039224 */ /* 0x000fe400000e0606 */
[----:B------:R-:W-:-:S03]  /*118c0*/  VIADD R6, R5, 0x50 ;  /* 0x0000005005067836 */ /* 0x000fc60000000000 */
[----:B------:R-:W-:Y:S01]  /*118d0*/  @!PT LDS RZ, [RZ] ;  /* 0x00000000fffff984 */ /* 0x000fe20000000800 */
[----:B------:R-:W-:Y:S01]  /*118e0*/  @!PT LDS RZ, [RZ] ;  /* 0x00000000fffff984 */ /* 0x000fe20000000800 */
[----:B------:R-:W-:Y:S01]  /*118f0*/  @!PT LDS RZ, [RZ] ;  /* 0x00000000fffff984 */ /* 0x000fe20000000800 */
[----:B------:R0:W-:Y:S02]  /*11900*/  @!P1 LDGSTS.E.BYPASS.LTC128B.128 [R8+0x16400], desc[UR50][R2.64], !P5 ;  /* 0x1640000002089fae */ /* 0x0001e4000e901d72 */
[----:B------:R-:W-:Y:S01]  /*11910*/  ISETP.GE.AND P1, PT, R6, UR41, PT ;  /* 0x0000002906007c0c */ /* 0x000fe2000bf26270 */
[----:B------:R-:W-:Y:S01]  /*11920*/  IMAD.MOV.U32 R13, RZ, RZ, R0 ;  /* 0x000000ffff0d7224 */ /* 0x000fe200078e0000 */
[----:B------:R-:W-:-:S11]  /*11930*/  MOV R6, R14 ;  /* 0x0000000e00067202 */ /* 0x000fd60000000f00 */
[----:B0-----:R-:W-:Y:S05]  /*11940*/  WARPSYNC.COLLECTIVE R15, `(.L_x_165) ;  /* 0x000000000f087348 */ /* 0x001fea0003c00000 */
[----:B------:R1:W2:Y:S02]  /*11950*/  SHFL.IDX P6, R14, R13, R12, R11 ;  /* 0x0000000c0d0e7389 */ /* 0x0002a400000c000b */
[----:B012---:R-:W-:Y:S01]  /*11960*/  ENDCOLLECTIVE ;  /* 0x000000000000791b */ /* 0x007fe20003800000 */
.L_x_165:
[----:B------:R-:W-:Y:S01]  /*11970*/  IMAD.MOV.U32 R13, RZ, RZ, R4 ;  /* 0x000000ffff0d7224 */ /* 0x000fe200078e0004 */
[----:B------:R-:W-:Y:S02]  /*11980*/  MOV R12, 0x6 ;  /* 0x00000006000c7802 */ /* 0x000fe40000000f00 */
[----:B------:R-:W-:-:S13]  /*11990*/  @!P1 IADD3 R2, P0, R10, R14, RZ ;  /* 0x0000000e0a029210 */ /* 0x000fda0007f1e0ff */
[----:B------:R-:W-:Y:S05]  /*119a0*/  WARPSYNC.COLLECTIVE R15, `(.L_x_166) ;  /* 0x000000000f087348 */ /* 0x000fea0003c00000 */
[----:B------:R0:W1:Y:S02]  /*119b0*/  SHFL.IDX P6, R14, R13, R12, R11 ;  /* 0x0000000c0d0e7389 */ /* 0x00006400000c000b */
[----:B01----:R-:W-:Y:S01]  /*119c0*/  ENDCOLLECTIVE ;  /* 0x000000000000791b */ /* 0x003fe20003800000 */
.L_x_166:
        /* <DEDUP_REMOVED lines=12> */
.L_x_167:
[----:B------:R-:W-:Y:S01]  /*11a90*/  IMAD.MOV.U32 R13, RZ, RZ, R4 ;  /* 0x000000ffff0d7224 */ /* 0x000fe200078e0004 */
[----:B------:R-:W-:Y:S02]  /*11aa0*/  MOV R12, 0x7 ;  /* 0x00000007000c7802 */ /* 0x000fe40000000f00 */
[----:B------:R-:W-:-:S13]  /*11ab0*/  @!P1 IADD3 R2, P0, R10, R14, RZ ;  /* 0x0000000e0a029210 */ /* 0x000fda0007f1e0ff */
[----:B------:R-:W-:Y:S05]  /*11ac0*/  WARPSYNC.COLLECTIVE R15, `(.L_x_168) ;  /* 0x000000000f087348 */ /* 0x000fea0003c00000 */
[----:B------:R0:W1:Y:S02]  /*11ad0*/  SHFL.IDX P6, R14, R13, R12, R11 ;  /* 0x0000000c0d0e7389 */ /* 0x00006400000c000b */
[----:B01----:R-:W-:Y:S01]  /*11ae0*/  ENDCOLLECTIVE ;  /* 0x000000000000791b */ /* 0x003fe20003800000 */
.L_x_168:
[----:B------:R-:W-:-:S05]  /*11af0*/  @!P1 IMAD.X R3, RZ, RZ, R6, P0 ;  /* 0x000000ffff039224 */ /* 0x000fca00000e0606 */
[----:B------:R-:W-:Y:S01]  /*11b00*/  @!PT LDS RZ, [RZ] ;  /* 0x00000000fffff984 */ /* 0x000fe20000000800 */
[----:B------:R-:W-:Y:S01]  /*11b10*/  @!PT LDS RZ, [RZ] ;  /* 0x00000000fffff984 */ /* 0x000fe20000000800 */
[----:B------:R-:W-:Y:S01]  /*11b20*/  @!PT LDS RZ, [RZ] ;  /* 0x00000000fffff984 */ /* 0x000fe20000000800 */
[----:B------:R0:W-:Y:S01]  /*11b30*/  @!P1 LDGSTS.E.BYPASS.LTC128B.128 [R8+0x17400], desc[UR50][R2.64], !P5 ;  /* 0x1740000002089fae */ /* 0x0001e2000e901d72 */
[----:B------:R-:W-:Y:S02]  /*11b40*/  IMAD.MOV.U32 R13, RZ, RZ, R0 ;  /* 0x000000ffff0d7224 */ /* 0x000fe400078e0000 */
[----:B------:R-:W-:-:S07]  /*11b50*/  IMAD.MOV.U32 R6, RZ, RZ, R14 ;  /* 0x000000ffff067224 */ /* 0x000fce00078e000e */
[----:B0-----:R-:W-:Y:S05]  /*11b60*/  WARPSYNC.COLLECTIVE R15, `(.L_x_169) ;  /* 0x000000000f087348 */ /* 0x001fea0003c00000 */
[----:B------:R1:W2:Y:S02]  /*11b70*/  SHFL.IDX P6, R14, R13, R12, R11 ;  /* 0x0000000c0d0e7389 */ /* 0x0002a400000c000b */
[----:B012---:R-:W-:Y:S01]  /*11b80*/  ENDCOLLECTIVE ;  /* 0x000000000000791b */ /* 0x007fe20003800000 */
.L_x_169:
[----:B------:R-:W-:Y:S05]  /*11b90*/  BRA `(.L_x_170) ;  /* 0xffffffb400b87947 */ /* 0x000fea000383ffff */
.L_x_61:
[----:B0-----:R-:W-:-:S04]  /*11ba0*/  IMAD.U32 R3, RZ, RZ, UR42 ;  /* 0x0000002aff037e24 */ /* 0x001fc8000f8e00ff */
[----:B------:R0:W1:Y:S03]  /*11bb0*/  SYNCS.PHASECHK.TRANS64.TRYWAIT P0, [R3+URZ+0x22820], R0 ;  /* 0x02282000030075a7 */ /* 0x000066000800017f */
[----:B-1----:R-:W-:Y:S05]  /*11bc0*/  @!P0 NANOSLEEP.SYNCS 0x989680 ;  /* 0x009896800000895d */ /* 0x002fea0003900000 */
[----:B------:R-:W1:Y:S02]  /*11bd0*/  @!P0 SYNCS.PHASECHK.TRANS64 P0, [R3+URZ+0x22820], R0 ;  /* 0x02282000030085a7 */ /* 0x000e64000800007f */
[----:B-1----:R-:W-:Y:S05]  /*11be0*/  @!P0 BRA `(.L_x_61) ;  /* 0xfffffffc00ec8947 */ /* 0x002fea000383ffff */
[----:B------:R-:W-:Y:S05]  /*11bf0*/  BRA `(.L_x_171) ;  /* 0xffffffb400ec7947 */ /* 0x000fea000383ffff */
.L_x_65:
[----:B0-----:R0:W1:Y:S02]  /*11c00*/  SYNCS.PHASECHK.TRANS64.TRYWAIT P0, [R0+URZ+0x22880], R35 ;  /* 0x02288023000075a7 */ /* 0x001064000800017f */
[----:B-1----:R-:W-:Y:S05]  /*11c10*/  @!P0 NANOSLEEP.SYNCS 0x989680 ;  /* 0x009896800000895d */ /* 0x002fea0003900000 */
[----:B------:R-:W1:Y:S02]  /*11c20*/  @!P0 SYNCS.PHASECHK.TRANS64 P0, [R0+URZ+0x22880], R35 ;  /* 0x02288023000085a7 */ /* 0x000e64000800007f */
[----:B-1----:R-:W-:Y:S05]  /*11c30*/  @!P0 BRA `(.L_x_65) ;  /* 0xfffffffc00f08947 */ /* 0x002fea000383ffff */
[----:B------:R-:W-:Y:S05]  /*11c40*/  BRA `(.L_x_172) ;  /* 0xffffffbc00147947 */ /* 0x000fea000383ffff */
.L_x_66:
        /* <DEDUP_REMOVED lines=8> */
.L_x_174:
[----:B------:R-:W-:Y:S05]  /*11cd0*/  BSYNC B0 ;  /* 0x0000000000007941 */ /* 0x000fea0003800000 */
.L_x_173:
[----:B------:R-:W0:Y:S01]  /*11ce0*/  S2R R20, SR_TID.X ;  /* 0x0000000000147919 */ /* 0x000e220000002100 */
[----:B------:R-:W-:Y:S01]  /*11cf0*/  IMAD.MOV.U32 R13, RZ, RZ, R9 ;  /* 0x000000ffff0d7224 */ /* 0x000fe200078e0009 */
[----:B------:R-:W-:Y:S01]  /*11d00*/  MOV R12, RZ ;  /* 0x000000ff000c7202 */ /* 0x000fe20000000f00 */
[----:B------:R-:W-:Y:S02]  /*11d10*/  IMAD.MOV.U32 R11, RZ, RZ, 0x181f ;  /* 0x0000181fff0b7424 */ /* 0x000fe400078e00ff */
[----:B------:R-:W-:Y:S02]  /*11d20*/  IMAD.MOV.U32 R15, RZ, RZ, -0x1 ;  /* 0xffffffffff0f7424 */ /* 0x000fe400078e00ff */
[----:B------:R-:W-:-:S07]  /*11d30*/  IMAD.MOV.U32 R4, RZ, RZ, R14 ;  /* 0x000000ffff047224 */ /* 0x000fce00078e000e */
[----:B0-----:R-:W-:Y:S05]  /*11d40*/  WARPSYNC.COLLECTIVE R15, `(.L_x_175) ;  /* 0x000000000f087348 */ /* 0x001fea0003c00000 */
[----:B------:R1:W2:Y:S02]  /*11d50*/  SHFL.IDX P6, R14, R13, R12, R11 ;  /* 0x0000000c0d0e7389 */ /* 0x0002a400000c000b */
[----:B012---:R-:W-:Y:S01]  /*11d60*/  ENDCOLLECTIVE ;  /* 0x000000000000791b */ /* 0x007fe20003800000 */
.L_x_175:
[----:B------:R-:W-:Y:S02]  /*11d70*/  IMAD.MOV.U32 R13, RZ, RZ, R10 ;  /* 0x000000ffff0d7224 */ /* 0x000fe400078e000a */
[----:B------:R-:W-:Y:S02]  /*11d80*/  IMAD.MOV.U32 R12, RZ, RZ, 0x1 ;  /* 0x00000001ff0c7424 */ /* 0x000fe400078e00ff */
[----:B------:R-:W-:-:S05]  /*11d90*/  IMAD.SHL.U32 R23, R20, 0x10, RZ ;  /* 0x0000001014177824 */ /* 0x000fca00078e00ff */
[----:B------:R-:W-:-:S04]  /*11da0*/  LOP3.LUT R23, R23, 0x70, RZ, 0xc0, !PT ;  /* 0x0000007017177812 */ /* 0x000fc800078ec0ff */
[----:B------:R-:W-:-:S13]  /*11db0*/  IADD3 R2, P0, R23, R14, RZ ;  /* 0x0000000e17027210 */ /* 0x000fda0007f1e0ff */
[----:B------:R-:W-:Y:S05]  /*11dc0*/  WARPSYNC.COLLECTIVE R15, `(.L_x_176) ;  /* 0x000000000f087348 */ /* 0x000fea0003c00000 */
[----:B------:R0:W1:Y:S02]  /*11dd0*/  SHFL.IDX P6, R14, R13, R12, R11 ;  /* 0x0000000c0d0e7389 */ /* 0x00006400000c000b */
[----:B01----:R-:W-:Y:S01]  /*11de0*/  ENDCOLLECTIVE ;  /* 0x000000000000791b */ /* 0x003fe20003800000 */
.L_x_176:
[----:B------:R-:W-:Y:S01]  /*11df0*/  IMAD.X R3, RZ, RZ, R4, P0 ;  /* 0x000000ffff037224 */ /* 0x000fe200000e0604 */
[----:B------:R-:W-:-:S05]  /*11e00*/  IADD3 R4, R31, UR42, RZ ;  /* 0x0000002a1f047c10 */ /* 0x000fca000fffe0ff */
[----:B------:R-:W-:Y:S01]  /*11e10*/  @!PT LDS RZ, [RZ] ;  /* 0x00000000fffff984 */ /* 0x000fe20000000800 */
[----:B------:R-:W-:Y:S01]  /*11e20*/  @!PT LDS RZ, [RZ] ;  /* 0x00000000fffff984 */ /* 0x000fe20000000800 */
[----:B------:R-:W-:Y:S01]  /*11e30*/  @!PT LDS RZ, [RZ] ;  /* 0x00000000fffff984 */ /* 0x000fe20000000800 */
[----:B------:R0:W-:Y:S01]  /*11e40*/  LDGSTS.E.BYPASS.LTC128B.128 [R4+0xa400], desc[UR50][R2.64], !P2 ;  /* 0x0a40000002047fae */ /* 0x0001e2000d101d72 */
[----:B------:R-:W-:Y:S02]  /*11e50*/  IMAD.MOV.U32 R13, RZ, RZ, R9 ;  /* 0x000000ffff0d7224 */ /* 0x000fe400078e0009 */
[----:B0-----:R-:W-:-:S07]  /*11e60*/  IMAD.MOV.U32 R3, RZ, RZ, R14 ;  /* 0x000000ffff037224 */ /* 0x001fce00078e000e */
[----:B------:R-:W-:Y:S05]  /*11e70*/  WARPSYNC.COLLECTIVE R15, `(.L_x_177) ;  /* 0x000000000f087348 */ /* 0x000fea0003c00000 */
[----:B------:R0:W1:Y:S02]  /*11e80*/  SHFL.IDX P6, R14, R13, R12, R11 ;  /* 0x0000000c0d0e7389 */ /* 0x00006400000c000b */
[----:B01----:R-:W-:Y:S01]  /*11e90*/  ENDCOLLECTIVE ;  /* 0x000000000000791b */ /* 0x003fe20003800000 */
.L_x_177:
[----:B------:R-:W-:Y:S02]  /*11ea0*/  IMAD.MOV.U32 R13, RZ, RZ, R10 ;  /* 0x000000ffff0d7224 */ /* 0x000fe400078e000a */
[----:B------:R-:W-:Y:S01]  /*11eb0*/  IMAD.MOV.U32 R12, RZ, RZ, 0x2 ;  /* 0x00000002ff0c7424 */ /* 0x000fe200078e00ff */
[----:B------:R-:W-:-:S07]  /*11ec0*/  MOV R2, R14 ;  /* 0x0000000e00027202 */ /* 0x000fce0000000f00 */
[----:B------:R-:W-:Y:S05]  /*11ed0*/  WARPSYNC.COLLECTIVE R15, `(.L_x_178) ;  /* 0x000000000f087348 */ /* 0x000fea0003c00000 */
[----:B------:R0:W1:Y:S02]  /*11ee0*/  SHFL.IDX P6, R14, R13, R12, R11 ;  /* 0x0000000c0d0e7389 */ /* 0x00006400000c000b */
[----:B01----:R-:W-:Y:S01]  /*11ef0*/  ENDCOLLECTIVE ;  /* 0x000000000000791b */ /* 0x003fe20003800000 */
.L_x_178:
        /* <DEDUP_REMOVED lines=11> */
.L_x_179:
[----:B------:R-:W-:Y:S02]  /*11fb0*/  IMAD.MOV.U32 R13, RZ, RZ, R10 ;  /* 0x000000ffff0d7224 */ /* 0x000fe400078e000a */
[----:B------:R-:W-:Y:S02]  /*11fc0*/  IMAD.MOV.U32 R12, RZ, RZ, 0x3 ;  /* 0x00000003ff0c7424 */ /* 0x000fe400078e00ff */
[----:B------:R-:W-:-:S07]  /*11fd0*/  IMAD.MOV.U32 R2, RZ, RZ, R14 ;  /* 0x000000ffff027224 */ /* 0x000fce00078e000e */
[----:B------:R-:W-:Y:S05]  /*11fe0*/  WARPSYNC.COLLECTIVE R15, `(.L_x_180) ;  /* 0x000000000f087348 */ /* 0x000fea0003c00000 */
[----:B------:R0:W1:Y:S02]  /*11ff0*/  SHFL.IDX P6, R14, R13, R12, R11 ;  /* 0x0000000c0d0e7389 */ /* 0x00006400000c000b */
[----:B01----:R-:W-:Y:S01]  /*12000*/  ENDCOLLECTIVE ;  /* 0x000000000000791b */ /* 0x003fe20003800000 */
.L_x_180:
        /* <DEDUP_REMOVED lines=11> */
.L_x_181:
[----:B------:R-:W-:Y:S01]  /*120c0*/  IMAD.MOV.U32 R13, RZ, RZ, R10 ;  /* 0x000000ffff0d7224 */ /* 0x000fe200078e000a */
[----:B------:R-:W-:Y:S01]  /*120d0*/  MOV R12, 0x4 ;  /* 0x00000004000c7802 */ /* 0x000fe20000000f00 */
[----:B------:R-:W-:-:S07]  /*120e0*/  IMAD.MOV.U32 R26, RZ, RZ, R14 ;  /* 0x000000ffff1a7224 */ /* 0x000fce00078e000e */
[----:B------:R-:W-:Y:S05]  /*120f0*/  WARPSYNC.COLLECTIVE R15, `(.L_x_182) ;  /* 0x000000000f087348 */ /* 0x000fea0003c00000 */
[----:B------:R0:W1:Y:S02]  /*12100*/  SHFL.IDX P6, R14, R13, R12, R11 ;  /* 0x0000000c0d0e7389 */ /* 0x00006400000c000b */
[----:B01----:R-:W-:Y:S01]  /*12110*/  ENDCOLLECTIVE ;  /* 0x000000000000791b */ /* 0x003fe20003800000 */
.L_x_182:
[----:B------:R-:W-:-:S05]  /*12120*/  IADD3 R2, P0, R23, R26, RZ ;  /* 0x0000001a17027210 */ /* 0x000fca0007f1e0ff */
[----:B------:R-:W-:-:S05]  /*12130*/  IMAD.X R3, RZ, RZ, R20, P0 ;  /* 0x000000ffff037224 */ /* 0x000fca00000e0614 */
        /* <DEDUP_REMOVED lines=9> */
.L_x_183:
[----:B------:R-:W-:Y:S01]  /*121d0*/  MOV R13, R10 ;  /* 0x0000000a000d7202 */ /* 0x000fe20000000f00 */
[----:B------:R-:W-:Y:S02]  /*121e0*/  IMAD.MOV.U32 R12, RZ, RZ, 0x5 ;  /* 0x00000005ff0c7424 */ /* 0x000fe400078e00ff */
[----:B------:R-:W-:-:S07]  /*121f0*/  IMAD.MOV.U32 R24, RZ, RZ, R14 ;  /* 0x000000ffff187224 */ /* 0x000fce00078e000e */
[----:B------:R-:W-:Y:S05]  /*12200*/  WARPSYNC.COLLECTIVE R15, `(.L_x_184) ;  /* 0x000000000f087348 */ /* 0x000fea0003c00000 */
[----:B------:R0:W1:Y:S02]  /*12210*/  SHFL.IDX P6, R14, R13, R12, R11 ;  /* 0x0000000c0d0e7389 */ /* 0x00006400000c000b */
[----:B01----:R-:W-:Y:S01]  /*12220*/  ENDCOLLECTIVE ;  /* 0x000000000000791b */ /* 0x003fe20003800000 */
.L_x_184:
        /* <DEDUP_REMOVED lines=11> */
.L_x_185:
[----:B------:R-:W-:Y:S02]  /*122e0*/  IMAD.MOV.U32 R13, RZ, RZ, R10 ;  /* 0x000000ffff0d7224 */ /* 0x000fe400078e000a */
[----:B------:R-:W-:Y:S02]  /*122f0*/  IMAD.MOV.U32 R12, RZ, RZ, 0x6 ;  /* 0x00000006ff0c7424 */ /* 0x000fe400078e00ff */
[----:B------:R-:W-:-:S07]  /*12300*/  IMAD.MOV.U32 R22, RZ, RZ, R14 ;  /* 0x000000ffff167224 */ /* 0x000fce00078e000e */
[----:B------:R-:W-:Y:S05]  /*12310*/  WARPSYNC.COLLECTIVE R15, `(.L_x_186) ;  /* 0x000000000f087348 */ /* 0x000fea0003c00000 */
[----:B------:R0:W1:Y:S02]  /*12320*/  SHFL.IDX P6, R14, R13, R12, R11 ;  /* 0x0000000c0d0e7389 */ /* 0x00006400000c000b */
[----:B01----:R-:W-:Y:S01]  /*12330*/  ENDCOLLECTIVE ;  /* 0x000000000000791b */ /* 0x003fe20003800000 */
.L_x_186:
        /* <DEDUP_REMOVED lines=11> */
.L_x_187:
[----:B------:R-:W-:Y:S02]  /*123f0*/  IMAD.MOV.U32 R13, RZ, RZ, R10 ;  /* 0x000000ffff0d7224 */ /* 0x000fe400078e000a */
[----:B------:R-:W-:Y:S01]  /*12400*/  IMAD.MOV.U32 R12, RZ, RZ, 0x7 ;  /* 0x00000007ff0c7424 */ /* 0x000fe200078e00ff */
[----:B------:R-:W-:-:S07]  /*12410*/  MOV R20, R14 ;  /* 0x0000000e00147202 */ /* 0x000fce0000000f00 */
[----:B------:R-:W-:Y:S05]  /*12420*/  WARPSYNC.COLLECTIVE R15, `(.L_x_188) ;  /* 0x000000000f087348 */ /* 0x000fea0003c00000 */
[----:B------:R0:W1:Y:S02]  /*12430*/  SHFL.IDX P6, R14, R13, R12, R11 ;  /* 0x0000000c0d0e7389 */ /* 0x00006400000c000b */
[----:B01----:R-:W-:Y:S01]  /*12440*/  ENDCOLLECTIVE ;  /* 0x000000000000791b */ /* 0x003fe20003800000 */
.L_x_188:
[----:B------:R-:W-:-:S05]  /*12450*/  IADD3 R2, P0, R23, R20, RZ ;  /* 0x0000001417027210 */ /* 0x000fca0007f1e0ff */
[----:B------:R-:W-:-:S05]  /*12460*/  IMAD.X R3, RZ, RZ, R21, P0 ;  /* 0x000000ffff037224 */ /* 0x000fca00000e0615 */
[----:B------:R-:W-:Y:S01]  /*12470*/  @!PT LDS RZ, [RZ] ;  /* 0x00000000fffff984 */ /* 0x000fe20000000800 */
[----:B------:R-:W-:Y:S01]  /*12480*/  @!PT LDS RZ, [RZ] ;  /* 0x00000000fffff984 */ /* 0x000fe20000000800 */
[----:B------:R-:W-:Y:S01]  /*12490*/  @!PT LDS RZ, [RZ] ;  /* 0x00000000fffff984 */ /* 0x000fe20000000800 */
[----:B------:R0:W-:Y:S01]  /*124a0*/  LDGSTS.E.BYPASS.LTC128B.128 [R4+0xd400], desc[UR50][R2.64], !P2 ;  /* 0x0d40000002047fae */ /* 0x0001e2000d101d72 */
[----:B------:R-:W-:Y:S01]  /*124b0*/  MOV R13, R9 ;  /* 0x00000009000d7202 */ /* 0x000fe20000000f00 */
[----:B------:R-:W-:-:S07]  /*124c0*/  IMAD.MOV.U32 R10, RZ, RZ, R14 ;  /* 0x000000ffff0a7224 */ /* 0x000fce00078e000e */
[----:B0-----:R-:W-:Y:S05]  /*124d0*/  WARPSYNC.COLLECTIVE R15, `(.L_x_189) ;  /* 0x000000000f087348 */ /* 0x001fea0003c00000 */
[----:B------:R1:W2:Y:S02]  /*124e0*/  SHFL.IDX P6, R14, R13, R12, R11 ;  /* 0x0000000c0d0e7389 */ /* 0x0002a400000c000b */
[----:B012---:R-:W-:Y:S01]  /*124f0*/  ENDCOLLECTIVE ;  /* 0x000000000000791b */ /* 0x007fe20003800000 */
.L_x_189:
[----:B------:R-:W-:Y:S02]  /*12500*/  IMAD.MOV.U32 R13, RZ, RZ, R18 ;  /* 0x000000ffff0d7224 */ /* 0x000fe400078e0012 */
[----:B------:R-:W-:Y:S02]  /*12510*/  IMAD.MOV.U32 R12, RZ, RZ, RZ ;  /* 0x000000ffff0c7224 */ /* 0x000fe400078e00ff */
[----:B------:R-:W-:-:S07]  /*12520*/  IMAD.MOV.U32 R9, RZ, RZ, R14 ;  /* 0x000000ffff097224 */ /* 0x000fce00078e000e */
[----:B------:R-:W-:Y:S05]  /*12530*/  WARPSYNC.COLLECTIVE R15, `(.L_x_190) ;  /* 0x000000000f087348 */ /* 0x000fea0003c00000 */
[----:B------:R0:W1:Y:S02]  /*12540*/  SHFL.IDX P6, R14, R13, R12, R11 ;  /* 0x0000000c0d0e7389 */ /* 0x00006400000c000b */
[----:B01----:R-:W-:Y:S01]  /*12550*/  ENDCOLLECTIVE ;  /* 0x000000000000791b */ /* 0x003fe20003800000 */
.L_x_190:
[----:B------:R-:W-:-:S05]  /*12560*/  IADD3 R2, P0, R23, R9, RZ ;  /* 0x0000000917027210 */ /* 0x000fca0007f1e0ff */
[----:B------:R-:W-:-:S05]  /*12570*/  IMAD.X R3, RZ, RZ, R10, P0 ;  /* 0x000000ffff037224 */ /* 0x000fca00000e060a */
[----:B------:R-:W-:Y:S01]  /*12580*/  @!PT LDS RZ, [RZ] ;  /* 0x00000000fffff984 */ /* 0x000fe20000000800 */
[----:B------:R-:W-:Y:S01]  /*12590*/  @!PT LDS RZ, [RZ] ;  /* 0x00000000fffff984 */ /* 0x000fe20000000800 */
[----:B------:R-:W-:Y:S01]  /*125a0*/  @!PT LDS RZ, [RZ] ;  /* 0x00000000fffff984 */ /* 0x000fe20000000800 */
[----:B------:R0:W-:Y:S01]  /*125b0*/  LDGSTS.E.BYPASS.LTC128B.128 [R4+0xdc00], desc[UR50][R2.64], !P2 ;  /* 0x0dc0000002047fae */ /* 0x0001e2000d101d72 */
[----:B------:R-:W-:Y:S01]  /*125c0*/  IMAD.MOV.U32 R13, RZ, RZ, R17 ;  /* 0x000000ffff0d7224 */ /* 0x000fe200078e0011 */
[----:B0-----:R-:W-:-:S07]  /*125d0*/  MOV R3, R14 ;  /* 0x0000000e00037202 */ /* 0x001fce0000000f00 */
[----:B------:R-:W-:Y:S05]  /*125e0*/  WARPSYNC.COLLECTIVE R15, `(.L_x_191) ;  /* 0x000000000f087348 */ /* 0x000fea0003c00000 */
[----:B------:R0:W1:Y:S02]  /*125f0*/  SHFL.IDX P6, R14, R13, R12, R11 ;  /* 0x0000000c0d0e7389 */ /* 0x00006400000c000b */
[----:B01----:R-:W-:Y:S01]  /*12600*/  ENDCOLLECTIVE ;  /* 0x000000000000791b */ /* 0x003fe20003800000 */
.L_x_191:
[----:B------:R-:W-:Y:S01]  /*12610*/  IMAD.MOV.U32 R13, RZ, RZ, R18 ;  /* 0x000000ffff0d7224 */ /* 0x000fe200078e0012 */
[----:B------:R-:W-:Y:S01]  /*12620*/  MOV R12, 0x1 ;  /* 0x00000001000c7802 */ /* 0x000fe20000000f00 */
[----:B------:R-:W-:-:S07]  /*12630*/  IMAD.MOV.U32 R2, RZ, RZ, R14 ;  /* 0x000000ffff027224 */ /* 0x000fce00078e000e */
[----:B------:R-:W-:Y:S05]  /*12640*/  WARPSYNC.COLLECTIVE R15, `(.L_x_192) ;  /* 0x000000000f087348 */ /* 0x000fea0003c00000 */
[----:B------:R0:W1:Y:S02]  /*12650*/  SHFL.IDX P6, R14, R13, R12, R11 ;  /* 0x0000000c0d0e7389 */ /* 0x00006400000c000b */
[----:B01----:R-:W-:Y:S01]  /*12660*/  ENDCOLLECTIVE ;  /* 0x000000000000791b */ /* 0x003fe20003800000 */
.L_x_192:
        /* <DEDUP_REMOVED lines=11> */
.L_x_193:
[----:B------:R-:W-:Y:S01]  /*12720*/  IMAD.MOV.U32 R2, RZ, RZ, R14 ;  /* 0x000000ffff027224 */ /* 0x000fe200078e000e */
[----:B------:R-:W-:Y:S06]  /*12730*/  BRA `(.L_x_194) ;  /* 0xffffffb400b87947 */ /* 0x000fec000383ffff */
.L_x_71:
[----:B---3--:R3:W4:Y:S02]  /*12740*/  SYNCS.PHASECHK.TRANS64.TRYWAIT P0, [R0+URZ+0x22840], R35 ;  /* 0x02284023000075a7 */ /* 0x008724000800017f */
[----:B----4-:R-:W-:Y:S05]  /*12750*/  @!P0 NANOSLEEP.SYNCS 0x989680 ;  /* 0x009896800000895d */ /* 0x010fea0003900000 */
[----:B------:R-:W4:Y:S02]  /*12760*/  @!P0 SYNCS.PHASECHK.TRANS64 P0, [R0+URZ+0x22840], R35 ;  /* 0x02284023000085a7 */ /* 0x000f24000800007f */
[----:B----4-:R-:W-:Y:S05]  /*12770*/  @!P0 BRA `(.L_x_71) ;  /* 0xfffffffc00f08947 */ /* 0x010fea000383ffff */
[----:B------:R-:W-:Y:S05]  /*12780*/  BRA `(.L_x_195) ;  /* 0xffffffb800147947 */ /* 0x000fea000383ffff */
.L_x_72:
[----:B------:R-:W-:Y:S01]  /*12790*/  BSSY B0, `(.L_x_196) ;  /* 0x0000008000007945 */ /* 0x000fe20003800000 */
[----:B--2---:R-:W-:Y:S01]  /*127a0*/  IMAD.MOV.U32 R13, RZ, RZ, R9 ;  /* 0x000000ffff0d7224 */ /* 0x004fe200078e0009 */
[----:B------:R-:W-:Y:S01]  /*127b0*/  MOV R12, RZ ;  /* 0x000000ff000c7202 */ /* 0x000fe20000000f00 */
[----:B------:R-:W-:Y:S02]  /*127c0*/  IMAD.MOV.U32 R11, RZ, RZ, 0x181f ;  /* 0x0000181fff0b7424 */ /* 0x000fe400078e00ff */
[----:B------:R-:W-:-:S07]  /*127d0*/  IMAD.MOV.U32 R15, RZ, RZ, -0x1 ;  /* 0xffffffffff0f7424 */ /* 0x000fce00078e00ff */
[----:B01-3--:R-:W-:Y:S05]  /*127e0*/  WARPSYNC.COLLECTIVE R15, `(.L_x_197) ;  /* 0x000000000f087348 */ /* 0x00bfea0003c00000 */
[----:B------:R2:W4:Y:S02]  /*127f0*/  SHFL.IDX P6, R14, R13, R12, R11 ;  /* 0x0000000c0d0e7389 */ /* 0x00052400000c000b */
[----:B01234-:R-:W-:Y:S01]  /*12800*/  ENDCOLLECTIVE ;  /* 0x000000000000791b */ /* 0x01ffe20003800000 */
.L_x_197:
[----:B------:R-:W-:Y:S05]  /*12810*/  BSYNC B0 ;  /* 0x0000000000007941 */ /* 0x000fea0003800000 */
.L_x_196:
[----:B------:R-:W-:Y:S01]  /*12820*/  IMAD.MOV.U32 R13, RZ, RZ, R8 ;  /* 0x000000ffff0d7224 */ /* 0x000fe200078e0008 */
[----:B------:R-:W-:Y:S01]  /*12830*/  MOV R12, RZ ;  /* 0x000000ff000c7202 */ /* 0x000fe20000000f00 */
[----:B------:R-:W-:Y:S02]  /*12840*/  IMAD.MOV.U32 R11, RZ, RZ, 0x181f ;  /* 0x0000181fff0b7424 */ /* 0x000fe400078e00ff */
[----:B------:R-:W-:Y:S02]  /*12850*/  IMAD.MOV.U32 R15, RZ, RZ, -0x1 ;  /* 0xffffffffff0f7424 */ /* 0x000fe400078e00ff */
[----:B------:R-:W-:-:S07]  /*12860*/  IMAD.MOV.U32 R17, RZ, RZ, R14 ;  /* 0x000000ffff117224 */ /* 0x000fce00078e000e */
[----:B------:R-:W-:Y:S05]  /*12870*/  WARPSYNC.COLLECTIVE R15, `(.L_x_198) ;  /* 0x000000000f087348 */ /* 0x000fea0003c00000 */
[----:B------:R0:W1:Y:S02]  /*12880*/  SHFL.IDX P6, R14, R13, R12, R11 ;  /* 0x0000000c0d0e7389 */ /* 0x00006400000c000b */
[----:B01----:R-:W-:Y:S01]  /*12890*/  ENDCOLLECTIVE ;  /* 0x000000000000791b */ /* 0x003fe20003800000 */
.L_x_198:
[----:B------:R-:W-:Y:S01]  /*128a0*/  MOV R13, R9 ;  /* 0x00000009000d7202 */ /* 0x000fe20000000f00 */
[----:B------:R-:W-:-:S05]  /*128b0*/  IMAD.MOV.U32 R12, RZ, RZ, R14 ;  /* 0x000000ffff0c7224 */ /* 0x000fca00078e000e */
[----:B------:R-:W-:Y:S01]  /*128c0*/  IADD3 R2, P0, R24, R12, RZ ;  /* 0x0000000c18027210 */ /* 0x000fe20007f1e0ff */
[----:B------:R-:W-:-:S04]  /*128d0*/  IMAD.MOV.U32 R12, RZ, RZ, 0x1 ;  /* 0x00000001ff0c7424 */ /* 0x000fc800078e00ff */
[----:B------:R-:W-:-:S08]  /*128e0*/  IMAD.X R3, RZ, RZ, R17, P0 ;  /* 0x000000ffff037224 */ /* 0x000fd000000e0611 */
[----:B------:R-:W-:Y:S05]  /*128f0*/  WARPSYNC.COLLECTIVE R15, `(.L_x_199) ;  /* 0x000000000f087348 */ /* 0x000fea0003c00000 */
[----:B------:R0:W1:Y:S02]  /*12900*/  SHFL.IDX P6, R14, R13, R12, R11 ;  /* 0x0000000c0d0e7389 */ /* 0x00006400000c000b */
[----:B01----:R-:W-:Y:S01]  /*12910*/  ENDCOLLECTIVE ;  /* 0x000000000000791b */ /* 0x003fe20003800000 */
.L_x_199:
        /* <DEDUP_REMOVED lines=9> */
.L_x_200:
[----:B------:R-:W-:Y:S01]  /*129b0*/  MOV R13, R9 ;  /* 0x00000009000d7202 */ /* 0x000fe20000000f00 */
[----:B------:R-:W-:Y:S01]  /*129c0*/  IMAD.MOV.U32 R12, RZ, RZ, 0x2 ;  /* 0x00000002ff0c7424 */ /* 0x000fe200078e00ff */
[----:B------:R-:W-:-:S13]  /*129d0*/  IADD3 R2, P0, R24, R14, RZ ;  /* 0x0000000e18027210 */ /* 0x000fda0007f1e0ff */
[----:B------:R-:W-:Y:S05]  /*129e0*/  WARPSYNC.COLLECTIVE R15, `(.L_x_201) ;  /* 0x000000000f087348 */ /* 0x000fea0003c00000 */
[----:B------:R0:W1:Y:S02]  /*129f0*/  SHFL.IDX P6, R14, R13, R12, R11 ;  /* 0x0000000c0d0e7389 */ /* 0x00006400000c000b */
[----:B01----:R-:W-:Y:S01]  /*12a00*/  ENDCOLLECTIVE ;  /* 0x000000000000791b */ /* 0x003fe20003800000 */
.L_x_201:
[----:B------:R-:W-:-:S05]  /*12a10*/  IMAD.X R3, RZ, RZ, R3, P0 ;  /* 0x000000ffff037224 */ /* 0x000fca00000e0603 */
        /* <DEDUP_REMOVED lines=9> */
.L_x_202:
[----:B------:R-:W-:Y:S01]  /*12ab0*/  MOV R13, R9 ;  /* 0x00000009000d7202 */ /* 0x000fe20000000f00 */
[----:B------:R-:W-:Y:S01]  /*12ac0*/  IMAD.MOV.U32 R12, RZ, RZ, 0x3 ;  /* 0x00000003ff0c7424 */ /* 0x000fe200078e00ff */
[----:B------:R-:W-:-:S13]  /*12ad0*/  IADD3 R2, P0, R24, R14, RZ ;  /* 0x0000000e18027210 */ /* 0x000fda0007f1e0ff */
[----:B------:R-:W-:Y:S05]  /*12ae0*/  WARPSYNC.COLLECTIVE R15, `(.L_x_203) ;  /* 0x000000000f087348 */ /* 0x000fea0003c00000 */
[----:B------:R0:W1:Y:S02]  /*12af0*/  SHFL.IDX P6, R14, R13, R12, R11 ;  /* 0x0000000c0d0e7389 */ /* 0x00006400000c000b */
[----:B01----:R-:W-:Y:S01]  /*12b00*/  ENDCOLLECTIVE ;  /* 0x000000000000791b */ /* 0x003fe20003800000 */
.L_x_203:
        /* <DEDUP_REMOVED lines=10> */
.L_x_204:
[----:B------:R-:W-:Y:S01]  /*12bb0*/  MOV R13, R9 ;  /* 0x00000009000d7202 */ /* 0x000fe20000000f00 */
[----:B------:R-:W-:Y:S01]  /*12bc0*/  IMAD.MOV.U32 R12, RZ, RZ, 0x4 ;  /* 0x00000004ff0c7424 */ /* 0x000fe200078e00ff */
[----:B------:R-:W-:-:S13]  /*12bd0*/  IADD3 R2, P0, R24, R14, RZ ;  /* 0x0000000e18027210 */ /* 0x000fda0007f1e0ff */
[----:B------:R-:W-:Y:S05]  /*12be0*/  WARPSYNC.COLLECTIVE R15, `(.L_x_205) ;  /* 0x000000000f087348 */ /* 0x000fea0003c00000 */
[----:B------:R0:W1:Y:S02]  /*12bf0*/  SHFL.IDX P6, R14, R13, R12, R11 ;  /* 0x0000000c0d0e7389 */ /* 0x00006400000c000b */
[----:B01----:R-:W-:Y:S01]  /*12c00*/  ENDCOLLECTIVE ;  /* 0x000000000000791b */ /* 0x003fe20003800000 */
.L_x_205:
        /* <DEDUP_REMOVED lines=10> */
.L_x_206:
[----:B------:R-:W-:Y:S02]  /*12cb0*/  IMAD.MOV.U32 R13, RZ, RZ, R9 ;  /* 0x000000ffff0d7224 */ /* 0x000fe400078e0009 */
[----:B------:R-:W-:Y:S02]  /*12cc0*/  IMAD.MOV.U32 R12, RZ, RZ, 0x5 ;  /* 0x00000005ff0c7424 */ /* 0x000fe400078e00ff */
[----:B------:R-:W-:-:S07]  /*12cd0*/  IMAD.MOV.U32 R20, RZ, RZ, R14 ;  /* 0x000000ffff147224 */ /* 0x000fce00078e000e */
[----:B------:R-:W-:Y:S05]  /*12ce0*/  WARPSYNC.COLLECTIVE R15, `(.L_x_207) ;  /* 0x000000000f087348 */ /* 0x000fea0003c00000 */
[----:B------:R0:W1:Y:S02]  /*12cf0*/  SHFL.IDX P6, R14, R13, R12, R11 ;  /* 0x0000000c0d0e7389 */ /* 0x00006400000c000b */
[----:B01----:R-:W-:Y:S01]  /*12d00*/  ENDCOLLECTIVE ;  /* 0x000000000000791b */ /* 0x003fe20003800000 */
.L_x_207:
        /* <DEDUP_REMOVED lines=11> */
.L_x_208:
[----:B------:R-:W-:Y:S02]  /*12dc0*/  IMAD.MOV.U32 R13, RZ, RZ, R9 ;  /* 0x000000ffff0d7224 */ /* 0x000fe400078e0009 */
[----:B------:R-:W-:Y:S01]  /*12dd0*/  IMAD.MOV.U32 R12, RZ, RZ, 0x6 ;  /* 0x00000006ff0c7424 */ /* 0x000fe200078e00ff */
[----:B------:R-:W-:-:S07]  /*12de0*/  MOV R18, R14 ;  /* 0x0000000e00127202 */ /* 0x000fce0000000f00 */
[----:B------:R-:W-:Y:S05]  /*12df0*/  WARPSYNC.COLLECTIVE R15, `(.L_x_209) ;  /* 0x000000000f087348 */ /* 0x000fea0003c00000 */
[----:B------:R0:W1:Y:S02]  /*12e00*/  SHFL.IDX P6, R14, R13, R12, R11 ;  /* 0x0000000c0d0e7389 */ /* 0x00006400000c000b */
[----:B01----:R-:W-:Y:S01]  /*12e10*/  ENDCOLLECTIVE ;  /* 0x000000000000791b */ /* 0x003fe20003800000 */
.L_x_209:
        /* <DEDUP_REMOVED lines=11> */
.L_x_210:
[----:B------:R-:W-:Y:S02]  /*12ed0*/  IMAD.MOV.U32 R13, RZ, RZ, R9 ;  /* 0x000000ffff0d7224 */ /* 0x000fe400078e0009 */
[----:B------:R-:W-:Y:S01]  /*12ee0*/  IMAD.MOV.U32 R12, RZ, RZ, 0x7 ;  /* 0x00000007ff0c7424 */ /* 0x000fe200078e00ff */
[----:B------:R-:W-:-:S13]  /*12ef0*/  IADD3 R2, P0, R24, R14, RZ ;  /* 0x0000000e18027210 */ /* 0x000fda0007f1e0ff */
[----:B------:R-:W-:Y:S05]  /*12f00*/  WARPSYNC.COLLECTIVE R15, `(.L_x_211) ;  /* 0x000000000f087348 */ /* 0x000fea0003c00000 */
[----:B------:R0:W1:Y:S02]  /*12f10*/  SHFL.IDX P6, R14, R13, R12, R11 ;  /* 0x0000000c0d0e7389 */ /* 0x00006400000c000b */
[----:B01----:R-:W-:Y:S01]  /*12f20*/  ENDCOLLECTIVE ;  /* 0x000000000000791b */ /* 0x003fe20003800000 */
.L_x_211:
        /* <DEDUP_REMOVED lines=10> */
.L_x_212:
[----:B------:R-:W-:Y:S02]  /*12fd0*/  IMAD.MOV.U32 R13, RZ, RZ, R10 ;  /* 0x000000ffff0d7224 */ /* 0x000fe400078e000a */
[----:B------:R-:W-:Y:S02]  /*12fe0*/  IMAD.MOV.U32 R12, RZ, RZ, RZ ;  /* 0x000000ffff0c7224 */ /* 0x000fe400078e00ff */
[----:B------:R-:W-:-:S07]  /*12ff0*/  IMAD.MOV.U32 R6, RZ, RZ, R14 ;  /* 0x000000ffff067224 */ /* 0x000fce00078e000e */
[----:B------:R-:W-:Y:S05]  /*13000*/  WARPSYNC.COLLECTIVE R15, `(.L_x_213) ;  /* 0x000000000f087348 */ /* 0x000fea0003c00000 */
[----:B------:R0:W1:Y:S02]  /*13010*/  SHFL.IDX P6, R14, R13, R12, R11 ;  /* 0x0000000c0d0e7389 */ /* 0x00006400000c000b */
[----:B01----:R-:W-:Y:S01]  /*13020*/  ENDCOLLECTIVE ;  /* 0x000000000000791b */ /* 0x003fe20003800000 */
.L_x_213:
        /* <DEDUP_REMOVED lines=11> */
.L_x_214:
[----:B------:R-:W-:Y:S01]  /*130e0*/  IMAD.MOV.U32 R13, RZ, RZ, R10 ;  /* 0x000000ffff0d7224 */ /* 0x000fe200078e000a */
[----:B------:R-:W-:Y:S01]  /*130f0*/  MOV R12, 0x1 ;  /* 0x00000001000c7802 */ /* 0x000fe20000000f00 */
[----:B------:R-:W-:-:S07]  /*13100*/  IMAD.MOV.U32 R2, RZ, RZ, R14 ;  /* 0x000000ffff027224 */ /* 0x000fce00078e000e */
[----:B------:R-:W-:Y:S05]  /*13110*/  WARPSYNC.COLLECTIVE R15, `(.L_x_215) ;  /* 0x000000000f087348 */ /* 0x000fea0003c00000 */
[----:B------:R0:W1:Y:S02]  /*13120*/  SHFL.IDX P6, R14, R13, R12, R11 ;  /* 0x0000000c0d0e7389 */ /* 0x00006400000c000b */
[----:B01----:R-:W-:Y:S01]  /*13130*/  ENDCOLLECTIVE ;  /* 0x000000000000791b */ /* 0x003fe20003800000 */
.L_x_215:
        /* <DEDUP_REMOVED lines=11> */
.L_x_216:
[----:B------:R-:W-:Y:S01]  /*131f0*/  IMAD.MOV.U32 R5, RZ, RZ, R14 ;  /* 0x000000ffff057224 */ /* 0x000fe200078e000e */
[----:B------:R-:W-:Y:S06]  /*13200*/  BRA `(.L_x_217) ;  /* 0xffffffb000c07947 */ /* 0x000fec000383ffff */
.L_x_77:
[----:B0-----:R0:W1:Y:S02]  /*13210*/  SYNCS.PHASECHK.TRANS64.TRYWAIT P2, [R17+URZ+0x22870], R0 ;  /* 0x02287000110075a7 */ /* 0x001064000804017f */
[----:B-1----:R-:W-:Y:S05]  /*13220*/  @!P2 NANOSLEEP.SYNCS 0x989680 ;  /* 0x009896800000a95d */ /* 0x002fea0003900000 */
[----:B------:R-:W1:Y:S02]  /*13230*/  @!P2 SYNCS.PHASECHK.TRANS64 P2, [R17+URZ+0x22870], R0 ;  /* 0x022870001100a5a7 */ /* 0x000e64000804007f */
[----:B-1----:R-:W-:Y:S05]  /*13240*/  @!P2 BRA `(.L_x_77) ;  /* 0xfffffffc00f0a947 */ /* 0x002fea000383ffff */
[----:B------:R-:W-:Y:S05]  /*13250*/  BRA `(.L_x_218) ;  /* 0xffffffb400247947 */ /* 0x000fea000383ffff */
.L_x_79:
[----:B0-----:R0:W1:Y:S02]  /*13260*/  SYNCS.PHASECHK.TRANS64.TRYWAIT P2, [R17+URZ+0x22860], R0 ;  /* 0x02286000110075a7 */ /* 0x001064000804017f */
[----:B-1----:R-:W-:Y:S05]  /*13270*/  @!P2 NANOSLEEP.SYNCS 0x989680 ;  /* 0x009896800000a95d */ /* 0x002fea0003900000 */
[----:B------:R-:W1:Y:S02]  /*13280*/  @!P2 SYNCS.PHASECHK.TRANS64 P2, [R17+URZ+0x22860], R0 ;  /* 0x022860001100a5a7 */ /* 0x000e64000804007f */
[----:B-1----:R-:W-:Y:S05]  /*13290*/  @!P2 BRA `(.L_x_79) ;  /* 0xfffffffc00f0a947 */ /* 0x002fea000383ffff */
[----:B------:R-:W-:Y:S05]  /*132a0*/  BRA `(.L_x_219) ;  /* 0xffffffb400347947 */ /* 0x000fea000383ffff */
.L_x_85:
[----:B0-----:R0:W1:Y:S02]  /*132b0*/  SYNCS.PHASECHK.TRANS64.TRYWAIT P1, [R24+URZ+0x22870], R3 ;  /* 0x02287003180075a7 */ /* 0x001064000802017f */
[----:B-1----:R-:W-:Y:S05]  /*132c0*/  @!P1 NANOSLEEP.SYNCS 0x989680 ;  /* 0x009896800000995d */ /* 0x002fea0003900000 */
[----:B------:R-:W1:Y:S02]  /*132d0*/  @!P1 SYNCS.PHASECHK.TRANS64 P1, [R24+URZ+0x22870], R3 ;  /* 0x02287003180095a7 */ /* 0x000e64000802007f */
[----:B-1----:R-:W-:Y:S05]  /*132e0*/  @!P1 BRA `(.L_x_85) ;  /* 0xfffffffc00f09947 */ /* 0x002fea000383ffff */
[----:B------:R-:W-:Y:S05]  /*132f0*/  BRA `(.L_x_220) ;  /* 0xffffffb800b07947 */ /* 0x000fea000383ffff */
.L_x_87:
[----:B0-----:R0:W1:Y:S02]  /*13300*/  SYNCS.PHASECHK.TRANS64.TRYWAIT P1, [R24+URZ+0x22860], R5 ;  /* 0x02286005180075a7 */ /* 0x001064000802017f */
[----:B-1----:R-:W-:Y:S05]  /*13310*/  @!P1 NANOSLEEP.SYNCS 0x989680 ;  /* 0x009896800000995d */ /* 0x002fea0003900000 */
[----:B------:R-:W1:Y:S02]  /*13320*/  @!P1 SYNCS.PHASECHK.TRANS64 P1, [R24+URZ+0x22860], R5 ;  /* 0x02286005180095a7 */ /* 0x000e64000802007f */
[----:B-1----:R-:W-:Y:S05]  /*13330*/  @!P1 BRA `(.L_x_87) ;  /* 0xfffffffc00f09947 */ /* 0x002fea000383ffff */
[----:B------:R-:W-:Y:S05]  /*13340*/  BRA `(.L_x_221) ;  /* 0xffffffb800d07947 */ /* 0x000fea000383ffff */
.L_x_91:
[----:B-1----:R1:W2:Y:S02]  /*13350*/  SYNCS.PHASECHK.TRANS64.TRYWAIT P0, [R5+URZ+0x22820], R0 ;  /* 0x02282000050075a7 */ /* 0x0022a4000800017f */
[----:B--2---:R-:W-:Y:S05]  /*13360*/  @!P0 NANOSLEEP.SYNCS 0x989680 ;  /* 0x009896800000895d */ /* 0x004fea0003900000 */
[----:B------:R-:W2:Y:S02]  /*13370*/  @!P0 SYNCS.PHASECHK.TRANS64 P0, [R5+URZ+0x22820], R0 ;  /* 0x02282000050085a7 */ /* 0x000ea4000800007f */
[----:B--2---:R-:W-:Y:S05]  /*13380*/  @!P0 BRA `(.L_x_91) ;  /* 0xfffffffc00f08947 */ /* 0x004fea000383ffff */
[----:B------:R-:W-:Y:S05]  /*13390*/  BRA `(.L_x_222) ;  /* 0xffffffc000587947 */ /* 0x000fea000383ffff */
.L_x_95:
[----:B-1----:R1:W2:Y:S02]  /*133a0*/  SYNCS.PHASECHK.TRANS64.TRYWAIT P1, [R3+URZ+0x22840], R2 ;  /* 0x02284002030075a7 */ /* 0x0022a4000802017f */
[----:B--2---:R-:W-:Y:S05]  /*133b0*/  @!P1 NANOSLEEP.SYNCS 0x989680 ;  /* 0x009896800000995d */ /* 0x004fea0003900000 */
[----:B------:R-:W2:Y:S02]  /*133c0*/  @!P1 SYNCS.PHASECHK.TRANS64 P1, [R3+URZ+0x22840], R2 ;  /* 0x02284002030095a7 */ /* 0x000ea4000802007f */
[----:B--2---:R-:W-:Y:S05]  /*133d0*/  @!P1 BRA `(.L_x_95) ;  /* 0xfffffffc00f09947 */ /* 0x004fea000383ffff */
[----:B------:R-:W-:Y:S05]  /*133e0*/  BRA `(.L_x_223) ;  /* 0xffffffc0009c7947 */ /* 0x000fea000383ffff */
.L_x_97:
[----:B0-----:R0:W2:Y:S02]  /*133f0*/  SYNCS.PHASECHK.TRANS64.TRYWAIT P1, [R5+URZ+0x22840], R0 ;  /* 0x02284000050075a7 */ /* 0x0010a4000802017f */
[----:B--2---:R-:W-:Y:S05]  /*13400*/  @!P1 NANOSLEEP.SYNCS 0x989680 ;  /* 0x009896800000995d */ /* 0x004fea0003900000 */
[----:B------:R-:W2:Y:S02]  /*13410*/  @!P1 SYNCS.PHASECHK.TRANS64 P1, [R5+URZ+0x22840], R0 ;  /* 0x02284000050095a7 */ /* 0x000ea4000802007f */
[----:B--2---:R-:W-:Y:S05]  /*13420*/  @!P1 BRA `(.L_x_97) ;  /* 0xfffffffc00f09947 */ /* 0x004fea000383ffff */
[----:B------:R-:W-:Y:S05]  /*13430*/  BRA `(.L_x_224) ;  /* 0xffffffc000ac7947 */ /* 0x000fea000383ffff */
.L_x_99:
[----:B--2---:R2:W3:Y:S02]  /*13440*/  SYNCS.PHASECHK.TRANS64.TRYWAIT P1, [R3+URZ+0x22860], R2 ;  /* 0x02286002030075a7 */ /* 0x0044e4000802017f */
[----:B---3--:R-:W-:Y:S05]  /*13450*/  @!P1 NANOSLEEP.SYNCS 0x989680 ;  /* 0x009896800000995d */ /* 0x008fea0003900000 */
[----:B------:R-:W3:Y:S02]  /*13460*/  @!P1 SYNCS.PHASECHK.TRANS64 P1, [R3+URZ+0x22860], R2 ;  /* 0x02286002030095a7 */ /* 0x000ee4000802007f */
[----:B---3--:R-:W-:Y:S05]  /*13470*/  @!P1 BRA `(.L_x_99) ;  /* 0xfffffffc00f09947 */ /* 0x008fea000383ffff */
[----:B------:R-:W-:Y:S05]  /*13480*/  BRA `(.L_x_225) ;  /* 0xffffffc000a87947 */ /* 0x000fea000383ffff */
.L_x_101:
[----:B---3--:R3:W4:Y:S02]  /*13490*/  SYNCS.PHASECHK.TRANS64.TRYWAIT P1, [R5+URZ+0x22860], R0 ;  /* 0x02286000050075a7 */ /* 0x008724000802017f */
[----:B----4-:R-:W-:Y:S05]  /*134a0*/  @!P1 NANOSLEEP.SYNCS 0x989680 ;  /* 0x009896800000995d */ /* 0x010fea0003900000 */
[----:B------:R-:W4:Y:S02]  /*134b0*/  @!P1 SYNCS.PHASECHK.TRANS64 P1, [R5+URZ+0x22860], R0 ;  /* 0x02286000050095a7 */ /* 0x000f24000802007f */
[----:B----4-:R-:W-:Y:S05]  /*134c0*/  @!P1 BRA `(.L_x_101) ;  /* 0xfffffffc00f09947 */ /* 0x010fea000383ffff */
[----:B------:R-:W-:Y:S05]  /*134d0*/  BRA `(.L_x_226) ;  /* 0xffffffc000a47947 */ /* 0x000fea000383ffff */
.L_x_103:
[----:B----4-:R4:W0:Y:S02]  /*134e0*/  SYNCS.PHASECHK.TRANS64.TRYWAIT P1, [R3+URZ+0x22880], R2 ;  /* 0x02288002030075a7 */ /* 0x010824000802017f */
[----:B0-----:R-:W-:Y:S05]  /*134f0*/  @!P1 NANOSLEEP.SYNCS 0x989680 ;  /* 0x009896800000995d */ /* 0x001fea0003900000 */
[----:B------:R-:W0:Y:S02]  /*13500*/  @!P1 SYNCS.PHASECHK.TRANS64 P1, [R3+URZ+0x22880], R2 ;  /* 0x02288002030095a7 */ /* 0x000e24000802007f */
[----:B0-----:R-:W-:Y:S05]  /*13510*/  @!P1 BRA `(.L_x_103) ;  /* 0xfffffffc00f09947 */ /* 0x001fea000383ffff */
[----:B------:R-:W-:Y:S05]  /*13520*/  BRA `(.L_x_227) ;  /* 0xffffffc000a07947 */ /* 0x000fea000383ffff */
.L_x_228:
[----:B------:R-:W-:-:S00]  /*13530*/  BRA `(.L_x_228) ;  /* 0xfffffffc00fc7947 */ /* 0x000fc0000383ffff */
[----:B------:R-:W-:-:S00]  /*13540*/  NOP ;  /* 0x0000000000007918 */ /* 0x000fc00000000000 */
        /* <DEDUP_REMOVED lines=11> */
.L_x_3622:


//--------------------- .text._ZN7cutlass13device_kernelIN5flash11enable_sm90INS1_16FlashAttnFwdSm90INS1_25CollectiveMainloopFwdSm90ILi2EN4cute5tupleIJNS5_1CILi1EEES8_S8_EEENS6_IJNS7_ILi128EEENS7_ILi160EEESA_EEELi128ENS_12float_e4m3_tEfNS_4arch4Sm90ELb0ELb0ELb1ELb1ELb1ELb0ELb0ELb1ELb1ELb1ELb0ELb0EEENS1_21CollectiveEpilogueFwdINS6_IJSA_SA_SB_EEES9_NS_10bfloat16_tESF_Li256ELb1ELb1ELb0ELb1EEENS1_36VarlenDynamicPersistentTileSchedulerILi128ELi160ELi256ELi128ELb0ELb1ELb1ELb0ELb1ELb1EEEEEEEEEvNT_6ParamsE --------------------------
	.section	.text._ZN7cutlass13device_kernelIN5flash11enable_sm90INS1_16FlashAttnFwdSm90INS1_25CollectiveMainloopFwdSm90ILi2EN4cute5tupleIJNS5_1CILi1EEES8_S8_EEENS6_IJNS7_ILi128EEENS7_ILi160EEESA_EEELi128ENS_12float_e4m3_tEfNS_4arch4Sm90ELb0ELb0ELb1ELb1ELb1ELb0ELb0ELb1ELb1ELb1ELb0ELb0EEENS1_21CollectiveEpilogueFwdINS6_IJSA_SA_SB_EEES9_NS_10bfloat16_tESF_Li256ELb1ELb1ELb0ELb1EEENS1_36VarlenDynamicPersistentTileSchedulerILi128ELi160ELi256ELi128ELb0ELb1ELb1ELb0ELb1ELb1EEEEEEEEEvNT_6ParamsE,"ax",@progbits
	.align	128
.text._ZN7cutlass13device_kernelIN5flash11enable_sm90INS1_16FlashAttnFwdSm90INS1_25CollectiveMainloopFwdSm90ILi2EN4cute5tupleIJNS5_1CILi1EEES8_S8_EEENS6_IJNS7_ILi128EEENS7_ILi160EEESA_EEELi128ENS_12float_e4m3_tEfNS_4arch4Sm90ELb0ELb0ELb1ELb1ELb1ELb0ELb0ELb1ELb1ELb1ELb0ELb0EEENS1_21CollectiveEpilogueFwdINS6_IJSA_SA_SB_EEES9_NS_10bfloat16_tESF_Li256ELb1ELb1ELb0ELb1EEENS1_36VarlenDynamicPersistentTileSchedulerILi128ELi160ELi256ELi128ELb0ELb1ELb1ELb0ELb1ELb1EEEEEEEEEvNT_6ParamsE:
        .type           _ZN7cutlass13device_kernelIN5flash11enable_sm90INS1_16FlashAttnFwdSm90INS1_25CollectiveMainloopFwdSm90ILi2EN4cute5tupleIJNS5_1CILi1EEES8_S8_EEENS6_IJNS7_ILi128EEENS7_ILi160EEESA_EEELi128ENS_12float_e4m3_tEfNS_4arch4Sm90ELb0ELb0ELb1ELb1ELb1ELb0ELb0ELb1ELb1ELb1ELb0ELb0EEENS1_21CollectiveEpilogueFwdINS6_IJSA_SA_SB_EEES9_NS_10bfloat16_tESF_Li256ELb1ELb1ELb0ELb1EEENS1_36VarlenDynamicPersistentTileSchedulerILi128ELi160ELi256ELi128ELb0ELb1ELb1ELb0ELb1ELb1EEEEEEEEEvNT_6ParamsE,@function
        .size           _ZN7cutlass13device_kernelIN5flash11enable_sm90INS1_16FlashAttnFwdSm90INS1_25CollectiveMainloopFwdSm90ILi2EN4cute5tupleIJNS5_1CILi1EEES8_S8_EEENS6_IJNS7_ILi128EEENS7_ILi160EEESA_EEELi128ENS_12float_e4m3_tEfNS_4arch4Sm90ELb0ELb0ELb1ELb1ELb1ELb0ELb0ELb1ELb1ELb1ELb0ELb0EEENS1_21CollectiveEpilogueFwdINS6_IJSA_SA_SB_EEES9_NS_10bfloat16_tESF_Li256ELb1ELb1ELb0ELb1EEENS1_36VarlenDynamicPersistentTileSchedulerILi128ELi160ELi256ELi128ELb0ELb1ELb1ELb0ELb1ELb1EEEEEEEEEvNT_6ParamsE,(.L_x_3623 - _ZN7cutlass13device_kernelIN5flash11enable_sm90INS1_16FlashAttnFwdSm90INS1_25CollectiveMainloopFwdSm90ILi2EN4cute5tupleIJNS5_1CILi1EEES8_S8_EEENS6_IJNS7_ILi128EEENS7_ILi160EEESA_EEELi128ENS_12float_e4m3_tEfNS_4arch4Sm90ELb0ELb0ELb1ELb1ELb1ELb0ELb0ELb1ELb1ELb1ELb0ELb0EEENS1_21CollectiveEpilogueFwdINS6_IJSA_SA_SB_EEES9_NS_10bfloat16_tESF_Li256ELb1ELb1ELb0ELb1EEENS1_36VarlenDynamicPersistentTileSchedulerILi128ELi160ELi256ELi128ELb0ELb1ELb1ELb0ELb1ELb1EEEEEEEEEvNT_6ParamsE)
        .other          _ZN7cutlass13device_kernelIN5flash11enable_sm90INS1_16FlashAttnFwdSm90INS1_25CollectiveMainloopFwdSm90ILi2EN4cute5tupleIJNS5_1CILi1EEES8_S8_EEENS6_IJNS7_ILi128EEENS7_ILi160EEESA_EEELi128ENS_12float_e4m3_tEfNS_4arch4Sm90ELb0ELb0ELb1ELb1ELb1ELb0ELb0ELb1ELb1ELb1ELb0ELb0EEENS1_21CollectiveEpilogueFwdINS6_IJSA_SA_SB_EEES9_NS_10bfloat16_tESF_Li256ELb1ELb1ELb0ELb1EEENS1_36VarlenDynamicPersistentTileSchedulerILi128ELi160ELi256ELi128ELb0ELb1ELb1ELb0ELb1ELb1EEEEEEEEEvNT_6ParamsE,@"STO_CUDA_ENTRY STV_DEFAULT"
_ZN7cutlass13device_kernelIN5flash11enable_sm90INS1_16FlashAttnFwdSm90INS1_25CollectiveMainloopFwdSm90ILi2EN4cute5tupleIJNS5_1CILi1EEES8_S8_EEENS6_IJNS7_ILi128EEENS7_ILi160EEESA_EEELi128ENS_12float_e4m3_tEfNS_4arch4Sm90ELb0ELb0ELb1ELb1ELb1ELb0ELb0ELb1ELb1ELb1ELb0ELb0EEENS1_21CollectiveEpilogueFwdINS6_IJSA_SA_SB_EEES9_NS_10bfloat16_tESF_Li256ELb1ELb1ELb0ELb1EEENS1_36VarlenDynamicPersistentTileSchedulerILi128ELi160ELi256ELi128ELb0ELb1ELb1ELb0ELb1ELb1EEEEEEEEEvNT_6ParamsE:
        /* <DEDUP_REMOVED lines=45> */
.L_x_229:
        /* <DEDUP_REMOVED lines=22> */
.L_x_230:
        /* <DEDUP_REMOVED lines=18> */
.L_x_231:
        /* <DEDUP_REMOVED lines=22> */
.L_x_232:
[----:B------:R-:W5:Y:S01]  /*06b0*/  SHFL.IDX PT, R3, R0, RZ, 0x1f ;  /* 0x00001fff00037589 */ /* 0x000f6200000e0000 */
[----:B------:R-:W-:Y:S01]  /*06c0*/  R2UR UR9, R4 ;  /* 0x00000000040972ca */ /* 0x000fe200000e0000 */
[----:B------:R-:W-:Y:S01]  /*06d0*/  NOP ;  /* 0x0000000000007918 */ /* 0x000fe20000000000 */
[----:B------:R-:W0:Y:S01]  /*06e0*/  S2R R2, SR_CgaCtaId ;  /* 0x0000000000027919 */ /* 0x000e220000008800 */
        /* <DEDUP_REMOVED lines=20> */
.L_x_233:
        /* <DEDUP_REMOVED lines=8> */
.L_x_235:
[----:B------:R-:W-:-:S08]  /*08b0*/  NOP ;  /* 0x0000000000007918 */ /* 0x000fd00000000000 */
[----:B------:R-:W0:Y:S02]  /*08c0*/  USETMAXREG.TRY_ALLOC.CTAPOOL UP0, 0xe8 ;  /* 0x000000e8000079c8 */ /* 0x000e240008000600 */
[----:B0-----:R-:W-:-:S13]  /*08d0*/  PLOP3.LUT P0, PT, PT, PT, UP0, 0x80, 0x0 ;  /* 0x000000000000781c */ /* 0x001fda0003f0f008 */
[----:B------:R-:W-:Y:S05]  /*08e0*/  @!P0 BRA `(.L_x_235) ;  /* 0xfffffffc00f08947 */ /* 0x000fea000383ffff */
[----:B------:R-:W0:Y:S01]  /*08f0*/  S2R R2, SR_TID.X ;  /* 0x0000000000027919 */ /* 0x000e220000002100 */
[----:B------:R-:W1:Y:S01]  /*0900*/  S2UR UR5, SR_CgaCtaId ;  /* 0x00000000000579c3 */ /* 0x000e620000008800 */
[----:B------:R-:W-:-:S07]  /*0910*/  UMOV UR4, 0x400 ;  /* 0x0000040000047882 */ /* 0x000fce0000000000 */
[----:B------:R-:W-:Y:S06]  /*0920*/  BAR.ARV 0x8, 0x180 ;  /* 0x0206000000007b1d */ /* 0x000fec0000002000 */
[----:B-1----:R-:W-:Y:S01]  /*0930*/  ULEA UR4, UR5, UR4, 0x18 ;  /* 0x0000000405047291 */ /* 0x002fe2000f8ec03f */
[----:B0-----:R-:W-:-:S04]  /*0940*/  LOP3.LUT R0, R2, 0xffffff80, RZ, 0xc0, !PT ;  /* 0xffffff8002007812 */ /* 0x001fc800078ec0ff */
[----:B------:R-:W-:-:S13]  /*0950*/  ISETP.NE.AND P0, PT, R0, 0x80, PT ;  /* 0x000000800000780c */ /* 0x000fda0003f05270 */
[----:B------:R-:W-:Y:S08]  /*0960*/  @!P0 BAR.ARV 0x9, 0x100 ;  /* 0x0244000000008b1d */ /* 0x000ff00000002000 */
[----:B------:R-:W-:Y:S06]  /*0970*/  BAR.SYNC.DEFER_BLOCKING 0x5, 0x180 ;  /* 0x0146000000007b1d */ /* 0x000fec0000010000 */
[----:B------:R-:W0:Y:S01]  /*0980*/  LDS.128 R48, [UR4+0x228d0] ;  /* 0x0228d004ff307984 */ /* 0x000e220008000c00 */
[----:B------:R-:W-:Y:S01]  /*0990*/  ULDC UR4, c[0x0][0xc3c] ;  /* 0x00030f0000047ab9 */ /* 0x000fe20000000800 */
[----:B------:R-:W-:Y:S06]  /*09a0*/  BAR.ARV 0x4, 0x180 ;  /* 0x0106000000007b1d */ /* 0x000fec0000002000 */
[----:B0-----:R-:W-:-:S13]  /*09b0*/  ISETP.GE.AND P0, PT, R51, UR4, PT ;  /* 0x0000000433007c0c */ /* 0x001fda000bf06270 */
[----:B------:R-:W-:Y:S05]  /*09c0*/  @P0 EXIT ;  /* 0x000000000000094d */ /* 0x000fea0003800000 */
[----:B------:R-:W-:Y:S01]  /*09d0*/  VIADD R194, R2, 0xffffff80 ;  /* 0xffffff8002c27836 */ /* 0x000fe20000000000 */
[----:B------:R-:W-:Y:S01]  /*09e0*/  R2UR UR5, R49 ;  /* 0x00000000310572ca */ /* 0x000fe200000e0000 */
[----:B------:R-:W-:Y:S01]  /*09f0*/  IMAD.MOV.U32 R189, RZ, RZ, -0x2 ;  /* 0xfffffffeffbd7424 */ /* 0x000fe200078e00ff */
[----:B------:R-:W-:Y:S01]  /*0a00*/  R2UR UR46, R50 ;  /* 0x00000000322e72ca */ /* 0x000fe200000e0000 */
[----:B------:R-:W-:Y:S01]  /*0a10*/  ULOP3.LUT UR45, UR38, 0x1, URZ, 0xfc, !UPT ;  /* 0x00000001262d7892 */ /* 0x000fe2000f8efc3f */
[----:B------:R-:W-:Y:S01]  /*0a20*/  SHF.R.S32.HI R3, RZ, 0x1f, R194 ;  /* 0x0000001fff037819 */ /* 0x000fe200000114c2 */
[----:B------:R-:W-:Y:S01]  /*0a30*/  UMOV UR44, URZ ;  /* 0x0000003f002c7c82 */ /* 0x000fe20008000000 */
[----:B------:R-:W-:Y:S01]  /*0a40*/  UMOV UR36, URZ ;  /* 0x0000003f00247c82 */ /* 0x000fe20008000000 */
[----:B------:R-:W-:Y:S01]  /*0a50*/  UMOV UR37, URZ ;  /* 0x0000003f00257c82 */ /* 0x000fe20008000000 */
[CC--:B------:R-:W-:Y:S02]  /*0a60*/  LEA.HI R2, R3.reuse, R194.reuse, RZ, 0x4 ;  /* 0x000000c203027211 */ /* 0x0c0fe400078f20ff */
[----:B------:R-:W-:-:S02]  /*0a70*/  LEA.HI R4, R3, R194, RZ, 0x5 ;  /* 0x000000c203047211 */ /* 0x000fc400078f28ff */
[----:B------:R-:W-:Y:S02]  /*0a80*/  LEA.HI R0, R3, R194, RZ, 0x7 ;  /* 0x000000c203007211 */ /* 0x000fe400078f38ff */
[----:B------:R-:W-:Y:S01]  /*0a90*/  SHF.R.S32.HI R7, RZ, 0x4, R2 ;  /* 0x00000004ff077819 */ /* 0x000fe20000011402 */
[----:B------:R-:W-:Y:S01]  /*0aa0*/  IMAD.SHL.U32 R4, R4, 0x20, RZ ;  /* 0x0000002004047824 */ /* 0x000fe200078e00ff */
[----:B------:R-:W-:Y:S02]  /*0ab0*/  LOP3.LUT R5, R2, 0x3fffff0, RZ, 0xc0, !PT ;  /* 0x03fffff002057812 */ /* 0x000fe400078ec0ff */
[----:B------:R-:W-:Y:S02]  /*0ac0*/  LOP3.LUT R19, R0, 0xffffff80, RZ, 0xc0, !PT ;  /* 0xffffff8000137812 */ /* 0x000fe400078ec0ff */
[----:B------:R-:W-:Y:S01]  /*0ad0*/  LEA.HI R2, R2, R7, RZ, 0x1 ;  /* 0x0000000702027211 */ /* 0x000fe200078f08ff */
[----:B------:R-:W-:Y:S01]  /*0ae0*/  IMAD.IADD R5, R194, 0x1, -R5 ;  /* 0x00000001c2057824 */ /* 0x000fe200078e0a05 */
[----:B------:R-:W-:Y:S01]  /*0af0*/  LOP3.LUT R4, R4, 0xfffffc00, RZ, 0xc0, !PT ;  /* 0xfffffc0004047812 */ /* 0x000fe200078ec0ff */
[----:B------:R-:W-:Y:S01]  /*0b00*/  IMAD.IADD R19, R194, 0x1, -R19 ;  /* 0x00000001c2137824 */ /* 0x000fe200078e0a13 */
[----:B------:R-:W-:-:S02]  /*0b10*/  LOP3.LUT R2, R2, 0x1ffffffe, RZ, 0xc0, !PT ;  /* 0x1ffffffe02027812 */ /* 0x000fc400078ec0ff */
[----:B------:R-:W-:Y:S01]  /*0b20*/  SHF.R.S32.HI R23, RZ, 0x7, R0 ;  /* 0x00000007ff177819 */ /* 0x000fe20000011400 */
[----:B------:R-:W-:Y:S01]  /*0b30*/  IMAD R5, R5, 0x40, R4 ;  /* 0x0000004005057824 */ /* 0x000fe200078e0204 */
[----:B------:R-:W-:Y:S02]  /*0b40*/  IADD3 R2, R7, -R2, RZ ;  /* 0x8000000207027210 */ /* 0x000fe40007ffe0ff */
[----:B------:R-:W-:Y:S02]  /*0b50*/  SHF.R.S32.HI R6, RZ, 0x1f, R19 ;  /* 0x0000001fff067819 */ /* 0x000fe40000011413 */
[----:B------:R-:W-:Y:S01]  /*0b60*/  LEA.HI R4, R3, R194, RZ, 0x2 ;  /* 0x000000c203047211 */ /* 0x000fe200078f10ff */
[----:B------:R-:W-:Y:S01]  /*0b70*/  IMAD R191, R2, 0x8, R5 ;  /* 0x0000000802bf7824 */ /* 0x000fe200078e0205 */
[----:B------:R-:W-:Y:S02]  /*0b80*/  LEA.HI R8, R6, R19, RZ, 0x2 ;  /* 0x0000001306087211 */ /* 0x000fe400078f10ff */
[----:B------:R-:W-:-:S02]  /*0b90*/  LOP3.LUT R5, R4, 0xfffffffc, RZ, 0xc0, !PT ;  /* 0xfffffffc04057812 */ /* 0x000fc400078ec0ff */
[--C-:B------:R-:W-:Y:S02]  /*0ba0*/  SHF.R.S32.HI R9, RZ, 0x2, R8.reuse ;  /* 0x00000002ff097819 */ /* 0x100fe40000011408 */
[----:B------:R-:W-:Y:S01]  /*0bb0*/  SHF.R.S32.HI R10, RZ, 0x1f, R8 ;  /* 0x0000001fff0a7819 */ /* 0x000fe20000011408 */
[----:B------:R-:W-:Y:S01]  /*0bc0*/  IMAD.IADD R5, R194, 0x1, -R5 ;  /* 0x00000001c2057824 */ /* 0x000fe200078e0a05 */
[----:B------:R-:W-:Y:S02]  /*0bd0*/  LEA.HI R3, R3, R194, RZ, 0x3 ;  /* 0x000000c203037211 */ /* 0x000fe400078f18ff */
[----:B------:R-:W-:Y:S02]  /*0be0*/  LEA.HI R10, R10, R9, RZ, 0x3 ;  /* 0x000000090a0a7211 */ /* 0x000fe400078f18ff */
[----:B------:R-:W-:Y:S02]  /*0bf0*/  LEA.HI R2, R5, R5, RZ, 0x1 ;  /* 0x0000000505027211 */ /* 0x000fe400078f08ff */
[----:B------:R-:W-:-:S02]  /*0c00*/  LOP3.LUT R17, R3, 0xfffffff8, RZ, 0xc0, !PT ;  /* 0xfffffff803117812 */ /* 0x000fc400078ec0ff */
[----:B------:R-:W-:Y:S02]  /*0c10*/  LOP3.LUT R10, R10, 0xfffffff8, RZ, 0xc0, !PT ;  /* 0xfffffff80a0a7812 */ /* 0x000fe400078ec0ff */
[----:B------:R-:W-:Y:S02]  /*0c20*/  LEA.HI R6, R6, R19, RZ, 0x5 ;  /* 0x0000001306067211 */ /* 0x000fe400078f28ff */
[----:B------:R-:W-:Y:S01]  /*0c30*/  LEA.HI R0, R0, R23, RZ, 0x1 ;  /* 0x0000001700007211 */ /* 0x000fe200078f08ff */
[----:B------:R-:W-:Y:S01]  /*0c40*/  IMAD.IADD R9, R9, 0x1, -R10 ;  /* 0x0000000109097824 */ /* 0x000fe200078e0a0a */
[----:B------:R-:W-:Y:S02]  /*0c50*/  LOP3.LUT R2, R2, 0x1ffffffe, RZ, 0xc0, !PT ;  /* 0x1ffffffe02027812 */ /* 0x000fe400078ec0ff */
[----:B------:R-:W-:Y:S02]  /*0c60*/  IADD3 R17, R194, -R17, RZ ;  /* 0x80000011c2117210 */ /* 0x000fe40007ffe0ff */
[----:B------:R-:W-:Y:S01]  /*0c70*/  SHF.R.S32.HI R6, RZ, 0x5, R6 ;  /* 0x00000005ff067819 */ /* 0x000fe20000011406 */
[----:B------:R-:W-:Y:S01]  /*0c80*/  IMAD.IADD R5, R5, 0x1, -R2 ;  /* 0x0000000105057824 */ /* 0x000fe200078e0a02 */
[----:B------:R-:W-:Y:S01]  /*0c90*/  LOP3.LUT R0, R0, 0x3fffffe, RZ, 0xc0, !PT ;  /* 0x03fffffe00007812 */ /* 0x000fe200078ec0ff */
[----:B------:R-:W-:Y:S01]  /*0ca0*/  IMAD.SHL.U32 R2, R17, 0x8, RZ ;  /* 0x0000000811027824 */ /* 0x000fe200078e00ff */
[----:B------:R-:W-:Y:S01]  /*0cb0*/  LOP3.LUT R8, R8, 0x7ffffffc, RZ, 0xc0, !PT ;  /* 0x7ffffffc08087812 */ /* 0x000fe200078ec0ff */
[----:B------:R-:W-:Y:S01]  /*0cc0*/  IMAD R9, R6, 0x10, R9 ;  /* 0x0000001006097824 */ /* 0x000fe200078e0209 */
[----:B------:R-:W-:Y:S01]  /*0cd0*/  SHF.R.S32.HI R18, RZ, 0x3, R3 ;  /* 0x00000003ff127819 */ /* 0x000fe20000011403 */
[----:B------:R-:W-:Y:S01]  /*0ce0*/  IMAD.IADD R0, R23, 0x1, -R0 ;  /* 0x0000000117007824 */ /* 0x000fe200078e0a00 */
[----:B------:R-:W-:Y:S01]  /*0cf0*/  SHF.R.S32.HI R193, RZ, 0x1f, R2 ;  /* 0x0000001fffc17819 */ /* 0x000fe20000011402 */
[----:B------:R-:W-:-:S02]  /*0d00*/  VIADD R16, R2, 0x40 ;  /* 0x0000004002107836 */ /* 0x000fc40000000000 */
[----:B------:R-:W-:Y:S02]  /*0d10*/  IMAD.IADD R8, R19, 0x1, -R8 ;  /* 0x0000000113087824 */ /* 0x000fe400078e0a08 */
[----:B------:R-:W-:Y:S01]  /*0d20*/  IMAD R188, R0, 0x40, R9 ;  /* 0x0000004000bc7824 */ /* 0x000fe200078e0209 */
[----:B------:R-:W-:Y:S01]  /*0d30*/  SHF.R.S32.HI R192, RZ, 0x1f, R16 ;  /* 0x0000001fffc07819 */ /* 0x000fe20000011410 */
[----:B------:R-:W-:Y:S02]  /*0d40*/  IMAD R189, R8, R189, 0xa0 ;  /* 0x000000a008bd7424 */ /* 0x000fe400078e02bd */
[----:B------:R-:W-:-:S07]  /*0d50*/  IMAD R190, R5, 0x8, R188 ;  /* 0x0000000805be7824 */ /* 0x000fce00078e02bc */
.L_x_281:
[----:B012-4-:R-:W0:Y:S01]  /*0d60*/  LDC.64 R4, c[0x0][0xc88] ;  /* 0x00032200ff047b82 */ /* 0x017e220000000a00 */
[----:B------:R-:W-:Y:S01]  /*0d70*/  ULDC.64 UR6, c[0x0][0xa28] ;  /* 0x00028a0000067ab9 */ /* 0x000fe20000000a00 */
[----:B------:R-:W-:Y:S01]  /*0d80*/  ULDC.64 UR8, c[0x0][0xa20] ;  /* 0x0002880000087ab9 */ /* 0x000fe20000000a00 */
[----:B------:R-:W-:Y:S01]  /*0d90*/  ULDC UR4, c[0x0][0x424] ;  /* 0x0001090000047ab9 */ /* 0x000fe20000000800 */
[----:B0-----:R-:W-:-:S06]  /*0da0*/  IMAD.WIDE R4, R51, 0x4, R4 ;  /* 0x0000000433047825 */ /* 0x001fcc00078e0204 */
[----:B------:R-:W2:Y:S01]  /*0db0*/  LDG.E R4, desc[UR50][R4.64] ;  /* 0x0000003204047981 */ /* 0x000ea2000c1e1900 */
[----:B------:R-:W-:Y:S02]  /*0dc0*/  UISETP.NE.U32.AND UP0, UPT, UR6, URZ, UPT ;  /* 0x0000003f0600728c */ /* 0x000fe4000bf05070 */
[----:B------:R-:W-:Y:S02]  /*0dd0*/  UISETP.NE.U32.AND UP1, UPT, UR8, URZ, UPT ;  /* 0x0000003f0800728c */ /* 0x000fe4000bf25070 */
[----:B------:R-:W-:Y:S02]  /*0de0*/  UISETP.NE.AND.EX UP0, UPT, UR7, URZ, UPT, UP0 ;  /* 0x0000003f0700728c */ /* 0x000fe4000bf05300 */
[----:B------:R-:W-:-:S04]  /*0df0*/  UISETP.NE.AND.EX UP1, UPT, UR9, URZ, UPT, UP1 ;  /* 0x0000003f0900728c */ /* 0x000fc8000bf25310 */
[----:B------:R-:W-:Y:S02]  /*0e00*/  PLOP3.LUT P0, PT, PT, PT, UP0, 0x80, 0x0 ;  /* 0x000000000000781c */ /* 0x000fe40003f0f008 */
[----:B------:R-:W-:Y:S02]  /*0e10*/  PLOP3.LUT P1, PT, PT, PT, UP1, 0x80, 0x0 ;  /* 0x000000000000781c */ /* 0x000fe40003f2f018 */
[----:B--2---:R-:W-:-:S13]  /*0e20*/  R2UR UR39, R4 ;  /* 0x00000000042772ca */ /* 0x004fda00000e0000 */
[----:B------:R-:W-:Y:S02]  /*0e30*/  USHF.R.S32.HI UR40, URZ, 0x1f, UR39 ;  /* 0x0000001f3f287899 */ /* 0x000fe40008011427 */
[----:B------:R-:W-:Y:S02]  /*0e40*/  @UP0 ULEA UR6, UP2, UR39, UR6, 0x2 ;  /* 0x0000000627060291 */ /* 0x000fe4000f84103f */
[----:B------:R-:W-:Y:S02]  /*0e50*/  @UP1 ULEA UR8, UP3, UR39, UR8, 0x2 ;  /* 0x0000000827081291 */ /* 0x000fe4000f86103f */
[----:B------:R-:W-:Y:S02]  /*0e60*/  @UP0 ULEA.HI.X UR7, UR39, UR7, UR40, 0x2, UP2 ;  /* 0x0000000727070291 */ /* 0x000fe400090f1428 */
[----:B------:R-:W-:Y:S01]  /*0e70*/  @UP1 ULEA.HI.X UR9, UR39, UR9, UR40, 0x2, UP3 ;  /* 0x0000000927091291 */ /* 0x000fe200098f1428 */
[----:B------:R-:W-:Y:S01]  /*0e80*/  MOV R4, UR6 ;  /* 0x0000000600047c02 */ /* 0x000fe20008000f00 */
[----:B------:R-:W-:-:S02]  /*0e90*/  IMAD.U32 R6, RZ, RZ, UR8 ;  /* 0x00000008ff067e24 */ /* 0x000fc4000f8e00ff */
[----:B------:R-:W-:Y:S01]  /*0ea0*/  IMAD.U32 R5, RZ, RZ, UR7 ;  /* 0x00000007ff057e24 */ /* 0x000fe2000f8e00ff */
[----:B------:R-:W-:Y:S01]  /*0eb0*/  ULDC.64 UR6, c[0x0][0x418] ;  /* 0x0001060000067ab9 */ /* 0x000fe20000000a00 */
[----:B---3--:R-:W-:-:S03]  /*0ec0*/  IMAD.U32 R7, RZ, RZ, UR9 ;  /* 0x00000009ff077e24 */ /* 0x008fc6000f8e00ff */
[----:B------:R-:W2:Y:S04]  /*0ed0*/  @P0 LDG.E R4, desc[UR50][R4.64] ;  /* 0x0000003204040981 */ /* 0x000ea8000c1e1900 */
[----:B------:R-:W3:Y:S01]  /*0ee0*/  @P1 LDG.E R6, desc[UR50][R6.64] ;  /* 0x0000003206061981 */ /* 0x000ee2000c1e1900 */
[----:B------:R-:W-:Y:S01]  /*0ef0*/  UISETP.NE.U32.AND UP0, UPT, UR6, URZ, UPT ;  /* 0x0000003f0600728c */ /* 0x000fe2000bf05070 */
[----:B------:R-:W-:Y:S01]  /*0f00*/  IMAD.MOV.U32 R0, RZ, RZ, RZ ;  /* 0x000000ffff007224 */ /* 0x000fe200078e00ff */
[----:B------:R-:W-:Y:S01]  /*0f10*/  UMOV UR49, URZ ;  /* 0x0000003f00317c82 */ /* 0x000fe20008000000 */
[----:B------:R-:W-:Y:S01]  /*0f20*/  ULDC UR6, c[0x0][0x2f0] ;  /* 0x0000bc0000067ab9 */ /* 0x000fe20000000800 */
[----:B------:R-:W-:Y:S01]  /*0f30*/  UISETP.NE.AND.EX UP0, UPT, UR7, URZ, UPT, UP0 ;  /* 0x0000003f0700728c */ /* 0x000fe2000bf05300 */
[----:B------:R-:W-:Y:S01]  /*0f40*/  IMAD.MOV.U32 R3, RZ, RZ, RZ ;  /* 0x000000ffff037224 */ /* 0x000fe200078e00ff */
[----:B------:R-:W-:Y:S01]  /*0f50*/  UMOV UR41, UR5 ;  /* 0x0000000500297c82 */ /* 0x000fe20008000000 */
[----:B------:R-:W-:Y:S01]  /*0f60*/  IMAD.MOV.U32 R87, RZ, RZ, RZ ;  /* 0x000000ffff577224 */ /* 0x000fe200078e00ff */
[----:B------:R-:W-:Y:S01]  /*0f70*/  USEL UR4, UR4, 0x1, UP0 ;  /* 0x0000000104047887 */ /* 0x000fe20008000000 */
[----:B-----5:R-:W-:-:S02]  /*0f80*/  CS2R R8, SRZ ;  /* 0x0000000000087805 */ /* 0x020fc4000001ff00 */
[----:B------:R-:W-:Y:S02]  /*0f90*/  CS2R R10, SRZ ;  /* 0x00000000000a7805 */ /* 0x000fe4000001ff00 */
[----:B------:R-:W-:Y:S01]  /*0fa0*/  CS2R R12, SRZ ;  /* 0x00000000000c7805 */ /* 0x000fe2000001ff00 */
[----:B------:R-:W-:Y:S01]  /*0fb0*/  UIMAD UR4, UR4, UR6, URZ ;  /* 0x00000006040472a4 */ /* 0x000fe2000f8e023f */
        /* <DEDUP_REMOVED lines=18> */
[----:B------:R-:W-:Y:S02]  /*10e0*/  MOV R60, RZ ;  /* 0x000000ff003c7202 */ /* 0x000fe40000000f00 */
[----:B------:R-:W-:Y:S01]  /*10f0*/  CS2R R92, SRZ ;  /* 0x00000000005c7805 */ /* 0x000fe2000001ff00 */
[----:B------:R-:W-:Y:S01]  /*1100*/  IMAD.MOV.U32 R64, RZ, RZ, RZ ;  /* 0x000000ffff407224 */ /* 0x000fe200078e00ff */
[----:B--2---:R-:W-:Y:S02]  /*1110*/  @P0 R2UR UR49, R4 ;  /* 0x00000000043102ca */ /* 0x004fe400000e0000 */
[----:B------:R-:W-:-:S02]  /*1120*/  PLOP3.LUT P0, PT, PT, PT, PT, 0x80, 0x0 ;  /* 0x000000000000781c */ /* 0x000fc40003f0f070 */
[----:B---3--:R-:W-:Y:S01]  /*1130*/  @P1 R2UR UR4, R6 ;  /* 0x00000000060412ca */ /* 0x008fe200000e0000 */
[----:B------:R-:W-:-:S14]  /*1140*/  @P1 BRA `(.L_x_236) ;  /* 0x0000000000341947 */ /* 0x000fdc0003800000 */
[----:B------:R-:W-:Y:S02]  /*1150*/  ULDC.64 UR6, c[0x0][0xa08] ;  /* 0x0002820000067ab9 */ /* 0x000fe40000000a00 */
[----:B------:R-:W-:-:S04]  /*1160*/  ISETP.NE.U32.AND P1, PT, RZ, UR6, PT ;  /* 0x00000006ff007c0c */ /* 0x000fc8000bf25070 */
[----:B------:R-:W-:-:S13]  /*1170*/  ISETP.NE.AND.EX P1, PT, RZ, UR7, PT, P1 ;  /* 0x00000007ff007c0c */ /* 0x000fda000bf25310 */
[----:B------:R-:W-:Y:S05]  /*1180*/  @!P1 BRA `(.L_x_236) ;  /* 0x0000000000249947 */ /* 0x000fea0003800000 */
[----:B------:R-:W-:Y:S02]  /*1190*/  ULDC.64 UR4, c[0x0][0xa08] ;  /* 0x0002820000047ab9 */ /* 0x000fe40000000a00 */
[----:B------:R-:W-:-:S06]  /*11a0*/  UIMAD.WIDE UR4, UR39, 0x4, UR4 ;  /* 0x00000004270478a5 */ /* 0x000fcc000f8e0204 */
[----:B------:R-:W-:Y:S02]  /*11b0*/  IMAD.U32 R4, RZ, RZ, UR4 ;  /* 0x00000004ff047e24 */ /* 0x000fe4000f8e00ff */
[----:B------:R-:W-:-:S05]  /*11c0*/  IMAD.U32 R5, RZ, RZ, UR5 ;  /* 0x00000005ff057e24 */ /* 0x000fca000f8e00ff */
[----:B------:R-:W2:Y:S04]  /*11d0*/  LDG.E R7, desc[UR50][R4.64] ;  /* 0x0000003204077981 */ /* 0x000ea8000c1e1900 */
[----:B------:R-:W3:Y:S01]  /*11e0*/  LDG.E R6, desc[UR50][R4.64+0x4] ;  /* 0x0000043204067981 */ /* 0x000ee2000c1e1900 */
[----:B--2---:R-:W-:Y:S02]  /*11f0*/  R2UR UR4, R7 ;  /* 0x00000000070472ca */ /* 0x004fe400000e0000 */
[----:B---3--:R-:W-:-:S13]  /*1200*/  R2UR UR5, R6 ;  /* 0x00000000060572ca */ /* 0x008fda00000e0000 */
[----:B------:R-:W-:-:S12]  /*1210*/  UIADD3 UR4, -UR4, UR5, URZ ;  /* 0x0000000504047290 */ /* 0x000fd8000fffe13f */
.L_x_236:
[----:B------:R-:W-:Y:S01]  /*1220*/  UIADD3 UR49, -UR49, UR4, URZ ;  /* 0x0000000431317290 */ /* 0x000fe2000fffe13f */
[----:B------:R-:W-:Y:S01]  /*1230*/  IMAD.MOV.U32 R5, RZ, RZ, RZ ;  /* 0x000000ffff057224 */ /* 0x000fe200078e00ff */
[----:B------:R-:W-:Y:S01]  /*1240*/  UMOV UR42, UR46 ;  /* 0x0000002e002a7c82 */ /* 0x000fe20008000000 */
[----:B------:R-:W-:Y:S01]  /*1250*/  IMAD.MOV.U32 R61, RZ, RZ, RZ ;  /* 0x000000ffff3d7224 */ /* 0x000fe200078e00ff */
[----:B------:R-:W-:Y:S01]  /*1260*/  UISETP.GE.AND UP0, UPT, UR49, 0x1, UPT ;  /* 0x000000013100788c */ /* 0x000fe2000bf06270 */
[----:B------:R-:W-:Y:S01]  /*1270*/  CS2R R68, SRZ ;  /* 0x0000000000447805 */ /* 0x000fe2000001ff00 */
[----:B------:R-:W-:Y:S01]  /*1280*/  UIADD3 UR4, UR49, 0x9f, URZ ;  /* 0x0000009f31047890 */ /* 0x000fe2000fffe03f */
[----:B------:R-:W-:Y:S01]  /*1290*/  CS2R R94, SRZ ;  /* 0x00000000005e7805 */ /* 0x000fe2000001ff00 */
[----:B------:R-:W-:Y:S01]  /*12a0*/  IMAD.MOV.U32 R65, RZ, RZ, RZ ;  /* 0x000000ffff417224 */ /* 0x000fe200078e00ff */
[----:B------:R-:W-:Y:S02]  /*12b0*/  CS2R R72, SRZ ;  /* 0x0000000000487805 */ /* 0x000fe4000001ff00 */
[----:B------:R-:W-:Y:S01]  /*12c0*/  PLOP3.LUT P1, PT, PT, PT, UP0, 0x80, 0x0 ;  /* 0x000000000000781c */ /* 0x000fe20003f2f008 */
[----:B------:R-:W-:Y:S01]  /*12d0*/  UIMAD.WIDE UR4, UR4, 0x66666667, URZ ;  /* 0x66666667040478a5 */ /* 0x000fe2000f8e023f */
[----:B------:R-:W-:-:S02]  /*12e0*/  CS2R R96, SRZ ;  /* 0x0000000000607805 */ /* 0x000fc4000001ff00 */
[----:B------:R-:W-:Y:S02]  /*12f0*/  MOV R76, RZ ;  /* 0x000000ff004c7202 */ /* 0x000fe40000000f00 */
[----:B------:R-:W-:Y:S01]  /*1300*/  CS2R R98, SRZ ;  /* 0x0000000000627805 */ /* 0x000fe2000001ff00 */
[----:B------:R-:W-:Y:S01]  /*1310*/  USHF.R.U32.HI UR48, URZ, 0x1f, UR5 ;  /* 0x0000001f3f307899 */ /* 0x000fe20008011605 */
[----:B------:R-:W-:Y:S01]  /*1320*/  IMAD.MOV.U32 R80, RZ, RZ, RZ ;  /* 0x000000ffff507224 */ /* 0x000fe200078e00ff */
[----:B------:R-:W-:Y:S02]  /*1330*/  CS2R R100, SRZ ;  /* 0x0000000000647805 */ /* 0x000fe4000001ff00 */
[----:B------:R-:W-:Y:S02]  /*1340*/  ULEA.HI.SX32 UR48, UR5, UR48, 0x1a ;  /* 0x0000003005307291 */ /* 0x000fe4000f8fd23f */
[----:B------:R-:W-:Y:S10]  /*1350*/  @!P1 BRA `(.L_x_237) ;  /* 0x0000007c00309947 */ /* 0x000ff40003800000 */
[----:B------:R-:W0:Y:S01]  /*1360*/  SHFL.IDX PT, R0, R23, RZ, 0x1f ;  /* 0x00001fff17007589 */ /* 0x000e2200000e0000 */
[----:B------:R-:W1:Y:S01]  /*1370*/  S2UR UR47, SR_CgaCtaId ;  /* 0x00000000002f79c3 */ /* 0x000e620000008800 */
[----:B------:R-:W-:Y:S01]  /*1380*/  UMOV UR52, 0x400 ;  /* 0x0000040000347882 */ /* 0x000fe20000000000 */
[----:B0-----:R-:W-:Y:S01]  /*1390*/  R2UR UR43, R0 ;  /* 0x00000000002b72ca */ /* 0x001fe200000e0000 */
[----:B-1----:R-:W-:-:S04]  /*13a0*/  ULEA UR52, UR47, UR52, 0x18 ;  /* 0x000000342f347291 */ /* 0x002fc8000f8ec03f */
[----:B------:R-:W-:-:S04]  /*13b0*/  UIADD3 UR5, UR52, 0x14400, URZ ;  /* 0x0001440034057890 */ /* 0x000fc8000fffe03f */
[----:B------:R-:W-:-:S04]  /*13c0*/  ULOP3.LUT UP0, URZ, UR5, 0x9f, URZ, 0xc0, !UPT ;  /* 0x0000009f053f7892 */ /* 0x000fc8000f80c03f */
[----:B------:R-:W-:Y:S02]  /*13d0*/  ULEA.HI UR4, UR43, UR43, URZ, 0x1 ;  /* 0x0000002b2b047291 */ /* 0x000fe4000f8f083f */
[----:B------:R-:W-:Y:S02]  /*13e0*/  PLOP3.LUT P0, PT, PT, PT, UP0, 0x80, 0x0 ;  /* 0x000000000000781c */ /* 0x000fe40003f0f008 */
[----:B------:R-:W-:-:S04]  /*13f0*/  ULOP3.LUT UR4, UR4, 0x1e, URZ, 0xc0, !UPT ;  /* 0x0000001e04047892 */ /* 0x000fc8000f8ec03f */
[----:B------:R-:W-:-:S04]  /*1400*/  UIADD3 UR4, UR43, -UR4, URZ ;  /* 0x800000042b047290 */ /* 0x000fc8000fffe03f */
[----:B------:R-:W-:-:S04]  /*1410*/  ULEA UR4, UR4, UR5, 0xd ;  /* 0x0000000504047291 */ /* 0x000fc8000f8e683f */
[----:B------:R-:W-:-:S04]  /*1420*/  USHF.R.U32.HI UR4, URZ, 0x4, UR4 ;  /* 0x000000043f047899 */ /* 0x000fc80008011604 */
[----:B------:R-:W-:Y:S01]  /*1430*/  ULOP3.LUT UR53, UR4, 0x3fff, URZ, 0xc0, !UPT ;  /* 0x00003fff04357892 */ /* 0x000fe2000f8ec03f */
[----:B------:R-:W-:Y:S11]  /*1440*/  @!P0 BRA `(.L_x_238) ;  /* 0x0000000000408947 */ /* 0x000ff60003800000 */
        /* <DEDUP_REMOVED lines=16> */
.L_x_238:
[----:B------:R-:W-:Y:S01]  /*1550*/  ULDC.64 UR6, c[0x0][0x990] ;  /* 0x0002640000067ab9 */ /* 0x000fe20000000a00 */
[----:B------:R-:W-:Y:S01]  /*1560*/  ULDC.64 UR4, c[0x0][0x998] ;  /* 0x0002660000047ab9 */ /* 0x000fe20000000a00 */
[----:B------:R-:W-:Y:S01]  /*1570*/  UISETP.NE.U32.AND UP0, UPT, UR6, URZ, UPT ;  /* 0x0000003f0600728c */ /* 0x000fe2000bf05070 */
[----:B------:R-:W-:Y:S01]  /*1580*/  IMAD.MOV.U32 R3, RZ, RZ, 0x3f800000 ;  /* 0x3f800000ff037424 */ /* 0x000fe200078e00ff */
[----:B------:R-:W-:Y:S01]  /*1590*/  UISETP.NE.U32.AND UP1, UPT, UR4, URZ, UPT ;  /* 0x0000003f0400728c */ /* 0x000fe2000bf25070 */
[----:B------:R-:W-:Y:S01]  /*15a0*/  IMAD.MOV.U32 R0, RZ, RZ, 0x3f800000 ;  /* 0x3f800000ff007424 */ /* 0x000fe200078e00ff */
[----:B------:R-:W-:Y:S02]  /*15b0*/  UISETP.NE.AND.EX UP0, UPT, UR7, URZ, UPT, UP0 ;  /* 0x0000003f0700728c */ /* 0x000fe4000bf05300 */
[----:B------:R-:W-:-:S04]  /*15c0*/  UISETP.NE.AND.EX UP1, UPT, UR5, URZ, UPT, UP1 ;  /* 0x0000003f0500728c */ /* 0x000fc8000bf25310 */
[----:B------:R-:W-:Y:S02]  /*15d0*/  PLOP3.LUT P0, PT, PT, PT, UP0, 0x80, 0x0 ;  /* 0x000000000000781c */ /* 0x000fe40003f0f008 */
[----:B------:R-:W-:-:S03]  /*15e0*/  PLOP3.LUT P1, PT, PT, PT, UP1, 0x80, 0x0 ;  /* 0x000000000000781c */ /* 0x000fc60003f2f018 */
[----:B------:R-:W-:Y:S02]  /*15f0*/  @UP0 ULDC.64 UR16, c[0x0][0x9a8] ;  /* 0x00026a0000100ab9 */ /* 0x000fe40000000a00 */
[----:B------:R-:W-:Y:S01]  /*1600*/  @UP1 ULDC.64 UR14, c[0x0][0x9b8] ;  /* 0x00026e00000e1ab9 */ /* 0x000fe20000000a00 */
[----:B------:R-:W-:Y:S02]  /*1610*/  @UP0 UIMAD UR8, UR40, UR16, URZ ;  /* 0x00000010280802a4 */ /* 0x000fe4000f8e023f */
[----:B------:R-:W-:Y:S02]  /*1620*/  @UP1 UIMAD UR9, UR40, UR14, URZ ;  /* 0x0000000e280912a4 */ /* 0x000fe4000f8e023f */
        /* <DEDUP_REMOVED lines=24> */
[----:B------:R-:W-:Y:S02]  /*17b0*/  MOV R5, UR7 ;  /* 0x0000000700057c02 */ /* 0x000fe40008000f00 */
[----:B------:R-:W-:-:S03]  /*17c0*/  IMAD.U32 R7, RZ, RZ, UR5 ;  /* 0x00000005ff077e24 */ /* 0x000fc6000f8e00ff */
[----:B------:R-:W2:Y:S04]  /*17d0*/  @P0 LDG.E R3, desc[UR50][R4.64] ;  /* 0x0000003204030981 */ /* 0x000ea8000c1e1900 */
[----:B------:R-:W2:Y:S01]  /*17e0*/  @P1 LDG.E R0, desc[UR50][R6.64] ;  /* 0x0000003206001981 */ /* 0x000ea2000c1e1900 */
[----:B------:R-:W-:Y:S01]  /*17f0*/  ULEA.HI UR4, UR44, UR44, URZ, 0x1 ;  /* 0x0000002c2c047291 */ /* 0x000fe2000f8f083f */
[----:B------:R-:W-:-:S03]  /*1800*/  IMAD.U32 R9, RZ, RZ, UR45 ;  /* 0x0000002dff097e24 */ /* 0x000fc6000f8e00ff */
[----:B------:R-:W-:Y:S02]  /*1810*/  ULOP3.LUT UR4, UR4, 0xfffffffe, URZ, 0xc0, !UPT ;  /* 0xfffffffe04047892 */ /* 0x000fe4000f8ec03f */
[----:B------:R-:W-:Y:S02]  /*1820*/  ISETP.NE.AND P0, PT, R9, 0x3, PT ;  /* 0x000000030900780c */ /* 0x000fe40003f05270 */
[----:B------:R-:W-:-:S06]  /*1830*/  UIADD3 UR4, UR44, -UR4, URZ ;  /* 0x800000042c047290 */ /* 0x000fcc000fffe03f */
[----:B------:R-:W-:Y:S01]  /*1840*/  IMAD.U32 R8, RZ, RZ, UR4 ;  /* 0x00000004ff087e24 */ /* 0x000fe2000f8e00ff */
[----:B------:R-:W-:-:S04]  /*1850*/  ULDC UR4, c[0x0][0x9d8] ;  /* 0x0002760000047ab9 */ /* 0x000fc80000000800 */
[----:B------:R-:W-:-:S04]  /*1860*/  SHF.L.U32 R8, R8, 0x1f, RZ ;  /* 0x0000001f08087819 */ /* 0x000fc800000006ff */
[----:B------:R-:W0:Y:S01]  /*1870*/  SYNCS.PHASECHK.TRANS64.TRYWAIT P1, [UR52+0x22800], R8 ;  /* 0x02280008ff0075a7 */ /* 0x000e220008020174 */
[----:B--2---:R-:W-:-:S04]  /*1880*/  FMUL.FTZ R0, R3, R0 ;  /* 0x0000000003007220 */ /* 0x004fc80000410000 */
[----:B------:R-:W-:Y:S01]  /*1890*/  FMUL.FTZ R0, R0, UR4 ;  /* 0x0000000400007c20 */ /* 0x000fe20008410000 */
[----:B0-----:R-:W-:Y:S06]  /*18a0*/  @!P1 BRA `(.L_x_239) ;  /* 0x0000010800149947 */ /* 0x001fec0003800000 */
.L_x_381:
[----:B------:R-:W-:Y:S05]  /*18b0*/  @!P0 BRA `(.L_x_240) ;  /* 0x0000000000048947 */ /* 0x000fea0003800000 */
[----:B------:R-:W-:Y:S01]  /*18c0*/  BPT.TRAP 0x1 ;  /* 0x000000040000795c */ /* 0x000fe20000300000 */
.L_x_240:
[----:B------:R-:W-:Y:S02]  /*18d0*/  IMAD.U32 R4, RZ, RZ, UR37 ;  /* 0x00000025ff047e24 */ /* 0x000fe4000f8e00ff */
[----:B0-----:R-:W-:-:S03]  /*18e0*/  IMAD.U32 R3, RZ, RZ, UR36 ;  /* 0x00000024ff037e24 */ /* 0x001fc6000f8e00ff */
[----:B------:R-:W-:Y:S02]  /*18f0*/  LEA R4, R4, UR52, 0x3 ;  /* 0x0000003404047c11 */ /* 0x000fe4000f8e18ff */
[----:B------:R-:W-:-:S04]  /*1900*/  SHF.L.U32 R3, R3, 0x1f, RZ ;  /* 0x0000001f03037819 */ /* 0x000fc800000006ff */
[----:B------:R0:W1:Y:S01]  /*1910*/  SYNCS.PHASECHK.TRANS64.TRYWAIT P1, [R4+URZ+0x22830], R3 ;  /* 0x02283003040075a7 */ /* 0x000062000802017f */
[----:B------:R-:W-:Y:S05]  /*1920*/  @!P0 BRA `(.L_x_241) ;  /* 0x0000000000048947 */ /* 0x000fea0003800000 */
[----:B------:R-:W-:Y:S01]  /*1930*/  BPT.TRAP 0x1 ;  /* 0x000000040000795c */ /* 0x000fe20000300000 */
.L_x_241:
[----:B-1----:R-:W-:Y:S05]  /*1940*/  @P1 BRA `(.L_x_242) ;  /* 0x0000000000081947 */ /* 0x002fea0003800000 */
[----:B------:R-:W1:Y:S02]  /*1950*/  SYNCS.PHASECHK.TRANS64.TRYWAIT P1, [R4+URZ+0x22830], R3 ;  /* 0x02283003040075a7 */ /* 0x000e64000802017f */
[----:B-1----:R-:W-:Y:S05]  /*1960*/  @!P1 BRA `(.L_x_243) ;  /* 0x0000010400fc9947 */ /* 0x002fea0003800000 */
.L_x_242:
[----:B------:R-:W-:Y:S01]  /*1970*/  UIADD3 UR4, UR52, 0x18400, URZ ;  /* 0x0001840034047890 */ /* 0x000fe2000fffe03f */
[----:B------:R-:W-:-:S03]  /*1980*/  IMAD.MOV.U32 R87, RZ, RZ, RZ ;  /* 0x000000ffff577224 */ /* 0x000fc600078e00ff */
[----:B------:R-:W-:-:S04]  /*1990*/  USHF.R.U32.HI UR4, URZ, 0x4, UR4 ;  /* 0x000000043f047899 */ /* 0x000fc80008011604 */
[----:B------:R-:W-:-:S06]  /*19a0*/  ULOP3.LUT UR4, UR4, 0x3fff, URZ, 0xc0, !UPT ;  /* 0x00003fff04047892 */ /* 0x000fcc000f8ec03f */
[----:B01----:R-:W-:Y:S01]  /*19b0*/  MOV R3, UR4 ;  /* 0x0000000400037c02 */ /* 0x003fe20008000f00 */
        /* <DEDUP_REMOVED lines=131> */
.L_x_244:
        /* <DEDUP_REMOVED lines=29> */
[----:B------:R-:W-:Y:S01]  /*23c0*/  FMUL.FTZ R21, R0, R88 ;  /* 0x0000005800157220 */ /* 0x000fe20000410000 */
[----:B------:R2:W-:Y:S01]  /*23d0*/  MUFU.TANH R114, R25 ;  /* 0x0000001900727308 */ /* 0x0005e20000002400 */
[----:B-1----:R-:W-:-:S02]  /*23e0*/  VIADD R24, R189, UR49 ;  /* 0x00000031bd187c36 */ /* 0x002fc40008000000 */
[C---:B------:R-:W-:Y:S01]  /*23f0*/  FMUL.FTZ R88, R0.reuse, R95 ;  /* 0x0000005f00587220 */ /* 0x040fe20000410000 */
[C---:B------:R-:W-:Y:S01]  /*2400*/  FMUL.FTZ R86, R0.reuse, R59 ;  /* 0x0000003b00567220 */ /* 0x040fe20000410000 */
[C---:B------:R-:W-:Y:S01]  /*2410*/  FMUL.FTZ R14, R0.reuse, R117 ;  /* 0x00000075000e7220 */ /* 0x040fe20000410000 */
[C---:B------:R-:W-:Y:S01]  /*2420*/  FMUL.FTZ R98, R0.reuse, R98 ;  /* 0x0000006200627220 */ /* 0x040fe20000410000 */
[C---:B------:R-:W-:Y:S01]  /*2430*/  FMUL.FTZ R74, R0.reuse, R92 ;  /* 0x0000005c004a7220 */ /* 0x040fe20000410000 */
[C---:B------:R-:W-:Y:S01]  /*2440*/  FMUL.FTZ R70, R0.reuse, R70 ;  /* 0x0000004600467220 */ /* 0x040fe20000410000 */
[----:B------:R-:W-:Y:S01]  /*2450*/  MUFU.TANH R15, R15 ;  /* 0x0000000f000f7308 */ /* 0x000fe20000002400 */
[----:B--2---:R-:W-:Y:S02]  /*2460*/  IMAD.U32 R25, RZ, RZ, UR48 ;  /* 0x00000030ff197e24 */ /* 0x004fe4000f8e00ff */
[C---:B------:R-:W-:Y:S01]  /*2470*/  FMUL.FTZ R27, R0.reuse, R27 ;  /* 0x0000001b001b7220 */ /* 0x040fe20000410000 */
[C---:B------:R-:W-:Y:S01]  /*2480*/  FMUL.FTZ R99, R0.reuse, R99 ;  /* 0x0000006300637220 */ /* 0x040fe20000410000 */
[----:B------:R-:W-:Y:S01]  /*2490*/  FMUL.FTZ R78, R0, R96 ;  /* 0x00000060004e7220 */ /* 0x000fe20000410000 */
[----:B------:R-:W-:-:S02]  /*24a0*/  IMAD R124, R25, -0xa0, R24 ;  /* 0xffffff60197c7824 */ /* 0x000fc400078e0218 */
[C---:B------:R-:W-:Y:S01]  /*24b0*/  FMUL.FTZ R102, R0.reuse, R102 ;  /* 0x0000006600667220 */ /* 0x040fe20000410000 */
[C---:B------:R-:W-:Y:S01]  /*24c0*/  FMUL.FTZ R48, R0.reuse, R48 ;  /* 0x0000003000307220 */ /* 0x040fe20000410000 */
[----:B------:R-:W1:Y:S01]  /*24d0*/  MUFU.TANH R72, R72 ;  /* 0x0000004800487308 */ /* 0x000e620000002400 */
[----:B------:R-:W-:Y:S01]  /*24e0*/  FMUL.FTZ R31, R0, R31 ;  /* 0x0000001f001f7220 */ /* 0x000fe20000410000 */
[----:B------:R-:W-:Y:S01]  /*24f0*/  ISETP.GT.AND P4, PT, R124, RZ, PT ;  /* 0x000000ff7c00720c */ /* 0x000fe20003f84270 */
[----:B------:R-:W-:Y:S01]  /*2500*/  FMUL.FTZ R73, R0, R93 ;  /* 0x0000005d00497220 */ /* 0x000fe20000410000 */
[----:B------:R-:W-:Y:S01]  /*2510*/  ISETP.GT.AND P3, PT, R124, 0x1, PT ;  /* 0x000000017c00780c */ /* 0x000fe20003f64270 */
[----:B------:R-:W-:Y:S01]  /*2520*/  FMUL.FTZ R62, R0, R62 ;  /* 0x0000003e003e7220 */ /* 0x000fe20000410000 */
[----:B------:R-:W-:Y:S01]  /*2530*/  ISETP.GT.AND P2, PT, R124, 0x8, PT ;  /* 0x000000087c00780c */ /* 0x000fe20003f44270 */
[----:B------:R-:W-:Y:S01]  /*2540*/  FMUL.FTZ R66, R0, R66 ;  /* 0x0000004200427220 */ /* 0x000fe20000410000 */
[----:B------:R-:W-:Y:S01]  /*2550*/  MUFU.TANH R76, R76 ;  /* 0x0000004c004c7308 */ /* 0x000fe20000002400 */
[----:B0-----:R-:W-:Y:S01]  /*2560*/  FSEL R12, R12, -INF , P3 ;  /* 0xff8000000c0c7808 */ /* 0x001fe20001800000 */
[----:B------:R-:W-:Y:S01]  /*2570*/  FMUL.FTZ R35, R0, R35 ;  /* 0x0000002300237220 */ /* 0x000fe20000410000 */
[----:B------:R-:W-:Y:S01]  /*2580*/  ISETP.GT.AND P1, PT, R124, 0x9, PT ;  /* 0x000000097c00780c */ /* 0x000fe20003f24270 */
[----:B------:R-:W-:Y:S01]  /*2590*/  FMUL.FTZ R58, R0, R60 ;  /* 0x0000003c003a7220 */ /* 0x000fe20000410000 */
[----:B------:R-:W-:Y:S01]  /*25a0*/  ISETP.GT.AND P6, PT, R124, 0x10, PT ;  /* 0x000000107c00780c */ /* 0x000fe20003fc4270 */
[----:B------:R-:W-:Y:S01]  /*25b0*/  FMUL.FTZ R60, R0, R65 ;  /* 0x00000041003c7220 */ /* 0x000fe20000410000 */
[----:B------:R-:W-:Y:S01]  /*25c0*/  ISETP.GT.AND P5, PT, R124, 0x11, PT ;  /* 0x000000117c00780c */ /* 0x000fe20003fa4270 */
[----:B------:R-:W0:Y:S01]  /*25d0*/  MUFU.TANH R6, R6 ;  /* 0x0000000600067308 */ /* 0x000e220000002400 */
[----:B-1----:R-:W-:Y:S01]  /*25e0*/  FSEL R91, R72, -INF , P1 ;  /* 0xff800000485b7808 */ /* 0x002fe20000800000 */
        /* <DEDUP_REMOVED lines=25> */
[----:B0-----:R-:W-:Y:S01]  /*2780*/  FSEL R11, R6, -INF , P4 ;  /* 0xff800000060b7808 */ /* 0x001fe20002000000 */
[C---:B------:R-:W-:Y:S01]  /*2790*/  FMUL.FTZ R51, R0.reuse, R51 ;  /* 0x0000003300337220 */ /* 0x040fe20000410000 */
[----:B------:R-:W-:Y:S01]  /*27a0*/  FMNMX.FTZ R24, R71, R12, !PT ;  /* 0x0000000c47187209 */ /* 0x000fe20007810000 */
[----:B------:R-:W-:Y:S01]  /*27b0*/  FMUL.FTZ R44, R0, R44 ;  /* 0x0000002c002c7220 */ /* 0x000fe20000410000 */
[----:B------:R-:W-:Y:S01]  /*27c0*/  ISETP.GT.AND P4, PT, R124, 0x18, PT ;  /* 0x000000187c00780c */ /* 0x000fe20003f84270 */
[----:B------:R-:W0:Y:S01]  /*27d0*/  MUFU.TANH R80, R80 ;  /* 0x0000005000507308 */ /* 0x000e220000002400 */
[C---:B------:R-:W-:Y:S01]  /*27e0*/  FMUL.FTZ R55, R0.reuse, R55 ;  /* 0x0000003700377220 */ /* 0x040fe20000410000 */
[C---:B------:R-:W-:Y:S01]  /*27f0*/  FMUL.FTZ R53, R0.reuse, R53 ;  /* 0x0000003500357220 */ /* 0x040fe20000410000 */
[C---:B------:R-:W-:Y:S01]  /*2800*/  FMUL.FTZ R34, R0.reuse, R34 ;  /* 0x0000002200227220 */ /* 0x040fe20000410000 */
[----:B------:R-:W-:Y:S01]  /*2810*/  ULDC UR6, c[0x0][0x988] ;  /* 0x0002620000067ab9 */ /* 0x000fe20000000800 */
[----:B------:R-:W-:Y:S01]  /*2820*/  P2R R120, PR, RZ, 0x1 ;  /* 0x00000001ff787803 */ /* 0x000fe20000000000 */
[C---:B------:R-:W-:Y:S01]  /*2830*/  FMUL.FTZ R29, R0.reuse, R29 ;  /* 0x0000001d001d7220 */ /* 0x040fe20000410000 */
[C---:B------:R-:W-:Y:S01]  /*2840*/  FMUL.FTZ R37, R0.reuse, R37 ;  /* 0x0000002500257220 */ /* 0x040fe20000410000 */
[----:B------:R1:W-:Y:S01]  /*2850*/  MUFU.TANH R90, R85 ;  /* 0x00000055005a7308 */ /* 0x0003e20000002400 */
[----:B--2---:R-:W-:Y:S01]  /*2860*/  FSEL R5, R5, -INF , P3 ;  /* 0xff80000005057808 */ /* 0x004fe20001800000 */
[----:B------:R-:W-:Y:S01]  /*2870*/  FMUL.FTZ R28, R0, R28 ;  /* 0x0000001c001c7220 */ /* 0x000fe20000410000 */
[----:B------:R-:W-:Y:S01]  /*2880*/  ISETP.GT.AND P3, PT, R124, 0x19, PT ;  /* 0x000000197c00780c */ /* 0x000fe20003f64270 */
[C---:B------:R-:W-:Y:S01]  /*2890*/  FMUL.FTZ R32, R0.reuse, R32 ;  /* 0x0000002000207220 */ /* 0x040fe20000410000 */
[C---:B------:R-:W-:Y:S01]  /*28a0*/  FMUL.FTZ R36, R0.reuse, R36 ;  /* 0x0000002400247220 */ /* 0x040fe20000410000 */
[----:B------:R-:W-:Y:S01]  /*28b0*/  FMUL.FTZ R33, R0, R33 ;  /* 0x0000002100217220 */ /* 0x000fe20000410000 */
[----:B------:R-:W-:Y:S01]  /*28c0*/  UISETP.GE.AND UP0, UPT, UR49, 0xa1, UPT ;  /* 0x000000a13100788c */ /* 0x000fe2000bf06270 */
[----:B------:R-:W2:Y:S01]  /*28d0*/  MUFU.TANH R7, R7 ;  /* 0x0000000700077308 */ /* 0x000ea20000002400 */
[----:B-1----:R-:W-:-:S02]  /*28e0*/  FSEL R85, R15, -INF , P2 ;  /* 0xff8000000f557808 */ /* 0x002fc40001000000 */
[----:B0-----:R-:W-:Y:S02]  /*28f0*/  FSEL R80, R80, -INF , P4 ;  /* 0xff80000050507808 */ /* 0x001fe40002000000 */
[----:B------:R-:W-:-:S03]  /*2900*/  FMNMX.FTZ R24, R85, R24, !PT ;  /* 0x0000001855187209 */ /* 0x000fc60007810000 */
[----:B------:R-:W-:Y:S08]  /*2910*/  MUFU.TANH R79, R79 ;  /* 0x0000004f004f7308 */ /* 0x000ff00000002400 */
[----:B------:R-:W0:Y:S01]  /*2920*/  MUFU.TANH R8, R8 ;  /* 0x0000000800087308 */ /* 0x000e220000002400 */
[----:B--2---:R-:W-:Y:S02]  /*2930*/  FSEL R7, R7, -INF , P2 ;  /* 0xff80000007077808 */ /* 0x004fe40001000000 */
[----:B------:R-:W-:-:S05]  /*2940*/  ISETP.GT.AND P2, PT, R124, 0x20, PT ;  /* 0x000000207c00780c */ /* 0x000fca0003f44270 */
[----:B------:R-:W-:Y:S08]  /*2950*/  MUFU.TANH R83, R83 ;  /* 0x0000005300537308 */ /* 0x000ff00000002400 */
[----:B------:R1:W-:Y:S08]  /*2960*/  MUFU.TANH R89, R103 ;  /* 0x0000006700597308 */ /* 0x0003f00000002400 */
[----:B------:R2:W-:Y:S01]  /*2970*/  MUFU.TANH R115, R26 ;  /* 0x0000001a00737308 */ /* 0x0005e20000002400 */
[----:B-1----:R-:W-:-:S07]  /*2980*/  FSEL R103, R76, -INF , P6 ;  /* 0xff8000004c677808 */ /* 0x002fce0003000000 */
[----:B------:R-:W-:Y:S01]  /*2990*/  MUFU.TANH R10, R10 ;  /* 0x0000000a000a7308 */ /* 0x000fe20000002400 */
[----:B--2---:R-:W-:Y:S02]  /*29a0*/  FMNMX.FTZ R26, R91, R24, !PT ;  /* 0x000000185b1a7209 */ /* 0x004fe40007810000 */
[----:B------:R-:W-:Y:S02]  /*29b0*/  FSEL R24, R75, -INF , P5 ;  /* 0xff8000004b187808 */ /* 0x000fe40002800000 */
[----:B------:R-:W-:-:S03]  /*29c0*/  FMNMX.FTZ R15, R103, R26, !PT ;  /* 0x0000001a670f7209 */ /* 0x000fc60007810000 */
[----:B------:R-:W1:Y:S01]  /*29d0*/  MUFU.TANH R84, R84 ;  /* 0x0000005400547308 */ /* 0x000e620000002400 */
[----:B------:R-:W-:-:S04]  /*29e0*/  FMNMX.FTZ R15, R24, R15, !PT ;  /* 0x0000000f180f7209 */ /* 0x000fc80007810000 */
[----:B------:R-:W-:Y:S02]  /*29f0*/  FMNMX.FTZ R25, R80, R15, !PT ;  /* 0x0000000f50197209 */ /* 0x000fe40007810000 */
[----:B0-----:R-:W-:Y:S01]  /*2a00*/  FSEL R15, R8, -INF , P1 ;  /* 0xff800000080f7808 */ /* 0x001fe20000800000 */
[----:B------:R-:W0:Y:S01]  /*2a10*/  MUFU.TANH R9, R9 ;  /* 0x0000000900097308 */ /* 0x000e220000002400 */
[----:B------:R-:W-:-:S07]  /*2a20*/  ISETP.GT.AND P1, PT, R124, 0x21, PT ;  /* 0x000000217c00780c */ /* 0x000fce0003f24270 */
[----:B------:R-:W-:Y:S01]  /*2a30*/  MUFU.TANH R94, R94 ;  /* 0x0000005e005e7308 */ /* 0x000fe20000002400 */
[----:B-1----:R-:W-:-:S07]  /*2a40*/  FSEL R84, R84, -INF , P1 ;  /* 0xff80000054547808 */ /* 0x002fce0000800000 */
[----:B------:R-:W1:Y:S01]  /*2a50*/  MUFU.TANH R13, R13 ;  /* 0x0000000d000d7308 */ /* 0x000e620000002400 */
[----:B0-----:R-:W-:Y:S02]  /*2a60*/  FSEL R9, R9, -INF , P5 ;  /* 0xff80000009097808 */ /* 0x001fe40002800000 */
[----:B------:R-:W-:-:S05]  /*2a70*/  ISETP.GT.AND P5, PT, R124, 0x29, PT ;  /* 0x000000297c00780c */ /* 0x000fca0003fa4270 */
[----:B------:R-:W0:Y:S08]  /*2a80*/  MUFU.TANH R88, R88 ;  /* 0x0000005800587308 */ /* 0x000e300000002400 */
[----:B------:R2:W-:Y:S01]  /*2a90*/  MUFU.TANH R92, R86 ;  /* 0x00000056005c7308 */ /* 0x0005e20000002400 */
[----:B-1----:R-:W-:Y:S02]  /*2aa0*/  FSEL R13, R13, -INF , P4 ;  /* 0xff8000000d0d7808 */ /* 0x002fe40002000000 */
[----:B------:R-:W-:-:S05]  /*2ab0*/  ISETP.GT.AND P4, PT, R124, 0x30, PT ;  /* 0x000000307c00780c */ /* 0x000fca0003f84270 */
[----:B------:R-:W-:Y:S01]  /*2ac0*/  MUFU.TANH R14, R14 ;  /* 0x0000000e000e7308 */ /* 0x000fe20000002400 */
[----:B--2---:R-:W-:Y:S02]  /*2ad0*/  FSEL R86, R79, -INF , P3 ;  /* 0xff8000004f567808 */ /* 0x004fe40001800000 */
[----:B0-----:R-:W-:Y:S01]  /*2ae0*/  FSEL R76, R88, -INF , P5 ;  /* 0xff800000584c7808 */ /* 0x001fe20002800000 */
[----:B------:R-:W-:Y:S01]  /*2af0*/  IMAD.U32 R88, RZ, RZ, UR6 ;  /* 0x00000006ff587e24 */ /* 0x000fe2000f8e00ff */
[----:B------:R-:W-:-:S03]  /*2b00*/  R2UR UR6, R4 ;  /* 0x00000000040672ca */ /* 0x000fc600000e0000 */
[----:B------:R-:W-:Y:S08]  /*2b10*/  MUFU.TANH R98, R98 ;  /* 0x0000006200627308 */ /* 0x000ff00000002400 */
[----:B------:R0:W-:Y:S02]  /*2b20*/  MUFU.TANH R96, R70 ;  /* 0x0000004600607308 */ /* 0x0001e40000002400 */
[----:B------:R-:W-:-:S04]  /*2b30*/  UIADD3 UR6, UR6, 0x22840, URZ ;  /* 0x0002284006067890 */ /* 0x000fc8000fffe03f */
[----:B------:R-:W-:Y:S02]  /*2b40*/  UPRMT UR6, UR47, 0x654, UR6 ;  /* 0x000006542f067896 */ /* 0x000fe40008000006 */
[----:B------:R1:W-:Y:S01]  /*2b50*/  MUFU.TANH R116, R27 ;  /* 0x0000001b00747308 */ /* 0x0003e20000002400 */
[----:B0-----:R-:W-:-:S06]  /*2b60*/  FSEL R70, R83, -INF , P2 ;  /* 0xff80000053467808 */ /* 0x001fcc0001000000 */
[----:B------:R-:W-:Y:S01]  /*2b70*/  SYNCS.ARRIVE.TRANS64.RED.A1T0 RZ, [UR6], RZ ;  /* 0x000000ffffff79a7 */ /* 0x000fe20008100406 */
[----:B------:R-:W0:Y:S01]  /*2b80*/  MUFU.TANH R21, R21 ;  /* 0x0000001500157308 */ /* 0x000e220000002400 */
[----:B-1----:R-:W-:Y:S02]  /*2b90*/  FMNMX.FTZ R27, R86, R25, !PT ;  /* 0x00000019561b7209 */ /* 0x002fe40007810000 */
[----:B------:R-:W-:Y:S02]  /*2ba0*/  FSEL R25, R10, -INF , P6 ;  /* 0xff8000000a197808 */ /* 0x000fe40003000000 */
[----:B------:R-:W-:Y:S02]  /*2bb0*/  ISETP.GT.AND P6, PT, R124, 0x28, PT ;  /* 0x000000287c00780c */ /* 0x000fe40003fc4270 */
[----:B------:R-:W-:Y:S01]  /*2bc0*/  FMNMX.FTZ R27, R70, R27, !PT ;  /* 0x0000001b461b7209 */ /* 0x000fe20007810000 */
[----:B------:R-:W-:Y:S03]  /*2bd0*/  MUFU.TANH R99, R99 ;  /* 0x0000006300637308 */ /* 0x000fe60000002400 */
[----:B------:R-:W-:-:S05]  /*2be0*/  FMNMX.FTZ R27, R84, R27, !PT ;  /* 0x0000001b541b7209 */ /* 0x000fca0007810000 */
[----:B------:R-:W-:Y:S01]  /*2bf0*/  MUFU.TANH R20, R20 ;  /* 0x0000001400147308 */ /* 0x000fe20000002400 */
[----:B0-----:R-:W-:Y:S02]  /*2c00*/  FSEL R21, R21, -INF , P2 ;  /* 0xff80000015157808 */ /* 0x001fe40001000000 */
[----:B------:R-:W-:-:S05]  /*2c10*/  ISETP.GT.AND P2, PT, R124, 0x38, PT ;  /* 0x000000387c00780c */ /* 0x000fca0003f44270 */
[----:B------:R-:W0:Y:S08]  /*2c20*/  MUFU.TANH R102, R102 ;  /* 0x0000006600667308 */ /* 0x000e300000002400 */
[----:B------:R1:W-:Y:S08]  /*2c30*/  MUFU.TANH R106, R48 ;  /* 0x00000030006a7308 */ /* 0x0003f00000002400 */
[----:B------:R-:W-:Y:S01]  /*2c40*/  MUFU.TANH R74, R74 ;  /* 0x0000004a004a7308 */ /* 0x000fe20000002400 */
[----:B-1----:R-:W-:-:S02]  /*2c50*/  FSEL R48, R94, -INF , P6 ;  /* 0xff8000005e307808 */ /* 0x002fc40003000000 */
[----:B0-----:R-:W-:-:S05]  /*2c60*/  FSEL R26, R102, -INF , P2 ;  /* 0xff800000661a7808 */ /* 0x001fca0001000000 */
[----:B------:R0:W-:Y:S08]  /*2c70*/  MUFU.TANH R118, R31 ;  /* 0x0000001f00767308 */ /* 0x0001f00000002400 */
[----:B------:R-:W1:Y:S01]  /*2c80*/  MUFU.TANH R73, R73 ;  /* 0x0000004900497308 */ /* 0x000e620000002400 */
[----:B0-----:R-:W-:Y:S02]  /*2c90*/  FMNMX.FTZ R31, R48, R27, !PT ;  /* 0x0000001b301f7209 */ /* 0x001fe40007810000 */
[----:B------:R-:W-:-:S02]  /*2ca0*/  FSEL R27, R14, -INF , P3 ;  /* 0xff8000000e1b7808 */ /* 0x000fc40001800000 */
[----:B------:R-:W-:Y:S02]  /*2cb0*/  ISETP.GT.AND P3, PT, R124, 0x31, PT ;  /* 0x000000317c00780c */ /* 0x000fe40003f64270 */
[----:B------:R-:W-:Y:S01]  /*2cc0*/  FMNMX.FTZ R31, R76, R31, !PT ;  /* 0x0000001f4c1f7209 */ /* 0x000fe20007810000 */
[----:B------:R0:W-:Y:S08]  /*2cd0*/  MUFU.TANH R93, R62 ;  /* 0x0000003e005d7308 */ /* 0x0001f00000002400 */
[----:B------:R-:W-:Y:S01]  /*2ce0*/  MUFU.TANH R78, R78 ;  /* 0x0000004e004e7308 */ /* 0x000fe20000002400 */
[----:B0-----:R-:W-:Y:S01]  /*2cf0*/  FMUL.FTZ R62, R0, R68 ;  /* 0x00000044003e7220 */ /* 0x001fe20000410000 */
[----:B------:R-:W-:-:S02]  /*2d00*/  FSEL R68, R98, -INF , P4 ;  /* 0xff80000062447808 */ /* 0x000fc40002000000 */
[----:B-1----:R-:W-:Y:S02]  /*2d10*/  FSEL R73, R73, -INF , P5 ;  /* 0xff80000049497808 */ /* 0x002fe40002800000 */
[----:B------:R-:W-:Y:S02]  /*2d20*/  ISETP.GT.AND P5, PT, R124, 0x41, PT ;  /* 0x000000417c00780c */ /* 0x000fe40003fa4270 */
[----:B------:R0:W-:Y:S08]  /*2d30*/  MUFU.TANH R65, R66 ;  /* 0x0000004200417308 */ /* 0x0001f00000002400 */
[----:B------:R1:W-:Y:S01]  /*2d40*/  MUFU.TANH R121, R35 ;  /* 0x0000002300797308 */ /* 0x0003e20000002400 */
[----:B0-----:R-:W-:-:S07]  /*2d50*/  FSEL R66, R99, -INF , P3 ;  /* 0xff80000063427808 */ /* 0x001fce0001800000 */
[----:B------:R-:W0:Y:S01]  /*2d60*/  MUFU.TANH R77, R77 ;  /* 0x0000004d004d7308 */ /* 0x000e220000002400 */
[----:B-1----:R-:W-:Y:S02]  /*2d70*/  FMNMX.FTZ R35, R68, R31, !PT ;  /* 0x0000001f44237209 */ /* 0x002fe40007810000 */
[----:B------:R-:W-:Y:S02]  /*2d80*/  FSEL R31, R20, -INF , P1 ;  /* 0xff800000141f7808 */ /* 0x000fe40000800000 */
[----:B------:R-:W-:-:S03]  /*2d90*/  ISETP.GT.AND P1, PT, R124, 0x39, PT ;  /* 0x000000397c00780c */ /* 0x000fc60003f24270 */
[----:B------:R1:W-:Y:S08]  /*2da0*/  MUFU.TANH R123, R39 ;  /* 0x00000027007b7308 */ /* 0x0003f00000002400 */
[----:B------:R-:W-:Y:S01]  /*2db0*/  MUFU.TANH R82, R82 ;  /* 0x0000005200527308 */ /* 0x000fe20000002400 */
[----:B-1----:R-:W-:Y:S02]  /*2dc0*/  FMNMX.FTZ R39, R66, R35, !PT ;  /* 0x0000002342277209 */ /* 0x002fe40007810000 */
[----:B------:R-:W-:-:S02]  /*2dd0*/  FSEL R35, R74, -INF , P6 ;  /* 0xff8000004a237808 */ /* 0x000fc40003000000 */
[----:B------:R-:W-:Y:S02]  /*2de0*/  ISETP.GT.AND P6, PT, R124, 0x40, PT ;  /* 0x000000407c00780c */ /* 0x000fe40003fc4270 */
[----:B------:R-:W-:Y:S01]  /*2df0*/  FSEL R74, R89, -INF , P1 ;  /* 0xff800000594a7808 */ /* 0x000fe20000800000 */
[----:B------:R1:W2:Y:S01]  /*2e00*/  MUFU.TANH R95, R63 ;  /* 0x0000003f005f7308 */ /* 0x0002a20000002400 */
[----:B------:R-:W-:Y:S02]  /*2e10*/  FMNMX.FTZ R39, R26, R39, !PT ;  /* 0x000000271a277209 */ /* 0x000fe40007810000 */
[----:B0-----:R-:W-:Y:S02]  /*2e20*/  FSEL R77, R77, -INF , P3 ;  /* 0xff8000004d4d7808 */ /* 0x001fe40001800000 */
[----:B------:R-:W-:-:S03]  /*2e30*/  ISETP.GT.AND P3, PT, R124, 0x49, PT ;  /* 0x000000497c00780c */ /* 0x000fc60003f64270 */
[----:B------:R-:W0:Y:S01]  /*2e40*/  MUFU.TANH R81, R81 ;  /* 0x0000005100517308 */ /* 0x000e220000002400 */
[C---:B-1----:R-:W-:Y:S01]  /*2e50*/  FMUL.FTZ R63, R0.reuse, R69 ;  /* 0x00000045003f7220 */ /* 0x042fe20000410000 */
[----:B------:R-:W-:-:S06]  /*2e60*/  FMUL.FTZ R69, R0, R49 ;  /* 0x0000003100457220 */ /* 0x000fcc0000410000 */
[----:B------:R1:W-:Y:S01]  /*2e70*/  MUFU.TANH R100, R41 ;  /* 0x0000002900647308 */ /* 0x0003e20000002400 */
[----:B--2---:R-:W-:-:S07]  /*2e80*/  FSEL R72, R95, -INF , P3 ;  /* 0xff8000005f487808 */ /* 0x004fce0001800000 */
[----:B------:R2:W-:Y:S01]  /*2e90*/  MUFU.TANH R111, R54 ;  /* 0x00000036006f7308 */ /* 0x0005e20000002400 */
[----:B-1----:R-:W-:Y:S02]  /*2ea0*/  FMNMX.FTZ R41, R74, R39, !PT ;  /* 0x000000274a297209 */ /* 0x002fe40007810000 */
[----:B------:R-:W-:Y:S02]  /*2eb0*/  FSEL R39, R78, -INF , P4 ;  /* 0xff8000004e277808 */ /* 0x000fe40002000000 */
[----:B------:R-:W-:Y:S02]  /*2ec0*/  ISETP.GT.AND P4, PT, R124, 0x48, PT ;  /* 0x000000487c00780c */ /* 0x000fe40003f84270 */
[----:B0-----:R-:W-:Y:S01]  /*2ed0*/  FSEL R81, R81, -INF , P1 ;  /* 0xff80000051517808 */ /* 0x001fe20000800000 */
[----:B------:R-:W-:Y:S01]  /*2ee0*/  MUFU.TANH R56, R56 ;  /* 0x0000003800387308 */ /* 0x000fe20000002400 */
[----:B--2---:R-:W-:Y:S02]  /*2ef0*/  FSEL R54, R90, -INF , P6 ;  /* 0xff8000005a367808 */ /* 0x004fe40003000000 */
[----:B------:R-:W-:-:S02]  /*2f00*/  ISETP.GT.AND P1, PT, R124, 0x51, PT ;  /* 0x000000517c00780c */ /* 0x000fc40003f24270 */
[----:B------:R-:W-:-:S03]  /*2f10*/  FMNMX.FTZ R41, R54, R41, !PT ;  /* 0x0000002936297209 */ /* 0x000fc60007810000 */
[----:B------:R-:W-:Y:S08]  /*2f20*/  MUFU.TANH R67, R67 ;  /* 0x0000004300437308 */ /* 0x000ff00000002400 */
[----:B------:R0:W-:Y:S08]  /*2f30*/  MUFU.TANH R109, R52 ;  /* 0x00000034006d7308 */ /* 0x0001f00000002400 */
[----:B------:R-:W1:Y:S01]  /*2f40*/  MUFU.TANH R57, R57 ;  /* 0x0000003900397308 */ /* 0x000e620000002400 */
[----:B0-----:R-:W-:-:S07]  /*2f50*/  FSEL R52, R92, -INF , P5 ;  /* 0xff8000005c347808 */ /* 0x001fce0002800000 */
[----:B------:R0:W-:Y:S08]  /*2f60*/  MUFU.TANH R101, R43 ;  /* 0x0000002b00657308 */ /* 0x0001f00000002400 */
[----:B------:R2:W-:Y:S01]  /*2f70*/  MUFU.TANH R104, R46 ;  /* 0x0000002e00687308 */ /* 0x0005e20000002400 */
[----:B0-----:R-:W-:Y:S02]  /*2f80*/  FMNMX.FTZ R43, R52, R41, !PT ;  /* 0x00000029342b7209 */ /* 0x001fe40007810000 */
[----:B------:R-:W-:-:S02]  /*2f90*/  FSEL R41, R82, -INF , P2 ;  /* 0xff80000052297808 */ /* 0x000fc40001000000 */
[C---:B------:R-:W-:Y:S02]  /*2fa0*/  ISETP.GT.AND P2, PT, R124.reuse, 0x50, PT ;  /* 0x000000507c00780c */ /* 0x040fe40003f44270 */
[----:B-1----:R-:W-:Y:S01]  /*2fb0*/  FSEL R57, R57, -INF , P5 ;  /* 0xff80000039397808 */ /* 0x002fe20002800000 */
[----:B------:R-:W-:Y:S01]  /*2fc0*/  MUFU.TANH R58, R58 ;  /* 0x0000003a003a7308 */ /* 0x000fe20000002400 */
[----:B--2---:R-:W-:Y:S02]  /*2fd0*/  FSEL R46, R93, -INF , P4 ;  /* 0xff8000005d2e7808 */ /* 0x004fe40002000000 */
[----:B------:R-:W-:Y:S02]  /*2fe0*/  ISETP.GT.AND P5, PT, R124, 0x59, PT ;  /* 0x000000597c00780c */ /* 0x000fe40003fa4270 */
[----:B------:R-:W-:Y:S02]  /*2ff0*/  FMNMX.FTZ R43, R46, R43, !PT ;  /* 0x0000002b2e2b7209 */ /* 0x000fe40007810000 */
[----:B------:R-:W-:Y:S01]  /*3000*/  FSEL R97, R97, -INF , P5 ;  /* 0xff80000061617808 */ /* 0x000fe20002800000 */
[----:B------:R-:W0:Y:S01]  /*3010*/  MUFU.TANH R59, R59 ;  /* 0x0000003b003b7308 */ /* 0x000e220000002400 */
[----:B------:R-:W-:-:S02]  /*3020*/  FMNMX.FTZ R45, R72, R43, !PT ;  /* 0x0000002b482d7209 */ /* 0x000fc40007810000 */
[----:B------:R-:W-:Y:S02]  /*3030*/  FSEL R43, R56, -INF , P6 ;  /* 0xff800000382b7808 */ /* 0x000fe40003000000 */
[----:B------:R-:W-:-:S03]  /*3040*/  ISETP.GT.AND P6, PT, R124, 0x58, PT ;  /* 0x000000587c00780c */ /* 0x000fc60003fc4270 */
[----:B------:R1:W-:Y:S08]  /*3050*/  MUFU.TANH R107, R50 ;  /* 0x00000032006b7308 */ /* 0x0003f00000002400 */
[----:B------:R-:W2:Y:S01]  /*3060*/  MUFU.TANH R61, R61 ;  /* 0x0000003d003d7308 */ /* 0x000ea20000002400 */
[----:B-1----:R-:W-:Y:S02]  /*3070*/  FSEL R50, R65, -INF , P2 ;  /* 0xff80000041327808 */ /* 0x002fe40001000000 */
[----:B0-----:R-:W-:-:S02]  /*3080*/  FSEL R59, R59, -INF , P3 ;  /* 0xff8000003b3b7808 */ /* 0x001fc40001800000 */
[----:B------:R-:W-:Y:S02]  /*3090*/  FMNMX.FTZ R45, R50, R45, !PT ;  /* 0x0000002d322d7209 */ /* 0x000fe40007810000 */
[----:B------:R-:W-:Y:S01]  /*30a0*/  ISETP.GT.AND P3, PT, R124, 0x61, PT ;  /* 0x000000617c00780c */ /* 0x000fe20003f64270 */
[----:B------:R0:W-:Y:S03]  /*30b0*/  MUFU.TANH R122, R38 ;  /* 0x00000026007a7308 */ /* 0x0001e60000002400 */
[----:B------:R-:W-:-:S05]  /*30c0*/  FSEL R83, R101, -INF , P3 ;  /* 0xff80000065537808 */ /* 0x000fca0001800000 */
[----:B------:R-:W1:Y:S01]  /*30d0*/  MUFU.TANH R60, R60 ;  /* 0x0000003c003c7308 */ /* 0x000e620000002400 */
[----:B0-----:R-:W-:Y:S02]  /*30e0*/  FSEL R38, R67, -INF , P1 ;  /* 0xff80000043267808 */ /* 0x001fe40000800000 */
[----:B--2---:R-:W-:Y:S02]  /*30f0*/  FSEL R61, R61, -INF , P2 ;  /* 0xff8000003d3d7808 */ /* 0x004fe40001000000 */
[----:B------:R-:W-:-:S03]  /*3100*/  ISETP.GT.AND P2, PT, R124, 0x68, PT ;  /* 0x000000687c00780c */ /* 0x000fc60003f44270 */
[----:B------:R0:W2:Y:S01]  /*3110*/  MUFU.TANH R105, R47 ;  /* 0x0000002f00697308 */ /* 0x0000a20000002400 */
[----:B------:R-:W-:-:S07]  /*3120*/  FSEL R95, R104, -INF , P2 ;  /* 0xff800000685f7808 */ /* 0x000fce0001000000 */
[----:B------:R3:W-:Y:S01]  /*3130*/  MUFU.TANH R117, R30 ;  /* 0x0000001e00757308 */ /* 0x0007e20000002400 */
[----:B0-----:R-:W-:Y:S02]  /*3140*/  FMNMX.FTZ R47, R38, R45, !PT ;  /* 0x0000002d262f7209 */ /* 0x001fe40007810000 */
[----:B------:R-:W-:Y:S02]  /*3150*/  FSEL R45, R58, -INF , P4 ;  /* 0xff8000003a2d7808 */ /* 0x000fe40002000000 */
[----:B------:R-:W-:-:S03]  /*3160*/  ISETP.GT.AND P4, PT, R124, 0x60, PT ;  /* 0x000000607c00780c */ /* 0x000fc60003f84270 */
[----:B------:R-:W0:Y:S01]  /*3170*/  MUFU.TANH R62, R62 ;  /* 0x0000003e003e7308 */ /* 0x000e220000002400 */
[----:B---3--:R-:W-:Y:S02]  /*3180*/  FSEL R30, R96, -INF , P6 ;  /* 0xff800000601e7808 */ /* 0x008fe40003000000 */
[----:B------:R-:W-:Y:S02]  /*3190*/  FSEL R79, R100, -INF , P4 ;  /* 0xff800000644f7808 */ /* 0x000fe40002000000 */
[----:B------:R-:W-:Y:S02]  /*31a0*/  FMNMX.FTZ R6, R30, R47, !PT ;  /* 0x0000002f1e067209 */ /* 0x000fe40007810000 */
[----:B-1----:R-:W-:Y:S01]  /*31b0*/  FSEL R47, R60, -INF , P1 ;  /* 0xff8000003c2f7808 */ /* 0x002fe20000800000 */
[----:B------:R-:W1:Y:S01]  /*31c0*/  MUFU.TANH R63, R63 ;  /* 0x0000003f003f7308 */ /* 0x000e620000002400 */
[----:B------:R-:W-:Y:S02]  /*31d0*/  FMNMX.FTZ R6, R97, R6, !PT ;  /* 0x0000000661067209 */ /* 0x000fe40007810000 */
[----:B------:R-:W-:-:S02]  /*31e0*/  ISETP.GT.AND P1, PT, R124, 0x69, PT ;  /* 0x000000697c00780c */ /* 0x000fc40003f24270 */
[----:B------:R-:W-:Y:S02]  /*31f0*/  FMNMX.FTZ R6, R79, R6, !PT ;  /* 0x000000064f067209 */ /* 0x000fe40007810000 */
[----:B--2---:R-:W-:Y:S01]  /*3200*/  FSEL R99, R105, -INF , P1 ;  /* 0xff80000069637808 */ /* 0x004fe20000800000 */
[----:B------:R-:W2:Y:S01]  /*3210*/  MUFU.TANH R64, R64 ;  /* 0x0000004000407308 */ /* 0x000ea20000002400 */
[----:B------:R-:W-:Y:S02]  /*3220*/  FMNMX.FTZ R6, R83, R6, !PT ;  /* 0x0000000653067209 */ /* 0x000fe40007810000 */
[----:B0-----:R-:W-:Y:S02]  /*3230*/  FSEL R49, R62, -INF , P6 ;  /* 0xff8000003e317808 */ /* 0x001fe40003000000 */
[----:B------:R-:W-:Y:S02]  /*3240*/  ISETP.GT.AND P6, PT, R124, 0x70, PT ;  /* 0x000000707c00780c */ /* 0x000fe40003fc4270 */
[----:B------:R-:W-:Y:S01]  /*3250*/  FMNMX.FTZ R6, R95, R6, !PT ;  /* 0x000000065f067209 */ /* 0x000fe20007810000 */
[----:B------:R2:W0:Y:S01]  /*3260*/  MUFU.TANH R108, R51 ;  /* 0x00000033006c7308 */ /* 0x0004220000002400 */
[----:B-1----:R-:W-:-:S02]  /*3270*/  FSEL R63, R63, -INF , P5 ;  /* 0xff8000003f3f7808 */ /* 0x002fc40002800000 */
[----:B------:R-:W-:-:S05]  /*3280*/  ISETP.GT.AND P5, PT, R124, 0x71, PT ;  /* 0x000000717c00780c */ /* 0x000fca0003fa4270 */
[----:B------:R-:W1:Y:S01]  /*3290*/  MUFU.TANH R40, R40 ;  /* 0x0000002800287308 */ /* 0x000e620000002400 */
[----:B--2---:R-:W-:Y:S02]  /*32a0*/  FSEL R51, R64, -INF , P4 ;  /* 0xff80000040337808 */ /* 0x004fe40002000000 */
[----:B------:R-:W-:-:S05]  /*32b0*/  ISETP.GT.AND P4, PT, R124, 0x78, PT ;  /* 0x000000787c00780c */ /* 0x000fca0003f84270 */
[----:B------:R-:W2:Y:S01]  /*32c0*/  MUFU.TANH R44, R44 ;  /* 0x0000002c002c7308 */ /* 0x000ea20000002400 */
[----:B0-----:R-:W-:-:S07]  /*32d0*/  FSEL R56, R108, -INF , P5 ;  /* 0xff8000006c387808 */ /* 0x001fce0002800000 */
[----:B------:R-:W0:Y:S08]  /*32e0*/  MUFU.TANH R112, R55 ;  /* 0x0000003700707308 */ /* 0x000e300000002400 */
[----:B------:R-:W3:Y:S08]  /*32f0*/  MUFU.TANH R42, R42 ;  /* 0x0000002a002a7308 */ /* 0x000ef00000002400 */
[----:B------:R4:W-:Y:S08]  /*3300*/  MUFU.TANH R110, R53 ;  /* 0x00000035006e7308 */ /* 0x0009f00000002400 */
[----:B------:R5:W-:Y:S01]  /*3310*/  MUFU.TANH R119, R34 ;  /* 0x0000002200777308 */ /* 0x000be20000002400 */
[----:B----4-:R-:W-:-:S07]  /*3320*/  FMNMX.FTZ R53, R99, R6, !PT ;  /* 0x0000000663357209 */ /* 0x010fce0007810000 */
[----:B------:R-:W4:Y:S01]  /*3330*/  MUFU.TANH R69, R69 ;  /* 0x0000004500457308 */ /* 0x000f220000002400 */
[----:B-----5:R-:W-:-:S04]  /*3340*/  FSEL R34, R107, -INF , P6 ;  /* 0xff8000006b227808 */ /* 0x020fc80003000000 */
[----:B------:R-:W-:Y:S02]  /*3350*/  FMNMX.FTZ R55, R34, R53, !PT ;  /* 0x0000003522377209 */ /* 0x000fe40007810000 */
[----:B-1----:R-:W-:Y:S01]  /*3360*/  FSEL R53, R40, -INF , P3 ;  /* 0xff80000028357808 */ /* 0x002fe20001800000 */
[----:B------:R-:W-:Y:S01]  /*3370*/  MUFU.TANH R131, R37 ;  /* 0x0000002500837308 */ /* 0x000fe20000002400 */
[----:B------:R-:W-:Y:S02]  /*3380*/  ISETP.GT.AND P3, PT, R124, 0x79, PT ;  /* 0x000000797c00780c */ /* 0x000fe40003f64270 */
[----:B------:R-:W-:Y:S02]  /*3390*/  FSEL R40, R111, -INF , P4 ;  /* 0xff8000006f287808 */ /* 0x000fe40002000000 */
[----:B------:R-:W-:Y:S02]  /*33a0*/  FMNMX.FTZ R65, R56, R55, !PT ;  /* 0x0000003738417209 */ /* 0x000fe40007810000 */
[----:B--2---:R-:W-:Y:S01]  /*33b0*/  FSEL R55, R44, -INF , P2 ;  /* 0xff8000002c377808 */ /* 0x004fe20001000000 */
[----:B------:R-:W1:Y:S01]  /*33c0*/  MUFU.TANH R125, R32 ;  /* 0x00000020007d7308 */ /* 0x000e620000002400 */
[----:B------:R-:W-:-:S02]  /*33d0*/  ISETP.GT.AND P2, PT, R124, 0x80, PT ;  /* 0x000000807c00780c */ /* 0x000fc40003f44270 */
[----:B0-----:R-:W-:Y:S02]  /*33e0*/  FSEL R44, R112, -INF , P3 ;  /* 0xff800000702c7808 */ /* 0x001fe40001800000 */
[----:B------:R-:W-:Y:S02]  /*33f0*/  FMNMX.FTZ R67, R40, R65, !PT ;  /* 0x0000004128437209 */ /* 0x000fe40007810000 */
[----:B---3--:R-:W-:Y:S01]  /*3400*/  FSEL R65, R42, -INF , P1 ;  /* 0xff8000002a417808 */ /* 0x008fe20000800000 */
[----:B------:R-:W-:Y:S01]  /*3410*/  MUFU.TANH R129, R36 ;  /* 0x0000002400817308 */ /* 0x000fe20000002400 */
[----:B------:R-:W-:Y:S02]  /*3420*/  ISETP.GT.AND P1, PT, R124, 0x81, PT ;  /* 0x000000817c00780c */ /* 0x000fe40003f24270 */
[----:B------:R-:W-:Y:S02]  /*3430*/  FSEL R42, R115, -INF , P2 ;  /* 0xff800000732a7808 */ /* 0x000fe40001000000 */
[----:B------:R-:W-:-:S02]  /*3440*/  FMNMX.FTZ R75, R44, R67, !PT ;  /* 0x000000432c4b7209 */ /* 0x000fc40007810000 */
[----:B------:R-:W-:Y:S01]  /*3450*/  FSEL R67, R106, -INF , P6 ;  /* 0xff8000006a437808 */ /* 0x000fe20003000000 */
[----:B------:R-:W-:Y:S01]  /*3460*/  MUFU.TANH R127, R33 ;  /* 0x00000021007f7308 */ /* 0x000fe20000002400 */
[----:B------:R-:W-:Y:S02]  /*3470*/  ISETP.GT.AND P6, PT, R124, 0x88, PT ;  /* 0x000000887c00780c */ /* 0x000fe40003fc4270 */
[----:B------:R-:W-:Y:S02]  /*3480*/  FSEL R58, R116, -INF , P1 ;  /* 0xff800000743a7808 */ /* 0x000fe40000800000 */
[----:B------:R-:W-:Y:S02]  /*3490*/  FMNMX.FTZ R75, R42, R75, !PT ;  /* 0x0000004b2a4b7209 */ /* 0x000fe40007810000 */
[----:B----4-:R-:W-:Y:S02]  /*34a0*/  FSEL R69, R69, -INF , P5 ;  /* 0xff80000045457808 */ /* 0x010fe40002800000 */
[----:B------:R-:W-:-:S02]  /*34b0*/  ISETP.GT.AND P5, PT, R124, 0x89, PT ;  /* 0x000000897c00780c */ /* 0x000fc40003fa4270 */
[----:B------:R-:W-:Y:S02]  /*34c0*/  FSEL R60, R117, -INF , P6 ;  /* 0xff800000753c7808 */ /* 0x000fe40003000000 */
[----:B------:R-:W-:Y:S02]  /*34d0*/  FMNMX.FTZ R89, R58, R75, !PT ;  /* 0x0000004b3a597209 */ /* 0x000fe40007810000 */
[----:B------:R-:W-:Y:S02]  /*34e0*/  FSEL R75, R109, -INF , P4 ;  /* 0xff8000006d4b7808 */ /* 0x000fe40002000000 */
[----:B------:R-:W-:Y:S02]  /*34f0*/  ISETP.GT.AND P4, PT, R124, 0x90, PT ;  /* 0x000000907c00780c */ /* 0x000fe40003f84270 */
[----:B------:R-:W-:Y:S02]  /*3500*/  FSEL R62, R118, -INF , P5 ;  /* 0xff800000763e7808 */ /* 0x000fe40002800000 */
[----:B------:R-:W-:-:S02]  /*3510*/  FMNMX.FTZ R89, R60, R89, !PT ;  /* 0x000000593c597209 */ /* 0x000fc40007810000 */
[----:B------:R-:W-:Y:S02]  /*3520*/  FSEL R93, R110, -INF , P3 ;  /* 0xff8000006e5d7808 */ /* 0x000fe40001800000 */
[----:B------:R-:W-:Y:S02]  /*3530*/  ISETP.GT.AND P3, PT, R124, 0x91, PT ;  /* 0x000000917c00780c */ /* 0x000fe40003f64270 */
[----:B------:R-:W-:Y:S02]  /*3540*/  FSEL R64, R119, -INF , P4 ;  /* 0xff80000077407808 */ /* 0x000fe40002000000 */
[----:B------:R-:W-:Y:S02]  /*3550*/  FMNMX.FTZ R89, R62, R89, !PT ;  /* 0x000000593e597209 */ /* 0x000fe40007810000 */
[----:B------:R-:W-:Y:S02]  /*3560*/  FSEL R101, R113, -INF , P2 ;  /* 0xff80000071657808 */ /* 0x000fe40001000000 */
[----:B------:R-:W-:-:S02]  /*3570*/  ISETP.GT.AND P2, PT, R124, 0x98, PT ;  /* 0x000000987c00780c */ /* 0x000fc40003f44270 */
[----:B------:R-:W-:Y:S02]  /*3580*/  FSEL R78, R121, -INF , P3 ;  /* 0xff800000794e7808 */ /* 0x000fe40001800000 */
[----:B------:R-:W-:Y:S01]  /*3590*/  FMNMX.FTZ R89, R64, R89, !PT ;  /* 0x0000005940597209 */ /* 0x000fe20007810000 */
[----:B------:R-:W0:Y:S01]  /*35a0*/  MUFU.TANH R121, R28 ;  /* 0x0000001c00797308 */ /* 0x000e220000002400 */
[----:B------:R-:W-:Y:S02]  /*35b0*/  FSEL R105, R114, -INF , P1 ;  /* 0xff80000072697808 */ /* 0x000fe40000800000 */
[----:B------:R-:W-:Y:S02]  /*35c0*/  ISETP.GT.AND P1, PT, R124, 0x99, PT ;  /* 0x000000997c00780c */ /* 0x000fe40003f24270 */
[----:B------:R-:W-:Y:S02]  /*35d0*/  FSEL R82, R122, -INF , P2 ;  /* 0xff8000007a527808 */ /* 0x000fe40001000000 */
[----:B------:R-:W-:-:S02]  /*35e0*/  FMNMX.FTZ R89, R78, R89, !PT ;  /* 0x000000594e597209 */ /* 0x000fc40007810000 */
[----:B------:R-:W-:Y:S02]  /*35f0*/  FSEL R107, R123, -INF , P1 ;  /* 0xff8000007b6b7808 */ /* 0x000fe40000800000 */
[----:B------:R-:W-:Y:S01]  /*3600*/  FMNMX.FTZ R6, R82, R89, !PT ;  /* 0x0000005952067209 */ /* 0x000fe20007810000 */
[----:B------:R-:W2:Y:S01]  /*3610*/  MUFU.TANH R123, R29 ;  /* 0x0000001d007b7308 */ /* 0x000ea20000002400 */
[----:B-1----:R-:W-:Y:S02]  /*3620*/  FSEL R125, R125, -INF , P4 ;  /* 0xff8000007d7d7808 */ /* 0x002fe40002000000 */
[----:B------:R-:W-:Y:S02]  /*3630*/  FMNMX.FTZ R6, R107, R6, !PT ;  /* 0x000000066b067209 */ /* 0x000fe40007810000 */
[----:B0-----:R-:W-:Y:S02]  /*3640*/  FSEL R121, R121, -INF , P6 ;  /* 0xff80000079797808 */ /* 0x001fe40003000000 */
[----:B------:R-:W-:Y:S01]  /*3650*/  FSEL R127, R127, -INF , P3 ;  /* 0xff8000007f7f7808 */ /* 0x000fe20001800000 */
[----:B------:R-:W0:Y:S01]  /*3660*/  SHFL.BFLY PT, R89, R6, 0x2, 0x1f ;  /* 0x0c401f0006597f89 */ /* 0x000e2200000e0000 */
[----:B------:R-:W-:-:S02]  /*3670*/  FSEL R129, R129, -INF , P2 ;  /* 0xff80000081817808 */ /* 0x000fc40001000000 */
[----:B------:R-:W-:Y:S02]  /*3680*/  FSEL R131, R131, -INF , P1 ;  /* 0xff80000083837808 */ /* 0x000fe40000800000 */
[----:B--2---:R-:W-:Y:S02]  /*3690*/  FSEL R123, R123, -INF , P5 ;  /* 0xff8000007b7b7808 */ /* 0x004fe40002800000 */
[----:B0-----:R-:W-:-:S05]  /*36a0*/  FMNMX.FTZ R8, R6, R89, !PT ;  /* 0x0000005906087209 */ /* 0x001fca0007810000 */
[----:B------:R-:W0:Y:S02]  /*36b0*/  SHFL.BFLY PT, R89, R8, 0x1, 0x1f ;  /* 0x0c201f0008597f89 */ /* 0x000e2400000e0000 */
[----:B0-----:R-:W-:-:S04]  /*36c0*/  FMNMX.FTZ R89, R8, R89, !PT ;  /* 0x0000005908597209 */ /* 0x001fc80007810000 */
[C---:B------:R-:W-:Y:S01]  /*36d0*/  FSETP.NEU.FTZ.AND P0, PT, R89.reuse, -INF , PT ;  /* 0xff8000005900780b */ /* 0x040fe20003f1d000 */
[----:B------:R-:W-:-:S05]  /*36e0*/  FFMA.FTZ R109, R89, R88, -8 ;  /* 0xc1000000596d7423 */ /* 0x000fca0000010058 */
[----:B------:R-:W-:Y:S02]  /*36f0*/  FSEL R109, R109, RZ, P0 ;  /* 0x000000ff6d6d7208 */ /* 0x000fe40000000000 */
[----:B------:R-:W-:-:S03]  /*3700*/  ISETP.NE.AND P0, PT, R120, RZ, PT ;  /* 0x000000ff7800720c */ /* 0x000fc60003f05270 */
[-CC-:B------:R-:W-:Y:S01]  /*3710*/  FFMA.FTZ R29, R12, R88.reuse, -R109.reuse ;  /* 0x000000580c1d7223 */ /* 0x180fe2000001086d */
[----:B------:R-:W-:Y:S01]  /*3720*/  FMNMX.FTZ R12, R11, R5, !PT ;  /* 0x000000050b0c7209 */ /* 0x000fe20007810000 */
[-CC-:B------:R-:W-:Y:S01]  /*3730*/  FFMA.FTZ R37, R24, R88.reuse, -R109.reuse ;  /* 0x0000005818257223 */ /* 0x180fe2000001086d */
        /* <DEDUP_REMOVED lines=19> */
[----:B------:R-:W0:Y:S01]  /*3870*/  MUFU.EX2 R29, R29 ;  /* 0x0000001d001d7308 */ /* 0x000e220000000800 */
[----:B------:R-:W-:-:S01]  /*3880*/  FFMA.FTZ R85, R84, R88, -R109 ;  /* 0x0000005854557223 */ /* 0x000fc2000001086d */
[--C-:B------:R-:W-:Y:S01]  /*3890*/  FFMA.FTZ R103, R76, R88, -R109.reuse ;  /* 0x000000584c677223 */ /* 0x100fe2000001086d */
[----:B------:R-:W-:Y:S01]  /*38a0*/  FMNMX.FTZ R20, R27, R20, !PT ;  /* 0x000000141b147209 */ /* 0x000fe20007810000 */
[-CC-:B------:R-:W-:Y:S01]  /*38b0*/  FFMA.FTZ R117, R72, R88.reuse, -R109.reuse ;  /* 0x0000005848757223 */ /* 0x180fe2000001086d */
[----:B------:R-:W-:-:S01]  /*38c0*/  FFMA.FTZ R133, R58, R88, -R109 ;  /* 0x000000583a857223 */ /* 0x000fc2000001086d */
[--C-:B------:R-:W-:Y:S01]  /*38d0*/  FFMA.FTZ R26, R26, R88, -R109.reuse ;  /* 0x000000581a1a7223 */ /* 0x100fe2000001086d */
[----:B------:R-:W-:Y:S01]  /*38e0*/  FMNMX.FTZ R20, R21, R20, !PT ;  /* 0x0000001415147209 */ /* 0x000fe20007810000 */
[----:B------:R-:W1:Y:S01]  /*38f0*/  MUFU.EX2 R8, R8 ;  /* 0x0000000800087308 */ /* 0x000e620000000800 */
        /* <DEDUP_REMOVED lines=15> */
[----:B------:R2:W-:Y:S01]  /*39f0*/  MUFU.EX2 R20, R48 ;  /* 0x0000003000147308 */ /* 0x0005e20000000800 */
        /* <DEDUP_REMOVED lines=8> */
[----:B--2---:R-:W-:-:S01]  /*3a80*/  FFMA.FTZ R48, R46, R88, -R109 ;  /* 0x000000582e307223 */ /* 0x004fc2000001086d */
[----:B------:R-:W-:Y:S01]  /*3a90*/  IMAD.MOV.U32 R86, RZ, RZ, R87 ;  /* 0x000000ffff567224 */ /* 0x000fe200078e0057 */
        /* <DEDUP_REMOVED lines=36> */
[----:B--2---:R-:W-:Y:S01]  /*3ce0*/  FMNMX.FTZ R48, R131, R46, !PT ;  /* 0x0000002e83307209 */ /* 0x004fe20007810000 */
[-CC-:B------:R-:W-:Y:S01]  /*3cf0*/  FFMA.FTZ R46, R95, R88.reuse, -R109.reuse ;  /* 0x000000585f2e7223 */ /* 0x180fe2000001086d */
[----:B------:R-:W-:-:S03]  /*3d00*/  FFMA.FTZ R95, R56, R88, -R109 ;  /* 0x00000058385f7223 */ /* 0x000fc6000001086d */
[----:B------:R-:W3:Y:S01]  /*3d10*/  SHFL.BFLY PT, R91, R48, 0x2, 0x1f ;  /* 0x0c401f00305b7f89 */ /* 0x000ee200000e0000 */
[----:B------:R-:W-:Y:S08]  /*3d20*/  MUFU.EX2 R113, R113 ;  /* 0x0000007100717308 */ /* 0x000ff00000000800 */
[----:B------:R-:W-:Y:S08]  /*3d30*/  MUFU.EX2 R115, R115 ;  /* 0x0000007300737308 */ /* 0x000ff00000000800 */
[----:B------:R-:W-:Y:S01]  /*3d40*/  MUFU.EX2 R117, R117 ;  /* 0x0000007500757308 */ /* 0x000fe20000000800 */
[----:B---3--:R-:W-:-:S07]  /*3d50*/  FMNMX.FTZ R50, R48, R91, !PT ;  /* 0x0000005b30327209 */ /* 0x008fce0007810000 */
[----:B------:R-:W-:Y:S01]  /*3d60*/  MUFU.EX2 R119, R119 ;  /* 0x0000007700777308 */ /* 0x000fe20000000800 */
[----:B------:R-:W-:-:S01]  /*3d70*/  FFMA.FTZ R48, R64, R88, -R109 ;  /* 0x0000005840307223 */ /* 0x000fc2000001086d */
[----:B------:R-:W2:Y:S06]  /*3d80*/  SHFL.BFLY PT, R91, R50, 0x1, 0x1f ;  /* 0x0c201f00325b7f89 */ /* 0x000eac00000e0000 */
[----:B------:R-:W-:Y:S08]  /*3d90*/  MUFU.EX2 R30, R30 ;  /* 0x0000001e001e7308 */ /* 0x000ff00000000800 */
[----:B------:R-:W-:Y:S08]  /*3da0*/  MUFU.EX2 R97, R97 ;  /* 0x0000006100617308 */ /* 0x000ff00000000800 */
[----:B------:R-:W-:Y:S01]  /*3db0*/  MUFU.EX2 R38, R38 ;  /* 0x0000002600267308 */ /* 0x000fe20000000800 */
[----:B--2---:R-:W-:-:S04]  /*3dc0*/  FMNMX.FTZ R91, R50, R91, !PT ;  /* 0x0000005b325b7209 */ /* 0x004fc80007810000 */
[C---:B------:R-:W-:Y:S01]  /*3dd0*/  FSETP.NEU.FTZ.AND P1, PT, R91.reuse, -INF , PT ;  /* 0xff8000005b00780b */ /* 0x040fe20003f3d000 */
[----:B------:R-:W-:-:S02]  /*3de0*/  FFMA.FTZ R50, R91, R88, -8 ;  /* 0xc10000005b327423 */ /* 0x000fc40000010058 */
[----:B------:R-:W-:Y:S03]  /*3df0*/  MUFU.EX2 R79, R79 ;  /* 0x0000004f004f7308 */ /* 0x000fe60000000800 */
[----:B------:R-:W-:Y:S01]  /*3e00*/  FSEL R66, R50, RZ, P1 ;  /* 0x000000ff32427208 */ /* 0x000fe20000800000 */
[----:B------:R-:W-:Y:S01]  /*3e10*/  FFMA.FTZ R50, R82, R88, -R109 ;  /* 0x0000005852327223 */ /* 0x000fe2000001086d */
[----:B------:R-:W-:-:S03]  /*3e20*/  PLOP3.LUT P1, PT, PT, PT, UP0, 0x80, 0x0 ;  /* 0x000000000000781c */ /* 0x000fc60003f2f008 */
        /* <DEDUP_REMOVED lines=10> */
[----:B------:R-:W-:Y:S01]  /*3ed0*/  FFMA.FTZ R13, R13, R88, -R66 ;  /* 0x000000580d0d7223 */ /* 0x000fe20000010842 */
[----:B0-----:R-:W-:-:S01]  /*3ee0*/  FADD.FTZ R31, R6, R29 ;  /* 0x0000001d061f7221 */ /* 0x001fc20000010000 */
[-CC-:B------:R-:W-:Y:S01]  /*3ef0*/  FFMA.FTZ R35, R35, R88.reuse, -R66.reuse ;  /* 0x0000005823237223 */ /* 0x180fe20000010842 */
[----:B------:R-:W-:-:S01]  /*3f00*/  FFMA.FTZ R73, R73, R88, -R66 ;  /* 0x0000005849497223 */ /* 0x000fc20000010842 */
[----:B------:R-:W-:Y:S01]  /*3f10*/  FFMA.FTZ R9, R39, R88, -R66 ;  /* 0x0000005827097223 */ /* 0x000fe20000010842 */
[----:B-1----:R-:W-:-:S01]  /*3f20*/  FADD.FTZ R82, R8, R31 ;  /* 0x0000001f08527221 */ /* 0x002fc20000010000 */
        /* <DEDUP_REMOVED lines=17> */
[----:B-1----:R-:W-:-:S01]  /*4040*/  FFMA.FTZ R7, R21, R88, -R66 ;  /* 0x0000005815077223 */ /* 0x002fc20000010842 */
[-CC-:B------:R-:W-:Y:S01]  /*4050*/  FFMA.FTZ R21, R51, R88.reuse, -R66.reuse ;  /* 0x0000005833157223 */ /* 0x180fe20000010842 */
[----:B------:R-:W-:-:S01]  /*4060*/  FFMA.FTZ R75, R75, R88, -R66 ;  /* 0x000000584b4b7223 */ /* 0x000fc20000010842 */
[-CC-:B------:R-:W-:Y:S01]  /*4070*/  FFMA.FTZ R93, R93, R88.reuse, -R66.reuse ;  /* 0x000000585d5d7223 */ /* 0x180fe20000010842 */
[----:B------:R-:W-:-:S01]  /*4080*/  FFMA.FTZ R101, R101, R88, -R66 ;  /* 0x0000005865657223 */ /* 0x000fc20000010842 */
[-CC-:B------:R-:W-:Y:S01]  /*4090*/  FFMA.FTZ R105, R105, R88.reuse, -R66.reuse ;  /* 0x0000005869697223 */ /* 0x180fe20000010842 */
[----:B------:R-:W-:-:S01]  /*40a0*/  FFMA.FTZ R121, R121, R88, -R66 ;  /* 0x0000005879797223 */ /* 0x000fc20000010842 */
[----:B------:R-:W1:Y:S01]  /*40b0*/  MUFU.EX2 R5, R5 ;  /* 0x0000000500057308 */ /* 0x000e620000000800 */
[----:B---3--:R-:W-:-:S01]  /*40c0*/  FFMA.FTZ R15, R61, R88, -R66 ;  /* 0x000000583d0f7223 */ /* 0x008fc20000010842 */
[-CC-:B------:R-:W-:Y:S01]  /*40d0*/  FFMA.FTZ R123, R123, R88.reuse, -R66.reuse ;  /* 0x000000587b7b7223 */ /* 0x180fe20000010842 */
[----:B------:R-:W-:-:S01]  /*40e0*/  FFMA.FTZ R125, R125, R88, -R66 ;  /* 0x000000587d7d7223 */ /* 0x000fc20000010842 */
[-CC-:B------:R-:W-:Y:S01]  /*40f0*/  FFMA.FTZ R127, R127, R88.reuse, -R66.reuse ;  /* 0x000000587f7f7223 */ /* 0x180fe20000010842 */
[----:B------:R-:W-:-:S01]  /*4100*/  FFMA.FTZ R129, R129, R88, -R66 ;  /* 0x0000005881817223 */ /* 0x000fc20000010842 */
[----:B------:R-:W-:Y:S01]  /*4110*/  MOV R77, R87 ;  /* 0x00000057004d7202 */ /* 0x000fe20000000f00 */
[--C-:B------:R-:W-:Y:S01]  /*4120*/  IMAD.MOV.U32 R61, RZ, RZ, R87.reuse ;  /* 0x000000ffff3d7224 */ /* 0x100fe200078e0057 */
[----:B------:R-:W3:Y:S01]  /*4130*/  MUFU.EX2 R54, R54 ;  /* 0x0000003600367308 */ /* 0x000ee20000000800 */
[----:B------:R-:W-:-:S02]  /*4140*/  IMAD.MOV.U32 R57, RZ, RZ, R87 ;  /* 0x000000ffff397224 */ /* 0x000fc400078e0057 */
[--C-:B------:R-:W-:Y:S02]  /*4150*/  IMAD.MOV.U32 R53, RZ, RZ, R87.reuse ;  /* 0x000000ffff357224 */ /* 0x100fe400078e0057 */
[--C-:B------:R-:W-:Y:S02]  /*4160*/  IMAD.MOV.U32 R51, RZ, RZ, R87.reuse ;  /* 0x000000ffff337224 */ /* 0x100fe400078e0057 */
[--C-:B------:R-:W-:Y:S01]  /*4170*/  IMAD.MOV.U32 R47, RZ, RZ, R87.reuse ;  /* 0x000000ffff2f7224 */ /* 0x100fe200078e0057 */
[----:B------:R0:W-:Y:S01]  /*4180*/  MUFU.EX2 R70, R27 ;  /* 0x0000001b00467308 */ /* 0x0001e20000000800 */
[----:B------:R-:W-:-:S07]  /*4190*/  IMAD.MOV.U32 R39, RZ, RZ, R87 ;  /* 0x000000ffff277224 */ /* 0x000fce00078e0057 */
[----:B------:R5:W3:Y:S01]  /*41a0*/  MUFU.EX2 R25, R13 ;  /* 0x0000000d00197308 */ /* 0x000ae20000000800 */
[----:B0-----:R-:W-:-:S04]  /*41b0*/  FADD.FTZ R27, R11, R52 ;  /* 0x000000340b1b7221 */ /* 0x001fc80000010000 */
[----:B--2---:R-:W-:Y:S01]  /*41c0*/  FADD.FTZ R80, R68, R27 ;  /* 0x0000001b44507221 */ /* 0x004fe20000010000 */
[----:B------:R-:W-:-:S01]  /*41d0*/  FADD.FTZ R27, R33, R82 ;  /* 0x00000052211b7221 */ /* 0x000fc20000010000 */
[----:B------:R-:W-:Y:S01]  /*41e0*/  F2FP.SATFINITE.E4M3.F32.PACK_AB_MERGE_C R33, R33, R8, RZ ;  /* 0x000000082121723e */ /* 0x000fe200048070ff */
[----:B------:R-:W0:Y:S01]  /*41f0*/  MUFU.EX2 R7, R7 ;  /* 0x0000000700077308 */ /* 0x000e220000000800 */
[----:B----4-:R-:W-:-:S01]  /*4200*/  FADD.FTZ R80, R139, R80 ;  /* 0x000000508b507221 */ /* 0x010fc20000010000 */
[----:B------:R-:W-:Y:S01]  /*4210*/  FADD.FTZ R82, R10, R27 ;  /* 0x0000001b0a527221 */ /* 0x000fe20000010000 */
[----:B-----5:R-:W-:-:S01]  /*4220*/  FFMA.FTZ R13, R43, R88, -R66 ;  /* 0x000000582b0d7223 */ /* 0x020fc20000010842 */
[----:B------:R-:W-:Y:S01]  /*4230*/  F2FP.SATFINITE.E4M3.F32.PACK_AB_MERGE_C R169, R29, R6, R33 ;  /* 0x000000061da9723e */ /* 0x000fe20004807021 */
[----:B-1----:R-:W-:-:S01]  /*4240*/  FADD.FTZ R27, R5, R80 ;  /* 0x00000050051b7221 */ /* 0x002fc20000010000 */
[----:B------:R-:W-:Y:S01]  /*4250*/  FADD.FTZ R31, R37, R82 ;  /* 0x00000052251f7221 */ /* 0x000fe20000010000 */
[----:B------:R-:W-:Y:S01]  /*4260*/  F2FP.SATFINITE.E4M3.F32.PACK_AB_MERGE_C R68, R139, R68, RZ ;  /* 0x000000448b44723e */ /* 0x000fe200048070ff */
[----:B------:R-:W1:Y:S01]  /*4270*/  MUFU.EX2 R56, R56 ;  /* 0x0000003800387308 */ /* 0x000e620000000800 */
[----:B---3--:R-:W-:-:S01]  /*4280*/  FADD.FTZ R4, R54, R27 ;  /* 0x0000001b36047221 */ /* 0x008fc20000010000 */
[----:B------:R-:W-:Y:S01]  /*4290*/  FADD.FTZ R80, R12, R31 ;  /* 0x0000001f0c507221 */ /* 0x000fe20000010000 */
[----:B------:R-:W-:Y:S01]  /*42a0*/  F2FP.SATFINITE.E4M3.F32.PACK_AB_MERGE_C R168, R52, R11, R68 ;  /* 0x0000000b34a8723e */ /* 0x000fe20004807044 */
[----:B------:R-:W-:Y:S01]  /*42b0*/  FFMA.FTZ R66, R131, R88, -R66 ;  /* 0x0000005883427223 */ /* 0x000fe20000010842 */
[----:B------:R-:W-:-:S01]  /*42c0*/  FADD.FTZ R27, R25, R4 ;  /* 0x00000004191b7221 */ /* 0x000fc20000010000 */
[C---:B------:R-:W-:Y:S01]  /*42d0*/  FADD.FTZ R31, R71.reuse, R80 ;  /* 0x00000050471f7221 */ /* 0x040fe20000010000 */
[----:B------:R-:W-:Y:S01]  /*42e0*/  F2FP.SATFINITE.E4M3.F32.PACK_AB_MERGE_C R71, R71, R12, RZ ;  /* 0x0000000c4747723e */ /* 0x000fe200048070ff */
[----:B------:R-:W2:Y:S01]  /*42f0*/  MUFU.EX2 R35, R35 ;  /* 0x0000002300237308 */ /* 0x000ea20000000800 */
[----:B------:R-:W-:-:S01]  /*4300*/  FADD.FTZ R80, R70, R27 ;  /* 0x0000001b46507221 */ /* 0x000fc20000010000 */
[----:B------:R-:W-:Y:S01]  /*4310*/  FADD.FTZ R82, R14, R31 ;  /* 0x0000001f0e527221 */ /* 0x000fe20000010000 */
[----:B------:R-:W-:Y:S01]  /*4320*/  F2FP.SATFINITE.E4M3.F32.PACK_AB_MERGE_C R70, R70, R25, RZ ;  /* 0x000000194646723e */ /* 0x000fe200048070ff */
[----:B------:R-:W-:-:S02]  /*4330*/  IMAD.MOV.U32 R68, RZ, RZ, R87 ;  /* 0x000000ffff447224 */ /* 0x000fc400078e0057 */
[----:B0-----:R-:W-:-:S01]  /*4340*/  FADD.FTZ R27, R7, R80 ;  /* 0x00000050071b7221 */ /* 0x001fc20000010000 */
[----:B------:R-:W-:Y:S01]  /*4350*/  FADD.FTZ R31, R85, R82 ;  /* 0x00000052551f7221 */ /* 0x000fe20000010000 */
[----:B------:R-:W-:Y:S01]  /*4360*/  F2FP.SATFINITE.E4M3.F32.PACK_AB_MERGE_C R171, R37, R10, R71 ;  /* 0x0000000a25ab723e */ /* 0x000fe20004807047 */
[----:B------:R0:W3:Y:S01]  /*4370*/  MUFU.EX2 R72, R73 ;  /* 0x0000004900487308 */ /* 0x0000e20000000800 */
[----:B-1----:R-:W-:-:S01]  /*4380*/  FADD.FTZ R80, R56, R27 ;  /* 0x0000001b38507221 */ /* 0x002fc20000010000 */
[----:B------:R-:W-:Y:S01]  /*4390*/  FADD.FTZ R82, R20, R31 ;  /* 0x0000001f14527221 */ /* 0x000fe20000010000 */
[----:B------:R-:W-:Y:S01]  /*43a0*/  F2FP.SATFINITE.E4M3.F32.PACK_AB_MERGE_C R170, R54, R5, R70 ;  /* 0x0000000536aa723e */ /* 0x000fe20004807046 */
[----:B------:R-:W-:Y:S01]  /*43b0*/  IMAD.MOV.U32 R71, RZ, RZ, R87 ;  /* 0x000000ffff477224 */ /* 0x000fe200078e0057 */
[----:B------:R-:W-:Y:S01]  /*43c0*/  MOV R70, R87 ;  /* 0x0000005700467202 */ /* 0x000fe20000000f00 */
[C---:B------:R-:W-:Y:S01]  /*43d0*/  FADD.FTZ R31, R103.reuse, R82 ;  /* 0x00000052671f7221 */ /* 0x040fe20000010000 */
[----:B------:R-:W-:Y:S01]  /*43e0*/  F2FP.SATFINITE.E4M3.F32.PACK_AB_MERGE_C R103, R103, R20, RZ ;  /* 0x000000146767723e */ /* 0x000fe200048070ff */
[----:B------:R-:W1:Y:S01]  /*43f0*/  MUFU.EX2 R9, R9 ;  /* 0x0000000900097308 */ /* 0x000e620000000800 */
[----:B--2---:R-:W-:-:S01]  /*4400*/  FADD.FTZ R27, R35, R80 ;  /* 0x00000050231b7221 */ /* 0x004fc20000010000 */
[----:B------:R-:W-:Y:S01]  /*4410*/  FADD.FTZ R84, R24, R31 ;  /* 0x0000001f18547221 */ /* 0x000fe20000010000 */
[----:B------:R-:W-:Y:S01]  /*4420*/  F2FP.SATFINITE.E4M3.F32.PACK_AB_MERGE_C R173, R85, R14, R103 ;  /* 0x0000000e55ad723e */ /* 0x000fe20004807067 */
[----:B------:R-:W-:-:S02]  /*4430*/  IMAD.MOV.U32 R85, RZ, RZ, R87 ;  /* 0x000000ffff557224 */ /* 0x000fc400078e0057 */
[----:B------:R-:W-:-:S01]  /*4440*/  FADD.FTZ R31, R111, R84 ;  /* 0x000000546f1f7221 */ /* 0x000fc20000010000 */
[----:B0-----:R-:W-:Y:S01]  /*4450*/  IMAD.MOV.U32 R73, RZ, RZ, R87 ;  /* 0x000000ffff497224 */ /* 0x001fe200078e0057 */
[----:B------:R-:W0:Y:S01]  /*4460*/  MUFU.EX2 R58, R58 ;  /* 0x0000003a003a7308 */ /* 0x000e220000000800 */
[----:B---3--:R-:W-:-:S01]  /*4470*/  FADD.FTZ R82, R72, R27 ;  /* 0x0000001b48527221 */ /* 0x008fc20000010000 */
[----:B------:R-:W-:Y:S01]  /*4480*/  FADD.FTZ R84, R26, R31 ;  /* 0x0000001f1a547221 */ /* 0x000fe20000010000 */
[----:B------:R-:W-:Y:S01]  /*4490*/  F2FP.SATFINITE.E4M3.F32.PACK_AB_MERGE_C R35, R72, R35, RZ ;  /* 0x000000234823723e */ /* 0x000fe200048070ff */
[----:B------:R-:W-:Y:S02]  /*44a0*/  IMAD.MOV.U32 R72, RZ, RZ, R87 ;  /* 0x000000ffff487224 */ /* 0x000fe400078e0057 */
[----:B------:R-:W-:-:S01]  /*44b0*/  FADD.FTZ R31, R113, R84 ;  /* 0x00000054711f7221 */ /* 0x000fc20000010000 */
[----:B------:R-:W-:Y:S01]  /*44c0*/  F2FP.SATFINITE.E4M3.F32.PACK_AB_MERGE_C R113, R113, R26, RZ ;  /* 0x0000001a7171723e */ /* 0x000fe200048070ff */
[----:B------:R-:W2:Y:S01]  /*44d0*/  MUFU.EX2 R41, R41 ;  /* 0x0000002900297308 */ /* 0x000ea20000000800 */
[----:B-1----:R-:W-:-:S01]  /*44e0*/  FADD.FTZ R27, R9, R82 ;  /* 0x00000052091b7221 */ /* 0x002fc20000010000 */
[----:B------:R-:W-:Y:S01]  /*44f0*/  F2FP.SATFINITE.E4M3.F32.PACK_AB_MERGE_C R172, R56, R7, R35 ;  /* 0x0000000738ac723e */ /* 0x000fe20004807023 */
[----:B------:R-:W-:Y:S01]  /*4500*/  IMAD.MOV.U32 R54, RZ, RZ, R87 ;  /* 0x000000ffff367224 */ /* 0x000fe200078e0057 */
[----:B------:R-:W-:Y:S01]  /*4510*/  F2FP.SATFINITE.E4M3.F32.PACK_AB_MERGE_C R175, R111, R24, R113 ;  /* 0x000000186faf723e */ /* 0x000fe20004807071 */
[--C-:B------:R-:W-:Y:S01]  /*4520*/  IMAD.MOV.U32 R52, RZ, RZ, R87.reuse ;  /* 0x000000ffff347224 */ /* 0x100fe200078e0057 */
[----:B------:R-:W-:Y:S01]  /*4530*/  MOV R84, R87 ;  /* 0x0000005700547202 */ /* 0x000fe20000000f00 */
[----:B------:R-:W-:Y:S01]  /*4540*/  IMAD.MOV.U32 R43, RZ, RZ, R87 ;  /* 0x000000ffff2b7224 */ /* 0x000fe200078e0057 */
[----:B------:R1:W3:Y:S01]  /*4550*/  MUFU.EX2 R74, R81 ;  /* 0x00000051004a7308 */ /* 0x0002e20000000800 */
[----:B0-----:R-:W-:-:S01]  /*4560*/  FADD.FTZ R82, R58, R27 ;  /* 0x0000001b3a527221 */ /* 0x001fc20000010000 */
[-C--:B------:R-:W-:Y:S01]  /*4570*/  MOV R56, R87.reuse ;  /* 0x0000005700387202 */ /* 0x080fe20000000f00 */
[--C-:B------:R-:W-:Y:S01]  /*4580*/  IMAD.MOV.U32 R37, RZ, RZ, R87.reuse ;  /* 0x000000ffff257224 */ /* 0x100fe200078e0057 */
[----:B------:R-:W-:Y:S01]  /*4590*/  MOV R35, R87 ;  /* 0x0000005700237202 */ /* 0x000fe20000000f00 */
[----:B------:R-:W-:-:S02]  /*45a0*/  IMAD.MOV.U32 R33, RZ, RZ, R87 ;  /* 0x000000ffff217224 */ /* 0x000fc400078e0057 */
[----:B------:R-:W-:Y:S01]  /*45b0*/  IMAD.MOV.U32 R29, RZ, RZ, R87 ;  /* 0x000000ffff1d7224 */ /* 0x000fe200078e0057 */
[----:B------:R-:W0:Y:S01]  /*45c0*/  MUFU.EX2 R13, R13 ;  /* 0x0000000d000d7308 */ /* 0x000e220000000800 */
[----:B--2---:R-:W-:-:S01]  /*45d0*/  FADD.FTZ R27, R41, R82 ;  /* 0x00000052291b7221 */ /* 0x004fc20000010000 */
[----:B------:R-:W-:Y:S01]  /*45e0*/  FADD.FTZ R82, R28, R31 ;  /* 0x0000001f1c527221 */ /* 0x000fe20000010000 */
[--C-:B-1----:R-:W-:Y:S02]  /*45f0*/  IMAD.MOV.U32 R81, RZ, RZ, R87.reuse ;  /* 0x000000ffff517224 */ /* 0x102fe400078e0057 */
[----:B------:R-:W-:Y:S02]  /*4600*/  IMAD.MOV.U32 R24, RZ, RZ, R87 ;  /* 0x000000ffff187224 */ /* 0x000fe400078e0057 */
[----:B------:R-:W-:-:S01]  /*4610*/  FADD.FTZ R31, R115, R82 ;  /* 0x00000052731f7221 */ /* 0x000fc20000010000 */
[----:B------:R-:W-:Y:S01]  /*4620*/  IMAD.MOV.U32 R82, RZ, RZ, R87 ;  /* 0x000000ffff527224 */ /* 0x000fe200078e0057 */
[----:B------:R-:W1:Y:S01]  /*4630*/  MUFU.EX2 R60, R60 ;  /* 0x0000003c003c7308 */ /* 0x000e620000000800 */
[----:B---3--:R-:W-:-:S01]  /*4640*/  FADD.FTZ R12, R74, R27 ;  /* 0x0000001b4a0c7221 */ /* 0x008fc20000010000 */
[----:B------:R-:W-:Y:S01]  /*4650*/  FADD.FTZ R20, R32, R31 ;  /* 0x0000001f20147221 */ /* 0x000fe20000010000 */
[C---:B------:R-:W-:Y:S01]  /*4660*/  F2FP.SATFINITE.E4M3.F32.PACK_AB_MERGE_C R32, R117.reuse, R32, RZ ;  /* 0x000000207520723e */ /* 0x040fe200048070ff */
[----:B------:R-:W-:Y:S01]  /*4670*/  IMAD.MOV.U32 R31, RZ, RZ, R87 ;  /* 0x000000ffff1f7224 */ /* 0x000fe200078e0057 */
[----:B------:R-:W-:Y:S01]  /*4680*/  F2FP.SATFINITE.E4M3.F32.PACK_AB_MERGE_C R41, R74, R41, RZ ;  /* 0x000000294a29723e */ /* 0x000fe200048070ff */
[----:B------:R-:W-:Y:S01]  /*4690*/  FADD.FTZ R117, R117, R20 ;  /* 0x0000001475757221 */ /* 0x000fe20000010000 */
[----:B------:R-:W-:Y:S01]  /*46a0*/  F2FP.SATFINITE.E4M3.F32.PACK_AB_MERGE_C R177, R115, R28, R32 ;  /* 0x0000001c73b1723e */ /* 0x000fe20004807020 */
[----:B------:R-:W2:Y:S01]  /*46b0*/  MUFU.EX2 R45, R45 ;  /* 0x0000002d002d7308 */ /* 0x000ea20000000800 */
[----:B0-----:R-:W-:-:S01]  /*46c0*/  FADD.FTZ R27, R13, R12 ;  /* 0x0000000c0d1b7221 */ /* 0x001fc20000010000 */
[----:B------:R-:W-:Y:S01]  /*46d0*/  FADD.FTZ R26, R36, R117 ;  /* 0x00000075241a7221 */ /* 0x000fe20000010000 */
[----:B------:R-:W-:Y:S01]  /*46e0*/  F2FP.SATFINITE.E4M3.F32.PACK_AB_MERGE_C R174, R58, R9, R41 ;  /* 0x000000093aae723e */ /* 0x000fe20004807029 */
[--C-:B------:R-:W-:Y:S01]  /*46f0*/  IMAD.MOV.U32 R74, RZ, RZ, R87.reuse ;  /* 0x000000ffff4a7224 */ /* 0x100fe200078e0057 */
[----:B------:R-:W-:Y:S01]  /*4700*/  MOV R28, R87 ;  /* 0x00000057001c7202 */ /* 0x000fe20000000f00 */
[----:B------:R-:W-:-:S02]  /*4710*/  IMAD.MOV.U32 R58, RZ, RZ, R87 ;  /* 0x000000ffff3a7224 */ /* 0x000fc400078e0057 */
[----:B------:R0:W3:Y:S01]  /*4720*/  MUFU.EX2 R76, R59 ;  /* 0x0000003b004c7308 */ /* 0x0000e20000000800 */
[----:B-1----:R-:W-:-:S01]  /*4730*/  FADD.FTZ R12, R60, R27 ;  /* 0x0000001b3c0c7221 */ /* 0x002fc20000010000 */
[----:B------:R-:W-:Y:S01]  /*4740*/  FADD.FTZ R27, R119, R26 ;  /* 0x0000001a771b7221 */ /* 0x000fe20000010000 */
[--C-:B------:R-:W-:Y:S02]  /*4750*/  IMAD.MOV.U32 R41, RZ, RZ, R87.reuse ;  /* 0x000000ffff297224 */ /* 0x100fe400078e0057 */
[--C-:B------:R-:W-:Y:S02]  /*4760*/  IMAD.MOV.U32 R32, RZ, RZ, R87.reuse ;  /* 0x000000ffff207224 */ /* 0x100fe400078e0057 */
[----:B------:R-:W-:Y:S01]  /*4770*/  IMAD.MOV.U32 R26, RZ, RZ, R87 ;  /* 0x000000ffff1a7224 */ /* 0x000fe200078e0057 */
[----:B------:R-:W1:Y:S01]  /*4780*/  MUFU.EX2 R15, R15 ;  /* 0x0000000f000f7308 */ /* 0x000e620000000800 */
[----:B--2---:R-:W-:-:S01]  /*4790*/  FADD.FTZ R25, R45, R12 ;  /* 0x0000000c2d197221 */ /* 0x004fc20000010000 */
[----:B0-----:R-:W-:-:S06]  /*47a0*/  IMAD.MOV.U32 R59, RZ, RZ, R87 ;  /* 0x000000ffff3b7224 */ /* 0x001fcc00078e0057 */
[----:B------:R-:W0:Y:S01]  /*47b0*/  MUFU.EX2 R62, R62 ;  /* 0x0000003e003e7308 */ /* 0x000e220000000800 */
[----:B---3--:R-:W-:-:S01]  /*47c0*/  FADD.FTZ R20, R76, R25 ;  /* 0x000000194c147221 */ /* 0x008fc20000010000 */
[----:B------:R-:W-:Y:S01]  /*47d0*/  F2FP.SATFINITE.E4M3.F32.PACK_AB_MERGE_C R45, R76, R45, RZ ;  /* 0x0000002d4c2d723e */ /* 0x000fe200048070ff */
[----:B------:R-:W-:-:S03]  /*47e0*/  IMAD.MOV.U32 R76, RZ, RZ, R87 ;  /* 0x000000ffff4c7224 */ /* 0x000fc600078e0057 */
[----:B------:R-:W-:Y:S01]  /*47f0*/  F2FP.SATFINITE.E4M3.F32.PACK_AB_MERGE_C R176, R60, R13, R45 ;  /* 0x0000000d3cb0723e */ /* 0x000fe2000480702d */
[----:B------:R-:W-:Y:S01]  /*4800*/  IMAD.MOV.U32 R60, RZ, RZ, R87 ;  /* 0x000000ffff3c7224 */ /* 0x000fe200078e0057 */
[----:B------:R-:W2:Y:S01]  /*4810*/  MUFU.EX2 R49, R49 ;  /* 0x0000003100317308 */ /* 0x000ea20000000800 */
[----:B-1----:R-:W-:-:S01]  /*4820*/  FADD.FTZ R25, R15, R20 ;  /* 0x000000140f197221 */ /* 0x002fc20000010000 */
[----:B------:R-:W-:Y:S01]  /*4830*/  FADD.FTZ R20, R30, R27 ;  /* 0x0000001b1e147221 */ /* 0x000fe20000010000 */
[C---:B------:R-:W-:Y:S01]  /*4840*/  F2FP.SATFINITE.E4M3.F32.PACK_AB_MERGE_C R30, R97.reuse, R30, RZ ;  /* 0x0000001e611e723e */ /* 0x040fe200048070ff */
[----:B------:R-:W-:Y:S02]  /*4850*/  IMAD.MOV.U32 R45, RZ, RZ, R87 ;  /* 0x000000ffff2d7224 */ /* 0x000fe400078e0057 */
[----:B------:R-:W-:-:S01]  /*4860*/  FADD.FTZ R97, R97, R20 ;  /* 0x0000001461617221 */ /* 0x000fc20000010000 */
[----:B------:R-:W-:Y:S01]  /*4870*/  F2FP.SATFINITE.E4M3.F32.PACK_AB_MERGE_C R179, R119, R36, R30 ;  /* 0x0000002477b3723e */ /* 0x000fe2000480701e */
[----:B------:R1:W3:Y:S01]  /*4880*/  MUFU.EX2 R78, R63 ;  /* 0x0000003f004e7308 */ /* 0x0002e20000000800 */
[----:B0-----:R-:W-:-:S01]  /*4890*/  FADD.FTZ R6, R62, R25 ;  /* 0x000000193e067221 */ /* 0x001fc20000010000 */
[----:B------:R-:W-:Y:S01]  /*48a0*/  FADD.FTZ R10, R38, R97 ;  /* 0x00000061260a7221 */ /* 0x000fe20000010000 */
[----:B------:R-:W-:-:S02]  /*48b0*/  IMAD.MOV.U32 R36, RZ, RZ, R87 ;  /* 0x000000ffff247224 */ /* 0x000fc400078e0057 */
[----:B------:R-:W-:Y:S02]  /*48c0*/  IMAD.MOV.U32 R30, RZ, RZ, R87 ;  /* 0x000000ffff1e7224 */ /* 0x000fe400078e0057 */
[----:B------:R-:W-:-:S01]  /*48d0*/  FADD.FTZ R27, R79, R10 ;  /* 0x0000000a4f1b7221 */ /* 0x000fc20000010000 */
[----:B------:R-:W0:Y:S01]  /*48e0*/  MUFU.EX2 R21, R21 ;  /* 0x0000001500157308 */ /* 0x000e220000000800 */
[----:B--2---:R-:W-:-:S02]  /*48f0*/  FADD.FTZ R25, R49, R6 ;  /* 0x0000000631197221 */ /* 0x004fc40000010000 */
[----:B------:R-:W-:Y:S01]  /*4900*/  FADD.FTZ R14, R46, R27 ;  /* 0x0000001b2e0e7221 */ /* 0x000fe20000010000 */
[----:B-1----:R-:W-:-:S04]  /*4910*/  MOV R63, R87 ;  /* 0x00000057003f7202 */ /* 0x002fc80000000f00 */
        /* <DEDUP_REMOVED lines=11> */
[----:B------:R1:W3:Y:S01]  /*49d0*/  MUFU.EX2 R4, R65 ;  /* 0x0000004100047308 */ /* 0x0002e20000000800 */
[----:B--2---:R-:W-:-:S07]  /*49e0*/  FADD.FTZ R25, R55, R10 ;  /* 0x0000000a37197221 */ /* 0x004fce0000010000 */
[----:B------:R-:W2:Y:S01]  /*49f0*/  MUFU.EX2 R34, R34 ;  /* 0x0000002200227308 */ /* 0x000ea20000000800 */
[C---:B0-----:R-:W-:Y:S01]  /*4a00*/  F2FP.SATFINITE.E4M3.F32.PACK_AB_MERGE_C R46, R83.reuse, R46, RZ ;  /* 0x0000002e532e723e */ /* 0x041fe200048070ff */
[----:B------:R-:W-:Y:S01]  /*4a10*/  FADD.FTZ R83, R83, R14 ;  /* 0x0000000e53537221 */ /* 0x000fe20000010000 */
[--C-:B-1----:R-:W-:Y:S02]  /*4a20*/  IMAD.MOV.U32 R65, RZ, RZ, R87.reuse ;  /* 0x000000ffff417224 */ /* 0x102fe400078e0057 */
[----:B------:R-:W-:Y:S01]  /*4a30*/  F2FP.SATFINITE.E4M3.F32.PACK_AB_MERGE_C R181, R79, R38, R46 ;  /* 0x000000264fb5723e */ /* 0x000fe2000480702e */
[----:B------:R-:W-:Y:S02]  /*4a40*/  IMAD.MOV.U32 R79, RZ, RZ, R87 ;  /* 0x000000ffff4f7224 */ /* 0x000fe400078e0057 */
[----:B------:R-:W0:Y:S01]  /*4a50*/  MUFU.EX2 R67, R67 ;  /* 0x0000004300437308 */ /* 0x000e220000000800 */
[----:B---3--:R-:W-:-:S01]  /*4a60*/  FADD.FTZ R10, R4, R25 ;  /* 0x00000019040a7221 */ /* 0x008fc20000010000 */
[----:B------:R-:W-:Y:S01]  /*4a70*/  F2FP.SATFINITE.E4M3.F32.PACK_AB_MERGE_C R55, R4, R55, RZ ;  /* 0x000000370437723e */ /* 0x000fe200048070ff */
[----:B------:R-:W-:-:S02]  /*4a80*/  IMAD.MOV.U32 R46, RZ, RZ, R87 ;  /* 0x000000ffff2e7224 */ /* 0x000fc400078e0057 */
[----:B------:R-:W-:Y:S01]  /*4a90*/  IMAD.MOV.U32 R38, RZ, RZ, R87 ;  /* 0x000000ffff267224 */ /* 0x000fe200078e0057 */
[----:B------:R-:W-:Y:S01]  /*4aa0*/  F2FP.SATFINITE.E4M3.F32.PACK_AB_MERGE_C R180, R64, R21, R55 ;  /* 0x0000001540b4723e */ /* 0x000fe20004807037 */
[----:B------:R-:W-:Y:S01]  /*4ab0*/  IMAD.MOV.U32 R64, RZ, RZ, R87 ;  /* 0x000000ffff407224 */ /* 0x000fe200078e0057 */
[----:B------:R-:W1:Y:S01]  /*4ac0*/  MUFU.EX2 R95, R95 ;  /* 0x0000005f005f7308 */ /* 0x000e620000000800 */
[----:B--2---:R-:W-:-:S01]  /*4ad0*/  FADD.FTZ R14, R34, R83 ;  /* 0x00000053220e7221 */ /* 0x004fc20000010000 */
[--C-:B------:R-:W-:Y:S02]  /*4ae0*/  IMAD.MOV.U32 R83, RZ, RZ, R87.reuse ;  /* 0x000000ffff537224 */ /* 0x100fe400078e0057 */
[----:B------:R-:W-:-:S04]  /*4af0*/  IMAD.MOV.U32 R55, RZ, RZ, R87 ;  /* 0x000000ffff377224 */ /* 0x000fc800078e0057 */
[----:B------:R2:W3:Y:S01]  /*4b00*/  MUFU.EX2 R80, R69 ;  /* 0x0000004500507308 */ /* 0x0004e20000000800 */
[----:B0-----:R-:W-:-:S07]  /*4b10*/  FADD.FTZ R25, R67, R10 ;  /* 0x0000000a43197221 */ /* 0x001fce0000010000 */
[----:B------:R-:W-:Y:S01]  /*4b20*/  MUFU.EX2 R40, R40 ;  /* 0x0000002800287308 */ /* 0x000fe20000000800 */
[----:B-1----:R-:W-:-:S01]  /*4b30*/  FADD.FTZ R27, R95, R14 ;  /* 0x0000000e5f1b7221 */ /* 0x002fc20000010000 */
[----:B--2---:R-:W-:-:S06]  /*4b40*/  IMAD.MOV.U32 R69, RZ, RZ, R87 ;  /* 0x000000ffff457224 */ /* 0x004fcc00078e0057 */
[----:B------:R-:W0:Y:S01]  /*4b50*/  MUFU.EX2 R99, R99 ;  /* 0x0000006300637308 */ /* 0x000e220000000800 */
[----:B---3--:R-:W-:-:S01]  /*4b60*/  FADD.FTZ R10, R80, R25 ;  /* 0x00000019500a7221 */ /* 0x008fc20000010000 */
[----:B------:R-:W-:-:S06]  /*4b70*/  IMAD.MOV.U32 R25, RZ, RZ, R87 ;  /* 0x000000ffff197224 */ /* 0x000fcc00078e0057 */
[----:B------:R-:W1:Y:S08]  /*4b80*/  MUFU.EX2 R75, R75 ;  /* 0x0000004b004b7308 */ /* 0x000e700000000800 */
[----:B------:R-:W2:Y:S01]  /*4b90*/  MUFU.EX2 R8, R93 ;  /* 0x0000005d00087308 */ /* 0x000ea20000000800 */
[----:B0-----:R-:W-:Y:S01]  /*4ba0*/  F2FP.SATFINITE.E4M3.F32.PACK_AB_MERGE_C R20, R99, R40, RZ ;  /* 0x000000286314723e */ /* 0x001fe200048070ff */
[----:B------:R-:W-:Y:S01]  /*4bb0*/  FADD.FTZ R40, R40, R27 ;  /* 0x0000001b28287221 */ /* 0x000fe20000010000 */
[----:B------:R-:W-:-:S02]  /*4bc0*/  IMAD.MOV.U32 R27, RZ, RZ, R87 ;  /* 0x000000ffff1b7224 */ /* 0x000fc400078e0057 */
[----:B------:R-:W-:Y:S01]  /*4bd0*/  F2FP.SATFINITE.E4M3.F32.PACK_AB_MERGE_C R183, R95, R34, R20 ;  /* 0x000000225fb7723e */ /* 0x000fe20004807014 */
[----:B------:R-:W-:-:S01]  /*4be0*/  FADD.FTZ R99, R99, R40 ;  /* 0x0000002863637221 */ /* 0x000fc20000010000 */
[----:B------:R-:W-:Y:S01]  /*4bf0*/  IMAD.MOV.U32 R40, RZ, RZ, R87 ;  /* 0x000000ffff287224 */ /* 0x000fe200078e0057 */
[----:B------:R-:W0:Y:S01]  /*4c00*/  MUFU.EX2 R42, R42 ;  /* 0x0000002a002a7308 */ /* 0x000e220000000800 */
[----:B-1----:R-:W-:-:S01]  /*4c10*/  FADD.FTZ R11, R75, R10 ;  /* 0x0000000a4b0b7221 */ /* 0x002fc20000010000 */
[----:B------:R-:W-:-:S06]  /*4c20*/  IMAD.MOV.U32 R34, RZ, RZ, R87 ;  /* 0x000000ffff227224 */ /* 0x000fcc00078e0057 */
[----:B------:R-:W1:Y:S01]  /*4c30*/  MUFU.EX2 R101, R101 ;  /* 0x0000006500657308 */ /* 0x000e620000000800 */
[C---:B--2---:R-:W-:Y:S01]  /*4c40*/  F2FP.SATFINITE.E4M3.F32.PACK_AB_MERGE_C R75, R8.reuse, R75, RZ ;  /* 0x0000004b084b723e */ /* 0x044fe200048070ff */
[----:B------:R-:W-:-:S03]  /*4c50*/  FADD.FTZ R8, R8, R11 ;  /* 0x0000000b08087221 */ /* 0x000fc60000010000 */
[----:B------:R-:W-:Y:S01]  /*4c60*/  F2FP.SATFINITE.E4M3.F32.PACK_AB_MERGE_C R182, R80, R67, R75 ;  /* 0x0000004350b6723e */ /* 0x000fe2000480704b */
[----:B------:R-:W-:Y:S02]  /*4c70*/  IMAD.MOV.U32 R80, RZ, RZ, R87 ;  /* 0x000000ffff507224 */ /* 0x000fe400078e0057 */
[----:B------:R-:W2:Y:S01]  /*4c80*/  MUFU.EX2 R133, R133 ;  /* 0x0000008500857308 */ /* 0x000ea20000000800 */
[----:B0-----:R-:W-:-:S01]  /*4c90*/  FADD.FTZ R10, R42, R99 ;  /* 0x000000632a0a7221 */ /* 0x001fc20000010000 */
[--C-:B------:R-:W-:Y:S02]  /*4ca0*/  IMAD.MOV.U32 R75, RZ, RZ, R87.reuse ;  /* 0x000000ffff4b7224 */ /* 0x100fe400078e0057 */
[----:B------:R-:W-:-:S04]  /*4cb0*/  IMAD.MOV.U32 R67, RZ, RZ, R87 ;  /* 0x000000ffff437224 */ /* 0x000fc800078e0057 */
        /* <DEDUP_REMOVED lines=14> */
[----:B------:R-:W-:Y:S01]  /*4da0*/  IMAD.MOV.U32 R44, RZ, RZ, R87 ;  /* 0x000000ffff2c7224 */ /* 0x000fe200078e0057 */
[----:B------:R-:W-:Y:S01]  /*4db0*/  MOV R42, R87 ;  /* 0x00000057002a7202 */ /* 0x000fe20000000f00 */
[----:B------:R-:W0:Y:S01]  /*4dc0*/  MUFU.EX2 R125, R125 ;  /* 0x0000007d007d7308 */ /* 0x000e220000000800 */
[C---:B-1----:R-:W-:Y:S01]  /*4dd0*/  F2FP.SATFINITE.E4M3.F32.PACK_AB_MERGE_C R121, R6.reuse, R121, RZ ;  /* 0x000000790679723e */ /* 0x042fe200048070ff */
[----:B------:R-:W-:-:S03]  /*4de0*/  FADD.FTZ R6, R6, R5 ;  /* 0x0000000506067221 */ /* 0x000fc60000010000 */
        /* <DEDUP_REMOVED lines=17> */
[----:B------:R-:W-:Y:S01]  /*4f00*/  IMAD.MOV.U32 R48, RZ, RZ, R87 ;  /* 0x000000ffff307224 */ /* 0x000fe200078e0057 */
[C---:B--2---:R-:W-:Y:S02]  /*4f10*/  F2FP.SATFINITE.E4M3.F32.PACK_AB_MERGE_C R8, R66.reuse, R129, RZ ;  /* 0x000000814208723e */ /* 0x044fe400048070ff */
[----:B------:R-:W-:Y:S01]  /*4f20*/  FADD.FTZ R5, R66, R5 ;  /* 0x0000000542057221 */ /* 0x000fe20000010000 */
[----:B------:R-:W-:Y:S01]  /*4f30*/  IMAD.MOV.U32 R66, RZ, RZ, R87 ;  /* 0x000000ffff427224 */ /* 0x000fe200078e0057 */
[----:B------:R-:W-:Y:S01]  /*4f40*/  F2FP.SATFINITE.E4M3.F32.PACK_AB_MERGE_C R186, R4, R125, R8 ;  /* 0x0000007d04ba723e */ /* 0x000fe20004807008 */
[----:B------:R-:W-:Y:S06]  /*4f50*/  @!P1 BRA `(.L_x_245) ;  /* 0x0000003400709947 */ /* 0x000fec0003800000 */
[----:B------:R-:W-:Y:S01]  /*4f60*/  IMAD.MOV.U32 R6, RZ, RZ, R89 ;  /* 0x000000ffff067224 */ /* 0x000fe200078e0059 */
[----:B------:R-:W-:Y:S01]  /*4f70*/  CS2R R86, SRZ ;  /* 0x0000000000567805 */ /* 0x000fe2000001ff00 */
        /* <DEDUP_REMOVED lines=31> */
[----:B------:R-:W-:Y:S01]  /*5170*/  CS2R R24, SRZ ;  /* 0x0000000000187805 */ /* 0x000fe2000001ff00 */
[----:B------:R-:W-:Y:S01]  /*5180*/  UIADD3 UR48, UR48, -0x2, URZ ;  /* 0xfffffffe30307890 */ /* 0x000fe2000fffe03f */
[----:B------:R-:W-:Y:S01]  /*5190*/  UMOV UR29, UR36 ;  /* 0x00000024001d7c82 */ /* 0x000fe20008000000 */
[----:B------:R-:W-:-:S10]  /*51a0*/  UMOV UR28, UR37 ;  /* 0x00000025001c7c82 */ /* 0x000fd40008000000 */
.L_x_256:
[----:B------:R-:W-:Y:S01]  /*51b0*/  ISETP.NE.AND P2, PT, RZ, UR43, PT ;  /* 0x0000002bff007c0c */ /* 0x000fe2000bf45270 */
[----:B------:R-:W-:-:S04]  /*51c0*/  UISETP.NE.AND UP0, UPT, UR28, 0x1, UPT ;  /* 0x000000011c00788c */ /* 0x000fc8000bf05270 */
[----:B------:R-:W-:-:S04]  /*51d0*/  USEL UR36, URZ, 0x1, UP0 ;  /* 0x000000013f247887 */ /* 0x000fc80008000000 */
[----:B------:R-:W-:-:S04]  /*51e0*/  ULOP3.LUT UR36, UR29, UR36, URZ, 0x3c, !UPT ;  /* 0x000000241d247292 */ /* 0x000fc8000f8e3c3f */
[----:B------:R-:W-:Y:S08]  /*51f0*/  @P2 BRA `(.L_x_246) ;  /* 0x0000000000442947 */ /* 0x000ff00003800000 */
[----:B------:R-:W-:Y:S05]  /*5200*/  @!P0 BRA `(.L_x_247) ;  /* 0x0000000000048947 */ /* 0x000fea0003800000 */
[----:B------:R-:W-:Y:S01]  /*5210*/  BPT.TRAP 0x1 ;  /* 0x000000040000795c */ /* 0x000fe20000300000 */
.L_x_247:
[----:B------:R-:W0:Y:S01]  /*5220*/  S2UR UR10, SR_CgaCtaId ;  /* 0x00000000000a79c3 */ /* 0x000e220000008800 */
[----:B------:R-:W-:Y:S01]  /*5230*/  UIADD3 UR6, UR28, 0x1, URZ ;  /* 0x000000011c067890 */ /* 0x000fe2000fffe03f */
[----:B------:R-:W-:Y:S01]  /*5240*/  MOV R8, UR36 ;  /* 0x0000002400087c02 */ /* 0x000fe20008000f00 */
[----:B------:R-:W-:Y:S02]  /*5250*/  UMOV UR7, 0x400 ;  /* 0x0000040000077882 */ /* 0x000fe40000000000 */
[----:B------:R-:W-:Y:S01]  /*5260*/  UISETP.NE.AND UP0, UPT, UR6, 0x2, UPT ;  /* 0x000000020600788c */ /* 0x000fe2000bf05270 */
[----:B------:R-:W-:-:S03]  /*5270*/  SHF.L.U32 R8, R8, 0x1f, RZ ;  /* 0x0000001f08087819 */ /* 0x000fc600000006ff */
[----:B------:R-:W-:Y:S02]  /*5280*/  USEL UR6, UR6, URZ, UP0 ;  /* 0x0000003f06067287 */ /* 0x000fe40008000000 */
[----:B0-----:R-:W-:-:S04]  /*5290*/  ULEA UR7, UR10, UR7, 0x18 ;  /* 0x000000070a077291 */ /* 0x001fc8000f8ec03f */
[----:B------:R-:W-:-:S09]  /*52a0*/  ULEA UR6, UR6, UR7, 0x3 ;  /* 0x0000000706067291 */ /* 0x000fd2000f8e183f */
[----:B------:R0:W1:Y:S01]  /*52b0*/  SYNCS.PHASECHK.TRANS64.TRYWAIT P1, [UR6+0x22830], R8 ;  /* 0x02283008ff0075a7 */ /* 0x0000620008020146 */
[----:B------:R-:W-:Y:S05]  /*52c0*/  @!P0 BRA `(.L_x_248) ;  /* 0x0000000000048947 */ /* 0x000fea0003800000 */
[----:B------:R-:W-:Y:S01]  /*52d0*/  BPT.TRAP 0x1 ;  /* 0x000000040000795c */ /* 0x000fe20000300000 */
.L_x_248:
[----:B-1----:R-:W-:Y:S05]  /*52e0*/  @P1 BRA `(.L_x_246) ;  /* 0x0000000000081947 */ /* 0x002fea0003800000 */
[----:B------:R-:W1:Y:S02]  /*52f0*/  SYNCS.PHASECHK.TRANS64.TRYWAIT P1, [UR6+0x22830], R8 ;  /* 0x02283008ff0075a7 */ /* 0x000e640008020146 */
[----:B-1----:R-:W-:Y:S05]  /*5300*/  @!P1 BRA `(.L_x_249) ;  /* 0x000000cc00a89947 */ /* 0x002fea0003800000 */
.L_x_246:
        /* <DEDUP_REMOVED lines=130> */
.L_x_251:
[----:B------:R-:W0:Y:S01]  /*5b30*/  S2UR UR7, SR_CgaCtaId ;  /* 0x00000000000779c3 */ /* 0x000e220000008800 */
[----:B------:R-:W-:Y:S01]  /*5b40*/  UMOV UR6, 0x400 ;  /* 0x0000040000067882 */ /* 0x000fe20000000000 */
[----:B------:R-:W-:-:S05]  /*5b50*/  IMAD.U32 R8, RZ, RZ, UR29 ;  /* 0x0000001dff087e24 */ /* 0x000fca000f8e00ff */
[----:B------:R-:W-:Y:S01]  /*5b60*/  SHF.L.U32 R8, R8, 0x1f, RZ ;  /* 0x0000001f08087819 */ /* 0x000fe200000006ff */
[----:B0-----:R-:W-:-:S04]  /*5b70*/  ULEA UR6, UR7, UR6, 0x18 ;  /* 0x0000000607067291 */ /* 0x001fc8000f8ec03f */
[----:B------:R-:W-:-:S09]  /*5b80*/  ULEA UR6, UR28, UR6, 0x3 ;  /* 0x000000061c067291 */ /* 0x000fd2000f8e183f */
[----:B------:R0:W1:Y:S01]  /*5b90*/  SYNCS.PHASECHK.TRANS64.TRYWAIT P1, [UR6+0x22850], R8 ;  /* 0x02285008ff0075a7 */ /* 0x0000620008020146 */
[----:B------:R-:W-:Y:S05]  /*5ba0*/  @!P0 BRA `(.L_x_252) ;  /* 0x0000000000048947 */ /* 0x000fea0003800000 */
[----:B------:R-:W-:Y:S01]  /*5bb0*/  BPT.TRAP 0x1 ;  /* 0x000000040000795c */ /* 0x000fe20000300000 */
.L_x_252:
[----:B-1----:R-:W-:Y:S05]  /*5bc0*/  @P1 BRA `(.L_x_250) ;  /* 0x0000000000081947 */ /* 0x002fea0003800000 */
[----:B------:R-:W1:Y:S02]  /*5bd0*/  SYNCS.PHASECHK.TRANS64.TRYWAIT P1, [UR6+0x22850], R8 ;  /* 0x02285008ff0075a7 */ /* 0x000e640008020146 */
[----:B-1----:R-:W-:Y:S05]  /*5be0*/  @!P1 BRA `(.L_x_253) ;  /* 0x000000c400889947 */ /* 0x002fea0003800000 */
.L_x_250:
[----:B------:R-:W2:Y:S01]  /*5bf0*/  S2UR UR11, SR_CgaCtaId ;  /* 0x00000000000b79c3 */ /* 0x000ea20000008800 */
[----:B------:R-:W-:Y:S01]  /*5c00*/  UMOV UR6, 0x400 ;  /* 0x0000040000067882 */ /* 0x000fe20000000000 */
[----:B------:R-:W-:Y:S01]  /*5c10*/  WARPGROUP.ARRIVE ;  /* 0x00000000000079c5 */ /* 0x000fe20000000000 */
[----:B------:R-:W-:Y:S01]  /*5c20*/  UMOV UR7, 0xc0000010 ;  /* 0xc000001000077882 */ /* 0x000fe20000000000 */
[----:B01----:R-:W-:Y:S01]  /*5c30*/  IADD3 R8, -R22, 0xb, RZ ;  /* 0x0000000b16087810 */ /* 0x003fe20007ffe1ff */
[----:B--2---:R-:W-:-:S04]  /*5c40*/  ULEA UR14, UR11, UR6, 0x18 ;  /* 0x000000060b0e7291 */ /* 0x004fc8000f8ec03f */
[----:B------:R-:W-:-:S04]  /*5c50*/  UIADD3 UR6, UR14, 0x400, URZ ;  /* 0x000004000e067890 */ /* 0x000fc8000fffe03f */
        /* <DEDUP_REMOVED lines=30> */
.L_x_254:
[C---:B------:R-:W-:Y:S01]  /*5e40*/  FMUL.FTZ R9, R0.reuse, R152 ;  /* 0x0000009800097220 */ /* 0x040fe20000410000 */
[C---:B0-----:R-:W-:Y:S01]  /*5e50*/  FMUL.FTZ R8, R0.reuse, R153 ;  /* 0x0000009900087220 */ /* 0x041fe20000410000 */
        /* <DEDUP_REMOVED lines=97> */
[----:B------:R-:W-:Y:S01]  /*6470*/  FMUL.FTZ R103, R0, R103 ;  /* 0x0000006700677220 */ /* 0x000fe20000410000 */
[----:B------:R-:W-:-:S02]  /*6480*/  ULEA UR6, UR37, UR14, 0x3 ;  /* 0x0000000e25067291 */ /* 0x000fc4000f8e183f */
[----:B------:R-:W0:Y:S01]  /*6490*/  MUFU.TANH R161, R161 ;  /* 0x000000a100a17308 */ /* 0x000e220000002400 */
[----:B-1----:R-:W-:Y:S01]  /*64a0*/  FMNMX.FTZ R88, R14, R199, !PT ;  /* 0x000000c70e587209 */ /* 0x002fe20007810000 */
[----:B------:R-:W-:-:S04]  /*64b0*/  UIADD3 UR6, UR6, 0x22840, URZ ;  /* 0x0002284006067890 */ /* 0x000fc8000fffe03f */
[----:B------:R-:W-:Y:S02]  /*64c0*/  UPRMT UR6, UR11, 0x654, UR6 ;  /* 0x000006540b067896 */ /* 0x000fe40008000006 */
[----:B------:R-:W1:Y:S01]  /*64d0*/  MUFU.TANH R163, R163 ;  /* 0x000000a300a37308 */ /* 0x000e620000002400 */
[----:B--2---:R-:W-:-:S06]  /*64e0*/  FMNMX.FTZ R199, R15, R88, !PT ;  /* 0x000000580fc77209 */ /* 0x004fcc0007810000 */
[----:B------:R-:W-:Y:S01]  /*64f0*/  SYNCS.ARRIVE.TRANS64.RED.A1T0 RZ, [UR6], RZ ;  /* 0x000000ffffff79a7 */ /* 0x000fe20008100406 */
[----:B------:R-:W2:Y:S01]  /*6500*/  MUFU.TANH R20, R20 ;  /* 0x0000001400147308 */ /* 0x000ea20000002400 */
[----:B0-----:R-:W-:-:S07]  /*6510*/  FMNMX.FTZ R104, R161, R104, !PT ;  /* 0x00000068a1687209 */ /* 0x001fce0007810000 */
[----:B------:R-:W0:Y:S01]  /*6520*/  MUFU.TANH R21, R21 ;  /* 0x0000001500157308 */ /* 0x000e220000002400 */
[----:B-1----:R-:W-:-:S07]  /*6530*/  FMNMX.FTZ R104, R163, R104, !PT ;  /* 0x00000068a3687209 */ /* 0x002fce0007810000 */
[----:B------:R-:W1:Y:S01]  /*6540*/  MUFU.TANH R165, R165 ;  /* 0x000000a500a57308 */ /* 0x000e620000002400 */
[----:B--2---:R-:W-:Y:S01]  /*6550*/  FMNMX.FTZ R88, R20, R199, !PT ;  /* 0x000000c714587209 */ /* 0x004fe20007810000 */
[----:B------:R-:W-:-:S06]  /*6560*/  FMUL.FTZ R199, R0, R90 ;  /* 0x0000005a00c77220 */ /* 0x000fcc0000410000 */
        /* <DEDUP_REMOVED lines=51> */
[----:B-1----:R-:W-:Y:S01]  /*68a0*/  FMNMX.FTZ R90, R195, R104, !PT ;  /* 0x00000068c35a7209 */ /* 0x002fe20007810000 */
[----:B------:R-:W-:-:S06]  /*68b0*/  FMUL.FTZ R104, R0, R96 ;  /* 0x0000006000687220 */ /* 0x000fcc0000410000 */
        /* <DEDUP_REMOVED lines=73> */
[----:B--2---:R-:W-:-:S05]  /*6d50*/  FMNMX.FTZ R90, R110, R89, !PT ;  /* 0x000000596e5a7209 */ /* 0x004fca0007810000 */
[----:B------:R-:W2:Y:S01]  /*6d60*/  SHFL.BFLY PT, R89, R90, 0x2, 0x1f ;  /* 0x0c401f005a597f89 */ /* 0x000ea200000e0000 */
[----:B0-----:R-:W-:-:S04]  /*6d70*/  FMNMX.FTZ R88, R101, R88, !PT ;  /* 0x0000005865587209 */ /* 0x001fc80007810000 */
[----:B-1----:R-:W-:Y:S02]  /*6d80*/  FMNMX.FTZ R92, R103, R88, !PT ;  /* 0x00000058675c7209 */ /* 0x002fe40007810000 */
[----:B------:R-:W0:Y:S03]  /*6d90*/  LDC R88, c[0x0][0x988] ;  /* 0x00026200ff587b82 */ /* 0x000e260000000800 */
[----:B------:R-:W1:Y:S01]  /*6da0*/  SHFL.BFLY PT, R91, R92, 0x2, 0x1f ;  /* 0x0c401f005c5b7f89 */ /* 0x000e6200000e0000 */
[----:B--2---:R-:W-:Y:S02]  /*6db0*/  FMNMX.FTZ R94, R90, R89, !PT ;  /* 0x000000595a5e7209 */ /* 0x004fe40007810000 */
[----:B-1----:R-:W-:-:S03]  /*6dc0*/  FMNMX.FTZ R96, R92, R91, !PT ;  /* 0x0000005b5c607209 */ /* 0x002fc60007810000 */
[----:B------:R-:W1:Y:S04]  /*6dd0*/  SHFL.BFLY PT, R91, R94, 0x1, 0x1f ;  /* 0x0c201f005e5b7f89 */ /* 0x000e6800000e0000 */
[----:B------:R-:W2:Y:S01]  /*6de0*/  SHFL.BFLY PT, R89, R96, 0x1, 0x1f ;  /* 0x0c201f0060597f89 */ /* 0x000ea200000e0000 */
[----:B-1----:R-:W-:Y:S02]  /*6df0*/  FMNMX.FTZ R91, R94, R91, !PT ;  /* 0x0000005b5e5b7209 */ /* 0x002fe40007810000 */
[----:B--2---:R-:W-:-:S03]  /*6e00*/  FMNMX.FTZ R89, R96, R89, !PT ;  /* 0x0000005960597209 */ /* 0x004fc60007810000 */
[C---:B0-----:R-:W-:Y:S01]  /*6e10*/  FFMA.FTZ R114, R91.reuse, R88, -8 ;  /* 0xc10000005b727423 */ /* 0x041fe20000010058 */
[----:B------:R-:W-:-:S03]  /*6e20*/  FADD.FTZ R4, -R91, R4 ;  /* 0x000000045b047221 */ /* 0x000fc60000010100 */
[-CC-:B------:R-:W-:Y:S01]  /*6e30*/  FFMA.FTZ R112, R181, R88.reuse, -R114.reuse ;  /* 0x00000058b5707223 */ /* 0x180fe20000010872 */
[----:B------:R-:W-:-:S01]  /*6e40*/  FFMA.FTZ R181, R106, R88, -R114 ;  /* 0x000000586ab57223 */ /* 0x000fc20000010872 */
[-C--:B------:R-:W-:Y:S01]  /*6e50*/  FMUL.FTZ R98, R4, R88.reuse ;  /* 0x0000005804627220 */ /* 0x080fe20000410000 */
[----:B------:R-:W-:-:S01]  /*6e60*/  FFMA.FTZ R106, R108, R88, -R114 ;  /* 0x000000586c6a7223 */ /* 0x000fc20000010872 */
[C---:B------:R-:W-:Y:S01]  /*6e70*/  FADD.FTZ R4, -R89.reuse, R6 ;  /* 0x0000000659047221 */ /* 0x040fe20000010100 */
[----:B------:R-:W-:-:S01]  /*6e80*/  FFMA.FTZ R108, R89, R88, -8 ;  /* 0xc1000000596c7423 */ /* 0x000fc20000010058 */
[-CC-:B------:R-:W-:Y:S01]  /*6e90*/  FFMA.FTZ R9, R9, R88.reuse, -R114.reuse ;  /* 0x0000005809097223 */ /* 0x180fe20000010872 */
[----:B------:R-:W-:-:S01]  /*6ea0*/  FFMA.FTZ R8, R8, R88, -R114 ;  /* 0x0000005808087223 */ /* 0x000fc20000010872 */
[-C--:B------:R-:W-:Y:S01]  /*6eb0*/  FMUL.FTZ R4, R4, R88.reuse ;  /* 0x0000005804047220 */ /* 0x080fe20000410000 */
[----:B------:R-:W-:-:S01]  /*6ec0*/  FFMA.FTZ R11, R11, R88, -R108 ;  /* 0x000000580b0b7223 */ /* 0x000fc2000001086c */
[-C--:B------:R-:W-:Y:S01]  /*6ed0*/  FFMA.FTZ R10, R10, R88.reuse, -R108 ;  /* 0x000000580a0a7223 */ /* 0x080fe2000001086c */
[----:B------:R0:W-:Y:S01]  /*6ee0*/  MUFU.EX2 R6, R98 ;  /* 0x0000006200067308 */ /* 0x0001e20000000800 */
[----:B------:R-:W-:-:S01]  /*6ef0*/  FFMA.FTZ R90, R153, R88, -R114 ;  /* 0x00000058995a7223 */ /* 0x000fc20000010872 */
[-C--:B------:R-:W-:Y:S01]  /*6f00*/  FFMA.FTZ R12, R12, R88.reuse, -R108 ;  /* 0x000000580c0c7223 */ /* 0x080fe2000001086c */
[----:B------:R-:W-:-:S01]  /*6f10*/  FFMA.FTZ R153, R155, R88, -R114 ;  /* 0x000000589b997223 */ /* 0x000fc20000010872 */
[-C--:B------:R-:W-:Y:S01]  /*6f20*/  FFMA.FTZ R13, R13, R88.reuse, -R108 ;  /* 0x000000580d0d7223 */ /* 0x080fe2000001086c */
[----:B------:R-:W-:-:S01]  /*6f30*/  FFMA.FTZ R92, R157, R88, -R114 ;  /* 0x000000589d5c7223 */ /* 0x000fc20000010872 */
[-C--:B------:R-:W-:Y:S01]  /*6f40*/  FFMA.FTZ R14, R14, R88.reuse, -R108 ;  /* 0x000000580e0e7223 */ /* 0x080fe2000001086c */
[----:B------:R-:W-:-:S01]  /*6f50*/  FFMA.FTZ R155, R159, R88, -R114 ;  /* 0x000000589f9b7223 */ /* 0x000fc20000010872 */
[----:B------:R-:W1:Y:S01]  /*6f60*/  MUFU.EX2 R9, R9 ;  /* 0x0000000900097308 */ /* 0x000e620000000800 */
[----:B------:R-:W-:-:S01]  /*6f70*/  FFMA.FTZ R15, R15, R88, -R108 ;  /* 0x000000580f0f7223 */ /* 0x000fc2000001086c */
[-C--:B------:R-:W-:Y:S01]  /*6f80*/  FFMA.FTZ R94, R161, R88.reuse, -R114 ;  /* 0x00000058a15e7223 */ /* 0x080fe20000010872 */
        /* <DEDUP_REMOVED lines=9> */
[-C--:B------:R-:W-:Y:S01]  /*7020*/  FFMA.FTZ R137, R139, R88.reuse, -R108 ;  /* 0x000000588b897223 */ /* 0x080fe2000001086c */
[----:B0-----:R-:W-:-:S01]  /*7030*/  FFMA.FTZ R98, R169, R88, -R114 ;  /* 0x00000058a9627223 */ /* 0x001fc20000010872 */
[-CC-:B------:R-:W-:Y:S01]  /*7040*/  FFMA.FTZ R161, R171, R88.reuse, -R114.reuse ;  /* 0x00000058aba17223 */ /* 0x180fe20000010872 */
[----:B------:R-:W-:-:S01]  /*7050*/  FFMA.FTZ R100, R173, R88, -R114 ;  /* 0x00000058ad647223 */ /* 0x000fc20000010872 */
[----:B------:R-:W0:Y:S01]  /*7060*/  MUFU.EX2 R11, R11 ;  /* 0x0000000b000b7308 */ /* 0x000e220000000800 */
        /* <DEDUP_REMOVED lines=24> */
[----:B-1----:R-:W-:-:S01]  /*71f0*/  FADD.FTZ R5, R8, R5 ;  /* 0x0000000508057221 */ /* 0x002fc20000010000 */
[-CC-:B------:R-:W-:Y:S01]  /*7200*/  FFMA.FTZ R132, R227, R88.reuse, -R114.reuse ;  /* 0x00000058e3847223 */ /* 0x180fe20000010872 */
[----:B------:R-:W-:-:S01]  /*7210*/  FFMA.FTZ R177, R229, R88, -R114 ;  /* 0x00000058e5b17223 */ /* 0x000fc20000010872 */
[-C--:B------:R-:W-:Y:S01]  /*7220*/  FFMA.FTZ R104, R104, R88.reuse, -R114 ;  /* 0x0000005868687223 */ /* 0x080fe20000010872 */
[----:B------:R-:W-:-:S01]  /*7230*/  FFMA.FTZ R114, R141, R88, -R108 ;  /* 0x000000588d727223 */ /* 0x000fc2000001086c */
[-CC-:B------:R-:W-:Y:S01]  /*7240*/  FFMA.FTZ R139, R143, R88.reuse, -R108.reuse ;  /* 0x000000588f8b7223 */ /* 0x180fe2000001086c */
[----:B------:R-:W-:-:S01]  /*7250*/  FFMA.FTZ R134, R145, R88, -R108 ;  /* 0x0000005891867223 */ /* 0x000fc2000001086c */
[----:B------:R-:W1:Y:S01]  /*7260*/  MUFU.EX2 R12, R12 ;  /* 0x0000000c000c7308 */ /* 0x000e620000000800 */
        /* <DEDUP_REMOVED lines=19> */
[-CC-:B------:R-:W-:Y:S01]  /*73a0*/  FFMA.FTZ R97, R97, R88.reuse, -R108.reuse ;  /* 0x0000005861617223 */ /* 0x180fe2000001086c */
[----:B------:R-:W-:-:S01]  /*73b0*/  FFMA.FTZ R101, R101, R88, -R108 ;  /* 0x0000005865657223 */ /* 0x000fc2000001086c */
[----:B------:R-:W-:-:S02]  /*73c0*/  FFMA.FTZ R103, R103, R88, -R108 ;  /* 0x0000005867677223 */ /* 0x000fc4000001086c */
        /* <DEDUP_REMOVED lines=10> */
[-CC-:B------:R-:W-:Y:S01]  /*7470*/  FFMA.FTZ R146, R107, R88.reuse, -R108.reuse ;  /* 0x000000586b927223 */ /* 0x180fe2000001086c */
[----:B------:R-:W-:-:S01]  /*7480*/  FFMA.FTZ R107, R109, R88, -R108 ;  /* 0x000000586d6b7223 */ /* 0x000fc2000001086c */
[-CC-:B------:R-:W-:Y:S01]  /*7490*/  FFMA.FTZ R109, R113, R88.reuse, -R108.reuse ;  /* 0x00000058716d7223 */ /* 0x180fe2000001086c */
[----:B------:R-:W-:-:S03]  /*74a0*/  FFMA.FTZ R113, R199, R88, -R108 ;  /* 0x00000058c7717223 */ /* 0x000fc6000001086c */
        /* <DEDUP_REMOVED lines=15> */
[----:B--2---:R-:W-:-:S01]  /*75a0*/  FADD.FTZ R5, R159, R148 ;  /* 0x000000949f057221 */ /* 0x004fc20000010000 */
[-CC-:B------:R-:W-:Y:S01]  /*75b0*/  FFMA.FTZ R148, R111, R88.reuse, -R108.reuse ;  /* 0x000000586f947223 */ /* 0x180fe2000001086c */
[----:B------:R-:W-:-:S05]  /*75c0*/  FFMA.FTZ R111, R117, R88, -R108 ;  /* 0x00000058756f7223 */ /* 0x000fca000001086c */
        /* <DEDUP_REMOVED lines=15> */
[----:B-1----:R-:W-:-:S01]  /*76c0*/  FADD.FTZ R5, R163, R150 ;  /* 0x00000096a3057221 */ /* 0x002fc20000010000 */
[----:B------:R-:W-:-:S06]  /*76d0*/  FFMA.FTZ R150, R115, R88, -R108 ;  /* 0x0000005873967223 */ /* 0x000fcc000001086c */
        /* <DEDUP_REMOVED lines=16> */
[----:B------:R-:W-:-:S06]  /*77e0*/  FFMA.FTZ R152, R119, R88, -R108 ;  /* 0x0000005877987223 */ /* 0x000fcc000001086c */
        /* <DEDUP_REMOVED lines=16> */
[----:B------:R-:W-:-:S06]  /*78f0*/  FFMA.FTZ R154, R201, R88, -R108 ;  /* 0x00000058c99a7223 */ /* 0x000fcc000001086c */
        /* <DEDUP_REMOVED lines=71> */
[----:B--2---:R-:W-:-:S03]  /*7d70*/  FADD.FTZ R5, R185, R108 ;  /* 0x0000006cb9057221 */ /* 0x004fc60000010000 */
[----:B0-----:R-:W-:Y:S01]  /*7d80*/  FADD.FTZ R7, R103, R7 ;  /* 0x0000000767077221 */ /* 0x001fe20000010000 */
[----:B------:R-:W-:Y:S06]  /*7d90*/  @!P0 BRA `(.L_x_255) ;  /* 0x0000000000048947 */ /* 0x000fec0003800000 */
[----:B------:R-:W-:Y:S01]  /*7da0*/  BPT.TRAP 0x1 ;  /* 0x000000040000795c */ /* 0x000fe20000300000 */
.L_x_255:
        /* <DEDUP_REMOVED lines=14> */
[----:B------:R-:W-:Y:S01]  /*7e90*/  FMUL.FTZ R24, R24, R6 ;  /* 0x0000000618187220 */ /* 0x000fe20000410000 */
[----:B------:R-:W-:Y:S01]  /*7ea0*/  F2FP.SATFINITE.E4M3.F32.PACK_AB_MERGE_C R106, R185, R106, RZ ;  /* 0x0000006ab96a723e */ /* 0x000fe200048070ff */
[----:B------:R-:W-:Y:S01]  /*7eb0*/  FMUL.FTZ R25, R25, R6 ;  /* 0x0000000619197220 */ /* 0x000fe20000410000 */
[----:B------:R-:W-:Y:S01]  /*7ec0*/  F2FP.SATFINITE.E4M3.F32.PACK_AB_MERGE_C R20, R15, R14, R20 ;  /* 0x0000000e0f14723e */ /* 0x000fe20004807014 */
[----:B------:R-:W-:Y:S01]  /*7ed0*/  SYNCS.ARRIVE.TRANS64.RED.A1T0 RZ, [UR6], RZ ;  /* 0x000000ffffff79a7 */ /* 0x000fe20008100406 */
[----:B------:R-:W-:Y:S01]  /*7ee0*/  F2FP.SATFINITE.E4M3.F32.PACK_AB_MERGE_C R136, R141, R134, R136 ;  /* 0x000000868d88723e */ /* 0x000fe20004807088 */
        /* <DEDUP_REMOVED lines=18> */
[----:B------:R-:W-:Y:S01]  /*8010*/  FMUL.FTZ R45, R45, R6 ;  /* 0x000000062d2d7220 */ /* 0x000fe20000410000 */
[----:B------:R-:W-:Y:S01]  /*8020*/  F2FP.SATFINITE.E4M3.F32.PACK_AB_MERGE_C R124, R169, R124, RZ ;  /* 0x0000007ca97c723e */ /* 0x000fe200048070ff */
[-C--:B------:R-:W-:Y:S01]  /*8030*/  FMUL.FTZ R48, R48, R6.reuse ;  /* 0x0000000630307220 */ /* 0x080fe20000410000 */
[----:B------:R-:W-:Y:S01]  /*8040*/  F2FP.SATFINITE.E4M3.F32.PACK_AB_MERGE_C R111, R152, R111, RZ ;  /* 0x0000006f986f723e */ /* 0x000fe200048070ff */
[----:B------:R-:W-:Y:S01]  /*8050*/  FMUL.FTZ R49, R49, R6 ;  /* 0x0000000631317220 */ /* 0x000fe20000410000 */
[----:B------:R-:W-:Y:S01]  /*8060*/  F2FP.SATFINITE.E4M3.F32.PACK_AB_MERGE_C R13, R95, R162, RZ ;  /* 0x000000a25f0d723e */ /* 0x000fe200048070ff */
[----:B------:R-:W-:Y:S01]  /*8070*/  FMUL.FTZ R52, R52, R6 ;  /* 0x0000000634347220 */ /* 0x000fe20000410000 */
[----:B------:R-:W-:Y:S01]  /*8080*/  F2FP.SATFINITE.E4M3.F32.PACK_AB_MERGE_C R21, R103, R164, RZ ;  /* 0x000000a46715723e */ /* 0x000fe200048070ff */
[-C--:B------:R-:W-:Y:S01]  /*8090*/  FMUL.FTZ R53, R53, R6.reuse ;  /* 0x0000000635357220 */ /* 0x080fe20000410000 */
[----:B------:R-:W-:Y:S01]  /*80a0*/  F2FP.SATFINITE.E4M3.F32.PACK_AB_MERGE_C R107, R146, R105, R107 ;  /* 0x00000069926b723e */ /* 0x000fe2000480706b */
[----:B------:R-:W-:Y:S01]  /*80b0*/  FMUL.FTZ R56, R56, R6 ;  /* 0x0000000638387220 */ /* 0x000fe20000410000 */
[----:B------:R-:W-:Y:S01]  /*80c0*/  F2FP.SATFINITE.E4M3.F32.PACK_AB_MERGE_C R182, R171, R126, R128 ;  /* 0x0000007eabb6723e */ /* 0x000fe20004807080 */
[----:B------:R-:W-:Y:S01]  /*80d0*/  FMUL.FTZ R57, R57, R6 ;  /* 0x0000000639397220 */ /* 0x000fe20000410000 */
[----:B------:R-:W-:Y:S01]  /*80e0*/  F2FP.SATFINITE.E4M3.F32.PACK_AB_MERGE_C R184, R175, R130, R132 ;  /* 0x00000082afb8723e */ /* 0x000fe20004807084 */
[----:B------:R-:W-:Y:S01]  /*80f0*/  FMUL.FTZ R60, R60, R6 ;  /* 0x000000063c3c7220 */ /* 0x000fe20000410000 */
        /* <DEDUP_REMOVED lines=64> */
[----:B------:R-:W-:Y:S01]  /*8500*/  MOV R181, R107 ;  /* 0x0000006b00b57202 */ /* 0x000fe20000000f00 */
[----:B------:R-:W-:Y:S06]  /*8510*/  @P1 BRA `(.L_x_256) ;  /* 0xffffffcc00241947 */ /* 0x000fec000383ffff */
.L_x_245:
[----:B------:R-:W-:Y:S06]  /*8520*/  BAR.ARV 0x8, 0x180 ;  /* 0x0206000000007b1d */ /* 0x000fec0000002000 */
[----:B------:R-:W-:Y:S05]  /*8530*/  @!P0 BRA `(.L_x_257) ;  /* 0x0000000000048947 */ /* 0x000fea0003800000 */
[----:B------:R-:W-:Y:S01]  /*8540*/  BPT.TRAP 0x1 ;  /* 0x000000040000795c */ /* 0x000fe20000300000 */
.L_x_257:
        /* <DEDUP_REMOVED lines=9> */
.L_x_258:
[----:B-1----:R-:W-:Y:S05]  /*85e0*/  @P1 BRA `(.L_x_259) ;  /* 0x0000000000081947 */ /* 0x002fea0003800000 */
[----:B------:R-:W1:Y:S02]  /*85f0*/  SYNCS.PHASECHK.TRANS64.TRYWAIT P1, [UR9+0x22850], R0 ;  /* 0x02285000ff0075a7 */ /* 0x000e640008020149 */
[----:B-1----:R-:W-:Y:S05]  /*8600*/  @!P1 BRA `(.L_x_260) ;  /* 0x0000009c00189947 */ /* 0x002fea0003800000 */
.L_x_259:
[----:B------:R-:W-:Y:S01]  /*8610*/  UIADD3 UR4, UR4, 0x400, URZ ;  /* 0x0000040004047890 */ /* 0x000fe2000fffe03f */
[----:B------:R-:W-:Y:S01]  /*8620*/  WARPGROUP.ARRIVE ;  /* 0x00000000000079c5 */ /* 0x000fe20000000000 */
[----:B------:R-:W-:Y:S01]  /*8630*/  UMOV UR7, 0xc0000010 ;  /* 0xc000001000077882 */ /* 0x000fe20000000000 */
[----:B------:R-:W-:Y:S01]  /*8640*/  ULDC.64 UR10, c[0x0][0x9a0] ;  /* 0x00026800000a7ab9 */ /* 0x000fe20000000a00 */
[----:B------:R-:W-:Y:S01]  /*8650*/  USHF.R.U32.HI UR4, URZ, 0x4, UR4 ;  /* 0x000000043f047899 */ /* 0x000fe20008011604 */
[----:B------:R-:W-:Y:S01]  /*8660*/  IMAD.MOV.U32 R4, RZ, RZ, 0x3f800000 ;  /* 0x3f800000ff047424 */ /* 0x000fe200078e00ff */
[----:B------:R-:W-:Y:S02]  /*8670*/  UISETP.NE.U32.AND UP0, UPT, UR10, URZ, UPT ;  /* 0x0000003f0a00728c */ /* 0x000fe4000bf05070 */
[----:B------:R-:W-:Y:S02]  /*8680*/  ULOP3.LUT UR4, UR4, 0x3fff, URZ, 0xc0, !UPT ;  /* 0x00003fff04047892 */ /* 0x000fe4000f8ec03f */
[----:B------:R-:W-:-:S02]  /*8690*/  UISETP.NE.AND.EX UP0, UPT, UR11, URZ, UPT, UP0 ;  /* 0x0000003f0b00728c */ /* 0x000fc4000bf05300 */
[----:B------:R-:W-:-:S04]  /*86a0*/  ULOP3.LUT UR4, UR4, 0x10000, URZ, 0xfc, !UPT ;  /* 0x0001000004047892 */ /* 0x000fc8000f8efc3f */
[----:B------:R-:W-:Y:S01]  /*86b0*/  UIMAD UR8, UR37, 0x500, UR4 ;  /* 0x00000500250878a4 */ /* 0x000fe2000f8e0204 */
[----:B------:R-:W-:-:S03]  /*86c0*/  PLOP3.LUT P1, PT, PT, PT, UP0, 0x80, 0x0 ;  /* 0x000000000000781c */ /* 0x000fc60003f2f008 */
[----:B------:R-:W-:Y:S01]  /*86d0*/  UIADD3 UR4, UR8, 0x100, URZ ;  /* 0x0000010008047890 */ /* 0x000fe2000fffe03f */
[----:B------:R-:W-:Y:S02]  /*86e0*/  @UP0 ULDC.64 UR12, c[0x0][0x9c8] ;  /* 0x00027200000c0ab9 */ /* 0x000fe40000000a00 */
[----:B------:R-:W-:-:S06]  /*86f0*/  UMOV UR6, UR8 ;  /* 0x0000000800067c82 */ /* 0x000fcc0008000000 */
[----:B------:R-:W-:Y:S01]  /*8700*/  QGMMA.64x128x32.F32.E4M3.E4M3 R24, R168, gdesc[UR4], R24, gsb0 ;  /* 0x01e00004a8187df3 */ /* 0x000fe20008000818 */
[----:B------:R-:W-:Y:S01]  /*8710*/  UMOV UR7, 0xc0000010 ;  /* 0xc000001000077882 */ /* 0x000fe20000000000 */
[----:B------:R-:W-:Y:S01]  /*8720*/  UMOV UR6, UR4 ;  /* 0x0000000400067c82 */ /* 0x000fe20008000000 */
[----:B------:R-:W-:Y:S01]  /*8730*/  @UP0 UIMAD.WIDE.U32 UR4, UR39, UR12, URZ ;  /* 0x0000000c270402a5 */ /* 0x000fe2000f8e003f */
[----:B------:R-:W-:Y:S02]  /*8740*/  WARPGROUP.DEPBAR.LE gsb0, 0x0 ;  /* 0x00008000000079c5 */ /* 0x000fe40000010000 */
[----:B------:R-:W-:-:S06]  /*8750*/  WARPGROUP.ARRIVE ;  /* 0x00000000000079c5 */ /* 0x000fcc0000000000 */
[----:B------:R-:W-:Y:S01]  /*8760*/  QGMMA.64x128x32.F32.E4M3.E4M3 R24, R172, gdesc[UR4], R24, gsb0 ;  /* 0x01e00004ac187df3 */ /* 0x000fe20008000818 */
[----:B------:R-:W-:Y:S02]  /*8770*/  @UP0 UIMAD UR6, UR40, UR12, URZ ;  /* 0x0000000c280602a4 */ /* 0x000fe4000f8e023f */
[----:B------:R-:W-:Y:S02]  /*8780*/  @UP0 USHF.R.S32.HI UR7, URZ, 0x1f, UR46 ;  /* 0x0000001f3f070899 */ /* 0x000fe4000801142e */
[----:B------:R-:W-:-:S03]  /*8790*/  @UP0 UIMAD UR6, UR39, UR13, UR6 ;  /* 0x0000000d270602a4 */ /* 0x000fc6000f8e0206 */
[----:B------:R-:W-:Y:S01]  /*87a0*/  @UP0 ULDC.64 UR12, c[0x0][0x9d0] ;  /* 0x00027400000c0ab9 */ /* 0x000fe20000000a00 */
[----:B------:R-:W-:Y:S02]  /*87b0*/  @UP0 UIADD3 UR5, UR5, UR6, URZ ;  /* 0x0000000605050290 */ /* 0x000fe4000fffe03f */
[----:B------:R-:W-:Y:S02]  /*87c0*/  @UP0 UIMAD UR6, UR7, UR12, URZ ;  /* 0x0000000c070602a4 */ /* 0x000fe4000f8e023f */
[----:B------:R-:W-:Y:S02]  /*87d0*/  @UP0 UIMAD.WIDE.U32 UR4, UR46, UR12, UR4 ;  /* 0x0000000c2e0402a5 */ /* 0x000fe4000f8e0004 */
[----:B------:R-:W-:-:S04]  /*87e0*/  @UP0 UIMAD UR6, UR46, UR13, UR6 ;  /* 0x0000000d2e0602a4 */ /* 0x000fc8000f8e0206 */
[----:B------:R-:W-:Y:S02]  /*87f0*/  @UP0 UIADD3 UR5, UR5, UR6, URZ ;  /* 0x0000000605050290 */ /* 0x000fe4000fffe03f */
[----:B------:R-:W-:-:S04]  /*8800*/  @UP0 ULEA UR6, UP1, UR4, UR10, 0x2 ;  /* 0x0000000a04060291 */ /* 0x000fc8000f82103f */
[----:B------:R-:W-:Y:S02]  /*8810*/  @UP0 ULEA.HI.X UR7, UR4, UR11, UR5, 0x2, UP1 ;  /* 0x0000000b04070291 */ /* 0x000fe400088f1405 */
[----:B------:R-:W-:Y:S01]  /*8820*/  UIADD3 UR4, UR8, 0x200, URZ ;  /* 0x0000020008047890 */ /* 0x000fe2000fffe03f */
[----:B------:R-:W-:-:S03]  /*8830*/  IMAD.U32 R8, RZ, RZ, UR6 ;  /* 0x00000006ff087e24 */ /* 0x000fc6000f8e00ff */
[----:B------:R-:W-:Y:S01]  /*8840*/  IMAD.U32 R9, RZ, RZ, UR7 ;  /* 0x00000007ff097e24 */ /* 0x000fe2000f8e00ff */
[----:B------:R-:W-:Y:S02]  /*8850*/  UMOV UR7, 0xc0000010 ;  /* 0xc000001000077882 */ /* 0x000fe40000000000 */
[----:B------:R-:W-:Y:S02]  /*8860*/  UMOV UR6, UR4 ;  /* 0x0000000400067c82 */ /* 0x000fe40008000000 */
[----:B------:R2:W3:Y:S01]  /*8870*/  @P1 LDG.E R4, desc[UR50][R8.64] ;  /* 0x0000003208041981 */ /* 0x0004e2000c1e1900 */
[----:B------:R-:W-:Y:S01]  /*8880*/  UIADD3 UR4, UR8, 0x300, URZ ;  /* 0x0000030008047890 */ /* 0x000fe2000fffe03f */
[----:B------:R-:W-:Y:S02]  /*8890*/  WARPGROUP.DEPBAR.LE gsb0, 0x0 ;  /* 0x00008000000079c5 */ /* 0x000fe40000010000 */
[----:B------:R-:W-:-:S06]  /*88a0*/  WARPGROUP.ARRIVE ;  /* 0x00000000000079c5 */ /* 0x000fcc0000000000 */
[----:B------:R-:W-:Y:S01]  /*88b0*/  QGMMA.64x128x32.F32.E4M3.E4M3 R24, R176, gdesc[UR4], R24, gsb0 ;  /* 0x01e00004b0187df3 */ /* 0x000fe20008000818 */
[----:B------:R-:W-:Y:S01]  /*88c0*/  UMOV UR6, UR4 ;  /* 0x0000000400067c82 */ /* 0x000fe20008000000 */
[----:B------:R-:W-:Y:S01]  /*88d0*/  UMOV UR7, 0xc0000010 ;  /* 0xc000001000077882 */ /* 0x000fe20000000000 */
[----:B------:R-:W-:Y:S01]  /*88e0*/  UIADD3 UR8, UR8, 0x400, URZ ;  /* 0x0000040008087890 */ /* 0x000fe2000fffe03f */
[----:B01----:R-:W0:Y:S04]  /*88f0*/  SHFL.BFLY PT, R0, R5, 0x2, 0x1f ;  /* 0x0c401f0005007f89 */ /* 0x003e2800000e0000 */
[----:B------:R-:W1:Y:S01]  /*8900*/  SHFL.BFLY PT, R6, R7, 0x2, 0x1f ;  /* 0x0c401f0007067f89 */ /* 0x000e6200000e0000 */
[----:B------:R-:W-:Y:S02]  /*8910*/  WARPGROUP.DEPBAR.LE gsb0, 0x0 ;  /* 0x00008000000079c5 */ /* 0x000fe40000010000 */
[----:B------:R-:W-:-:S06]  /*8920*/  WARPGROUP.ARRIVE ;  /* 0x00000000000079c5 */ /* 0x000fcc0000000000 */
[----:B------:R-:W-:Y:S01]  /*8930*/  QGMMA.64x128x32.F32.E4M3.E4M3 R24, R180, gdesc[UR4], R24, gsb0 ;  /* 0x01e00004b4187df3 */ /* 0x000fe20008000818 */
[----:B------:R-:W-:Y:S01]  /*8940*/  UMOV UR6, UR8 ;  /* 0x0000000800067c82 */ /* 0x000fe20008000000 */
        /* <DEDUP_REMOVED lines=23> */
[----:B0-----:R-:W-:Y:S01]  /*8ac0*/  @P2 FMUL.FTZ R7, R7, 0.69314718246459960938 ;  /* 0x3f31721807072820 */ /* 0x001fe20000410000 */
[----:B------:R-:W-:Y:S01]  /*8ad0*/  @P3 FMUL.FTZ R15, R88, 0.69314718246459960938 ;  /* 0x3f317218580f3820 */ /* 0x000fe20000410000 */
[----:B------:R-:W-:Y:S01]  /*8ae0*/  MOV R3, 0xff800000 ;  /* 0xff80000000037802 */ /* 0x000fe20000000f00 */
[----:B------:R-:W-:-:S02]  /*8af0*/  IMAD.MOV.U32 R0, RZ, RZ, -0x800000 ;  /* 0xff800000ff007424 */ /* 0x000fc400078e00ff */
[----:B------:R-:W-:Y:S01]  /*8b00*/  @P2 FFMA.FTZ R3, R6, R91, R7 ;  /* 0x0000005b06032223 */ /* 0x000fe20000010007 */
[----:B-1----:R-:W-:Y:S01]  /*8b10*/  @P3 FMUL.FTZ R8, R8, 0.69314718246459960938 ;  /* 0x3f31721808083820 */ /* 0x002fe20000410000 */
[----:B---3--:R-:W-:-:S03]  /*8b20*/  FMUL.FTZ R6, R5, R4 ;  /* 0x0000000405067220 */ /* 0x008fc60000410000 */
[----:B------:R-:W-:Y:S01]  /*8b30*/  @P3 FFMA.FTZ R0, R15, R89, R8 ;  /* 0x000000590f003223 */ /* 0x000fe20000010008 */
[----:B--2---:R-:W-:Y:S01]  /*8b40*/  FMUL.FTZ R4, R9, R4 ;  /* 0x0000000409047220 */ /* 0x004fe20000410000 */
[----:B------:R-:W-:Y:S02]  /*8b50*/  WARPGROUP.DEPBAR.LE gsb0, 0x0 ;  /* 0x00008000000079c5 */ /* 0x000fe40000010000 */
[----:B------:R-:W-:Y:S05]  /*8b60*/  @!P0 BRA `(.L_x_261) ;  /* 0x0000000000048947 */ /* 0x000fea0003800000 */
[----:B------:R-:W-:Y:S01]  /*8b70*/  BPT.TRAP 0x1 ;  /* 0x000000040000795c */ /* 0x000fe20000300000 */
.L_x_261:
[----:B------:R-:W-:Y:S01]  /*8b80*/  UIADD3 UR4, UR9, 0x22860, URZ ;  /* 0x0002286009047890 */ /* 0x000fe2000fffe03f */
[-C--:B------:R-:W-:Y:S01]  /*8b90*/  FMUL.FTZ R101, R24, R6.reuse ;  /* 0x0000000618657220 */ /* 0x080fe20000410000 */
[----:B------:R-:W-:Y:S01]  /*8ba0*/  UIADD3 UR37, UR37, 0x1, URZ ;  /* 0x0000000125257890 */ /* 0x000fe2000fffe03f */
[-C--:B------:R-:W-:Y:S01]  /*8bb0*/  FMUL.FTZ R100, R28, R6.reuse ;  /* 0x000000061c647220 */ /* 0x080fe20000410000 */
[----:B------:R-:W-:Y:S01]  /*8bc0*/  UPRMT UR4, UR14, 0x654, UR4 ;  /* 0x000006540e047896 */ /* 0x000fe20008000004 */
[-C--:B------:R-:W-:Y:S01]  /*8bd0*/  FMUL.FTZ R98, R29, R6.reuse ;  /* 0x000000061d627220 */ /* 0x080fe20000410000 */
[----:B------:R-:W-:Y:S01]  /*8be0*/  UISETP.NE.AND UP0, UPT, UR37, 0x2, UPT ;  /* 0x000000022500788c */ /* 0x000fe2000bf05270 */
        /* <DEDUP_REMOVED lines=21> */
[----:B------:R-:W-:Y:S01]  /*8d40*/  SYNCS.ARRIVE.TRANS64.RED.A1T0 RZ, [UR4], RZ ;  /* 0x000000ffffff79a7 */ /* 0x000fe20008100404 */
        /* <DEDUP_REMOVED lines=14> */
[----:B------:R-:W-:Y:S01]  /*8e30*/  USEL UR4, URZ, 0x1, UP0 ;  /* 0x000000013f047887 */ /* 0x000fe20008000000 */
        /* <DEDUP_REMOVED lines=21> */
[----:B------:R-:W-:Y:S01]  /*8f90*/  PLOP3.LUT P0, PT, PT, PT, PT, 0x8, 0x0 ;  /* 0x000000000000781c */ /* 0x000fe20003f0e170 */
[-C--:B------:R-:W-:Y:S01]  /*8fa0*/  FMUL.FTZ R15, R79, R4.reuse ;  /* 0x000000044f0f7220 */ /* 0x080fe20000410000 */
[-C--:B------:R-:W-:Y:S01]  /*8fb0*/  FMUL.FTZ R12, R82, R4.reuse ;  /* 0x00000004520c7220 */ /* 0x080fe20000410000 */
[-C--:B------:R-:W-:Y:S01]  /*8fc0*/  FMUL.FTZ R8, R83, R4.reuse ;  /* 0x0000000453087220 */ /* 0x080fe20000410000 */
[-C--:B------:R-:W-:Y:S01]  /*8fd0*/  FMUL.FTZ R11, R86, R4.reuse ;  /* 0x00000004560b7220 */ /* 0x080fe20000410000 */
[----:B------:R-:W-:Y:S01]  /*8fe0*/  FMUL.FTZ R87, R87, R4 ;  /* 0x0000000457577220 */ /* 0x000fe20000410000 */
[----:B------:R-:W-:-:S02]  /*8ff0*/  UIADD3 UR44, UR44, 0x1, URZ ;  /* 0x000000012c2c7890 */ /* 0x000fc4000fffe03f */
[----:B------:R-:W-:Y:S02]  /*9000*/  USEL UR37, UR37, URZ, UP0 ;  /* 0x0000003f25257287 */ /* 0x000fe40008000000 */
[----:B------:R-:W-:-:S12]  /*9010*/  ULOP3.LUT UR36, UR36, UR4, URZ, 0x3c, !UPT ;  /* 0x0000000424247292 */ /* 0x000fd8000f8e3c3f */
.L_x_237:
[----:B------:R-:W0:Y:S01]  /*9020*/  S2R R7, SR_CgaCtaId ;  /* 0x0000000000077919 */ /* 0x000e220000008800 */
[----:B------:R-:W-:Y:S01]  /*9030*/  MOV R4, 0x400 ;  /* 0x0000040000047802 */ /* 0x000fe20000000f00 */
[----:B------:R-:W-:Y:S01]  /*9040*/  BSSY B0, `(.L_x_262) ;  /* 0x000027d000007945 */ /* 0x000fe20003800000 */
[----:B------:R-:W-:Y:S02]  /*9050*/  BAR.SYNC.DEFER_BLOCKING 0x5, 0x180 ;  /* 0x0146000000007b1d */ /* 0x000fe40000010000 */
[----:B0-----:R-:W-:-:S05]  /*9060*/  LEA R4, R7, R4, 0x18 ;  /* 0x0000000407047211 */ /* 0x001fca00078ec0ff */
[----:B------:R-:W0:Y:S02]  /*9070*/  LDS.128 R48, [R4+0x228d0] ;  /* 0x0228d00004307984 */ /* 0x000e240000000c00 */
[----:B0-----:R-:W-:Y:S02]  /*9080*/  R2UR UR5, R49 ;  /* 0x00000000310572ca */ /* 0x001fe400000e0000 */
[----:B------:R-:W-:Y:S01]  /*9090*/  R2UR UR46, R50 ;  /* 0x00000000322e72ca */ /* 0x000fe200000e0000 */
[----:B------:R-:W-:Y:S06]  /*90a0*/  BAR.ARV 0x4, 0x180 ;  /* 0x0106000000007b1d */ /* 0x000fec0000002000 */
[----:B------:R-:W-:Y:S08]  /*90b0*/  @P0 BRA `(.L_x_263) ;  /* 0x0000001800ec0947 */ /* 0x000ff00003800000 */
[----:B------:R-:W0:Y:S01]  /*90c0*/  S2R R54, SR_TID.X ;  /* 0x0000000000367919 */ /* 0x000e220000002100 */
[----:B------:R-:W-:Y:S01]  /*90d0*/  ULDC.64 UR6, c[0x4][0x38] ;  /* 0x01000e0000067ab9 */ /* 0x000fe20000000a00 */
[----:B0-----:R-:W-:-:S05]  /*90e0*/  IMAD.SHL.U32 R6, R54, 0x4, RZ ;  /* 0x0000000436067824 */ /* 0x001fca00078e00ff */
[----:B------:R-:W-:-:S04]  /*90f0*/  LOP3.LUT R6, R6, 0xc, RZ, 0xc0, !PT ;  /* 0x0000000c06067812 */ /* 0x000fc800078ec0ff */
[----:B------:R-:W-:-:S05]  /*9100*/  IADD3 R6, P0, R6, UR6, RZ ;  /* 0x0000000606067c10 */ /* 0x000fca000ff1e0ff */
[----:B------:R-:W-:Y:S01]  /*9110*/  IMAD.X R7, RZ, RZ, UR7, P0 ;  /* 0x00000007ff077e24 */ /* 0x000fe200080e06ff */
[----:B------:R-:W-:Y:S01]  /*9120*/  F2FP.BF16.F32.PACK_AB R30, R27, R30 ;  /* 0x0000001e1b1e723e */ /* 0x000fe200000010ff */
[----:B------:R-:W-:-:S03]  /*9130*/  ULDC.64 UR6, c[0x0][0xc00] ;  /* 0x0003000000067ab9 */ /* 0x000fc60000000a00 */
[----:B------:R0:W2:Y:S01]  /*9140*/  LDG.E.CONSTANT R48, desc[UR50][R6.64] ;  /* 0x0000003206307981 */ /* 0x0000a2000c1e9900 */
[----:B------:R-:W-:Y:S01]  /*9150*/  F2FP.BF16.F32.PACK_AB R11, R11, R12 ;  /* 0x0000000c0b0b723e */ /* 0x000fe200000010ff */
[----:B------:R-:W-:Y:S01]  /*9160*/  UISETP.NE.U32.AND UP0, UPT, UR6, URZ, UPT ;  /* 0x0000003f0600728c */ /* 0x000fe2000bf05070 */
[----:B------:R-:W-:Y:S01]  /*9170*/  F2FP.BF16.F32.PACK_AB R5, R92, R5 ;  /* 0x000000055c05723e */ /* 0x000fe200000010ff */
[----:B------:R-:W1:Y:S01]  /*9180*/  S2R R27, SR_SWINHI ;  /* 0x00000000001b7919 */ /* 0x000e620000002f00 */
[----:B------:R-:W-:Y:S01]  /*9190*/  F2FP.BF16.F32.PACK_AB R90, R90, R93 ;  /* 0x0000005d5a5a723e */ /* 0x000fe200000010ff */
[----:B------:R-:W-:Y:S01]  /*91a0*/  USHF.L.U32 UR8, UR39, 0x2, URZ ;  /* 0x0000000227087899 */ /* 0x000fe2000800063f */
[----:B------:R-:W-:Y:S01]  /*91b0*/  F2FP.BF16.F32.PACK_AB R10, R9, R10 ;  /* 0x0000000a090a723e */ /* 0x000fe200000010ff */
[----:B------:R-:W-:Y:S01]  /*91c0*/  UISETP.NE.AND.EX UP0, UPT, UR7, URZ, UPT, UP0 ;  /* 0x0000003f0700728c */ /* 0x000fe2000bf05300 */
[----:B------:R-:W-:Y:S01]  /*91d0*/  F2FP.BF16.F32.PACK_AB R12, R87, R8 ;  /* 0x00000008570c723e */ /* 0x000fe200000010ff */
[----:B------:R-:W-:Y:S01]  /*91e0*/  USHF.L.U64.HI UR9, UR39, 0x2, UR40 ;  /* 0x0000000227097899 */ /* 0x000fe20008010228 */
[----:B0-----:R-:W-:Y:S01]  /*91f0*/  LOP3.LUT P0, R6, R54, 0x3, RZ, 0xc0, !PT ;  /* 0x0000000336067812 */ /* 0x001fe2000780c0ff */
[----:B------:R-:W-:Y:S01]  /*9200*/  UIADD3 UR4, UP1, UR8, UR6, URZ ;  /* 0x0000000608047290 */ /* 0x000fe2000ff3e03f */
[----:B------:R-:W-:-:S02]  /*9210*/  F2FP.BF16.F32.PACK_AB R46, R43, R46 ;  /* 0x0000002e2b2e723e */ /* 0x000fc400000010ff */
[----:B------:R-:W-:Y:S01]  /*9220*/  ISETP.EQ.OR P0, PT, R6, 0x3, !P0 ;  /* 0x000000030600780c */ /* 0x000fe20004702670 */
[----:B------:R-:W-:Y:S01]  /*9230*/  UIADD3.X UR6, UR9, UR7, URZ, UP1, !UPT ;  /* 0x0000000709067290 */ /* 0x000fe20008ffe43f */
[----:B------:R-:W-:Y:S02]  /*9240*/  F2FP.BF16.F32.PACK_AB R57, R57, R64 ;  /* 0x000000403939723e */ /* 0x000fe400000010ff */
[----:B------:R-:W-:Y:S02]  /*9250*/  F2FP.BF16.F32.PACK_AB R60, R53, R60 ;  /* 0x0000003c353c723e */ /* 0x000fe400000010ff */
[----:B------:R-:W-:Y:S02]  /*9260*/  SEL R43, R5, R90, P0 ;  /* 0x0000005a052b7207 */ /* 0x000fe40000000000 */
[----:B------:R-:W-:Y:S02]  /*9270*/  F2FP.BF16.F32.PACK_AB R89, R52, R89 ;  /* 0x000000593459723e */ /* 0x000fe400000010ff */
[----:B------:R-:W-:-:S02]  /*9280*/  SEL R90, R90, R5, P0 ;  /* 0x000000055a5a7207 */ /* 0x000fc40000000000 */
[----:B------:R-:W-:Y:S02]  /*9290*/  F2FP.BF16.F32.PACK_AB R47, R47, R56 ;  /* 0x000000382f2f723e */ /* 0x000fe400000010ff */
[----:B------:R-:W-:Y:S02]  /*92a0*/  F2FP.BF16.F32.PACK_AB R13, R13, R14 ;  /* 0x0000000e0d0d723e */ /* 0x000fe400000010ff */
[----:B------:R-:W-:Y:S02]  /*92b0*/  SEL R63, R11, R12, P0 ;  /* 0x0000000c0b3f7207 */ /* 0x000fe40000000000 */
[----:B------:R-:W-:Y:S02]  /*92c0*/  SEL R52, R12, R11, P0 ;  /* 0x0000000b0c347207 */ /* 0x000fe40000000000 */
[----:B------:R-:W-:Y:S02]  /*92d0*/  F2FP.BF16.F32.PACK_AB R73, R73, R80 ;  /* 0x000000504949723e */ /* 0x000fe400000010ff */
[----:B------:R-:W-:-:S02]  /*92e0*/  MOV R6, R4 ;  /* 0x0000000400067202 */ /* 0x000fc40000000f00 */
[----:B-1----:R-:W-:Y:S02]  /*92f0*/  MOV R7, R27 ;  /* 0x0000001b00077202 */ /* 0x002fe40000000f00 */
[----:B------:R-:W-:Y:S02]  /*9300*/  F2FP.BF16.F32.PACK_AB R76, R69, R76 ;  /* 0x0000004c454c723e */ /* 0x000fe400000010ff */
[----:B------:R-:W-:Y:S01]  /*9310*/  F2FP.BF16.F32.PACK_AB R65, R65, R72 ;  /* 0x000000484141723e */ /* 0x000fe200000010ff */
[----:B------:R-:W-:Y:S01]  /*9320*/  IMAD.WIDE R8, R191, 0x2, R6 ;  /* 0x00000002bf087825 */ /* 0x000fe200078e0206 */
[----:B------:R-:W-:Y:S02]  /*9330*/  F2FP.BF16.F32.PACK_AB R68, R61, R68 ;  /* 0x000000443d44723e */ /* 0x000fe400000010ff */
[----:B------:R-:W-:Y:S02]  /*9340*/  F2FP.BF16.F32.PACK_AB R39, R39, R42 ;  /* 0x0000002a2727723e */ /* 0x000fe400000010ff */
[----:B------:R-:W-:-:S02]  /*9350*/  LOP3.LUT R5, R8, 0x380, RZ, 0xc0, !PT ;  /* 0x0000038008057812 */ /* 0x000fc400078ec0ff */
[----:B------:R-:W-:Y:S02]  /*9360*/  IADD3 R12, P6, R8, 0x20, RZ ;  /* 0x00000020080c7810 */ /* 0x000fe40007fde0ff */
[----:B------:R-:W-:Y:S02]  /*9370*/  F2FP.BF16.F32.PACK_AB R38, R35, R38 ;  /* 0x000000262326723e */ /* 0x000fe400000010ff */
[----:B------:R-:W-:Y:S02]  /*9380*/  SEL R61, R57, R60, P0 ;  /* 0x0000003c393d7207 */ /* 0x000fe40000000000 */
[----:B------:R-:W-:Y:S02]  /*9390*/  F2FP.BF16.F32.PACK_AB R31, R31, R34 ;  /* 0x000000221f1f723e */ /* 0x000fe400000010ff */
[----:B------:R-:W-:Y:S02]  /*93a0*/  SEL R60, R60, R57, P0 ;  /* 0x000000393c3c7207 */ /* 0x000fe40000000000 */
[----:B------:R-:W-:-:S02]  /*93b0*/  F2FP.BF16.F32.PACK_AB R44, R44, R45 ;  /* 0x0000002d2c2c723e */ /* 0x000fc400000010ff */
[----:B------:R-:W-:Y:S02]  /*93c0*/  F2FP.BF16.F32.PACK_AB R41, R40, R41 ;  /* 0x000000292829723e */ /* 0x000fe400000010ff */
[----:B------:R-:W-:Y:S02]  /*93d0*/  SEL R53, R13, R10, P0 ;  /* 0x0000000a0d357207 */ /* 0x000fe40000000000 */
[----:B------:R-:W-:Y:S02]  /*93e0*/  SEL R34, R10, R13, P0 ;  /* 0x0000000d0a227207 */ /* 0x000fe40000000000 */
[----:B------:R-:W-:Y:S02]  /*93f0*/  SEL R57, R47, R46, P0 ;  /* 0x0000002e2f397207 */ /* 0x000fe40000000000 */
[----:B------:R-:W-:Y:S02]  /*9400*/  SHF.R.U64 R5, R5, 0x3, RZ ;  /* 0x0000000305057819 */ /* 0x000fe400000012ff */
[----:B------:R-:W-:Y:S01]  /*9410*/  F2FP.BF16.F32.PACK_AB R28, R28, R29 ;  /* 0x0000001d1c1c723e */ /* 0x000fe200000010ff */
[----:B------:R-:W-:Y:S01]  /*9420*/  IMAD.X R29, RZ, RZ, R9, P6 ;  /* 0x000000ffff1d7224 */ /* 0x000fe200030e0609 */
[----:B------:R-:W-:-:S02]  /*9430*/  SEL R55, R73, R76, P0 ;  /* 0x0000004c49377207 */ /* 0x000fc40000000000 */
[----:B------:R-:W-:Y:S02]  /*9440*/  SEL R59, R65, R68, P0 ;  /* 0x00000044413b7207 */ /* 0x000fe40000000000 */
[----:B------:R-:W-:Y:S02]  /*9450*/  SEL R46, R46, R47, P0 ;  /* 0x0000002f2e2e7207 */ /* 0x000fe40000000000 */
[----:B------:R-:W-:Y:S02]  /*9460*/  LOP3.LUT R10, R12, 0x380, RZ, 0xc0, !PT ;  /* 0x000003800c0a7812 */ /* 0x000fe400078ec0ff */
[----:B------:R-:W-:Y:S02]  /*9470*/  F2FP.BF16.F32.PACK_AB R36, R36, R37 ;  /* 0x000000252424723e */ /* 0x000fe400000010ff */
[----:B------:R-:W-:Y:S02]  /*9480*/  F2FP.BF16.F32.PACK_AB R33, R32, R33 ;  /* 0x000000212021723e */ /* 0x000fe400000010ff */
[----:B------:R-:W-:-:S02]  /*9490*/  SEL R76, R76, R73, P0 ;  /* 0x000000494c4c7207 */ /* 0x000fc40000000000 */
[----:B------:R-:W-:Y:S02]  /*94a0*/  SEL R68, R68, R65, P0 ;  /* 0x0000004144447207 */ /* 0x000fe40000000000 */
[----:B------:R-:W-:Y:S02]  /*94b0*/  SEL R47, R39, R38, P0 ;  /* 0x00000026272f7207 */ /* 0x000fe40000000000 */
[----:B------:R-:W-:Y:S02]  /*94c0*/  SEL R42, R38, R39, P0 ;  /* 0x00000027262a7207 */ /* 0x000fe40000000000 */
[C---:B------:R-:W-:Y:S02]  /*94d0*/  IADD3 R65, P1, R8.reuse, 0x40, RZ ;  /* 0x0000004008417810 */ /* 0x040fe40007f3e0ff */
[C---:B------:R-:W-:Y:S02]  /*94e0*/  IADD3 R67, P2, R8.reuse, 0x60, RZ ;  /* 0x0000006008437810 */ /* 0x040fe40007f5e0ff */
[C---:B------:R-:W-:Y:S01]  /*94f0*/  IADD3 R38, P3, R8.reuse, 0x4000, RZ ;  /* 0x0000400008267810 */ /* 0x040fe20007f7e0ff */
[----:B------:R-:W-:Y:S01]  /*9500*/  IMAD.X R27, RZ, RZ, R9, P1 ;  /* 0x000000ffff1b7224 */ /* 0x000fe200008e0609 */
[----:B------:R-:W-:-:S02]  /*9510*/  IADD3 R69, P4, R8, 0x4020, RZ ;  /* 0x0000402008457810 */ /* 0x000fc40007f9e0ff */
[C---:B------:R-:W-:Y:S02]  /*9520*/  IADD3 R71, P5, R8.reuse, 0x4040, RZ ;  /* 0x0000404008477810 */ /* 0x040fe40007fbe0ff */
[----:B------:R-:W-:Y:S02]  /*9530*/  IADD3 R73, P6, R8, 0x4060, RZ ;  /* 0x0000406008497810 */ /* 0x000fe40007fde0ff */
[----:B------:R-:W-:Y:S01]  /*9540*/  F2FP.BF16.F32.PACK_AB R21, R21, R24 ;  /* 0x000000181515723e */ /* 0x000fe200000010ff */
[--C-:B------:R-:W-:Y:S01]  /*9550*/  IMAD.X R13, RZ, RZ, R9.reuse, P5 ;  /* 0x000000ffff0d7224 */ /* 0x100fe200028e0609 */
[----:B------:R-:W-:Y:S01]  /*9560*/  SEL R49, R44, R41, P0 ;  /* 0x000000292c317207 */ /* 0x000fe20000000000 */
[----:B------:R-:W-:Y:S01]  /*9570*/  IMAD.X R11, RZ, RZ, R9, P6 ;  /* 0x000000ffff0b7224 */ /* 0x000fe200030e0609 */
[----:B------:R-:W-:Y:S02]  /*9580*/  LOP3.LUT R8, R5, R8, RZ, 0x3c, !PT ;  /* 0x0000000805087212 */ /* 0x000fe400078e3cff */
[----:B------:R-:W-:-:S02]  /*9590*/  SEL R44, R41, R44, P0 ;  /* 0x0000002c292c7207 */ /* 0x000fc40000000000 */
[----:B------:R-:W-:Y:S02]  /*95a0*/  SHF.R.U64 R5, R10, 0x3, RZ ;  /* 0x000000030a057819 */ /* 0x000fe400000012ff */
[----:B------:R-:W-:Y:S02]  /*95b0*/  SEL R41, R36, R33, P0 ;  /* 0x0000002124297207 */ /* 0x000fe40000000000 */
[----:B------:R-:W-:Y:S02]  /*95c0*/  SEL R36, R33, R36, P0 ;  /* 0x0000002421247207 */ /* 0x000fe40000000000 */
[----:B------:R-:W-:Y:S02]  /*95d0*/  F2FP.BF16.F32.PACK_AB R25, R25, R26 ;  /* 0x0000001a1919723e */ /* 0x000fe400000010ff */
[----:B------:R-:W-:Y:S01]  /*95e0*/  F2FP.BF16.F32.PACK_AB R20, R15, R20 ;  /* 0x000000140f14723e */ /* 0x000fe200000010ff */
[----:B------:R-:W-:Y:S01]  /*95f0*/  IMAD.X R15, RZ, RZ, R9, P4 ;  /* 0x000000ffff0f7224 */ /* 0x000fe200020e0609 */
[----:B------:R-:W-:-:S02]  /*9600*/  SEL R33, R28, R21, P0 ;  /* 0x000000151c217207 */ /* 0x000fc40000000000 */
[----:B------:R-:W-:Y:S02]  /*9610*/  SEL R32, R21, R28, P0 ;  /* 0x0000001c15207207 */ /* 0x000fe40000000000 */
[----:B------:R-:W-:Y:S02]  /*9620*/  LOP3.LUT R28, R5, R12, RZ, 0x3c, !PT ;  /* 0x0000000c051c7212 */ /* 0x000fe400078e3cff */
[----:B------:R-:W-:Y:S02]  /*9630*/  SEL R39, R31, R30, P0 ;  /* 0x0000001e1f277207 */ /* 0x000fe40000000000 */
[----:B------:R-:W-:Y:S02]  /*9640*/  LOP3.LUT R5, R38, 0x380, RZ, 0xc0, !PT ;  /* 0x0000038026057812 */ /* 0x000fe400078ec0ff */
[----:B------:R-:W-:Y:S02]  /*9650*/  SEL R30, R30, R31, P0 ;  /* 0x0000001f1e1e7207 */ /* 0x000fe40000000000 */
[----:B------:R-:W-:-:S02]  /*9660*/  SEL R31, R25, R20, P0 ;  /* 0x00000014191f7207 */ /* 0x000fc40000000000 */
[----:B------:R-:W-:Y:S01]  /*9670*/  SEL R50, R20, R25, P0 ;  /* 0x0000001914327207 */ /* 0x000fe20000000000 */
[----:B------:R-:W-:Y:S01]  /*9680*/  IMAD.X R25, RZ, RZ, R9, P2 ;  /* 0x000000ffff197224 */ /* 0x000fe200010e0609 */
[----:B------:R-:W-:Y:S02]  /*9690*/  LOP3.LUT R14, R65, 0x380, RZ, 0xc0, !PT ;  /* 0x00000380410e7812 */ /* 0x000fe400078ec0ff */
[----:B------:R-:W-:Y:S02]  /*96a0*/  F2FP.BF16.F32.PACK_AB R100, R100, R101 ;  /* 0x000000656464723e */ /* 0x000fe400000010ff */
[----:B------:R-:W-:Y:S02]  /*96b0*/  F2FP.BF16.F32.PACK_AB R99, R98, R99 ;  /* 0x000000636263723e */ /* 0x000fe400000010ff */
[----:B------:R-:W-:Y:S02]  /*96c0*/  LOP3.LUT R20, R67, 0x380, RZ, 0xc0, !PT ;  /* 0x0000038043147812 */ /* 0x000fe400078ec0ff */
[----:B------:R-:W-:-:S02]  /*96d0*/  F2FP.BF16.F32.PACK_AB R96, R96, R97 ;  /* 0x000000616060723e */ /* 0x000fc400000010ff */
[----:B------:R-:W-:Y:S02]  /*96e0*/  F2FP.BF16.F32.PACK_AB R95, R94, R95 ;  /* 0x0000005f5e5f723e */ /* 0x000fe400000010ff */
[----:B------:R-:W-:Y:S02]  /*96f0*/  SHF.R.U64 R5, R5, 0x3, RZ ;  /* 0x0000000305057819 */ /* 0x000fe400000012ff */
[----:B------:R-:W-:Y:S02]  /*9700*/  SHF.R.U64 R10, R14, 0x3, RZ ;  /* 0x000000030e0a7819 */ /* 0x000fe400000012ff */
[----:B------:R-:W-:Y:S02]  /*9710*/  SEL R35, R100, R99, P0 ;  /* 0x0000006364237207 */ /* 0x000fe40000000000 */
[----:B------:R-:W-:Y:S02]  /*9720*/  SHF.R.U64 R14, R20, 0x3, RZ ;  /* 0x00000003140e7819 */ /* 0x000fe400000012ff */
[----:B------:R-:W-:-:S02]  /*9730*/  SEL R100, R99, R100, P0 ;  /* 0x0000006463647207 */ /* 0x000fc40000000000 */
[----:B------:R-:W-:Y:S02]  /*9740*/  SEL R37, R96, R95, P0 ;  /* 0x0000005f60257207 */ /* 0x000fe40000000000 */
[----:B------:R-:W-:Y:S02]  /*9750*/  LOP3.LUT R20, R5, R38, RZ, 0x3c, !PT ;  /* 0x0000002605147212 */ /* 0x000fe400078e3cff */
[----:B------:R-:W-:Y:S02]  /*9760*/  SEL R96, R95, R96, P0 ;  /* 0x000000605f607207 */ /* 0x000fe40000000000 */
[----:B------:R-:W-:Y:S02]  /*9770*/  F2FP.BF16.F32.PACK_AB R88, R88, R91 ;  /* 0x0000005b5858723e */ /* 0x000fe400000010ff */
[----:B------:R-:W-:Y:S02]  /*9780*/  LOP3.LUT R26, R10, R65, RZ, 0x3c, !PT ;  /* 0x000000410a1a7212 */ /* 0x000fe400078e3cff */
[----:B------:R-:W-:-:S02]  /*9790*/  SEL R45, R88, R89, P0 ;  /* 0x00000059582d7207 */ /* 0x000fc40000000000 */
[----:B------:R-:W-:Y:S02]  /*97a0*/  LOP3.LUT R10, R69, 0x380, RZ, 0xc0, !PT ;  /* 0x00000380450a7812 */ /* 0x000fe400078ec0ff */
[----:B------:R-:W-:Y:S02]  /*97b0*/  LOP3.LUT R40, R73, 0x380, RZ, 0xc0, !PT ;  /* 0x0000038049287812 */ /* 0x000fe400078ec0ff */
[----:B------:R-:W-:Y:S02]  /*97c0*/  SEL R88, R89, R88, P0 ;  /* 0x0000005859587207 */ /* 0x000fe40000000000 */
[----:B------:R-:W-:Y:S02]  /*97d0*/  IADD3.X R21, RZ, R9, RZ, P3, !PT ;  /* 0x00000009ff157210 */ /* 0x000fe40001ffe4ff */
[----:B------:R-:W-:Y:S02]  /*97e0*/  SHF.R.U64 R10, R10, 0x3, RZ ;  /* 0x000000030a0a7819 */ /* 0x000fe400000012ff */
[----:B------:R-:W-:-:S02]  /*97f0*/  SHF.R.U64 R40, R40, 0x3, RZ ;  /* 0x0000000328287819 */ /* 0x000fc400000012ff */
[----:B------:R-:W-:Y:S02]  /*9800*/  MOV R62, R20 ;  /* 0x00000014003e7202 */ /* 0x000fe40000000f00 */
[----:B------:R-:W-:Y:S02]  /*9810*/  LOP3.LUT R24, R14, R67, RZ, 0x3c, !PT ;  /* 0x000000430e187212 */ /* 0x000fe400078e3cff */
[----:B------:R-:W-:Y:S02]  /*9820*/  LOP3.LUT R14, R10, R69, RZ, 0x3c, !PT ;  /* 0x000000450a0e7212 */ /* 0x000fe400078e3cff */
[----:B------:R-:W-:Y:S02]  /*9830*/  LOP3.LUT R10, R40, R73, RZ, 0x3c, !PT ;  /* 0x00000049280a7212 */ /* 0x000fe400078e3cff */
[----:B------:R-:W-:Y:S02]  /*9840*/  LOP3.LUT R12, R71, 0x380, RZ, 0xc0, !PT ;  /* 0x00000380470c7812 */ /* 0x000fe400078ec0ff */
[----:B------:R-:W-:-:S02]  /*9850*/  MOV R66, R8 ;  /* 0x0000000800427202 */ /* 0x000fc40000000f00 */
[----:B------:R-:W-:Y:S02]  /*9860*/  SHF.R.U64 R12, R12, 0x3, RZ ;  /* 0x000000030c0c7819 */ /* 0x000fe400000012ff */
[----:B------:R-:W-:Y:S02]  /*9870*/  MOV R54, R10 ;  /* 0x0000000a00367202 */ /* 0x000fe40000000f00 */
[----:B------:R-:W-:Y:S02]  /*9880*/  LOP3.LUT R12, R12, R71, RZ, 0x3c, !PT ;  /* 0x000000470c0c7212 */ /* 0x000fe400078e3cff */
[----:B------:R-:W-:Y:S02]  /*9890*/  MOV R58, R14 ;  /* 0x0000000e003a7202 */ /* 0x000fe40000000f00 */
[----:B------:R-:W-:Y:S02]  /*98a0*/  MOV R56, R12 ;  /* 0x0000000c00387202 */ /* 0x000fe40000000f00 */
[----:B------:R-:W-:-:S02]  /*98b0*/  MOV R65, R28 ;  /* 0x0000001c00417202 */ /* 0x000fc40000000f00 */
[----:B------:R-:W-:Y:S02]  /*98c0*/  MOV R29, R26 ;  /* 0x0000001a001d7202 */ /* 0x000fe40000000f00 */
[----:B------:R-:W-:Y:S02]  /*98d0*/  MOV R64, R24 ;  /* 0x0000001800407202 */ /* 0x000fe40000000f00 */
[----:B------:R-:W-:Y:S02]  /*98e0*/  PLOP3.LUT P2, PT, PT, PT, UP0, 0x80, 0x0 ;  /* 0x000000000000781c */ /* 0x000fe40003f4f008 */
[----:B--2---:R-:W-:Y:S01]  /*98f0*/  LOP3.LUT R5, R48, 0x2, RZ, 0x3c, !PT ;  /* 0x0000000230057812 */ /* 0x004fe200078e3cff */
[----:B------:R-:W-:Y:S04]  /*9900*/  SHFL.IDX PT, R35, R35, R48, 0x1c1f ;  /* 0x001c1f3023237589 */ /* 0x000fe800000e0000 */
[----:B------:R-:W0:Y:S04]  /*9910*/  SHFL.IDX PT, R100, R100, R5, 0x1c1f ;  /* 0x001c1f0564647589 */ /* 0x000e2800000e0000 */
[----:B------:R-:W-:Y:S04]  /*9920*/  SHFL.IDX PT, R55, R55, R48, 0x1c1f ;  /* 0x001c1f3037377589 */ /* 0x000fe800000e0000 */
[----:B------:R-:W1:Y:S04]  /*9930*/  SHFL.IDX PT, R76, R76, R5, 0x1c1f ;  /* 0x001c1f054c4c7589 */ /* 0x000e6800000e0000 */
[----:B------:R-:W-:Y:S04]  /*9940*/  SHFL.IDX PT, R37, R37, R48, 0x1c1f ;  /* 0x001c1f3025257589 */ /* 0x000fe800000e0000 */
[----:B------:R-:W-:Y:S04]  /*9950*/  SHFL.IDX PT, R43, R43, R48, 0x1c1f ;  /* 0x001c1f302b2b7589 */ /* 0x000fe800000e0000 */
[----:B------:R-:W-:Y:S04]  /*9960*/  SHFL.IDX PT, R59, R59, R48, 0x1c1f ;  /* 0x001c1f303b3b7589 */ /* 0x000fe800000e0000 */
[----:B------:R-:W2:Y:S01]  /*9970*/  SHFL.IDX PT, R96, R96, R5, 0x1c1f ;  /* 0x001c1f0560607589 */ /* 0x000ea200000e0000 */
[----:B0-----:R-:W-:-:S02]  /*9980*/  SEL R8, R35, R100, P0 ;  /* 0x0000006423087207 */ /* 0x001fc40000000000 */
[----:B------:R-:W-:Y:S01]  /*9990*/  SEL R10, R100, R35, P0 ;  /* 0x00000023640a7207 */ /* 0x000fe20000000000 */
[----:B------:R-:W-:Y:S04]  /*99a0*/  SHFL.IDX PT, R90, R90, R5, 0x1c1f ;  /* 0x001c1f055a5a7589 */ /* 0x000fe800000e0000 */
[----:B------:R-:W0:Y:S01]  /*99b0*/  SHFL.IDX PT, R68, R68, R5, 0x1c1f ;  /* 0x001c1f0544447589 */ /* 0x000e2200000e0000 */
[----:B-1----:R-:W-:Y:S02]  /*99c0*/  SEL R9, R55, R76, P0 ;  /* 0x0000004c37097207 */ /* 0x002fe40000000000 */
[----:B------:R-:W-:Y:S01]  /*99d0*/  SEL R11, R76, R55, P0 ;  /* 0x000000374c0b7207 */ /* 0x000fe20000000000 */
[----:B------:R-:W-:Y:S04]  /*99e0*/  SHFL.IDX PT, R61, R61, R48, 0x1c1f ;  /* 0x001c1f303d3d7589 */ /* 0x000fe800000e0000 */
[----:B------:R-:W1:Y:S01]  /*99f0*/  SHFL.IDX PT, R60, R60, R5, 0x1c1f ;  /* 0x001c1f053c3c7589 */ /* 0x000e6200000e0000 */
[----:B------:R-:W-:Y:S01]  /*9a00*/  BAR.SYNC.DEFER_BLOCKING 0x1, 0x100 ;  /* 0x0044000000007b1d */ /* 0x000fe20000010000 */
[----:B--2---:R-:W-:-:S02]  /*9a10*/  SEL R12, R37, R96, P0 ;  /* 0x00000060250c7207 */ /* 0x004fc40000000000 */
[----:B------:R-:W-:-:S03]  /*9a20*/  SEL R14, R96, R37, P0 ;  /* 0x00000025600e7207 */ /* 0x000fc60000000000 */
[----:B------:R-:W-:Y:S04]  /*9a30*/  SHFL.IDX PT, R41, R41, R48, 0x1c1f ;  /* 0x001c1f3029297589 */ /* 0x000fe800000e0000 */
[----:B------:R-:W2:Y:S01]  /*9a40*/  SHFL.IDX PT, R36, R36, R5, 0x1c1f ;  /* 0x001c1f0524247589 */ /* 0x000ea200000e0000 */
[----:B0-----:R-:W-:Y:S02]  /*9a50*/  SEL R13, R59, R68, P0 ;  /* 0x000000443b0d7207 */ /* 0x001fe40000000000 */
[----:B------:R-:W-:Y:S01]  /*9a60*/  SEL R15, R68, R59, P0 ;  /* 0x0000003b440f7207 */ /* 0x000fe20000000000 */
[----:B------:R-:W-:Y:S04]  /*9a70*/  SHFL.IDX PT, R45, R45, R48, 0x1c1f ;  /* 0x001c1f302d2d7589 */ /* 0x000fe800000e0000 */
[----:B------:R-:W-:Y:S01]  /*9a80*/  SHFL.IDX PT, R33, R33, R48, 0x1c1f ;  /* 0x001c1f3021217589 */ /* 0x000fe200000e0000 */
[----:B-1----:R-:W-:-:S02]  /*9a90*/  SEL R89, R61, R60, P0 ;  /* 0x0000003c3d597207 */ /* 0x002fc40000000000 */
[----:B------:R-:W-:Y:S01]  /*9aa0*/  SEL R91, R60, R61, P0 ;  /* 0x0000003d3c5b7207 */ /* 0x000fe20000000000 */
[----:B------:R-:W-:Y:S04]  /*9ab0*/  SHFL.IDX PT, R57, R57, R48, 0x1c1f ;  /* 0x001c1f3039397589 */ /* 0x000fe800000e0000 */
[----:B------:R0:W1:Y:S04]  /*9ac0*/  SHFL.IDX PT, R20, R88, R5, 0x1c1f ;  /* 0x001c1f0558147589 */ /* 0x00006800000e0000 */
[----:B------:R-:W3:Y:S04]  /*9ad0*/  SHFL.IDX PT, R46, R46, R5, 0x1c1f ;  /* 0x001c1f052e2e7589 */ /* 0x000ee800000e0000 */
[----:B------:R2:W-:Y:S01]  /*9ae0*/  SHFL.IDX PT, R38, R32, R5, 0x1c1f ;  /* 0x001c1f0520267589 */ /* 0x0005e200000e0000 */
[----:B0-----:R-:W-:-:S03]  /*9af0*/  SEL R88, R43, R90, P0 ;  /* 0x0000005a2b587207 */ /* 0x001fc60000000000 */
[----:B------:R-:W-:Y:S01]  /*9b00*/  SHFL.IDX PT, R49, R49, R48, 0x1c1f ;  /* 0x001c1f3031317589 */ /* 0x000fe200000e0000 */
[----:B------:R-:W-:-:S03]  /*9b10*/  SEL R90, R90, R43, P0 ;  /* 0x0000002b5a5a7207 */ /* 0x000fc60000000000 */
[----:B------:R-:W-:Y:S01]  /*9b20*/  SHFL.IDX PT, R53, R53, R48, 0x1c1f ;  /* 0x001c1f3035357589 */ /* 0x000fe200000e0000 */
[----:B--2---:R-:W-:-:S03]  /*9b30*/  SEL R32, R41, R36, P0 ;  /* 0x0000002429207207 */ /* 0x004fc60000000000 */
[----:B------:R-:W-:Y:S04]  /*9b40*/  SHFL.IDX PT, R47, R47, R48, 0x1c1f ;  /* 0x001c1f302f2f7589 */ /* 0x000fe800000e0000 */
[----:B------:R-:W-:Y:S01]  /*9b50*/  SHFL.IDX PT, R39, R39, R48, 0x1c1f ;  /* 0x001c1f3027277589 */ /* 0x000fe200000e0000 */
[----:B-1----:R-:W-:Y:S02]  /*9b60*/  SEL R24, R45, R20, P0 ;  /* 0x000000142d187207 */ /* 0x002fe40000000000 */
[----:B------:R-:W-:Y:S01]  /*9b70*/  SEL R26, R20, R45, P0 ;  /* 0x0000002d141a7207 */ /* 0x000fe20000000000 */
[----:B------:R-:W-:Y:S01]  /*9b80*/  SHFL.IDX PT, R21, R31, R48, 0x1c1f ;  /* 0x001c1f301f157589 */ /* 0x000fe200000e0000 */
[----:B---3--:R-:W-:Y:S02]  /*9b90*/  SEL R25, R57, R46, P0 ;  /* 0x0000002e39197207 */ /* 0x008fe40000000000 */
[----:B------:R-:W-:Y:S01]  /*9ba0*/  SEL R27, R46, R57, P0 ;  /* 0x000000392e1b7207 */ /* 0x000fe20000000000 */
[----:B------:R-:W-:Y:S04]  /*9bb0*/  SHFL.IDX PT, R63, R63, R48, 0x1c1f ;  /* 0x001c1f303f3f7589 */ /* 0x000fe800000e0000 */
[----:B------:R-:W0:Y:S04]  /*9bc0*/  SHFL.IDX PT, R44, R44, R5, 0x1c1f ;  /* 0x001c1f052c2c7589 */ /* 0x000e2800000e0000 */
[----:B------:R-:W1:Y:S04]  /*9bd0*/  SHFL.IDX PT, R42, R42, R5, 0x1c1f ;  /* 0x001c1f052a2a7589 */ /* 0x000e6800000e0000 */
[----:B------:R-:W2:Y:S04]  /*9be0*/  SHFL.IDX PT, R48, R30, R5, 0x1c1f ;  /* 0x001c1f051e307589 */ /* 0x000ea800000e0000 */
[----:B------:R-:W3:Y:S04]  /*9bf0*/  SHFL.IDX PT, R50, R50, R5, 0x1c1f ;  /* 0x001c1f0532327589 */ /* 0x000ee800000e0000 */
[----:B------:R4:W3:Y:S04]  /*9c00*/  SHFL.IDX PT, R40, R34, R5, 0x1c1f ;  /* 0x001c1f0522287589 */ /* 0x0008e800000e0000 */
[----:B------:R-:W3:Y:S04]  /*9c10*/  SHFL.IDX PT, R52, R52, R5, 0x1c1f ;  /* 0x001c1f0534347589 */ /* 0x000ee800000e0000 */
[----:B------:R3:W-:Y:S01]  /*9c20*/  STSM.16.M88.4 [R66], R8 ;  /* 0x0000000842007844 */ /* 0x0007e20000000200 */
[----:B0-----:R-:W-:-:S02]  /*9c30*/  SEL R28, R49, R44, P0 ;  /* 0x0000002c311c7207 */ /* 0x001fc40000000000 */
[----:B----4-:R-:W-:Y:S01]  /*9c40*/  SEL R34, R36, R41, P0 ;  /* 0x0000002924227207 */ /* 0x010fe20000000000 */
[----:B------:R0:W-:Y:S01]  /*9c50*/  STSM.16.M88.4 [R65], R12 ;  /* 0x0000000c41007844 */ /* 0x0001e20000000200 */
[----:B------:R-:W-:Y:S02]  /*9c60*/  SEL R36, R33, R38, P0 ;  /* 0x0000002621247207 */ /* 0x000fe40000000000 */
[----:B------:R-:W-:Y:S01]  /*9c70*/  SEL R30, R44, R49, P0 ;  /* 0x000000312c1e7207 */ /* 0x000fe20000000000 */
[----:B------:R4:W-:Y:S01]  /*9c80*/  STSM.16.M88.4 [R29], R88 ;  /* 0x000000581d007844 */ /* 0x0009e20000000200 */
[----:B------:R-:W-:Y:S02]  /*9c90*/  SEL R38, R38, R33, P0 ;  /* 0x0000002126267207 */ /* 0x000fe40000000000 */
[----:B-1----:R-:W-:Y:S01]  /*9ca0*/  SEL R31, R42, R47, P0 ;  /* 0x0000002f2a1f7207 */ /* 0x002fe20000000000 */
[----:B------:R-:W-:Y:S01]  /*9cb0*/  STSM.16.M88.4 [R64], R24 ;  /* 0x0000001840007844 */ /* 0x000fe20000000200 */
[----:B--2---:R-:W-:-:S02]  /*9cc0*/  SEL R33, R39, R48, P0 ;  /* 0x0000003027217207 */ /* 0x004fc40000000000 */
[----:B------:R-:W-:Y:S01]  /*9cd0*/  SEL R35, R48, R39, P0 ;  /* 0x0000002730237207 */ /* 0x000fe20000000000 */
[----:B---3--:R-:W-:Y:S01]  /*9ce0*/  IMAD.U32 R8, RZ, RZ, UR4 ;  /* 0x00000004ff087e24 */ /* 0x008fe2000f8e00ff */
[----:B------:R-:W-:Y:S01]  /*9cf0*/  SEL R37, R21, R50, P0 ;  /* 0x0000003215257207 */ /* 0x000fe20000000000 */
[----:B------:R-:W-:Y:S01]  /*9d00*/  IMAD.U32 R9, RZ, RZ, UR6 ;  /* 0x00000006ff097e24 */ /* 0x000fe2000f8e00ff */
[----:B------:R-:W-:Y:S01]  /*9d10*/  SEL R39, R50, R21, P0 ;  /* 0x0000001532277207 */ /* 0x000fe20000000000 */
[----:B------:R-:W-:Y:S01]  /*9d20*/  ULDC.64 UR6, c[0x0][0xc08] ;  /* 0x0003020000067ab9 */ /* 0x000fe20000000a00 */
[----:B0-----:R-:W-:Y:S02]  /*9d30*/  SEL R12, R53, R40, P0 ;  /* 0x00000028350c7207 */ /* 0x001fe40000000000 */
[----:B------:R-:W-:Y:S02]  /*9d40*/  SEL R14, R40, R53, P0 ;  /* 0x00000035280e7207 */ /* 0x000fe40000000000 */
[----:B----4-:R-:W-:-:S02]  /*9d50*/  SEL R29, R47, R42, P0 ;  /* 0x0000002a2f1d7207 */ /* 0x010fc40000000000 */
[----:B------:R-:W-:Y:S02]  /*9d60*/  SEL R13, R63, R52, P0 ;  /* 0x000000343f0d7207 */ /* 0x000fe40000000000 */
[----:B------:R-:W-:Y:S01]  /*9d70*/  SEL R15, R52, R63, P0 ;  /* 0x0000003f340f7207 */ /* 0x000fe20000000000 */
[----:B------:R-:W-:Y:S01]  /*9d80*/  STSM.16.M88.4 [R62], R28 ;  /* 0x0000001c3e007844 */ /* 0x000fe20000000200 */
[----:B------:R-:W-:Y:S01]  /*9d90*/  UMOV UR4, URZ ;  /* 0x0000003f00047c82 */ /* 0x000fe20008000000 */
[----:B------:R-:W0:Y:S02]  /*9da0*/  LDC R50, c[0x0][0xbe8] ;  /* 0x0002fa00ff327b82 */ /* 0x000e240000000800 */
[----:B------:R-:W-:Y:S04]  /*9db0*/  STSM.16.M88.4 [R58], R32 ;  /* 0x000000203a007844 */ /* 0x000fe80000000200 */
[----:B------:R-:W-:Y:S04]  /*9dc0*/  STSM.16.M88.4 [R56], R36 ;  /* 0x0000002438007844 */ /* 0x000fe80000000200 */
[----:B------:R1:W-:Y:S01]  /*9dd0*/  STSM.16.M88.4 [R54], R12 ;  /* 0x0000000c36007844 */ /* 0x0003e20000000200 */
[----:B------:R-:W-:Y:S06]  /*9de0*/  BAR.SYNC.DEFER_BLOCKING 0x1, 0x100 ;  /* 0x0044000000007b1d */ /* 0x000fec0000010000 */
[----:B------:R-:W2:Y:S01]  /*9df0*/  @P2 LDG.E R5, desc[UR50][R8.64] ;  /* 0x0000003208052981 */ /* 0x000ea2000c1e1900 */
[----:B------:R-:W-:Y:S01]  /*9e00*/  UISETP.NE.U32.AND UP1, UPT, UR6, URZ, UPT ;  /* 0x0000003f0600728c */ /* 0x000fe2000bf25070 */
[----:B0-----:R-:W-:Y:S01]  /*9e10*/  ISETP.NE.AND P1, PT, R50, 0x1, PT ;  /* 0x000000013200780c */ /* 0x001fe20003f25270 */
[----:B-1----:R-:W-:-:S02]  /*9e20*/  IMAD.U32 R13, RZ, RZ, UR41 ;  /* 0x00000029ff0d7e24 */ /* 0x002fc4000f8e00ff */
[----:B------:R-:W-:-:S06]  /*9e30*/  UISETP.NE.AND.EX UP1, UPT, UR7, URZ, UPT, UP1 ;  /* 0x0000003f0700728c */ /* 0x000fcc000bf25310 */
[----:B------:R-:W-:-:S04]  /*9e40*/  PLOP3.LUT P0, PT, PT, PT, UP1, 0x80, 0x0 ;  /* 0x000000000000781c */ /* 0x000fc80003f0f018 */
[----:B------:R-:W0:Y:S01]  /*9e50*/  @P1 LDC R10, c[0x0][0xbec] ;  /* 0x0002fb00ff0a1b82 */ /* 0x000e220000000800 */
[----:B------:R-:W-:-:S03]  /*9e60*/  @UP1 UIADD3 UR6, UP2, UR8, UR6, URZ ;  /* 0x0000000608061290 */ /* 0x000fc6000ff5e03f */
[----:B------:R-:W-:Y:S01]  /*9e70*/  ULDC UR8, c[0x0][0xa88] ;  /* 0x0002a20000087ab9 */ /* 0x000fe20000000800 */
[----:B------:R-:W-:Y:S02]  /*9e80*/  @UP1 UIADD3.X UR7, UR9, UR7, URZ, UP2, !UPT ;  /* 0x0000000709071290 */ /* 0x000fe400097fe43f */
[----:B------:R-:W-:Y:S01]  /*9e90*/  MOV R14, UR6 ;  /* 0x00000006000e7c02 */ /* 0x000fe20008000f00 */
[----:B------:R-:W1:Y:S03]  /*9ea0*/  @P1 LDC R20, c[0x0][0xbf0] ;  /* 0x0002fc00ff141b82 */ /* 0x000e660000000800 */
[----:B------:R-:W-:Y:S01]  /*9eb0*/  IMAD.U32 R15, RZ, RZ, UR7 ;  /* 0x00000007ff0f7e24 */ /* 0x000fe2000f8e00ff */
[----:B--2---:R-:W-:Y:S01]  /*9ec0*/  @P2 R2UR UR4, R5 ;  /* 0x00000000050422ca */ /* 0x004fe200000e0000 */
[----:B------:R-:W-:-:S06]  /*9ed0*/  IMAD.U32 R5, RZ, RZ, UR8 ;  /* 0x00000008ff057e24 */ /* 0x000fcc000f8e00ff */
[----:B------:R2:W5:Y:S01]  /*9ee0*/  @P0 LDG.E R5, desc[UR50][R14.64] ;  /* 0x000000320e050981 */ /* 0x000562000c1e1900 */
[----:B01----:R-:W-:Y:S07]  /*9ef0*/  @P0 BRA `(.L_x_264) ;  /* 0x0000000000100947 */ /* 0x003fee0003800000 */
[----:B------:R-:W-:Y:S05]  /*9f00*/  @!P2 BRA `(.L_x_264) ;  /* 0x00000000000ca947 */ /* 0x000fea0003800000 */
[----:B------:R-:W3:Y:S04]  /*9f10*/  LDG.E R12, desc[UR50][R8.64] ;  /* 0x00000032080c7981 */ /* 0x000ee8000c1e1900 */
[----:B-----5:R-:W3:Y:S02]  /*9f20*/  LDG.E R5, desc[UR50][R8.64+0x4] ;  /* 0x0000043208057981 */ /* 0x020ee4000c1e1900 */
[----:B---3--:R-:W-:-:S07]  /*9f30*/  IMAD.IADD R5, R5, 0x1, -R12 ;  /* 0x0000000105057824 */ /* 0x008fce00078e0a0c */
.L_x_264:
[----:B------:R-:W-:Y:S01]  /*9f40*/  USHF.R.S32.HI UR14, URZ, 0x1f, UR42 ;  /* 0x0000001f3f0e7899 */ /* 0x000fe2000801142a */
[----:B------:R-:W-:Y:S01]  /*9f50*/  IMAD R13, R13, 0x80, R190 ;  /* 0x000000800d0d7824 */ /* 0x000fe200078e02be */
[----:B------:R-:W-:Y:S01]  /*9f60*/  ULDC.64 UR12, c[0x0][0xb90] ;  /* 0x0002e400000c7ab9 */ /* 0x000fe20000000a00 */
[----:B------:R-:W-:Y:S01]  /*9f70*/  USHF.R.S32.HI UR9, URZ, 0x1f, UR4 ;  /* 0x0000001f3f097899 */ /* 0x000fe20008011404 */
[----:B-----5:R-:W-:Y:S01]  /*9f80*/  IMAD R53, R5, R50, RZ ;  /* 0x0000003205357224 */ /* 0x020fe200078e02ff */
[----:B------:R-:W-:Y:S01]  /*9f90*/  UIMAD UR10, UR14, UR12, URZ ;  /* 0x0000000c0e0a72a4 */ /* 0x000fe2000f8e023f */
[----:B------:R-:W-:Y:S01]  /*9fa0*/  @P1 IMAD.HI.U32 R9, R13, R10, RZ ;  /* 0x0000000a0d091227 */ /* 0x000fe200078e00ff */
[----:B------:R-:W-:Y:S01]  /*9fb0*/  UMOV UR8, UR4 ;  /* 0x0000000400087c82 */ /* 0x000fe20008000000 */
[----:B------:R-:W-:Y:S02]  /*9fc0*/  USEL UR40, UR40, URZ, !UP0 ;  /* 0x0000003f28287287 */ /* 0x000fe4000c000000 */
[----:B------:R-:W-:Y:S01]  /*9fd0*/  UIMAD.WIDE.U32 UR6, UR42, UR12, UR8 ;  /* 0x0000000c2a0672a5 */ /* 0x000fe2000f8e0008 */
[----:B------:R-:W-:Y:S01]  /*9fe0*/  IMAD.MOV.U32 R8, RZ, RZ, R13 ;  /* 0x000000ffff087224 */ /* 0x000fe200078e000d */
[----:B------:R-:W-:Y:S01]  /*9ff0*/  UIMAD UR10, UR42, UR13, UR10 ;  /* 0x0000000d2a0a72a4 */ /* 0x000fe2000f8e020a */
[----:B------:R-:W-:Y:S01]  /*a000*/  @P1 SHF.R.U32.HI R8, RZ, R20, R9 ;  /* 0x00000014ff081219 */ /* 0x000fe20000011609 */
[----:B------:R-:W-:Y:S01]  /*a010*/  USEL UR39, UR39, URZ, !UP0 ;  /* 0x0000003f27277287 */ /* 0x000fe2000c000000 */
[----:B------:R-:W-:Y:S01]  /*a020*/  IMAD R9, R18, 0x40, R2 ;  /* 0x0000004012097824 */ /* 0x000fe200078e0202 */
[----:B------:R-:W-:Y:S01]  /*a030*/  ULDC.64 UR12, c[0x0][0xb98] ;  /* 0x0002e600000c7ab9 */ /* 0x000fe20000000a00 */
[----:B------:R-:W-:Y:S01]  /*a040*/  UIADD3 UR7, UR7, UR10, URZ ;  /* 0x0000000a07077290 */ /* 0x000fe2000fffe03f */
[----:B------:R-:W-:Y:S01]  /*a050*/  IADD3 R11, -R8, RZ, RZ ;  /* 0x000000ff080b7210 */ /* 0x000fe20007ffe1ff */
[----:B------:R-:W-:Y:S01]  /*a060*/  UIMAD UR8, UR40, UR12, URZ ;  /* 0x0000000c280872a4 */ /* 0x000fe2000f8e023f */
[----:B------:R-:W-:Y:S01]  /*a070*/  IMAD.WIDE R6, R9, 0x2, R6 ;  /* 0x0000000209067825 */ /* 0x000fe200078e0206 */
[----:B------:R-:W-:Y:S01]  /*a080*/  UIMAD.WIDE.U32 UR6, UR39, UR12, UR6 ;  /* 0x0000000c270672a5 */ /* 0x000fe2000f8e0006 */
[----:B------:R-:W-:Y:S01]  /*a090*/  SHF.R.S32.HI R9, RZ, 0x1f, R8 ;  /* 0x0000001fff097819 */ /* 0x000fe20000011408 */
[----:B------:R-:W-:Y:S01]  /*a0a0*/  UIMAD UR8, UR39, UR13, UR8 ;  /* 0x0000000d270872a4 */ /* 0x000fe2000f8e0208 */
[----:B------:R-:W-:Y:S01]  /*a0b0*/  IMAD R11, R50, R11, R13 ;  /* 0x0000000b320b7224 */ /* 0x000fe200078e020d */
[----:B--2---:R-:W-:Y:S01]  /*a0c0*/  IADD3 R15, P3, R6, 0x2000, RZ ;  /* 0x00002000060f7810 */ /* 0x004fe20007f7e0ff */
[----:B------:R-:W-:Y:S01]  /*a0d0*/  ULDC.64 UR10, c[0x0][0xaa0] ;  /* 0x0002a800000a7ab9 */ /* 0x000fe20000000a00 */
[----:B------:R-:W-:-:S02]  /*a0e0*/  IADD3 R8, P2, R8, UR6, RZ ;  /* 0x0000000608087c10 */ /* 0x000fc4000ff5e0ff */
[----:B------:R-:W-:Y:S01]  /*a0f0*/  IMAD.U32 R10, RZ, RZ, UR8 ;  /* 0x00000008ff0a7e24 */ /* 0x000fe2000f8e00ff */
[----:B------:R-:W-:Y:S02]  /*a100*/  LOP3.LUT R12, R15, 0x380, RZ, 0xc0, !PT ;  /* 0x000003800f0c7812 */ /* 0x000fe400078ec0ff */
[----:B------:R-:W-:Y:S02]  /*a110*/  IADD3 R25, P0, R6, 0x1000, RZ ;  /* 0x0000100006197810 */ /* 0x000fe40007f1e0ff */
[----:B------:R-:W-:Y:S01]  /*a120*/  IADD3.X R9, R9, UR7, R10, P2, !PT ;  /* 0x0000000709097c10 */ /* 0x000fe200097fe40a */
[----:B------:R-:W-:Y:S01]  /*a130*/  ULDC.64 UR6, c[0x0][0xb88] ;  /* 0x0002e20000067ab9 */ /* 0x000fe20000000a00 */
[----:B------:R-:W-:Y:S02]  /*a140*/  SHF.R.S32.HI R10, RZ, 0x1f, R11 ;  /* 0x0000001fff0a7819 */ /* 0x000fe4000001140b */
[----:B------:R-:W-:Y:S01]  /*a150*/  SHF.R.U64 R12, R12, 0x3, RZ ;  /* 0x000000030c0c7819 */ /* 0x000fe200000012ff */
[----:B------:R-:W-:Y:S01]  /*a160*/  IMAD.WIDE.U32 R8, R11, UR6, R8 ;  /* 0x000000060b087c25 */ /* 0x000fe2000f8e0008 */
[----:B------:R-:W-:-:S02]  /*a170*/  IADD3 R13, P2, R6, 0x3000, RZ ;  /* 0x00003000060d7810 */ /* 0x000fc40007f5e0ff */
[----:B------:R-:W-:Y:S01]  /*a180*/  LOP3.LUT R12, R12, R15, RZ, 0x3c, !PT ;  /* 0x0000000f0c0c7212 */ /* 0x000fe200078e3cff */
[----:B------:R-:W-:Y:S01]  /*a190*/  IMAD R14, R10, UR6, RZ ;  /* 0x000000060a0e7c24 */ /* 0x000fe2000f8e02ff */
[----:B------:R-:W-:Y:S02]  /*a1a0*/  LOP3.LUT R24, R25, 0x380, RZ, 0xc0, !PT ;  /* 0x0000038019187812 */ /* 0x000fe400078ec0ff */
[----:B------:R-:W-:Y:S01]  /*a1b0*/  LOP3.LUT R10, R13, 0x380, RZ, 0xc0, !PT ;  /* 0x000003800d0a7812 */ /* 0x000fe200078ec0ff */
[----:B------:R-:W-:Y:S01]  /*a1c0*/  IMAD R15, R11, UR7, R14 ;  /* 0x000000070b0f7c24 */ /* 0x000fe2000f8e020e */
[----:B------:R-:W-:Y:S01]  /*a1d0*/  ULDC.64 UR6, c[0x0][0xb50] ;  /* 0x0002d40000067ab9 */ /* 0x000fe20000000a00 */
[----:B------:R-:W-:Y:S01]  /*a1e0*/  SHF.R.U64 R24, R24, 0x3, RZ ;  /* 0x0000000318187819 */ /* 0x000fe200000012ff */
[----:B------:R-:W-:Y:S01]  /*a1f0*/  IMAD.X R11, RZ, RZ, R7, P2 ;  /* 0x000000ffff0b7224 */ /* 0x000fe200010e0607 */
[----:B------:R-:W-:Y:S01]  /*a200*/  SHF.R.U64 R10, R10, 0x3, RZ ;  /* 0x000000030a0a7819 */ /* 0x000fe200000012ff */
[----:B------:R-:W-:Y:S01]  /*a210*/  IMAD.IADD R9, R9, 0x1, R15 ;  /* 0x0000000109097824 */ /* 0x000fe200078e020f */
[----:B------:R-:W-:-:S02]  /*a220*/  LEA R15, P4, R8, UR6, 0x2 ;  /* 0x00000006080f7c11 */ /* 0x000fc4000f8810ff */
[----:B------:R-:W-:Y:S01]  /*a230*/  LOP3.LUT R24, R24, R25, RZ, 0x3c, !PT ;  /* 0x0000001918187212 */ /* 0x000fe200078e3cff */
[----:B------:R-:W-:Y:S01]  /*a240*/  IMAD.X R25, RZ, RZ, R7, P0 ;  /* 0x000000ffff197224 */ /* 0x000fe200000e0607 */
[----:B------:R-:W-:Y:S01]  /*a250*/  LEA.HI.X R26, R8, UR7, R9, 0x2, P4 ;  /* 0x00000007081a7c11 */ /* 0x000fe2000a0f1409 */
[----:B------:R-:W-:Y:S01]  /*a260*/  IMAD.U32 R9, RZ, RZ, UR41 ;  /* 0x00000029ff097e24 */ /* 0x000fe2000f8e00ff */
[----:B------:R-:W-:Y:S01]  /*a270*/  SHFL.IDX PT, R20, R15, RZ, 0x1c1f ;  /* 0x001c1fff0f147589 */ /* 0x000fe200000e0000 */
[----:B------:R-:W-:Y:S02]  /*a280*/  LOP3.LUT R10, R10, R13, RZ, 0x3c, !PT ;  /* 0x0000000d0a0a7212 */ /* 0x000fe400078e3cff */
[----:B------:R-:W-:Y:S01]  /*a290*/  IMAD R28, R9, 0x80, R188 ;  /* 0x00000080091c7824 */ /* 0x000fe200078e02bc */
[----:B------:R-:W0:Y:S01]  /*a2a0*/  SHFL.IDX PT, R21, R26, RZ, 0x1c1f ;  /* 0x001c1fff1a157589 */ /* 0x000e2200000e0000 */
[----:B------:R-:W-:Y:S02]  /*a2b0*/  LOP3.LUT P0, RZ, R19, 0x3, RZ, 0xc0, !PT ;  /* 0x0000000313ff7812 */ /* 0x000fe4000780c0ff */
[----:B------:R-:W-:Y:S01]  /*a2c0*/  VIADD R8, R28, 0x8 ;  /* 0x000000081c087836 */ /* 0x000fe20000000000 */
[----:B------:R-:W-:Y:S01]  /*a2d0*/  SHFL.IDX PT, R48, R15, 0x1, 0x1c1f ;  /* 0x003c1f000f307f89 */ /* 0x000fe200000e0000 */
[----:B------:R-:W-:-:S02]  /*a2e0*/  IADD3.X R13, RZ, R7, RZ, P3, !PT ;  /* 0x00000007ff0d7210 */ /* 0x000fc40001ffe4ff */
[----:B------:R-:W-:Y:S01]  /*a2f0*/  IADD3 R14, P3, R6, 0x7000, RZ ;  /* 0x00007000060e7810 */ /* 0x000fe20007f7e0ff */
[----:B------:R-:W1:Y:S01]  /*a300*/  SHFL.IDX PT, R49, R26, 0x1, 0x1c1f ;  /* 0x003c1f001a317f89 */ /* 0x000e6200000e0000 */
[-C--:B------:R-:W-:Y:S02]  /*a310*/  ISETP.GE.OR P2, PT, R28, R53.reuse, P0 ;  /* 0x000000351c00720c */ /* 0x080fe40000746670 */
[----:B------:R-:W-:Y:S01]  /*a320*/  ISETP.GE.OR P0, PT, R8, R53, P0 ;  /* 0x000000350800720c */ /* 0x000fe20000706670 */
[----:B------:R-:W-:Y:S01]  /*a330*/  IMAD.X R33, RZ, RZ, R7, P3 ;  /* 0x000000ffff217224 */ /* 0x000fe200018e0607 */
[----:B------:R-:W-:Y:S02]  /*a340*/  LOP3.LUT R5, R14, 0x380, RZ, 0xc0, !PT ;  /* 0x000003800e057812 */ /* 0x000fe400078ec0ff */
[C---:B------:R-:W-:Y:S02]  /*a350*/  IADD3 R45, P6, R6.reuse, 0x4000, RZ ;  /* 0x00004000062d7810 */ /* 0x040fe40007fde0ff */
[----:B------:R-:W-:-:S02]  /*a360*/  IADD3 R41, P5, R6, 0x5000, RZ ;  /* 0x0000500006297810 */ /* 0x000fc40007fbe0ff */
[C---:B------:R-:W-:Y:S02]  /*a370*/  IADD3 R37, P4, R6.reuse, 0x6000, RZ ;  /* 0x0000600006257810 */ /* 0x040fe40007f9e0ff */
[----:B------:R-:W-:Y:S02]  /*a380*/  LOP3.LUT R9, R6, 0x380, RZ, 0xc0, !PT ;  /* 0x0000038006097812 */ /* 0x000fe400078ec0ff */
[----:B------:R-:W-:Y:S01]  /*a390*/  SHF.R.U64 R5, R5, 0x3, RZ ;  /* 0x0000000305057819 */ /* 0x000fe200000012ff */
[----:B0-----:R0:W-:Y:S01]  /*a3a0*/  @!P2 ST.E desc[UR50][R20.64], R3 ;  /* 0x000000031400a985 */ /* 0x0011e2000c101932 */
[----:B------:R-:W-:Y:S02]  /*a3b0*/  LOP3.LUT R44, R45, 0x380, RZ, 0xc0, !PT ;  /* 0x000003802d2c7812 */ /* 0x000fe400078ec0ff */
[----:B------:R-:W-:Y:S02]  /*a3c0*/  LOP3.LUT R40, R41, 0x380, RZ, 0xc0, !PT ;  /* 0x0000038029287812 */ /* 0x000fe400078ec0ff */
[----:B------:R-:W-:-:S02]  /*a3d0*/  LOP3.LUT R36, R37, 0x380, RZ, 0xc0, !PT ;  /* 0x0000038025247812 */ /* 0x000fc400078ec0ff */
[----:B------:R-:W-:Y:S01]  /*a3e0*/  SHF.R.U64 R9, R9, 0x3, RZ ;  /* 0x0000000309097819 */ /* 0x000fe200000012ff */
[----:B-1----:R1:W-:Y:S01]  /*a3f0*/  @!P0 ST.E desc[UR50][R48.64], R0 ;  /* 0x0000000030008985 */ /* 0x0023e2000c101932 */
[----:B------:R-:W-:Y:S02]  /*a400*/  SHF.R.U64 R44, R44, 0x3, RZ ;  /* 0x000000032c2c7819 */ /* 0x000fe400000012ff */
[----:B------:R-:W-:Y:S01]  /*a410*/  SHF.R.U64 R40, R40, 0x3, RZ ;  /* 0x0000000328287819 */ /* 0x000fe200000012ff */
[----:B------:R-:W-:Y:S01]  /*a420*/  UIMAD UR8, UR9, UR10, URZ ;  /* 0x0000000a090872a4 */ /* 0x000fe2000f8e023f */
[----:B------:R-:W-:Y:S01]  /*a430*/  SHF.R.U64 R36, R36, 0x3, RZ ;  /* 0x0000000324247819 */ /* 0x000fe200000012ff */
[----:B------:R-:W-:Y:S01]  /*a440*/  UIMAD.WIDE.U32 UR6, UR4, UR10, URZ ;  /* 0x0000000a040672a5 */ /* 0x000fe2000f8e003f */
[----:B------:R-:W-:Y:S01]  /*a450*/  LOP3.LUT R6, R9, R6, RZ, 0x3c, !PT ;  /* 0x0000000609067212 */ /* 0x000fe200078e3cff */
[----:B------:R-:W5:Y:S01]  /*a460*/  LD.E.128 R24, desc[UR50][R24.64] ;  /* 0x0000003218187980 */ /* 0x000f62000c101d00 */
[----:B------:R-:W-:-:S02]  /*a470*/  LOP3.LUT R32, R5, R14, RZ, 0x3c, !PT ;  /* 0x0000000e05207212 */ /* 0x000fc400078e3cff */
[----:B------:R-:W2:Y:S01]  /*a480*/  @P1 LDC R5, c[0x0][0xbec] ;  /* 0x0002fb00ff051b82 */ /* 0x000ea20000000800 */
[----:B------:R-:W-:Y:S01]  /*a490*/  LOP3.LUT R44, R44, R45, RZ, 0x3c, !PT ;  /* 0x0000002d2c2c7212 */ /* 0x000fe200078e3cff */
[--C-:B------:R-:W-:Y:S01]  /*a4a0*/  IMAD.X R45, RZ, RZ, R7.reuse, P6 ;  /* 0x000000ffff2d7224 */ /* 0x100fe200030e0607 */
[----:B------:R-:W-:Y:S01]  /*a4b0*/  LOP3.LUT R40, R40, R41, RZ, 0x3c, !PT ;  /* 0x0000002928287212 */ /* 0x000fe200078e3cff */
[--C-:B------:R-:W-:Y:S01]  /*a4c0*/  IMAD.X R41, RZ, RZ, R7.reuse, P5 ;  /* 0x000000ffff297224 */ /* 0x100fe200028e0607 */
[----:B------:R-:W-:Y:S01]  /*a4d0*/  LOP3.LUT R36, R36, R37, RZ, 0x3c, !PT ;  /* 0x0000002524247212 */ /* 0x000fe200078e3cff */
[----:B------:R-:W-:Y:S01]  /*a4e0*/  IMAD.X R37, RZ, RZ, R7, P4 ;  /* 0x000000ffff257224 */ /* 0x000fe200020e0607 */
[----:B------:R3:W5:Y:S01]  /*a4f0*/  LD.E.128 R28, desc[UR50][R6.64] ;  /* 0x00000032061c7980 */ /* 0x000762000c101d00 */
[----:B------:R-:W-:Y:S01]  /*a500*/  UIMAD UR8, UR4, UR11, UR8 ;  /* 0x0000000b040872a4 */ /* 0x000fe2000f8e0208 */
[----:B0-----:R-:W-:Y:S01]  /*a510*/  MOV R3, UR41 ;  /* 0x0000002900037c02 */ /* 0x001fe20008000f00 */
[----:B-1----:R-:W-:Y:S01]  /*a520*/  IMAD R0, R17, 0x20, R18 ;  /* 0x0000002011007824 */ /* 0x002fe200078e0212 */
[----:B------:R-:W-:Y:S01]  /*a530*/  ULDC.64 UR10, c[0x0][0xae8] ;  /* 0x0002ba00000a7ab9 */ /* 0x000fe20000000a00 */
[----:B------:R-:W5:Y:S01]  /*a540*/  LD.E.128 R12, desc[UR50][R12.64] ;  /* 0x000000320c0c7980 */ /* 0x000f62000c101d00 */
[----:B------:R-:W-:-:S03]  /*a550*/  MOV R49, UR41 ;  /* 0x0000002900317c02 */ /* 0x000fc60008000f00 */
[----:B------:R-:W5:Y:S01]  /*a560*/  LD.E.128 R8, desc[UR50][R10.64] ;  /* 0x000000320a087980 */ /* 0x000f62000c101d00 */
[----:B---3--:R-:W0:Y:S01]  /*a570*/  @P1 LDC R7, c[0x0][0xbf0] ;  /* 0x0002fc00ff071b82 */ /* 0x008e220000000800 */
[----:B------:R-:W-:Y:S02]  /*a580*/  UIADD3 UR7, UR7, UR8, URZ ;  /* 0x0000000807077290 */ /* 0x000fe4000fffe03f */
[----:B------:R-:W-:Y:S01]  /*a590*/  UIMAD UR4, UR14, UR10, URZ ;  /* 0x0000000a0e0472a4 */ /* 0x000fe2000f8e023f */
[----:B------:R-:W-:Y:S01]  /*a5a0*/  IMAD R20, R3, 0x80, R0 ;  /* 0x0000008003147824 */ /* 0x000fe200078e0200 */
[----:B------:R-:W-:Y:S01]  /*a5b0*/  UIMAD.WIDE.U32 UR6, UR42, UR10, UR6 ;  /* 0x0000000a2a0672a5 */ /* 0x000fe2000f8e0006 */
[----:B------:R-:W5:Y:S01]  /*a5c0*/  LD.E.128 R44, desc[UR50][R44.64] ;  /* 0x000000322c2c7980 */ /* 0x000f62000c101d00 */
[----:B------:R-:W-:Y:S01]  /*a5d0*/  UIMAD UR4, UR42, UR11, UR4 ;  /* 0x0000000b2a0472a4 */ /* 0x000fe2000f8e0204 */
[----:B--2---:R-:W-:Y:S01]  /*a5e0*/  @P1 IMAD.HI.U32 R0, R20, R5, RZ ;  /* 0x0000000514001227 */ /* 0x004fe200078e00ff */
[----:B------:R-:W-:Y:S01]  /*a5f0*/  ULDC.64 UR8, c[0x0][0xaf0] ;  /* 0x0002bc0000087ab9 */ /* 0x000fe20000000a00 */
[----:B------:R-:W5:Y:S01]  /*a600*/  LD.E.128 R40, desc[UR50][R40.64] ;  /* 0x0000003228287980 */ /* 0x000f62000c101d00 */
[----:B------:R-:W-:-:S02]  /*a610*/  UIADD3 UR7, UR7, UR4, URZ ;  /* 0x0000000407077290 */ /* 0x000fc4000fffe03f */
[----:B------:R-:W-:Y:S01]  /*a620*/  UIMAD UR4, UR40, UR8, URZ ;  /* 0x00000008280472a4 */ /* 0x000fe2000f8e023f */
[----:B------:R-:W-:Y:S01]  /*a630*/  IMAD.MOV.U32 R3, RZ, RZ, R20 ;  /* 0x000000ffff037224 */ /* 0x000fe200078e0014 */
[----:B------:R-:W-:Y:S01]  /*a640*/  UIMAD.WIDE.U32 UR6, UR39, UR8, UR6 ;  /* 0x00000008270672a5 */ /* 0x000fe2000f8e0006 */
[----:B------:R-:W5:Y:S01]  /*a650*/  LD.E.128 R36, desc[UR50][R36.64] ;  /* 0x0000003224247980 */ /* 0x000f62000c101d00 */
[----:B------:R-:W-:-:S03]  /*a660*/  UIMAD UR4, UR39, UR9, UR4 ;  /* 0x00000009270472a4 */ /* 0x000fc6000f8e0204 */
[----:B------:R-:W5:Y:S01]  /*a670*/  LD.E.128 R32, desc[UR50][R32.64] ;  /* 0x0000003220207980 */ /* 0x000f62000c101d00 */
[----:B0-----:R-:W-:Y:S01]  /*a680*/  @P1 SHF.R.U32.HI R3, RZ, R7, R0 ;  /* 0x00000007ff031219 */ /* 0x001fe20000011600 */
[----:B------:R-:W-:Y:S01]  /*a690*/  UIADD3 UR4, UR7, UR4, URZ ;  /* 0x0000000407047290 */ /* 0x000fe2000fffe03f */
[----:B------:R-:W-:Y:S01]  /*a6a0*/  IMAD.U32 R6, RZ, RZ, UR6 ;  /* 0x00000006ff067e24 */ /* 0x000fe2000f8e00ff */
[----:B------:R-:W-:Y:S01]  /*a6b0*/  @!PT LDS RZ, [RZ] ;  /* 0x00000000fffff984 */ /* 0x000fe20000000800 */
[----:B------:R-:W-:Y:S01]  /*a6c0*/  @!PT LDS RZ, [RZ] ;  /* 0x00000000fffff984 */ /* 0x000fe20000000800 */
[----:B------:R-:W-:Y:S01]  /*a6d0*/  @!PT LDS RZ, [RZ] ;  /* 0x00000000fffff984 */ /* 0x000fe20000000800 */
[----:B------:R-:W-:Y:S01]  /*a6e0*/  @!PT LDS RZ, [RZ] ;  /* 0x00000000fffff984 */ /* 0x000fe20000000800 */
[----:B------:R0:W-:Y:S06]  /*a6f0*/  MEMBAR.ALL.CTA ;  /* 0x0000000000007992 */ /* 0x0001ec0000008000 */
[----:B0-----:R-:W0:Y:S01]  /*a700*/  FENCE.VIEW.ASYNC.S ;  /* 0x00000000000073c6 */ /* 0x001e220000000000 */
[--C-:B------:R-:W-:Y:S01]  /*a710*/  SHF.R.S32.HI R0, RZ, 0x1f, R3.reuse ;  /* 0x0000001fff007819 */ /* 0x100fe20000011403 */
[----:B------:R-:W-:-:S02]  /*a720*/  IMAD.MOV R5, RZ, RZ, -R3 ;  /* 0x000000ffff057224 */ /* 0x000fc400078e0a03 */
[----:B------:R-:W-:Y:S01]  /*a730*/  IMAD.U32 R7, RZ, RZ, UR7 ;  /* 0x00000007ff077e24 */ /* 0x000fe2000f8e00ff */
[----:B------:R-:W-:Y:S01]  /*a740*/  ULDC.64 UR6, c[0x0][0xae0] ;  /* 0x0002b80000067ab9 */ /* 0x000fe20000000a00 */
[----:B------:R-:W-:Y:S02]  /*a750*/  IMAD R5, R50, R5, R20 ;  /* 0x0000000532057224 */ /* 0x000fe400078e0214 */
[----:B------:R-:W-:Y:S02]  /*a760*/  IMAD R0, R0, UR6, RZ ;  /* 0x0000000600007c24 */ /* 0x000fe4000f8e02ff */
[----:B------:R-:W-:Y:S02]  /*a770*/  IMAD.U32 R7, RZ, RZ, UR4 ;  /* 0x00000004ff077e24 */ /* 0x000fe4000f8e00ff */
[C---:B------:R-:W-:Y:S01]  /*a780*/  IMAD R21, R3.reuse, UR7, R0 ;  /* 0x0000000703157c24 */ /* 0x040fe2000f8e0200 */
[----:B------:R-:W-:Y:S01]  /*a790*/  SHF.R.S32.HI R0, RZ, 0x1f, R5 ;  /* 0x0000001fff007819 */ /* 0x000fe20000011405 */
[----:B------:R-:W-:Y:S01]  /*a7a0*/  IMAD.WIDE.U32 R6, R3, UR6, R6 ;  /* 0x0000000603067c25 */ /* 0x000fe2000f8e0006 */
[----:B------:R-:W-:-:S03]  /*a7b0*/  ULDC.64 UR6, c[0x0][0xad8] ;  /* 0x0002b60000067ab9 */ /* 0x000fc60000000a00 */
[----:B------:R-:W-:Y:S02]  /*a7c0*/  IMAD.IADD R7, R7, 0x1, R21 ;  /* 0x0000000107077824 */ /* 0x000fe400078e0215 */
[----:B------:R-:W-:Y:S02]  /*a7d0*/  IMAD R20, R0, UR6, RZ ;  /* 0x0000000600147c24 */ /* 0x000fe4000f8e02ff */
[----:B------:R-:W-:Y:S02]  /*a7e0*/  IMAD R48, R49, 0x80, R18 ;  /* 0x0000008031307824 */ /* 0x000fe400078e0212 */
[C---:B------:R-:W-:Y:S02]  /*a7f0*/  IMAD R3, R5.reuse, UR7, R20 ;  /* 0x0000000705037c24 */ /* 0x040fe4000f8e0214 */
[----:B------:R-:W-:Y:S01]  /*a800*/  IMAD.WIDE.U32 R6, R5, UR6, R6 ;  /* 0x0000000605067c25 */ /* 0x000fe2000f8e0006 */
[----:B------:R-:W-:Y:S01]  /*a810*/  ISETP.GE.AND P2, PT, R48, R53, PT ;  /* 0x000000353000720c */ /* 0x000fe20003f46270 */
[----:B------:R-:W-:-:S02]  /*a820*/  ULDC.64 UR6, c[0x0][0xa80] ;  /* 0x0002a00000067ab9 */ /* 0x000fc40000000a00 */
[----:B------:R-:W-:Y:S01]  /*a830*/  IMAD.IADD R3, R7, 0x1, R3 ;  /* 0x0000000107037824 */ /* 0x000fe200078e0203 */
[----:B------:R-:W-:Y:S01]  /*a840*/  LEA R20, P3, R6, UR6, 0x1 ;  /* 0x0000000606147c11 */ /* 0x000fe2000f8608ff */
[----:B------:R-:W-:Y:S02]  /*a850*/  VIADD R4, R4, 0x22820 ;  /* 0x0002282004047836 */ /* 0x000fe40000000000 */
[----:B------:R-:W-:Y:S01]  /*a860*/  VIADD R0, R48, 0x20 ;  /* 0x0000002030007836 */ /* 0x000fe20000000000 */
[----:B------:R-:W-:Y:S02]  /*a870*/  LEA.HI.X R3, R6, UR7, R3, 0x1, P3 ;  /* 0x0000000706037c11 */ /* 0x000fe400098f0c03 */
[----:B------:R-:W-:Y:S02]  /*a880*/  PRMT R4, RZ, 0x654, R4 ;  /* 0x00000654ff047816 */ /* 0x000fe40000000004 */
[-C--:B------:R-:W-:Y:S01]  /*a890*/  ISETP.GE.AND P0, PT, R0, R53.reuse, PT ;  /* 0x000000350000720c */ /* 0x080fe20003f06270 */
[----:B------:R-:W-:Y:S01]  /*a8a0*/  VIADD R0, R48, 0x40 ;  /* 0x0000004030007836 */ /* 0x000fe20000000000 */
[----:B0-----:R0:W-:Y:S01]  /*a8b0*/  SYNCS.ARRIVE.TRANS64.RED.A1T0 RZ, [R4+URZ], RZ ;  /* 0x000000ff04ff79a7 */ /* 0x0011e2000810043f */
[----:B------:R0:W1:Y:S01]  /*a8c0*/  SHFL.IDX PT, R5, R20, RZ, 0x181f ;  /* 0x00181fff14057589 */ /* 0x00006200000e0000 */
[----:B------:R-:W-:Y:S03]  /*a8d0*/  BSSY B1, `(.L_x_265) ;  /* 0x000000d000017945 */ /* 0x000fe60003800000 */
[----:B------:R0:W2:Y:S01]  /*a8e0*/  SHFL.IDX PT, R7, R3, RZ, 0x181f ;  /* 0x00181fff03077589 */ /* 0x0000a200000e0000 */
[----:B------:R-:W-:Y:S01]  /*a8f0*/  ISETP.GE.AND P1, PT, R0, R53, PT ;  /* 0x000000350000720c */ /* 0x000fe20003f26270 */
[----:B------:R-:W-:-:S12]  /*a900*/  @P2 BRA `(.L_x_266) ;  /* 0x0000000000242947 */ /* 0x000fd80003800000 */
[----:B------:R-:W-:Y:S02]  /*a910*/  ULDC UR4, c[0x0][0xac8] ;  /* 0x0002b20000047ab9 */ /* 0x000fe40000000800 */
[----:B------:R-:W-:Y:S02]  /*a920*/  ISETP.GE.AND P2, PT, R2, UR4, PT ;  /* 0x0000000402007c0c */ /* 0x000fe4000bf46270 */
[----:B------:R-:W-:-:S11]  /*a930*/  ISETP.GE.AND P3, PT, R16, UR4, PT ;  /* 0x0000000410007c0c */ /* 0x000fd6000bf66270 */
[-C--:B01----:R-:W-:Y:S02]  /*a940*/  @!P2 LEA R4, P4, R2, R5.reuse, 0x1 ;  /* 0x000000050204a211 */ /* 0x083fe400078808ff */
[----:B------:R-:W-:Y:S02]  /*a950*/  @!P3 LEA R6, P5, R16, R5, 0x1 ;  /* 0x000000051006b211 */ /* 0x000fe400078a08ff */
[-C--:B--2---:R-:W-:Y:S02]  /*a960*/  @!P2 LEA.HI.X R5, R2, R7.reuse, R193, 0x1, P4 ;  /* 0x000000070205a211 */ /* 0x084fe400020f0cc1 */
[----:B------:R-:W-:-:S03]  /*a970*/  @!P3 LEA.HI.X R7, R16, R7, R192, 0x1, P5 ;  /* 0x000000071007b211 */ /* 0x000fc600028f0cc0 */
[----:B-----5:R3:W-:Y:S04]  /*a980*/  @!P2 ST.E.128 desc[UR50][R4.64], R28 ;  /* 0x0000001c0400a985 */ /* 0x0207e8000c101d32 */
[----:B------:R3:W-:Y:S02]  /*a990*/  @!P3 ST.E.128 desc[UR50][R6.64], R44 ;  /* 0x0000002c0600b985 */ /* 0x0007e4000c101d32 */
.L_x_266:
[----:B------:R-:W-:Y:S05]  /*a9a0*/  BSYNC B1 ;  /* 0x0000000000017941 */ /* 0x000fea0003800000 */
.L_x_265:
[----:B--23--:R2:W3:Y:S01]  /*a9b0*/  SHFL.IDX PT, R7, R3, 0x1, 0x181f ;  /* 0x00381f0003077f89 */ /* 0x00c4e200000e0000 */
[----:B------:R-:W-:Y:S03]  /*a9c0*/  BSSY B1, `(.L_x_267) ;  /* 0x000000c000017945 */ /* 0x000fe60003800000 */
[----:B-1----:R2:W1:Y:S01]  /*a9d0*/  SHFL.IDX PT, R5, R20, 0x1, 0x181f ;  /* 0x00381f0014057f89 */ /* 0x00246200000e0000 */
[----:B------:R-:W-:Y:S05]  /*a9e0*/  @P0 BRA `(.L_x_268) ;  /* 0x0000000000240947 */ /* 0x000fea0003800000 */
[----:B------:R-:W-:Y:S02]  /*a9f0*/  ULDC UR4, c[0x0][0xac8] ;  /* 0x0002b20000047ab9 */ /* 0x000fe40000000800 */
[----:B------:R-:W-:Y:S02]  /*aa00*/  ISETP.GE.AND P3, PT, R2, UR4, PT ;  /* 0x0000000402007c0c */ /* 0x000fe4000bf66270 */
[----:B------:R-:W-:-:S11]  /*aa10*/  ISETP.GE.AND P4, PT, R16, UR4, PT ;  /* 0x0000000410007c0c */ /* 0x000fd6000bf86270 */
[-C--:B01----:R-:W-:Y:S02]  /*aa20*/  @!P3 LEA R4, P0, R2, R5.reuse, 0x1 ;  /* 0x000000050204b211 */ /* 0x083fe400078008ff */
[----:B------:R-:W-:Y:S02]  /*aa30*/  @!P4 LEA R6, P2, R16, R5, 0x1 ;  /* 0x000000051006c211 */ /* 0x000fe400078408ff */
[-C--:B---3--:R-:W-:Y:S02]  /*aa40*/  @!P3 LEA.HI.X R5, R2, R7.reuse, R193, 0x1, P0 ;  /* 0x000000070205b211 */ /* 0x088fe400000f0cc1 */
[----:B------:R-:W-:-:S03]  /*aa50*/  @!P4 LEA.HI.X R7, R16, R7, R192, 0x1, P2 ;  /* 0x000000071007c211 */ /* 0x000fc600010f0cc0 */
[----:B-----5:R4:W-:Y:S04]  /*aa60*/  @!P3 ST.E.128 desc[UR50][R4.64], R24 ;  /* 0x000000180400b985 */ /* 0x0209e8000c101d32 */
[----:B------:R4:W-:Y:S02]  /*aa70*/  @!P4 ST.E.128 desc[UR50][R6.64], R40 ;  /* 0x000000280600c985 */ /* 0x0009e4000c101d32 */
.L_x_268:
[----:B------:R-:W-:Y:S05]  /*aa80*/  BSYNC B1 ;  /* 0x0000000000017941 */ /* 0x000fea0003800000 */
.L_x_267:
[----:B---34-:R3:W4:Y:S01]  /*aa90*/  SHFL.IDX PT, R7, R3, 0x2, 0x181f ;  /* 0x00581f0003077f89 */ /* 0x01872200000e0000 */
        /* <DEDUP_REMOVED lines=8> */
[-C--:B----4-:R-:W-:Y:S02]  /*ab20*/  @!P2 LEA.HI.X R5, R2, R7.reuse, R193, 0x1, P0 ;  /* 0x000000070205a211 */ /* 0x090fe400000f0cc1 */
[----:B------:R-:W-:-:S03]  /*ab30*/  @!P3 LEA.HI.X R7, R16, R7, R192, 0x1, P1 ;  /* 0x000000071007b211 */ /* 0x000fc600008f0cc0 */
[----:B-----5:R0:W-:Y:S04]  /*ab40*/  @!P2 ST.E.128 desc[UR50][R4.64], R12 ;  /* 0x0000000c0400a985 */ /* 0x0201e8000c101d32 */
[----:B------:R0:W-:Y:S02]  /*ab50*/  @!P3 ST.E.128 desc[UR50][R6.64], R36 ;  /* 0x000000240600b985 */ /* 0x0001e4000c101d32 */
.L_x_270:
[----:B------:R-:W-:Y:S05]  /*ab60*/  BSYNC B1 ;  /* 0x0000000000017941 */ /* 0x000fea0003800000 */
.L_x_269:
[----:B------:R-:W-:Y:S01]  /*ab70*/  IADD3 R0, R48, 0x60, RZ ;  /* 0x0000006030007810 */ /* 0x000fe20007ffe0ff */
[----:B0-23--:R-:W0:Y:S03]  /*ab80*/  SHFL.IDX PT, R3, R3, 0x3, 0x181f ;  /* 0x00781f0003037f89 */ /* 0x00de2600000e0000 */
[----:B------:R-:W-:Y:S01]  /*ab90*/  ISETP.GE.AND P0, PT, R0, R53, PT ;  /* 0x000000350000720c */ /* 0x000fe20003f06270 */
[----:B----4-:R2:W3:-:S12]  /*aba0*/  SHFL.IDX PT, R7, R20, 0x3, 0x181f ;  /* 0x00781f0014077f89 */ /* 0x0104d800000e0000 */
[----:B--2---:R-:W-:Y:S05]  /*abb0*/  @P0 BRA `(.L_x_271) ;  /* 0x0000000c00140947 */ /* 0x004fea0003800000 */
[----:B------:R-:W-:Y:S02]  /*abc0*/  ULDC UR4, c[0x0][0xac8] ;  /* 0x0002b20000047ab9 */ /* 0x000fe40000000800 */
[----:B------:R-:W-:-:S13]  /*abd0*/  ISETP.GE.AND P1, PT, R2, UR4, PT ;  /* 0x0000000402007c0c */ /* 0x000fda000bf26270 */
[----:B---3--:R-:W-:-:S04]  /*abe0*/  @!P1 LEA R4, P0, R2, R7, 0x1 ;  /* 0x0000000702049211 */ /* 0x008fc800078008ff */
[----:B01----:R-:W-:Y:S02]  /*abf0*/  @!P1 LEA.HI.X R5, R2, R3, R193, 0x1, P0 ;  /* 0x0000000302059211 */ /* 0x003fe400000f0cc1 */
[----:B------:R-:W-:-:S03]  /*ac00*/  ISETP.GE.AND P0, PT, R16, UR4, PT ;  /* 0x0000000410007c0c */ /* 0x000fc6000bf06270 */
[----:B-----5:R2:W-:Y:S10]  /*ac10*/  @!P1 ST.E.128 desc[UR50][R4.64], R8 ;  /* 0x0000000804009985 */ /* 0x0205f4000c101d32 */
[----:B------:R-:W-:Y:S05]  /*ac20*/  @P0 BRA `(.L_x_271) ;  /* 0x0000000800f80947 */ /* 0x000fea0003800000 */
[----:B--2---:R-:W-:-:S04]  /*ac30*/  LEA R4, P0, R16, R7, 0x1 ;  /* 0x0000000710047211 */ /* 0x004fc800078008ff */
[----:B------:R-:W-:-:S05]  /*ac40*/  LEA.HI.X R5, R16, R3, R192, 0x1, P0 ;  /* 0x0000000310057211 */ /* 0x000fca00000f0cc0 */
[----:B------:R4:W-:Y:S01]  /*ac50*/  ST.E.128 desc[UR50][R4.64], R32 ;  /* 0x0000002004007985 */ /* 0x0009e2000c101d32 */
[----:B------:R-:W-:Y:S05]  /*ac60*/  BRA `(.L_x_271) ;  /* 0x0000000800e87947 */ /* 0x000fea0003800000 */
.L_x_263:
[----:B------:R-:W-:Y:S01]  /*ac70*/  ULDC.64 UR6, c[0x0][0xc00] ;  /* 0x0003000000067ab9 */ /* 0x000fe20000000a00 */
[----:B------:R-:W-:Y:S01]  /*ac80*/  ULDC UR4, c[0x0][0xa88] ;  /* 0x0002a20000047ab9 */ /* 0x000fe20000000800 */
[----:B------:R-:W-:Y:S01]  /*ac90*/  UISETP.NE.U32.AND UP0, UPT, UR6, URZ, UPT ;  /* 0x0000003f0600728c */ /* 0x000fe2000bf05070 */
[----:B------:R-:W0:Y:S03]  /*aca0*/  LDC R11, c[0x0][0xbe8] ;  /* 0x0002fa00ff0b7b82 */ /* 0x000e260000000800 */
[----:B------:R-:W-:-:S03]  /*acb0*/  UISETP.NE.AND.EX UP0, UPT, UR7, URZ, UPT, UP0 ;  /* 0x0000003f0700728c */ /* 0x000fc6000bf05300 */
[----:B------:R-:W-:Y:S02]  /*acc0*/  ULDC.64 UR6, c[0x0][0xc00] ;  /* 0x0003000000067ab9 */ /* 0x000fe40000000a00 */
[----:B------:R-:W-:Y:S01]  /*acd0*/  UIMAD.WIDE UR6, UR39, 0x4, UR6 ;  /* 0x00000004270678a5 */ /* 0x000fe2000f8e0206 */
[----:B------:R-:W-:-:S05]  /*ace0*/  PLOP3.LUT P2, PT, PT, PT, UP0, 0x80, 0x0 ;  /* 0x000000000000781c */ /* 0x000fca0003f4f008 */
[----:B------:R-:W-:Y:S02]  /*acf0*/  IMAD.U32 R4, RZ, RZ, UR6 ;  /* 0x00000006ff047e24 */ /* 0x000fe4000f8e00ff */
[----:B------:R-:W-:Y:S01]  /*ad00*/  IMAD.U32 R5, RZ, RZ, UR7 ;  /* 0x00000007ff057e24 */ /* 0x000fe2000f8e00ff */
[----:B------:R-:W-:Y:S02]  /*ad10*/  ULDC.64 UR6, c[0x0][0xc08] ;  /* 0x0003020000067ab9 */ /* 0x000fe40000000a00 */
[----:B------:R-:W-:-:S03]  /*ad20*/  UISETP.NE.U32.AND UP1, UPT, UR6, URZ, UPT ;  /* 0x0000003f0600728c */ /* 0x000fc6000bf25070 */
[----:B------:R-:W2:Y:S01]  /*ad30*/  @P2 LDG.E R3, desc[UR50][R4.64] ;  /* 0x0000003204032981 */ /* 0x000ea2000c1e1900 */
[----:B------:R-:W-:Y:S01]  /*ad40*/  UISETP.NE.AND.EX UP1, UPT, UR7, URZ, UPT, UP1 ;  /* 0x0000003f0700728c */ /* 0x000fe2000bf25310 */
[----:B------:R-:W-:-:S05]  /*ad50*/  IMAD.U32 R0, RZ, RZ, UR4 ;  /* 0x00000004ff007e24 */ /* 0x000fca000f8e00ff */
[----:B------:R-:W-:-:S05]  /*ad60*/  PLOP3.LUT P3, PT, PT, PT, UP1, 0x80, 0x0 ;  /* 0x000000000000781c */ /* 0x000fca0003f6f018 */
[----:B------:R-:W-:Y:S02]  /*ad70*/  @UP1 ULDC.64 UR6, c[0x0][0xc08] ;  /* 0x0003020000061ab9 */ /* 0x000fe40000000a00 */
[----:B------:R-:W-:-:S06]  /*ad80*/  @UP1 UIMAD.WIDE UR6, UR39, 0x4, UR6 ;  /* 0x00000004270618a5 */ /* 0x000fcc000f8e0206 */
[----:B------:R-:W-:Y:S02]  /*ad90*/  IMAD.U32 R6, RZ, RZ, UR6 ;  /* 0x00000006ff067e24 */ /* 0x000fe4000f8e00ff */
[----:B------:R-:W-:-:S05]  /*ada0*/  IMAD.U32 R7, RZ, RZ, UR7 ;  /* 0x00000007ff077e24 */ /* 0x000fca000f8e00ff */
[----:B------:R1:W5:Y:S01]  /*adb0*/  @P3 LDG.E R0, desc[UR50][R6.64] ;  /* 0x0000003206003981 */ /* 0x000362000c1e1900 */
[----:B0-----:R-:W-:Y:S01]  /*adc0*/  ISETP.NE.AND P0, PT, R11, 0x1, PT ;  /* 0x000000010b00780c */ /* 0x001fe20003f05270 */
[----:B------:R-:W-:Y:S01]  /*add0*/  UMOV UR4, URZ ;  /* 0x0000003f00047c82 */ /* 0x000fe20008000000 */
[----:B------:R-:W-:Y:S01]  /*ade0*/  USHF.R.S32.HI UR10, URZ, 0x1f, UR42 ;  /* 0x0000001f3f0a7899 */ /* 0x000fe2000801142a */
[----:B------:R-:W-:-:S10]  /*adf0*/  ISETP.GE.AND P1, PT, R194, 0x80, PT ;  /* 0x00000080c200780c */ /* 0x000fd40003f26270 */
[----:B------:R-:W0:Y:S01]  /*ae00*/  @P0 LDC R9, c[0x0][0xbec] ;  /* 0x0002fb00ff090b82 */ /* 0x000e220000000800 */
[----:B--2---:R-:W-:-:S13]  /*ae10*/  @P2 R2UR UR4, R3 ;  /* 0x00000000030422ca */ /* 0x004fda00000e0000 */
[----:B------:R-:W-:Y:S01]  /*ae20*/  USHF.R.S32.HI UR9, URZ, 0x1f, UR4 ;  /* 0x0000001f3f097899 */ /* 0x000fe20008011404 */
[----:B01----:R-:W-:Y:S11]  /*ae30*/  @P3 BRA `(.L_x_272) ;  /* 0x0000000000103947 */ /* 0x003ff60003800000 */
[----:B------:R-:W-:Y:S05]  /*ae40*/  @!P2 BRA `(.L_x_272) ;  /* 0x00000000000ca947 */ /* 0x000fea0003800000 */
[----:B------:R-:W2:Y:S04]  /*ae50*/  LDG.E R3, desc[UR50][R4.64] ;  /* 0x0000003204037981 */ /* 0x000ea8000c1e1900 */
[----:B-----5:R-:W2:Y:S02]  /*ae60*/  LDG.E R0, desc[UR50][R4.64+0x4] ;  /* 0x0000043204007981 */ /* 0x020ea4000c1e1900 */
[----:B--2---:R-:W-:-:S07]  /*ae70*/  IMAD.IADD R0, R0, 0x1, -R3 ;  /* 0x0000000100007824 */ /* 0x004fce00078e0a03 */
.L_x_272:
[----:B------:R-:W-:Y:S01]  /*ae80*/  USEL UR39, UR39, URZ, !UP0 ;  /* 0x0000003f27277287 */ /* 0x000fe2000c000000 */
[----:B------:R-:W-:Y:S01]  /*ae90*/  BSSY B1, `(.L_x_273) ;  /* 0x000002d000017945 */ /* 0x000fe20003800000 */
[----:B------:R-:W-:-:S03]  /*aea0*/  USEL UR40, UR40, URZ, !UP0 ;  /* 0x0000003f28287287 */ /* 0x000fc6000c000000 */
[----:B------:R-:W-:Y:S09]  /*aeb0*/  @P1 BRA `(.L_x_274) ;  /* 0x0000000000a81947 */ /* 0x000ff20003800000 */
[----:B------:R-:W0:Y:S01]  /*aec0*/  S2R R4, SR_TID.X ;  /* 0x0000000000047919 */ /* 0x000e220000002100 */
[----:B------:R-:W1:Y:S01]  /*aed0*/  LDC R6, c[0x0][0xbe8] ;  /* 0x0002fa00ff067b82 */ /* 0x000e620000000800 */
[----:B------:R-:W-:-:S05]  /*aee0*/  MOV R3, UR41 ;  /* 0x0000002900037c02 */ /* 0x000fca0008000f00 */
[----:B0-----:R-:W-:Y:S02]  /*aef0*/  IMAD R3, R3, 0x80, R4 ;  /* 0x0000008003037824 */ /* 0x001fe400078e0204 */
[----:B-1---5:R-:W-:Y:S02]  /*af00*/  IMAD R4, R0, R6, RZ ;  /* 0x0000000600047224 */ /* 0x022fe400078e02ff */
[----:B------:R-:W-:-:S05]  /*af10*/  VIADD R5, R3, 0xffffff80 ;  /* 0xffffff8003057836 */ /* 0x000fca0000000000 */
[----:B------:R-:W-:-:S13]  /*af20*/  ISETP.GE.AND P1, PT, R5, R4, PT ;  /* 0x000000040500720c */ /* 0x000fda0003f26270 */
[----:B------:R-:W-:Y:S05]  /*af30*/  @P1 BRA `(.L_x_274) ;  /* 0x0000000000881947 */ /* 0x000fea0003800000 */
[----:B------:R-:W-:Y:S01]  /*af40*/  ISETP.NE.AND P1, PT, R6, 0x1, PT ;  /* 0x000000010600780c */ /* 0x000fe20003f25270 */
[----:B------:R-:W-:Y:S01]  /*af50*/  ULDC.64 UR12, c[0x0][0xb90] ;  /* 0x0002e400000c7ab9 */ /* 0x000fe20000000a00 */
[----:B------:R-:W-:Y:S01]  /*af60*/  UMOV UR6, UR4 ;  /* 0x0000000400067c82 */ /* 0x000fe20008000000 */
[----:B------:R-:W-:Y:S01]  /*af70*/  UIMAD UR8, UR10, UR12, URZ ;  /* 0x0000000c0a0872a4 */ /* 0x000fe2000f8e023f */
[----:B------:R-:W-:Y:S02]  /*af80*/  UMOV UR7, UR9 ;  /* 0x0000000900077c82 */ /* 0x000fe40008000000 */
[----:B------:R-:W-:Y:S02]  /*af90*/  UIMAD.WIDE.U32 UR6, UR42, UR12, UR6 ;  /* 0x0000000c2a0672a5 */ /* 0x000fe4000f8e0006 */
[----:B------:R-:W-:-:S03]  /*afa0*/  UIMAD UR8, UR42, UR13, UR8 ;  /* 0x0000000d2a0872a4 */ /* 0x000fc6000f8e0208 */
[----:B------:R-:W-:Y:S02]  /*afb0*/  ULDC.64 UR12, c[0x0][0xb98] ;  /* 0x0002e600000c7ab9 */ /* 0x000fe40000000a00 */
[----:B------:R-:W0:Y:S01]  /*afc0*/  @P1 LDC R4, c[0x0][0xbec] ;  /* 0x0002fb00ff041b82 */ /* 0x000e220000000800 */
[----:B------:R-:W-:Y:S02]  /*afd0*/  UIADD3 UR7, UR7, UR8, URZ ;  /* 0x0000000807077290 */ /* 0x000fe4000fffe03f */
[----:B------:R-:W-:Y:S02]  /*afe0*/  UIMAD UR8, UR40, UR12, URZ ;  /* 0x0000000c280872a4 */ /* 0x000fe4000f8e023f */
[----:B------:R-:W-:Y:S02]  /*aff0*/  UIMAD.WIDE.U32 UR6, UR39, UR12, UR6 ;  /* 0x0000000c270672a5 */ /* 0x000fe4000f8e0006 */
[----:B------:R-:W-:Y:S01]  /*b000*/  UIMAD UR8, UR39, UR13, UR8 ;  /* 0x0000000d270872a4 */ /* 0x000fe2000f8e0208 */
[----:B------:R-:W1:Y:S02]  /*b010*/  @P1 LDC R8, c[0x0][0xbf0] ;  /* 0x0002fc00ff081b82 */ /* 0x000e640000000800 */
[----:B------:R-:W-:Y:S01]  /*b020*/  ULDC.64 UR12, c[0x0][0xb88] ;  /* 0x0002e200000c7ab9 */ /* 0x000fe20000000a00 */
[----:B0-----:R-:W-:-:S04]  /*b030*/  @P1 IMAD.HI.U32 R3, R5, R4, RZ ;  /* 0x0000000405031227 */ /* 0x001fc800078e00ff */
[----:B------:R-:W-:Y:S01]  /*b040*/  IMAD.MOV.U32 R4, RZ, RZ, R5 ;  /* 0x000000ffff047224 */ /* 0x000fe200078e0005 */
[----:B-1----:R-:W-:Y:S01]  /*b050*/  @P1 SHF.R.U32.HI R4, RZ, R8, R3 ;  /* 0x00000008ff041219 */ /* 0x002fe20000011603 */
[----:B------:R-:W-:-:S04]  /*b060*/  IMAD.U32 R8, RZ, RZ, UR8 ;  /* 0x00000008ff087e24 */ /* 0x000fc8000f8e00ff */
[----:B------:R-:W-:-:S04]  /*b070*/  IMAD.MOV R3, RZ, RZ, -R4 ;  /* 0x000000ffff037224 */ /* 0x000fc800078e0a04 */
[----:B------:R-:W-:Y:S01]  /*b080*/  IMAD R3, R6, R3, R5 ;  /* 0x0000000306037224 */ /* 0x000fe200078e0205 */
[----:B------:R-:W-:Y:S02]  /*b090*/  SHF.R.S32.HI R5, RZ, 0x1f, R4 ;  /* 0x0000001fff057819 */ /* 0x000fe40000011404 */
[----:B------:R-:W-:Y:S02]  /*b0a0*/  IADD3 R4, P1, R4, UR6, RZ ;  /* 0x0000000604047c10 */ /* 0x000fe4000ff3e0ff */
[----:B------:R-:W-:Y:S02]  /*b0b0*/  SHF.R.S32.HI R6, RZ, 0x1f, R3 ;  /* 0x0000001fff067819 */ /* 0x000fe40000011403 */
[----:B------:R-:W-:Y:S01]  /*b0c0*/  IADD3.X R5, R5, UR7, R8, P1, !PT ;  /* 0x0000000705057c10 */ /* 0x000fe20008ffe408 */
[----:B------:R-:W-:Y:S02]  /*b0d0*/  ULDC.64 UR6, c[0x0][0xb50] ;  /* 0x0002d40000067ab9 */ /* 0x000fe40000000a00 */
[----:B------:R-:W-:-:S02]  /*b0e0*/  IMAD R6, R6, UR12, RZ ;  /* 0x0000000c06067c24 */ /* 0x000fc4000f8e02ff */
[----:B------:R-:W-:-:S04]  /*b0f0*/  IMAD.WIDE.U32 R4, R3, UR12, R4 ;  /* 0x0000000c03047c25 */ /* 0x000fc8000f8e0004 */
[----:B------:R-:W-:Y:S01]  /*b100*/  IMAD R7, R3, UR13, R6 ;  /* 0x0000000d03077c24 */ /* 0x000fe2000f8e0206 */
[----:B------:R-:W-:-:S03]  /*b110*/  LEA R6, P1, R4, UR6, 0x2 ;  /* 0x0000000604067c11 */ /* 0x000fc6000f8210ff */
[----:B------:R-:W-:-:S05]  /*b120*/  IMAD.IADD R3, R5, 0x1, R7 ;  /* 0x0000000105037824 */ /* 0x000fca00078e0207 */
[----:B------:R-:W-:Y:S02]  /*b130*/  LEA.HI.X R7, R4, UR7, R3, 0x2, P1 ;  /* 0x0000000704077c11 */ /* 0x000fe400088f1403 */
[----:B------:R-:W-:-:S05]  /*b140*/  MOV R3, 0xff800000 ;  /* 0xff80000000037802 */ /* 0x000fca0000000f00 */
[----:B------:R0:W-:Y:S02]  /*b150*/  STG.E desc[UR50][R6.64], R3 ;  /* 0x0000000306007986 */ /* 0x0001e4000c101932 */
.L_x_274:
[----:B------:R-:W-:Y:S05]  /*b160*/  BSYNC B1 ;  /* 0x0000000000017941 */ /* 0x000fea0003800000 */
.L_x_273:
[----:B------:R-:W1:Y:S01]  /*b170*/  @P0 LDC R5, c[0x0][0xbf0] ;  /* 0x0002fc00ff050b82 */ /* 0x000e620000000800 */
[----:B------:R-:W-:Y:S01]  /*b180*/  ULDC.64 UR12, c[0x0][0xaa0] ;  /* 0x0002a800000c7ab9 */ /* 0x000fe20000000a00 */
[----:B0-----:R-:W-:Y:S01]  /*b190*/  IMAD R3, R17, 0x20, R18 ;  /* 0x0000002011037824 */ /* 0x001fe200078e0212 */
[----:B------:R-:W-:Y:S01]  /*b1a0*/  UIMAD UR8, UR9, UR12, URZ ;  /* 0x0000000c090872a4 */ /* 0x000fe2000f8e023f */
[----:B------:R-:W-:Y:S01]  /*b1b0*/  IMAD.U32 R8, RZ, RZ, UR41 ;  /* 0x00000029ff087e24 */ /* 0x000fe2000f8e00ff */
[----:B------:R-:W-:Y:S01]  /*b1c0*/  UIMAD.WIDE.U32 UR6, UR4, UR12, URZ ;  /* 0x0000000c040672a5 */ /* 0x000fe2000f8e003f */
[----:B------:R-:W-:Y:S01]  /*b1d0*/  IMAD.U32 R13, RZ, RZ, UR41 ;  /* 0x00000029ff0d7e24 */ /* 0x000fe2000f8e00ff */
[----:B------:R-:W-:Y:S01]  /*b1e0*/  UIMAD UR8, UR4, UR13, UR8 ;  /* 0x0000000d040872a4 */ /* 0x000fe2000f8e0208 */
[----:B------:R-:W-:Y:S01]  /*b1f0*/  IMAD R8, R8, 0x80, R3 ;  /* 0x0000008008087824 */ /* 0x000fe200078e0203 */
[----:B------:R-:W-:Y:S01]  /*b200*/  BSSY B1, `(.L_x_275) ;  /* 0x0000036000017945 */ /* 0x000fe20003800000 */
[----:B------:R-:W-:Y:S01]  /*b210*/  ULDC.64 UR12, c[0x0][0xae8] ;  /* 0x0002ba00000c7ab9 */ /* 0x000fe20000000a00 */
[----:B------:R-:W-:Y:S01]  /*b220*/  UIADD3 UR7, UR7, UR8, URZ ;  /* 0x0000000807077290 */ /* 0x000fe2000fffe03f */
[----:B------:R-:W-:Y:S01]  /*b230*/  @P0 IMAD.HI.U32 R4, R8, R9, RZ ;  /* 0x0000000908040227 */ /* 0x000fe200078e00ff */
[----:B------:R-:W-:-:S02]  /*b240*/  UIMAD UR4, UR10, UR12, URZ ;  /* 0x0000000c0a0472a4 */ /* 0x000fc4000f8e023f */
[----:B------:R-:W-:Y:S01]  /*b250*/  UIMAD.WIDE.U32 UR6, UR42, UR12, UR6 ;  /* 0x0000000c2a0672a5 */ /* 0x000fe2000f8e0006 */
[----:B------:R-:W-:Y:S01]  /*b260*/  IMAD.MOV.U32 R3, RZ, RZ, R8 ;  /* 0x000000ffff037224 */ /* 0x000fe200078e0008 */
[----:B------:R-:W-:Y:S01]  /*b270*/  UIMAD UR4, UR42, UR13, UR4 ;  /* 0x0000000d2a0472a4 */ /* 0x000fe2000f8e0204 */
[----:B------:R-:W-:-:S03]  /*b280*/  ULDC.64 UR8, c[0x0][0xaf0] ;  /* 0x0002bc0000087ab9 */ /* 0x000fc60000000a00 */
[----:B------:R-:W-:Y:S02]  /*b290*/  UIADD3 UR7, UR7, UR4, URZ ;  /* 0x0000000407077290 */ /* 0x000fe4000fffe03f */
[----:B------:R-:W-:Y:S01]  /*b2a0*/  UIMAD UR4, UR40, UR8, URZ ;  /* 0x00000008280472a4 */ /* 0x000fe2000f8e023f */
[----:B-1----:R-:W-:Y:S01]  /*b2b0*/  @P0 SHF.R.U32.HI R3, RZ, R5, R4 ;  /* 0x00000005ff030219 */ /* 0x002fe20000011604 */
[----:B------:R-:W-:Y:S02]  /*b2c0*/  UIMAD.WIDE.U32 UR6, UR39, UR8, UR6 ;  /* 0x00000008270672a5 */ /* 0x000fe4000f8e0006 */
[----:B------:R-:W-:Y:S01]  /*b2d0*/  UIMAD UR4, UR39, UR9, UR4 ;  /* 0x00000009270472a4 */ /* 0x000fe2000f8e0204 */
[--C-:B------:R-:W-:Y:S01]  /*b2e0*/  SHF.R.S32.HI R4, RZ, 0x1f, R3.reuse ;  /* 0x0000001fff047819 */ /* 0x100fe20000011403 */
[----:B------:R-:W-:Y:S01]  /*b2f0*/  IMAD.MOV R7, RZ, RZ, -R3 ;  /* 0x000000ffff077224 */ /* 0x000fe200078e0a03 */
[----:B------:R-:W-:Y:S01]  /*b300*/  ULDC.64 UR8, c[0x0][0xae0] ;  /* 0x0002b80000087ab9 */ /* 0x000fe20000000a00 */
[----:B------:R-:W-:-:S02]  /*b310*/  UIADD3 UR4, UR7, UR4, URZ ;  /* 0x0000000407047290 */ /* 0x000fc4000fffe03f */
[----:B------:R-:W-:Y:S01]  /*b320*/  MOV R5, UR7 ;  /* 0x0000000700057c02 */ /* 0x000fe20008000f00 */
[----:B------:R-:W-:Y:S02]  /*b330*/  IMAD R6, R4, UR8, RZ ;  /* 0x0000000804067c24 */ /* 0x000fe4000f8e02ff */
[----:B------:R-:W-:Y:S01]  /*b340*/  IMAD.U32 R4, RZ, RZ, UR6 ;  /* 0x00000006ff047e24 */ /* 0x000fe2000f8e00ff */
[----:B------:R-:W-:Y:S01]  /*b350*/  ULDC.64 UR6, c[0x0][0xad8] ;  /* 0x0002b60000067ab9 */ /* 0x000fe20000000a00 */
[----:B------:R-:W-:Y:S02]  /*b360*/  IMAD.U32 R5, RZ, RZ, UR4 ;  /* 0x00000004ff057e24 */ /* 0x000fe4000f8e00ff */
[----:B------:R-:W-:Y:S02]  /*b370*/  IMAD R7, R11, R7, R8 ;  /* 0x000000070b077224 */ /* 0x000fe400078e0208 */
[C---:B------:R-:W-:Y:S02]  /*b380*/  IMAD R9, R3.reuse, UR9, R6 ;  /* 0x0000000903097c24 */ /* 0x040fe4000f8e0206 */
[----:B------:R-:W-:Y:S01]  /*b390*/  IMAD.WIDE.U32 R4, R3, UR8, R4 ;  /* 0x0000000803047c25 */ /* 0x000fe2000f8e0004 */
[----:B------:R-:W-:-:S03]  /*b3a0*/  SHF.R.S32.HI R3, RZ, 0x1f, R7 ;  /* 0x0000001fff037819 */ /* 0x000fc60000011407 */
[----:B------:R-:W-:Y:S02]  /*b3b0*/  IMAD.IADD R5, R5, 0x1, R9 ;  /* 0x0000000105057824 */ /* 0x000fe400078e0209 */
[----:B------:R-:W-:Y:S02]  /*b3c0*/  IMAD R6, R3, UR6, RZ ;  /* 0x0000000603067c24 */ /* 0x000fe4000f8e02ff */
[----:B------:R-:W-:Y:S02]  /*b3d0*/  IMAD R8, R13, 0x80, R18 ;  /* 0x000000800d087824 */ /* 0x000fe400078e0212 */
[----:B-----5:R-:W-:Y:S02]  /*b3e0*/  IMAD R11, R0, R11, RZ ;  /* 0x0000000b000b7224 */ /* 0x020fe400078e02ff */
[C---:B------:R-:W-:Y:S02]  /*b3f0*/  IMAD R3, R7.reuse, UR7, R6 ;  /* 0x0000000707037c24 */ /* 0x040fe4000f8e0206 */
[----:B------:R-:W-:Y:S01]  /*b400*/  IMAD.WIDE.U32 R4, R7, UR6, R4 ;  /* 0x0000000607047c25 */ /* 0x000fe2000f8e0004 */
[----:B------:R-:W-:Y:S01]  /*b410*/  ISETP.GE.AND P2, PT, R8, R11, PT ;  /* 0x0000000b0800720c */ /* 0x000fe20003f46270 */
[----:B------:R-:W-:-:S02]  /*b420*/  ULDC.64 UR6, c[0x0][0xa80] ;  /* 0x0002a00000067ab9 */ /* 0x000fc40000000a00 */
[----:B------:R-:W-:Y:S01]  /*b430*/  VIADD R0, R8, 0x20 ;  /* 0x0000002008007836 */ /* 0x000fe20000000000 */
[----:B------:R-:W-:Y:S02]  /*b440*/  IADD3 R3, R5, R3, RZ ;  /* 0x0000000305037210 */ /* 0x000fe40007ffe0ff */
[----:B------:R-:W-:Y:S02]  /*b450*/  LEA R6, P3, R4, UR6, 0x1 ;  /* 0x0000000604067c11 */ /* 0x000fe4000f8608ff */
[-C--:B------:R-:W-:Y:S01]  /*b460*/  ISETP.GE.AND P1, PT, R0, R11.reuse, PT ;  /* 0x0000000b0000720c */ /* 0x080fe20003f26270 */
[----:B------:R-:W-:Y:S01]  /*b470*/  VIADD R0, R8, 0x40 ;  /* 0x0000004008007836 */ /* 0x000fe20000000000 */
[----:B------:R-:W-:Y:S01]  /*b480*/  LEA.HI.X R3, R4, UR7, R3, 0x1, P3 ;  /* 0x0000000704037c11 */ /* 0x000fe200098f0c03 */
[----:B------:R0:W1:Y:S03]  /*b490*/  SHFL.IDX PT, R7, R6, RZ, 0x181f ;  /* 0x00181fff06077589 */ /* 0x00006600000e0000 */
[----:B------:R-:W-:Y:S01]  /*b4a0*/  ISETP.GE.AND P0, PT, R0, R11, PT ;  /* 0x0000000b0000720c */ /* 0x000fe20003f06270 */
[----:B------:R0:W2:Y:S01]  /*b4b0*/  SHFL.IDX PT, R5, R3, RZ, 0x181f ;  /* 0x00181fff03057589 */ /* 0x0000a200000e0000 */
[----:B------:R-:W-:Y:S11]  /*b4c0*/  @P2 BRA `(.L_x_276) ;  /* 0x0000000000242947 */ /* 0x000ff60003800000 */
[----:B------:R-:W-:Y:S02]  /*b4d0*/  ULDC UR4, c[0x0][0xac8] ;  /* 0x0002b20000047ab9 */ /* 0x000fe40000000800 */
[----:B------:R-:W-:Y:S02]  /*b4e0*/  ISETP.GE.AND P4, PT, R2, UR4, PT ;  /* 0x0000000402007c0c */ /* 0x000fe4000bf86270 */
[----:B------:R-:W-:-:S11]  /*b4f0*/  ISETP.GE.AND P5, PT, R16, UR4, PT ;  /* 0x0000000410007c0c */ /* 0x000fd6000bfa6270 */
[-C--:B-1----:R-:W-:Y:S02]  /*b500*/  @!P4 LEA R12, P2, R2, R7.reuse, 0x1 ;  /* 0x00000007020cc211 */ /* 0x082fe400078408ff */
[----:B------:R-:W-:Y:S02]  /*b510*/  @!P5 LEA R4, P3, R16, R7, 0x1 ;  /* 0x000000071004d211 */ /* 0x000fe400078608ff */
[-C--:B--2---:R-:W-:Y:S02]  /*b520*/  @!P4 LEA.HI.X R13, R2, R5.reuse, R193, 0x1, P2 ;  /* 0x00000005020dc211 */ /* 0x084fe400010f0cc1 */
[----:B------:R-:W-:-:S03]  /*b530*/  @!P5 LEA.HI.X R5, R16, R5, R192, 0x1, P3 ;  /* 0x000000051005d211 */ /* 0x000fc600018f0cc0 */
[----:B------:R3:W-:Y:S04]  /*b540*/  @!P4 ST.E.128 desc[UR50][R12.64], RZ ;  /* 0x000000ff0c00c985 */ /* 0x0007e8000c101d32 */
[----:B------:R3:W-:Y:S02]  /*b550*/  @!P5 ST.E.128 desc[UR50][R4.64], RZ ;  /* 0x000000ff0400d985 */ /* 0x0007e4000c101d32 */
.L_x_276:
[----:B------:R-:W-:Y:S05]  /*b560*/  BSYNC B1 ;  /* 0x0000000000017941 */ /* 0x000fea0003800000 */
.L_x_275:
[----:B--23--:R2:W3:Y:S01]  /*b570*/  SHFL.IDX PT, R5, R3, 0x1, 0x181f ;  /* 0x00381f0003057f89 */ /* 0x00c4e200000e0000 */
[----:B------:R-:W-:Y:S03]  /*b580*/  BSSY B1, `(.L_x_277) ;  /* 0x000000c000017945 */ /* 0x000fe60003800000 */
[----:B-1----:R2:W1:Y:S01]  /*b590*/  SHFL.IDX PT, R7, R6, 0x1, 0x181f ;  /* 0x00381f0006077f89 */ /* 0x00246200000e0000 */
[----:B------:R-:W-:Y:S05]  /*b5a0*/  @P1 BRA `(.L_x_278) ;  /* 0x0000000000241947 */ /* 0x000fea0003800000 */
[----:B------:R-:W-:Y:S02]  /*b5b0*/  ULDC UR4, c[0x0][0xac8] ;  /* 0x0002b20000047ab9 */ /* 0x000fe40000000800 */
[----:B------:R-:W-:Y:S02]  /*b5c0*/  ISETP.GE.AND P3, PT, R2, UR4, PT ;  /* 0x0000000402007c0c */ /* 0x000fe4000bf66270 */
[----:B------:R-:W-:-:S11]  /*b5d0*/  ISETP.GE.AND P4, PT, R16, UR4, PT ;  /* 0x0000000410007c0c */ /* 0x000fd6000bf86270 */
[-C--:B-1----:R-:W-:Y:S02]  /*b5e0*/  @!P3 LEA R12, P1, R2, R7.reuse, 0x1 ;  /* 0x00000007020cb211 */ /* 0x082fe400078208ff */
[----:B------:R-:W-:Y:S02]  /*b5f0*/  @!P4 LEA R4, P2, R16, R7, 0x1 ;  /* 0x000000071004c211 */ /* 0x000fe400078408ff */
[-C--:B---3--:R-:W-:Y:S02]  /*b600*/  @!P3 LEA.HI.X R13, R2, R5.reuse, R193, 0x1, P1 ;  /* 0x00000005020db211 */ /* 0x088fe400008f0cc1 */
[----:B------:R-:W-:-:S03]  /*b610*/  @!P4 LEA.HI.X R5, R16, R5, R192, 0x1, P2 ;  /* 0x000000051005c211 */ /* 0x000fc600010f0cc0 */
[----:B------:R4:W-:Y:S04]  /*b620*/  @!P3 ST.E.128 desc[UR50][R12.64], RZ ;  /* 0x000000ff0c00b985 */ /* 0x0009e8000c101d32 */
[----:B------:R4:W-:Y:S02]  /*b630*/  @!P4 ST.E.128 desc[UR50][R4.64], RZ ;  /* 0x000000ff0400c985 */ /* 0x0009e4000c101d32 */
.L_x_278:
[----:B------:R-:W-:Y:S05]  /*b640*/  BSYNC B1 ;  /* 0x0000000000017941 */ /* 0x000fea0003800000 */
.L_x_277:
[----:B---34-:R3:W4:Y:S01]  /*b650*/  SHFL.IDX PT, R5, R3, 0x2, 0x181f ;  /* 0x00581f0003057f89 */ /* 0x01872200000e0000 */
        /* <DEDUP_REMOVED lines=8> */
[-C--:B----4-:R-:W-:Y:S02]  /*b6e0*/  @!P2 LEA.HI.X R13, R2, R5.reuse, R193, 0x1, P0 ;  /* 0x00000005020da211 */ /* 0x090fe400000f0cc1 */
[----:B------:R-:W-:-:S03]  /*b6f0*/  @!P3 LEA.HI.X R5, R16, R5, R192, 0x1, P1 ;  /* 0x000000051005b211 */ /* 0x000fc600008f0cc0 */
[----:B------:R1:W-:Y:S04]  /*b700*/  @!P2 ST.E.128 desc[UR50][R12.64], RZ ;  /* 0x000000ff0c00a985 */ /* 0x0003e8000c101d32 */
[----:B------:R1:W-:Y:S02]  /*b710*/  @!P3 ST.E.128 desc[UR50][R4.64], RZ ;  /* 0x000000ff0400b985 */ /* 0x0003e4000c101d32 */
.L_x_280:
[----:B------:R-:W-:Y:S05]  /*b720*/  BSYNC B1 ;  /* 0x0000000000017941 */ /* 0x000fea0003800000 */
.L_x_279:
[----:B------:R-:W-:Y:S01]  /*b730*/  VIADD R0, R8, 0x60 ;  /* 0x0000006008007836 */ /* 0x000fe20000000000 */
[----:B0-23--:R-:W0:Y:S04]  /*b740*/  SHFL.IDX PT, R3, R3, 0x3, 0x181f ;  /* 0x00781f0003037f89 */ /* 0x00de2800000e0000 */
[----:B------:R-:W-:Y:S01]  /*b750*/  ISETP.GE.AND P0, PT, R0, R11, PT ;  /* 0x0000000b0000720c */ /* 0x000fe20003f06270 */
[----:B-1--4-:R1:W2:-:S12]  /*b760*/  SHFL.IDX PT, R5, R6, 0x3, 0x181f ;  /* 0x00781f0006057f89 */ /* 0x01229800000e0000 */
[----:B-1----:R-:W-:Y:S05]  /*b770*/  @P0 BRA `(.L_x_271) ;  /* 0x0000000000240947 */ /* 0x002fea0003800000 */
[----:B------:R-:W-:Y:S02]  /*b780*/  ULDC UR4, c[0x0][0xac8] ;  /* 0x0002b20000047ab9 */ /* 0x000fe40000000800 */
[----:B------:R-:W-:Y:S02]  /*b790*/  ISETP.GE.AND P2, PT, R2, UR4, PT ;  /* 0x0000000402007c0c */ /* 0x000fe4000bf46270 */
[----:B------:R-:W-:-:S11]  /*b7a0*/  ISETP.GE.AND P3, PT, R16, UR4, PT ;  /* 0x0000000410007c0c */ /* 0x000fd6000bf66270 */
[-C--:B--2---:R-:W-:Y:S02]  /*b7b0*/  @!P2 LEA R6, P0, R2, R5.reuse, 0x1 ;  /* 0x000000050206a211 */ /* 0x084fe400078008ff */
[----:B------:R-:W-:Y:S02]  /*b7c0*/  @!P3 LEA R4, P1, R16, R5, 0x1 ;  /* 0x000000051004b211 */ /* 0x000fe400078208ff */
[-C--:B0-----:R-:W-:Y:S02]  /*b7d0*/  @!P2 LEA.HI.X R7, R2, R3.reuse, R193, 0x1, P0 ;  /* 0x000000030207a211 */ /* 0x081fe400000f0cc1 */
[----:B------:R-:W-:-:S03]  /*b7e0*/  @!P3 LEA.HI.X R5, R16, R3, R192, 0x1, P1 ;  /* 0x000000031005b211 */ /* 0x000fc600008f0cc0 */
[----:B------:R0:W-:Y:S04]  /*b7f0*/  @!P2 ST.E.128 desc[UR50][R6.64], RZ ;  /* 0x000000ff0600a985 */ /* 0x0001e8000c101d32 */
[----:B------:R0:W-:Y:S02]  /*b800*/  @!P3 ST.E.128 desc[UR50][R4.64], RZ ;  /* 0x000000ff0400b985 */ /* 0x0001e4000c101d32 */
.L_x_271:
[----:B------:R-:W-:Y:S05]  /*b810*/  BSYNC B0 ;  /* 0x0000000000007941 */ /* 0x000fea0003800000 */
.L_x_262:
[----:B------:R-:W-:Y:S02]  /*b820*/  ULDC UR4, c[0x0][0xc3c] ;  /* 0x00030f0000047ab9 */ /* 0x000fe40000000800 */
[----:B------:R-:W-:-:S13]  /*b830*/  ISETP.GE.AND P0, PT, R51, UR4, PT ;  /* 0x0000000433007c0c */ /* 0x000fda000bf06270 */
[----:B------:R-:W-:Y:S05]  /*b840*/  @!P0 BRA `(.L_x_281) ;  /* 0xffffff5400448947 */ /* 0x000fea000383ffff */
[----:B------:R-:W-:Y:S05]  /*b850*/  EXIT ;  /* 0x000000000000794d */ /* 0x000fea0003800000 */
.L_x_234:
[----:B------:R-:W-:-:S08]  /*b860*/  NOP ;  /* 0x0000000000007918 */ /* 0x000fd00000000000 */
[----:B------:R-:W0:-:S00]  /*b870*/  USETMAXREG.DEALLOC.CTAPOOL 0x28 ;  /* 0x00000028000079c8 */ /* 0x000e0000080e0500 */
[----:B0-----:R-:W-:Y:S02]  /*b880*/  LOP3.LUT R0, R0, 0x3, RZ, 0xc0, !PT ;  /* 0x0000000300007812 */ /* 0x001fe400078ec0ff */
[----:B------:R-:W-:-:S04]  /*b890*/  LOP3.LUT R30, R30, 0xfffffbff, RZ, 0xc0, !PT ;  /* 0xfffffbff1e1e7812 */ /* 0x000fc800078ec0ff */
[----:B------:R-:W0:Y:S02]  /*b8a0*/  SHFL.IDX PT, R0, R0, RZ, 0x1f ;  /* 0x00001fff00007589 */ /* 0x000e2400000e0000 */
[----:B0-----:R-:W-:-:S13]  /*b8b0*/  ISETP.NE.AND P0, PT, R0, RZ, PT ;  /* 0x000000ff0000720c */ /* 0x001fda0003f05270 */
[----:B------:R-:W-:Y:S01]  /*b8c0*/  @P0 BAR.SYNC.DEFER_BLOCKING 0x5, 0x180 ;  /* 0x0146000000000b1d */ /* 0x000fe20000010000 */
[----:B------:R-:W-:Y:S02]  /*b8d0*/  @P0 MOV R3, 0x400 ;  /* 0x0000040000030802 */ /* 0x000fe40000000f00 */
[----:B------:R-:W-:Y:S02]  /*b8e0*/  @P0 LOP3.LUT R30, R30, 0x400, RZ, 0xfc, !PT ;  /* 0x000004001e1e0812 */ /* 0x000fe400078efcff */
[----:B------:R-:W-:-:S05]  /*b8f0*/  @P0 LEA R2, R2, R3, 0x18 ;  /* 0x0000000302020211 */ /* 0x000fca00078ec0ff */
[----:B------:R-:W0:Y:S02]  /*b900*/  @P0 LDS.128 R16, [R2+0x228d0] ;  /* 0x0228d00002100984 */ /* 0x000e240000000c00 */
[----:B0-----:R-:W-:Y:S01]  /*b910*/  @P0 R2UR UR40, R19 ;  /* 0x00000000132802ca */ /* 0x001fe200000e0000 */
[----:B------:R-:W-:Y:S06]  /*b920*/  @P0 BAR.ARV 0x4, 0x180 ;  /* 0x0106000000000b1d */ /* 0x000fec0000002000 */
[----:B------:R-:W-:Y:S08]  /*b930*/  @P0 BRA `(.L_x_282) ;  /* 0x00000008000c0947 */ /* 0x000ff00003800000 */
[----:B------:R-:W0:Y:S01]  /*b940*/  S2R R4, SR_TID.X ;  /* 0x0000000000047919 */ /* 0x000e220000002100 */
[----:B------:R-:W-:Y:S01]  /*b950*/  ULDC UR4, c[0x0][0xc3c] ;  /* 0x00030f0000047ab9 */ /* 0x000fe20000000800 */
[----:B------:R-:W-:Y:S01]  /*b960*/  IMAD.MOV.U32 R0, RZ, RZ, RZ ;  /* 0x000000ffff007224 */ /* 0x000fe200078e00ff */
[----:B------:R-:W1:Y:S01]  /*b970*/  LDC R11, c[0x0][0xc38] ;  /* 0x00030e00ff0b7b82 */ /* 0x000e620000000800 */
[----:B0-----:R-:W-:-:S04]  /*b980*/  LOP3.LUT R5, R4, 0x1f, RZ, 0xc0, !PT ;  /* 0x0000001f04057812 */ /* 0x001fc800078ec0ff */
[----:B------:R-:W-:-:S04]  /*b990*/  ISETP.NE.AND P0, PT, R5, 0x1f, PT ;  /* 0x0000001f0500780c */ /* 0x000fc80003f05270 */
[----:B------:R-:W-:-:S13]  /*b9a0*/  ISETP.GE.OR P1, PT, R5, UR4, !P0 ;  /* 0x0000000405007c0c */ /* 0x000fda000c726670 */
[----:B------:R-:W0:Y:S02]  /*b9b0*/  @!P1 LDC.64 R2, c[0x0][0xc80] ;  /* 0x00032000ff029b82 */ /* 0x000e240000000a00 */
[----:B0-----:R-:W-:-:S05]  /*b9c0*/  @!P1 IMAD.WIDE.U32 R2, R5, 0x4, R2 ;  /* 0x0000000405029825 */ /* 0x001fca00078e0002 */
[----:B------:R-:W2:Y:S01]  /*b9d0*/  @!P1 LDG.E R0, desc[UR50][R2.64] ;  /* 0x0000003202009981 */ /* 0x000ea2000c1e1900 */
[C---:B------:R-:W-:Y:S01]  /*b9e0*/  ISETP.NE.AND P1, PT, R5.reuse, RZ, PT ;  /* 0x000000ff0500720c */ /* 0x040fe20003f25270 */
[----:B------:R-:W-:Y:S01]  /*b9f0*/  UMOV UR4, URZ ;  /* 0x0000003f00047c82 */ /* 0x000fe20008000000 */
[C---:B------:R-:W-:Y:S01]  /*ba00*/  ISETP.GE.U32.AND P2, PT, R5.reuse, 0x2, PT ;  /* 0x000000020500780c */ /* 0x040fe20003f46070 */
[----:B------:R-:W-:Y:S01]  /*ba10*/  IMAD.MOV.U32 R16, RZ, RZ, RZ ;  /* 0x000000ffff107224 */ /* 0x000fe200078e00ff */
[C---:B------:R-:W-:Y:S02]  /*ba20*/  ISETP.GE.U32.AND P3, PT, R5.reuse, 0x4, PT ;  /* 0x000000040500780c */ /* 0x040fe40003f66070 */
[C---:B------:R-:W-:Y:S02]  /*ba30*/  ISETP.GE.U32.AND P4, PT, R5.reuse, 0x8, PT ;  /* 0x000000080500780c */ /* 0x040fe40003f86070 */
[----:B------:R-:W-:Y:S01]  /*ba40*/  ISETP.GE.U32.AND P5, PT, R5, 0x10, PT ;  /* 0x000000100500780c */ /* 0x000fe20003fa6070 */
[----:B--2---:R-:W0:Y:S02]  /*ba50*/  SHFL.UP PT, R4, R0, 0x1, RZ ;  /* 0x0420000000047989 */ /* 0x004e2400000e00ff */
[----:B0-----:R-:W-:-:S05]  /*ba60*/  SEL R7, R4, RZ, P1 ;  /* 0x000000ff04077207 */ /* 0x001fca0000800000 */
[----:B------:R-:W-:-:S05]  /*ba70*/  IMAD.IADD R7, R0, 0x1, R7 ;  /* 0x0000000100077824 */ /* 0x000fca00078e0207 */
[----:B------:R-:W0:Y:S02]  /*ba80*/  SHFL.UP PT, R4, R7, 0x2, RZ ;  /* 0x0440000007047989 */ /* 0x000e2400000e00ff */
        /* <DEDUP_REMOVED lines=9> */
[----:B0-----:R-:W-:-:S04]  /*bb20*/  SEL R7, R6, RZ, P5 ;  /* 0x000000ff06077207 */ /* 0x001fc80002800000 */
[----:B------:R-:W-:Y:S02]  /*bb30*/  IADD3 R6, R2, R7, RZ ;  /* 0x0000000702067210 */ /* 0x000fe40007ffe0ff */
[----:B------:R-:W0:Y:S03]  /*bb40*/  S2R R7, SR_CTAID.X ;  /* 0x0000000000077919 */ /* 0x000e260000002500 */
[----:B------:R-:W1:Y:S02]  /*bb50*/  SHFL.IDX PT, R4, R6, 0x1f, 0x1f ;  /* 0x03e01f0006047f89 */ /* 0x000e6400000e0000 */
[----:B-1----:R-:W-:-:S04]  /*bb60*/  IMAD R4, R4, R11, RZ ;  /* 0x0000000b04047224 */ /* 0x002fc800078e02ff */
[----:B------:R-:W-:Y:S01]  /*bb70*/  IMAD.MOV.U32 R3, RZ, RZ, R4 ;  /* 0x000000ffff037224 */ /* 0x000fe200078e0004 */
[----:B0-----:R-:W-:-:S13]  /*bb80*/  ISETP.GT.AND P6, PT, R4, R7, PT ;  /* 0x000000070400720c */ /* 0x001fda0003fc4270 */
[----:B------:R-:W-:Y:S05]  /*bb90*/  @P6 BRA `(.L_x_283) ;  /* 0x0000000000946947 */ /* 0x000fea0003800000 */
[----:B------:R-:W-:Y:S01]  /*bba0*/  IMAD.MOV.U32 R4, RZ, RZ, R3 ;  /* 0x000000ffff047224 */ /* 0x000fe200078e0003 */
[----:B------:R-:W-:Y:S01]  /*bbb0*/  UMOV UR4, URZ ;  /* 0x0000003f00047c82 */ /* 0x000fe20008000000 */
[----:B------:R-:W-:-:S05]  /*bbc0*/  ULDC UR5, c[0x0][0xc3c] ;  /* 0x00030f0000057ab9 */ /* 0x000fca0000000800 */
.L_x_287:
[----:B------:R-:W-:-:S04]  /*bbd0*/  UIADD3 UR4, UR4, 0x1f, URZ ;  /* 0x0000001f04047890 */ /* 0x000fc8000fffe03f */
[----:B------:R-:W-:-:S06]  /*bbe0*/  UISETP.GE.AND UP0, UPT, UR4, UR5, UPT ;  /* 0x000000050400728c */ /* 0x000fcc000bf06270 */
[----:B------:R-:W-:-:S13]  /*bbf0*/  PLOP3.LUT P6, PT, PT, PT, UP0, 0x40, 0x0 ;  /* 0x000000000000781c */ /* 0x000fda0003fce808 */
[----:B------:R-:W-:Y:S05]  /*bc00*/  @!P6 BRA `(.L_x_284) ;  /* 0x00000004002ce947 */ /* 0x000fea0003800000 */
[----:B------:R-:W-:Y:S01]  /*bc10*/  VIADD R9, R5, UR4 ;  /* 0x0000000405097c36 */ /* 0x000fe20008000000 */
[----:B------:R-:W-:Y:S01]  /*bc20*/  BSSY B0, `(.L_x_285) ;  /* 0x0000007000007945 */ /* 0x000fe20003800000 */
[----:B------:R-:W-:-:S03]  /*bc30*/  IMAD.MOV.U32 R0, RZ, RZ, RZ ;  /* 0x000000ffff007224 */ /* 0x000fc600078e00ff */
[----:B------:R-:W-:-:S13]  /*bc40*/  ISETP.GE.OR P6, PT, R9, UR5, !P0 ;  /* 0x0000000509007c0c */ /* 0x000fda000c7c6670 */
[----:B------:R-:W-:Y:S05]  /*bc50*/  @P6 BRA `(.L_x_286) ;  /* 0x00000000000c6947 */ /* 0x000fea0003800000 */
[----:B------:R-:W0:Y:S02]  /*bc60*/  LDC.64 R2, c[0x0][0xc80] ;  /* 0x00032000ff027b82 */ /* 0x000e240000000a00 */
[----:B0-----:R-:W-:-:S05]  /*bc70*/  IMAD.WIDE R2, R9, 0x4, R2 ;  /* 0x0000000409027825 */ /* 0x001fca00078e0202 */
[----:B------:R0:W5:Y:S02]  /*bc80*/  LDG.E R0, desc[UR50][R2.64] ;  /* 0x0000003202007981 */ /* 0x000164000c1e1900 */
.L_x_286:
[----:B------:R-:W-:Y:S05]  /*bc90*/  BSYNC B0 ;  /* 0x0000000000007941 */ /* 0x000fea0003800000 */
.L_x_285:
[----:B0----5:R-:W0:Y:S02]  /*bca0*/  SHFL.UP PT, R2, R0, 0x1, RZ ;  /* 0x0420000000027989 */ /* 0x021e2400000e00ff */
[----:B0-----:R-:W-:-:S05]  /*bcb0*/  SEL R3, R2, RZ, P1 ;  /* 0x000000ff02037207 */ /* 0x001fca0000800000 */
[----:B------:R-:W-:-:S05]  /*bcc0*/  IMAD.IADD R3, R0, 0x1, R3 ;  /* 0x0000000100037824 */ /* 0x000fca00078e0203 */
[----:B------:R-:W0:Y:S02]  /*bcd0*/  SHFL.UP PT, R2, R3, 0x2, RZ ;  /* 0x0440000003027989 */ /* 0x000e2400000e00ff */
[----:B0-----:R-:W-:-:S04]  /*bce0*/  SEL R2, R2, RZ, P2 ;  /* 0x000000ff02027207 */ /* 0x001fc80001000000 */
[----:B------:R-:W-:-:S05]  /*bcf0*/  IADD3 R2, R3, R2, RZ ;  /* 0x0000000203027210 */ /* 0x000fca0007ffe0ff */
        /* <DEDUP_REMOVED lines=8> */
[----:B------:R-:W-:Y:S02]  /*bd80*/  IMAD.IADD R6, R6, 0x1, R11 ;  /* 0x0000000106067824 */ /* 0x000fe400078e020b */
[----:B------:R-:W0:Y:S03]  /*bd90*/  LDC R11, c[0x0][0xc38] ;  /* 0x00030e00ff0b7b82 */ /* 0x000e260000000800 */
[----:B------:R-:W0:Y:S02]  /*bda0*/  SHFL.IDX PT, R3, R6, 0x1f, 0x1f ;  /* 0x03e01f0006037f89 */ /* 0x000e2400000e0000 */
[----:B0-----:R-:W-:-:S04]  /*bdb0*/  IMAD R3, R3, R11, RZ ;  /* 0x0000000b03037224 */ /* 0x001fc800078e02ff */
[----:B------:R-:W-:-:S05]  /*bdc0*/  IMAD.IADD R4, R3, 0x1, R4 ;  /* 0x0000000103047824 */ /* 0x000fca00078e0204 */
[----:B------:R-:W-:-:S13]  /*bdd0*/  ISETP.GT.AND P6, PT, R4, R7, PT ;  /* 0x000000070400720c */ /* 0x000fda0003fc4270 */
[----:B------:R-:W-:Y:S05]  /*bde0*/  @!P6 BRA `(.L_x_287) ;  /* 0xfffffffc0078e947 */ /* 0x000fea000383ffff */
.L_x_283:
[----:B------:R-:W-:-:S04]  /*bdf0*/  IMAD.IADD R8, R4, 0x1, -R3 ;  /* 0x0000000104087824 */ /* 0x000fc800078e0a03 */
[----:B------:R-:W-:-:S05]  /*be00*/  IMAD R2, R6, R11, R8 ;  /* 0x0000000b06027224 */ /* 0x000fca00078e0208 */
[----:B------:R-:W-:-:S13]  /*be10*/  ISETP.GT.AND P0, PT, R2, R7, PT ;  /* 0x000000070200720c */ /* 0x000fda0003f04270 */
[----:B------:R-:W-:Y:S02]  /*be20*/  VOTEU.ANY UR5, UPT, !P0 ;  /* 0x0000000000057886 */ /* 0x000fe400040e0100 */
[----:B------:R-:W-:Y:S02]  /*be30*/  UPOPC UR40, UR5 ;  /* 0x00000005002872bf */ /* 0x000fe40008000000 */
[----:B------:R-:W-:-:S04]  /*be40*/  ISETP.NE.AND P0, PT, RZ, UR5, PT ;  /* 0x00000005ff007c0c */ /* 0x000fc8000bf05270 */
[----:B------:R-:W-:-:S05]  /*be50*/  IMAD.U32 R13, RZ, RZ, UR40 ;  /* 0x00000028ff0d7e24 */ /* 0x000fca000f8e00ff */
[----:B------:R-:W0:Y:S02]  /*be60*/  SHFL.IDX PT, R10, R0, R13, 0x1f ;  /* 0x00001f0d000a7589 */ /* 0x000e2400000e0000 */
[----:B0-----:R-:W-:-:S04]  /*be70*/  IABS R9, R10 ;  /* 0x0000000a00097213 */ /* 0x001fc80000000000 */
[----:B------:R-:W0:Y:S08]  /*be80*/  I2F.RP R4, R9 ;  /* 0x0000000900047306 */ /* 0x000e300000209400 */
[----:B0-----:R-:W0:Y:S02]  /*be90*/  MUFU.RCP R4, R4 ;  /* 0x0000000400047308 */ /* 0x001e240000001000 */
[----:B0-----:R-:W-:-:S06]  /*bea0*/  IADD3 R2, R4, 0xffffffe, RZ ;  /* 0x0ffffffe04027810 */ /* 0x001fcc0007ffe0ff */
[----:B------:R0:W1:Y:S01]  /*beb0*/  F2I.FTZ.U32.TRUNC.NTZ R3, R2 ;  /* 0x0000000200037305 */ /* 0x000062000021f000 */
[----:B------:R-:W-:Y:S05]  /*bec0*/  @!P0 BRA `(.L_x_288) ;  /* 0x00000000000c8947 */ /* 0x000fea0003800000 */
[----:B------:R-:W-:-:S06]  /*bed0*/  UIADD3 UR5, UR40, -0x1, URZ ;  /* 0xffffffff28057890 */ /* 0x000fcc000fffe03f */
[----:B------:R-:W-:-:S05]  /*bee0*/  IMAD.U32 R13, RZ, RZ, UR5 ;  /* 0x00000005ff0d7e24 */ /* 0x000fca000f8e00ff */
[----:B------:R2:W3:Y:S02]  /*bef0*/  SHFL.IDX PT, R16, R6, R13, 0x1f ;  /* 0x00001f0d06107589 */ /* 0x0004e400000e0000 */
.L_x_288:
[----:B---3--:R-:W-:Y:S01]  /*bf00*/  IMAD R16, R16, R11, R8 ;  /* 0x0000000b10107224 */ /* 0x008fe200078e0208 */
[----:B0-----:R-:W-:Y:S01]  /*bf10*/  IABS R2, R10 ;  /* 0x0000000a00027213 */ /* 0x001fe20000000000 */
[----:B-1----:R-:W-:Y:S01]  /*bf20*/  IMAD.MOV R0, RZ, RZ, -R3 ;  /* 0x000000ffff007224 */ /* 0x002fe200078e0a03 */
[----:B------:R-:W-:Y:S01]  /*bf30*/  UIADD3 UR40, UR40, UR4, URZ ;  /* 0x0000000428287290 */ /* 0x000fe2000fffe03f */
[----:B------:R-:W-:Y:S02]  /*bf40*/  IMAD.IADD R11, R7, 0x1, -R16 ;  /* 0x00000001070b7824 */ /* 0x000fe400078e0a10 */
[----:B------:R-:W-:Y:S02]  /*bf50*/  IMAD.MOV R4, RZ, RZ, -R2 ;  /* 0x000000ffff047224 */ /* 0x000fe400078e0a02 */
[----:B------:R-:W-:Y:S01]  /*bf60*/  IMAD R7, R0, R9, RZ ;  /* 0x0000000900077224 */ /* 0x000fe200078e02ff */
[----:B------:R-:W-:Y:S01]  /*bf70*/  IABS R0, R11 ;  /* 0x0000000b00007213 */ /* 0x000fe20000000000 */
[----:B------:R-:W-:-:S04]  /*bf80*/  IMAD.MOV.U32 R2, RZ, RZ, RZ ;  /* 0x000000ffff027224 */ /* 0x000fc800078e00ff */
[----:B------:R-:W-:-:S04]  /*bf90*/  IMAD.HI.U32 R2, R3, R7, R2 ;  /* 0x0000000703027227 */ /* 0x000fc800078e0002 */
[----:B------:R-:W-:Y:S01]  /*bfa0*/  IMAD.MOV.U32 R3, RZ, RZ, R0 ;  /* 0x000000ffff037224 */ /* 0x000fe200078e0000 */
[----:B------:R-:W-:-:S03]  /*bfb0*/  MOV R0, R4 ;  /* 0x0000000400007202 */ /* 0x000fc60000000f00 */
[----:B------:R-:W-:-:S04]  /*bfc0*/  IMAD.HI.U32 R2, R2, R3, RZ ;  /* 0x0000000302027227 */ /* 0x000fc800078e00ff */
[----:B------:R-:W-:-:S05]  /*bfd0*/  IMAD R0, R2, R0, R3 ;  /* 0x0000000002007224 */ /* 0x000fca00078e0203 */
[----:B------:R-:W-:-:S13]  /*bfe0*/  ISETP.GT.U32.AND P1, PT, R9, R0, PT ;  /* 0x000000000900720c */ /* 0x000fda0003f24070 */
[----:B------:R-:W-:Y:S02]  /*bff0*/  @!P1 IMAD.IADD R0, R0, 0x1, -R9 ;  /* 0x0000000100009824 */ /* 0x000fe400078e0a09 */
[----:B------:R-:W-:Y:S01]  /*c000*/  @!P1 VIADD R2, R2, 0x1 ;  /* 0x0000000102029836 */ /* 0x000fe20000000000 */
[----:B------:R-:W-:Y:S02]  /*c010*/  ISETP.NE.AND P1, PT, R10, RZ, PT ;  /* 0x000000ff0a00720c */ /* 0x000fe40003f25270 */
[----:B------:R-:W-:Y:S02]  /*c020*/  ISETP.GE.U32.AND P0, PT, R0, R9, PT ;  /* 0x000000090000720c */ /* 0x000fe40003f06070 */
[----:B------:R-:W-:-:S04]  /*c030*/  LOP3.LUT R0, R11, R10, RZ, 0x3c, !PT ;  /* 0x0000000a0b007212 */ /* 0x000fc800078e3cff */
[----:B------:R-:W-:-:S07]  /*c040*/  ISETP.GE.AND P2, PT, R0, RZ, PT ;  /* 0x000000ff0000720c */ /* 0x000fce0003f46270 */
[----:B------:R-:W-:-:S06]  /*c050*/  @P0 VIADD R2, R2, 0x1 ;  /* 0x0000000102020836 */ /* 0x000fcc0000000000 */
[----:B------:R-:W-:Y:S01]  /*c060*/  @!P2 IMAD.MOV R2, RZ, RZ, -R2 ;  /* 0x000000ffff02a224 */ /* 0x000fe200078e0a02 */
[----:B------:R-:W-:-:S05]  /*c070*/  @!P1 LOP3.LUT R2, RZ, R10, RZ, 0x33, !PT ;  /* 0x0000000aff029212 */ /* 0x000fca00078e33ff */
[--C-:B------:R-:W-:Y:S02]  /*c080*/  IMAD.MOV R17, RZ, RZ, -R2.reuse ;  /* 0x000000ffff117224 */ /* 0x100fe400078e0a02 */
[----:B------:R-:W-:Y:S02]  /*c090*/  IMAD.MOV.U32 R18, RZ, RZ, R2 ;  /* 0x000000ffff127224 */ /* 0x000fe400078e0002 */
[----:B------:R-:W-:Y:S01]  /*c0a0*/  IMAD R17, R10, R17, R11 ;  /* 0x000000110a117224 */ /* 0x000fe200078e020b */
[----:B------:R-:W-:Y:S06]  /*c0b0*/  BRA `(.L_x_289) ;  /* 0x0000000000107947 */ /* 0x000fec0003800000 */
.L_x_284:
[----:B------:R-:W-:Y:S01]  /*c0c0*/  MOV R16, R7 ;  /* 0x0000000700107202 */ /* 0x000fe20000000f00 */
[----:B------:R-:W-:Y:S01]  /*c0d0*/  IMAD.MOV.U32 R17, RZ, RZ, RZ ;  /* 0x000000ffff117224 */ /* 0x000fe200078e00ff */
[----:B------:R-:W-:Y:S01]  /*c0e0*/  ULDC UR40, c[0x0][0xc3c] ;  /* 0x00030f0000287ab9 */ /* 0x000fe20000000800 */
[----:B------:R-:W-:-:S07]  /*c0f0*/  IMAD.MOV.U32 R18, RZ, RZ, RZ ;  /* 0x000000ffff127224 */ /* 0x000fce00078e00ff */
.L_x_289:
[----:B------:R-:W-:Y:S01]  /*c100*/  ISETP.NE.AND P0, PT, R5, RZ, PT ;  /* 0x000000ff0500720c */ /* 0x000fe20003f05270 */
[----:B------:R-:W-:-:S12]  /*c110*/  IMAD.U32 R19, RZ, RZ, UR40 ;  /* 0x00000028ff137e24 */ /* 0x000fd8000f8e00ff */
[----:B------:R-:W0:Y:S01]  /*c120*/  @!P0 S2R R3, SR_CgaCtaId ;  /* 0x0000000000038919 */ /* 0x000e220000008800 */
[----:B------:R-:W-:-:S04]  /*c130*/  @!P0 MOV R0, 0x400 ;  /* 0x0000040000008802 */ /* 0x000fc80000000f00 */
[----:B0-----:R-:W-:-:S05]  /*c140*/  @!P0 LEA R0, R3, R0, 0x18 ;  /* 0x0000000003008211 */ /* 0x001fca00078ec0ff */
[----:B------:R0:W-:Y:S01]  /*c150*/  @!P0 STS.128 [R0+0x228d0], R16 ;  /* 0x0228d01000008388 */ /* 0x0001e20000000c00 */
[----:B------:R-:W-:Y:S06]  /*c160*/  BAR.ARV 0x5, 0x180 ;  /* 0x0146000000007b1d */ /* 0x000fec0000002000 */
.L_x_282:
[----:B------:R-:W-:Y:S01]  /*c170*/  ULDC UR4, c[0x0][0xc3c] ;  /* 0x00030f0000047ab9 */ /* 0x000fe20000000800 */
[----:B------:R1:W-:Y:S01]  /*c180*/  STL [R1+0x18], RZ ;  /* 0x000018ff01007387 */ /* 0x0003e20000100800 */
[----:B------:R-:W-:Y:S01]  /*c190*/  UISETP.GE.AND UP0, UPT, UR40, UR4, UPT ;  /* 0x000000042800728c */ /* 0x000fe2000bf06270 */
[----:B------:R-:W-:Y:S02]  /*c1a0*/  IMAD.MOV.U32 R35, RZ, RZ, 0x1 ;  /* 0x00000001ff237424 */ /* 0x000fe400078e00ff */
[----:B------:R-:W-:-:S03]  /*c1b0*/  IMAD.MOV.U32 R32, RZ, RZ, RZ ;  /* 0x000000ffff207224 */ /* 0x000fc600078e00ff */
[----:B------:R-:W-:-:S13]  /*c1c0*/  PLOP3.LUT P0, PT, PT, PT, UP0, 0x80, 0x0 ;  /* 0x000000000000781c */ /* 0x000fda0003f0f008 */
[----:B-1----:R-:W-:Y:S05]  /*c1d0*/  @P0 BRA `(.L_x_290) ;  /* 0x0000005800c00947 */ /* 0x002fea0003800000 */
[----:B------:R-:W1:Y:S01]  /*c1e0*/  S2R R10, SR_TID.X ;  /* 0x00000000000a7919 */ /* 0x000e620000002100 */
[----:B------:R-:W3:Y:S01]  /*c1f0*/  S2UR UR4, SR_CgaCtaId ;  /* 0x00000000000479c3 */ /* 0x000ee20000008800 */
[----:B------:R-:W-:Y:S01]  /*c200*/  MOV R22, 0x400 ;  /* 0x0000040000167802 */ /* 0x000fe20000000f00 */
[----:B------:R-:W-:Y:S01]  /*c210*/  IMAD.MOV.U32 R32, RZ, RZ, RZ ;  /* 0x000000ffff207224 */ /* 0x000fe200078e00ff */
[----:B------:R-:W-:Y:S01]  /*c220*/  MOV R35, 0x1 ;  /* 0x0000000100237802 */ /* 0x000fe20000000f00 */
[----:B------:R-:W-:Y:S02]  /*c230*/  ULOP3.LUT UR46, UR38, 0x2, URZ, 0xfc, !UPT ;  /* 0x00000002262e7892 */ /* 0x000fe4000f8efc3f */
[----:B------:R-:W-:Y:S01]  /*c240*/  ULOP3.LUT UR48, UR38, 0x1, URZ, 0xfc, !UPT ;  /* 0x0000000126307892 */ /* 0x000fe2000f8efc3f */
[----:B------:R-:W-:Y:S01]  /*c250*/  ULDC UR49, c[0x0][0xc] ;  /* 0x0000030000317ab9 */ /* 0x000fe20000000800 */
[C---:B-1----:R-:W-:Y:S01]  /*c260*/  IMAD.SHL.U32 R5, R10.reuse, 0x20, RZ ;  /* 0x000000200a057824 */ /* 0x042fe200078e00ff */
[C---:B------:R-:W-:Y:S01]  /*c270*/  LOP3.LUT R8, R10.reuse, 0x7f, RZ, 0xc0, !PT ;  /* 0x0000007f0a087812 */ /* 0x040fe200078ec0ff */
[C---:B------:R-:W-:Y:S01]  /*c280*/  IMAD.SHL.U32 R9, R10.reuse, 0x4, RZ ;  /* 0x000000040a097824 */ /* 0x040fe200078e00ff */
[----:B------:R-:W-:-:S02]  /*c290*/  SHF.L.U32 R2, R10, 0x7, RZ ;  /* 0x000000070a027819 */ /* 0x000fc400000006ff */
[C---:B------:R-:W-:Y:S02]  /*c2a0*/  LOP3.LUT R4, R5.reuse, 0x80, RZ, 0xc0, !PT ;  /* 0x0000008005047812 */ /* 0x040fe400078ec0ff */
[----:B0-----:R-:W-:Y:S02]  /*c2b0*/  SHF.R.U32.HI R0, RZ, 0x5, R8 ;  /* 0x00000005ff007819 */ /* 0x001fe40000011608 */
[----:B------:R-:W-:Y:S02]  /*c2c0*/  LOP3.LUT R3, R2, 0x380, RZ, 0xc0, !PT ;  /* 0x0000038002037812 */ /* 0x000fe400078ec0ff */
[C---:B------:R-:W-:Y:S02]  /*c2d0*/  LOP3.LUT R7, R5.reuse, 0x60, RZ, 0xc0, !PT ;  /* 0x0000006005077812 */ /* 0x040fe400078ec0ff */
[----:B--2---:R-:W-:Y:S01]  /*c2e0*/  LOP3.LUT R6, R4, 0x10, R10, 0xf8, !PT ;  /* 0x0000001004067812 */ /* 0x004fe200078ef80a */
[----:B------:R-:W-:Y:S01]  /*c2f0*/  IMAD.SHL.U32 R4, R10, 0x10, RZ ;  /* 0x000000100a047824 */ /* 0x000fe200078e00ff */
[----:B------:R-:W-:Y:S01]  /*c300*/  LOP3.LUT R5, R5, 0x100, RZ, 0xc0, !PT ;  /* 0x0000010005057812 */ /* 0x000fe200078ec0ff */
[----:B------:R-:W-:Y:S01]  /*c310*/  IMAD R3, R0, 0x10, R3 ;  /* 0x0000001000037824 */ /* 0x000fe200078e0203 */
[----:B------:R-:W-:Y:S01]  /*c320*/  LOP3.LUT R6, R6, 0x10, R9, 0x78, !PT ;  /* 0x0000001006067812 */ /* 0x000fe200078e7809 */
[----:B------:R-:W-:Y:S01]  /*c330*/  IMAD R7, R0, 0x200, R7 ;  /* 0x0000020000077824 */ /* 0x000fe200078e0207 */
[----:B------:R-:W-:Y:S01]  /*c340*/  LOP3.LUT R0, R4, 0x3f0, RZ, 0xc0, !PT ;  /* 0x000003f004007812 */ /* 0x000fe200078ec0ff */
[----:B------:R-:W-:Y:S01]  /*c350*/  IMAD.SHL.U32 R9, R10, 0x2, RZ ;  /* 0x000000020a097824 */ /* 0x000fe200078e00ff */
[----:B------:R-:W-:-:S02]  /*c360*/  LOP3.LUT R3, R3, 0x70, R4, 0x78, !PT ;  /* 0x0000007003037812 */ /* 0x000fc400078e7804 */
[----:B------:R-:W-:Y:S02]  /*c370*/  IADD3 R5, R6, R7, R5 ;  /* 0x0000000706057210 */ /* 0x000fe40007ffe005 */
[----:B------:R-:W-:Y:S02]  /*c380*/  LOP3.LUT R9, R0, 0x70, R9, 0x78, !PT ;  /* 0x0000007000097812 */ /* 0x000fe400078e7809 */
[----:B------:R-:W-:Y:S01]  /*c390*/  LOP3.LUT R0, R3, 0xc00, R2, 0xf8, !PT ;  /* 0x00000c0003007812 */ /* 0x000fe200078ef802 */
[----:B------:R-:W-:Y:S01]  /*c3a0*/  STL [R1+0x8], R5 ;  /* 0x0000080501007387 */ /* 0x000fe20000100800 */
[----:B---3--:R-:W-:Y:S01]  /*c3b0*/  IMAD.U32 R3, RZ, RZ, UR4 ;  /* 0x00000004ff037e24 */ /* 0x008fe2000f8e00ff */
[----:B------:R-:W-:Y:S02]  /*c3c0*/  LOP3.LUT P0, RZ, R10, 0x4, RZ, 0xc0, !PT ;  /* 0x000000040aff7812 */ /* 0x000fe4000780c0ff */
[----:B------:R0:W-:Y:S01]  /*c3d0*/  STL [R1+0xc], R0 ;  /* 0x00000c0001007387 */ /* 0x0001e20000100800 */
[----:B------:R-:W-:-:S02]  /*c3e0*/  SHF.R.U32.HI R2, RZ, 0x3, R8 ;  /* 0x00000003ff027819 */ /* 0x000fc40000011608 */
[----:B------:R-:W-:Y:S01]  /*c3f0*/  LEA R22, R3, R22, 0x18 ;  /* 0x0000001603167211 */ /* 0x000fe200078ec0ff */
[----:B------:R-:W-:Y:S01]  /*c400*/  STL [R1+0x18], RZ ;  /* 0x000018ff01007387 */ /* 0x000fe20000100800 */
[----:B------:R-:W-:-:S03]  /*c410*/  LOP3.LUT R31, R4, 0x70, RZ, 0xc0, !PT ;  /* 0x00000070041f7812 */ /* 0x000fc600078ec0ff */
[----:B------:R1:W-:Y:S01]  /*c420*/  STL [R1], R3 ;  /* 0x0000000301007387 */ /* 0x0003e20000100800 */
[----:B0-----:R-:W-:-:S05]  /*c430*/  IMAD.MOV.U32 R0, RZ, RZ, 0x40 ;  /* 0x00000040ff007424 */ /* 0x001fca00078e00ff */
[----:B------:R-:W-:Y:S02]  /*c440*/  SEL R0, R0, 0xffffffc0, !P0 ;  /* 0xffffffc000007807 */ /* 0x000fe40004000000 */
[--C-:B-1----:R-:W-:Y:S02]  /*c450*/  LOP3.LUT R3, R2, 0x70, R4.reuse, 0xf8, !PT ;  /* 0x0000007002037812 */ /* 0x102fe400078ef804 */
[----:B------:R-:W-:Y:S01]  /*c460*/  LOP3.LUT R2, R9, 0x400, R4, 0xf8, !PT ;  /* 0x0000040009027812 */ /* 0x000fe200078ef804 */
[----:B------:R0:W-:Y:S01]  /*c470*/  STL [R1+0x10], R0 ;  /* 0x0000100001007387 */ /* 0x0001e20000100800 */
[----:B------:R-:W-:-:S03]  /*c480*/  LOP3.LUT R3, R3, 0x80, RZ, 0xfc, !PT ;  /* 0x0000008003037812 */ /* 0x000fc600078efcff */
[----:B------:R1:W-:Y:S01]  /*c490*/  STL [R1+0x4], R2 ;  /* 0x0000040201007387 */ /* 0x0003e20000100800 */
[----:B0-----:R-:W-:-:S05]  /*c4a0*/  IMAD.IADD R0, R22, 0x1, R2 ;  /* 0x0000000116007824 */ /* 0x001fca00078e0202 */
[----:B------:R1:W-:Y:S02]  /*c4b0*/  STL [R1+0x14], R0 ;  /* 0x0000140001007387 */ /* 0x0003e40000100800 */
.L_x_363:
[----:B------:R-:W-:Y:S01]  /*c4c0*/  ULDC.64 UR4, c[0x0][0xc88] ;  /* 0x0003220000047ab9 */ /* 0x000fe20000000a00 */
[----:B------:R-:W-:Y:S01]  /*c4d0*/  ULDC.64 UR6, c[0x0][0xa18] ;  /* 0x0002860000067ab9 */ /* 0x000fe20000000a00 */
[----:B------:R-:W-:Y:S01]  /*c4e0*/  UIMAD.WIDE UR4, UR40, 0x4, UR4 ;  /* 0x00000004280478a5 */ /* 0x000fe2000f8e0204 */
[----:B------:R-:W-:-:S05]  /*c4f0*/  ULDC.64 UR8, c[0x0][0xa00] ;  /* 0x0002800000087ab9 */ /* 0x000fca0000000a00 */
[----:B01----:R-:W-:Y:S02]  /*c500*/  IMAD.U32 R2, RZ, RZ, UR4 ;  /* 0x00000004ff027e24 */ /* 0x003fe4000f8e00ff */
[----:B------:R-:W-:Y:S01]  /*c510*/  IMAD.U32 R3, RZ, RZ, UR5 ;  /* 0x00000005ff037e24 */ /* 0x000fe2000f8e00ff */
[----:B------:R-:W-:-:S04]  /*c520*/  ULDC.64 UR4, c[0x0][0xa28] ;  /* 0x00028a0000047ab9 */ /* 0x000fc80000000a00 */
[----:B------:R-:W2:Y:S01]  /*c530*/  LDG.E R2, desc[UR50][R2.64] ;  /* 0x0000003202027981 */ /* 0x000ea2000c1e1900 */
[----:B------:R-:W-:Y:S02]  /*c540*/  UISETP.NE.U32.AND UP1, UPT, UR4, URZ, UPT ;  /* 0x0000003f0400728c */ /* 0x000fe4000bf25070 */
[----:B------:R-:W-:Y:S02]  /*c550*/  UISETP.NE.U32.AND UP0, UPT, UR6, URZ, UPT ;  /* 0x0000003f0600728c */ /* 0x000fe4000bf05070 */
[----:B------:R-:W-:Y:S02]  /*c560*/  UISETP.NE.AND.EX UP1, UPT, UR5, URZ, UPT, UP1 ;  /* 0x0000003f0500728c */ /* 0x000fe4000bf25310 */
[----:B------:R-:W-:Y:S02]  /*c570*/  UISETP.NE.AND.EX UP0, UPT, UR7, URZ, UPT, UP0 ;  /* 0x0000003f0700728c */ /* 0x000fe4000bf05300 */
[----:B------:R-:W-:Y:S02]  /*c580*/  UISETP.NE.U32.AND UP2, UPT, UR8, URZ, UPT ;  /* 0x0000003f0800728c */ /* 0x000fe4000bf45070 */
[----:B------:R-:W-:-:S02]  /*c590*/  PLOP3.LUT P0, PT, PT, PT, UP1, 0x80, 0x0 ;  /* 0x000000000000781c */ /* 0x000fc40003f0f018 */
[----:B------:R-:W-:Y:S01]  /*c5a0*/  PLOP3.LUT P1, PT, PT, PT, UP0, 0x80, 0x0 ;  /* 0x000000000000781c */ /* 0x000fe20003f2f008 */
[----:B------:R-:W-:Y:S01]  /*c5b0*/  UISETP.NE.AND.EX UP5, UPT, UR9, URZ, UPT, UP2 ;  /* 0x0000003f0900728c */ /* 0x000fe2000bfa5320 */
[----:B------:R-:W-:-:S03]  /*c5c0*/  IMAD.MOV.U32 R24, RZ, RZ, RZ ;  /* 0x000000ffff187224 */ /* 0x000fc600078e00ff */
[----:B------:R-:W-:Y:S02]  /*c5d0*/  UP2UR UR47, UPR, URZ, 0x20 ;  /* 0x000000203f2f7883 */ /* 0x000fe40008000000 */
[----:B------:R-:W-:Y:S02]  /*c5e0*/  PLOP3.LUT P2, PT, PT, PT, UP5, 0x80, 0x0 ;  /* 0x000000000000781c */ /* 0x000fe40003f4f058 */
[----:B--2---:R-:W-:-:S13]  /*c5f0*/  R2UR UR44, R2 ;  /* 0x00000000022c72ca */ /* 0x004fda00000e0000 */
[----:B------:R-:W-:Y:S02]  /*c600*/  USHF.R.S32.HI UR45, URZ, 0x1f, UR44 ;  /* 0x0000001f3f2d7899 */ /* 0x000fe4000801142c */
[----:B------:R-:W-:Y:S02]  /*c610*/  @UP1 ULEA UR4, UP3, UR44, UR4, 0x2 ;  /* 0x000000042c041291 */ /* 0x000fe4000f86103f */
[----:B------:R-:W-:Y:S02]  /*c620*/  USHF.L.U32 UR36, UR44, 0x2, URZ ;  /* 0x000000022c247899 */ /* 0x000fe4000800063f */
[----:B------:R-:W-:Y:S02]  /*c630*/  @UP1 ULEA.HI.X UR5, UR44, UR5, UR45, 0x2, UP3 ;  /* 0x000000052c051291 */ /* 0x000fe400098f142d */
[----:B------:R-:W-:Y:S01]  /*c640*/  USHF.L.U64.HI UR37, UR44, 0x2, UR45 ;  /* 0x000000022c257899 */ /* 0x000fe2000801022d */
[----:B------:R-:W-:Y:S01]  /*c650*/  IMAD.U32 R2, RZ, RZ, UR4 ;  /* 0x00000004ff027e24 */ /* 0x000fe2000f8e00ff */
[----:B------:R-:W-:-:S02]  /*c660*/  @UP0 UIADD3 UR6, UP4, UR36, UR6, URZ ;  /* 0x0000000624060290 */ /* 0x000fc4000ff9e03f */
[----:B------:R-:W-:Y:S02]  /*c670*/  MOV R3, UR5 ;  /* 0x0000000500037c02 */ /* 0x000fe40008000f00 */
[----:B------:R-:W-:Y:S02]  /*c680*/  @UP0 UIADD3.X UR7, UR37, UR7, URZ, UP4, !UPT ;  /* 0x0000000725070290 */ /* 0x000fe4000a7fe43f */
[----:B------:R-:W-:Y:S01]  /*c690*/  UIADD3 UR8, UP0, UR36, UR8, URZ ;  /* 0x0000000824087290 */ /* 0x000fe2000ff1e03f */
[----:B------:R0:W5:Y:S03]  /*c6a0*/  @P0 LDG.E R0, desc[UR50][R2.64] ;  /* 0x0000003202000981 */ /* 0x000166000c1e1900 */
[----:B------:R-:W-:Y:S01]  /*c6b0*/  UIADD3.X UR4, UR37, UR9, URZ, UP0, !UPT ;  /* 0x0000000925047290 */ /* 0x000fe200087fe43f */
[----:B0-----:R-:W-:Y:S02]  /*c6c0*/  IMAD.U32 R2, RZ, RZ, UR6 ;  /* 0x00000006ff027e24 */ /* 0x001fe4000f8e00ff */
[----:B------:R-:W-:-:S05]  /*c6d0*/  IMAD.U32 R3, RZ, RZ, UR7 ;  /* 0x00000007ff037e24 */ /* 0x000fca000f8e00ff */
[----:B------:R0:W2:Y:S02]  /*c6e0*/  @P1 LDG.E R4, desc[UR50][R2.64] ;  /* 0x0000003202041981 */ /* 0x0000a4000c1e1900 */
[----:B0-----:R-:W-:Y:S02]  /*c6f0*/  IMAD.U32 R2, RZ, RZ, UR8 ;  /* 0x00000008ff027e24 */ /* 0x001fe4000f8e00ff */
[----:B------:R-:W-:-:S05]  /*c700*/  IMAD.U32 R3, RZ, RZ, UR4 ;  /* 0x00000004ff037e24 */ /* 0x000fca000f8e00ff */
[----:B------:R0:W5:Y:S01]  /*c710*/  @P2 LDG.E R24, desc[UR50][R2.64] ;  /* 0x0000003202182981 */ /* 0x000162000c1e1900 */
[----:B--2---:R-:W-:Y:S01]  /*c720*/  @P1 R2UR UR41, R4 ;  /* 0x00000000042912ca */ /* 0x004fe200000e0000 */
[----:B0-----:R-:W-:-:S14]  /*c730*/  @P1 BRA `(.L_x_291) ;  /* 0x0000000000241947 */ /* 0x001fdc0003800000 */
[----:B------:R-:W-:Y:S01]  /*c740*/  UISETP.NE.AND UP0, UPT, UR47, URZ, UPT ;  /* 0x0000003f2f00728c */ /* 0x000fe2000bf05270 */
[----:B------:R-:W-:-:S05]  /*c750*/  ULDC UR41, c[0x0][0x288] ;  /* 0x0000a20000297ab9 */ /* 0x000fca0000000800 */
[----:B------:R-:W-:-:S13]  /*c760*/  PLOP3.LUT P1, PT, PT, PT, UP0, 0x40, 0x0 ;  /* 0x000000000000781c */ /* 0x000fda0003f2e808 */
[----:B------:R-:W-:Y:S05]  /*c770*/  @P1 BRA `(.L_x_291) ;  /* 0x0000000000141947 */ /* 0x000fea0003800000 */
[----:B------:R-:W2:Y:S04]  /*c780*/  LDG.E R5, desc[UR50][R2.64] ;  /* 0x0000003202057981 */ /* 0x000ea8000c1e1900 */
[----:B------:R-:W3:Y:S01]  /*c790*/  LDG.E R4, desc[UR50][R2.64+0x4] ;  /* 0x0000043202047981 */ /* 0x000ee2000c1e1900 */
[----:B--2---:R-:W-:Y:S02]  /*c7a0*/  R2UR UR4, R5 ;  /* 0x00000000050472ca */ /* 0x004fe400000e0000 */
[----:B---3--:R-:W-:-:S13]  /*c7b0*/  R2UR UR41, R4 ;  /* 0x00000000042972ca */ /* 0x008fda00000e0000 */
[----:B------:R-:W-:-:S12]  /*c7c0*/  UIADD3 UR41, -UR4, UR41, URZ ;  /* 0x0000002904297290 */ /* 0x000fd8000fffe13f */
.L_x_291:
[----:B------:R-:W-:Y:S01]  /*c7d0*/  UMOV UR39, URZ ;  /* 0x0000003f00277c82 */ /* 0x000fe20008000000 */
[----:B------:R-:W-:Y:S01]  /*c7e0*/  ULDC.64 UR6, c[0x0][0xa20] ;  /* 0x0002880000067ab9 */ /* 0x000fe20000000a00 */
[----:B-----5:R-:W-:Y:S01]  /*c7f0*/  @P0 R2UR UR39, R0 ;  /* 0x00000000002702ca */ /* 0x020fe200000e0000 */
[----:B------:R-:W-:Y:S01]  /*c800*/  ULDC.64 UR4, c[0x0][0x418] ;  /* 0x0001060000047ab9 */ /* 0x000fe20000000a00 */
[----:B------:R-:W-:Y:S01]  /*c810*/  ISETP.NE.U32.AND P0, PT, RZ, UR6, PT ;  /* 0x00000006ff007c0c */ /* 0x000fe2000bf05070 */
[----:B------:R-:W-:Y:S01]  /*c820*/  UISETP.NE.U32.AND UP0, UPT, UR4, URZ, UPT ;  /* 0x0000003f0400728c */ /* 0x000fe2000bf05070 */
[----:B------:R-:W-:Y:S01]  /*c830*/  IMAD.U32 R34, RZ, RZ, UR44 ;  /* 0x0000002cff227e24 */ /* 0x000fe2000f8e00ff */
[----:B------:R-:W-:Y:S01]  /*c840*/  ULDC UR42, c[0x0][0x2f0] ;  /* 0x0000bc00002a7ab9 */ /* 0x000fe20000000800 */
[----:B------:R-:W-:Y:S01]  /*c850*/  ISETP.NE.AND.EX P0, PT, RZ, UR7, PT, P0 ;  /* 0x00000007ff007c0c */ /* 0x000fe2000bf05300 */
[----:B------:R-:W-:Y:S01]  /*c860*/  UISETP.NE.AND.EX UP0, UPT, UR5, URZ, UPT, UP0 ;  /* 0x0000003f0500728c */ /* 0x000fe2000bf05300 */
[----:B------:R-:W-:-:S03]  /*c870*/  ULDC UR4, c[0x0][0x424] ;  /* 0x0001090000047ab9 */ /* 0x000fc60000000800 */
[----:B------:R-:W-:-:S04]  /*c880*/  USEL UR4, UR4, 0x1, UP0 ;  /* 0x0000000104047887 */ /* 0x000fc80008000000 */
[----:B------:R-:W-:-:S04]  /*c890*/  UIMAD UR42, UR4, UR42, URZ ;  /* 0x0000002a042a72a4 */ /* 0x000fc8000f8e023f */
[----:B------:R-:W-:Y:S08]  /*c8a0*/  @!P0 BRA `(.L_x_292) ;  /* 0x00000000001c8947 */ /* 0x000ff00003800000 */
[----:B------:R-:W-:-:S04]  /*c8b0*/  UIADD3 UR4, UP0, UR36, UR6, URZ ;  /* 0x0000000624047290 */ /* 0x000fc8000ff1e03f */
[----:B------:R-:W-:Y:S02]  /*c8c0*/  UIADD3.X UR5, UR37, UR7, URZ, UP0, !UPT ;  /* 0x0000000725057290 */ /* 0x000fe400087fe43f */
[----:B------:R-:W-:-:S04]  /*c8d0*/  MOV R2, UR4 ;  /* 0x0000000400027c02 */ /* 0x000fc80008000f00 */
[----:B------:R-:W-:-:S05]  /*c8e0*/  IMAD.U32 R3, RZ, RZ, UR5 ;  /* 0x00000005ff037e24 */ /* 0x000fca000f8e00ff */
[----:B------:R-:W2:Y:S02]  /*c8f0*/  LDG.E R2, desc[UR50][R2.64] ;  /* 0x0000003202027981 */ /* 0x000ea4000c1e1900 */
[----:B--2---:R-:W-:Y:S01]  /*c900*/  R2UR UR42, R2 ;  /* 0x00000000022a72ca */ /* 0x004fe200000e0000 */
[----:B------:R-:W-:-:S14]  /*c910*/  BRA `(.L_x_293) ;  /* 0x00000000002c7947 */ /* 0x000fdc0003800000 */
.L_x_292:
[----:B------:R-:W-:Y:S02]  /*c920*/  ULDC.64 UR4, c[0x0][0xa08] ;  /* 0x0002820000047ab9 */ /* 0x000fe40000000a00 */
[----:B------:R-:W-:-:S04]  /*c930*/  ISETP.NE.U32.AND P0, PT, RZ, UR4, PT ;  /* 0x00000004ff007c0c */ /* 0x000fc8000bf05070 */
[----:B------:R-:W-:-:S13]  /*c940*/  ISETP.NE.AND.EX P0, PT, RZ, UR5, PT, P0 ;  /* 0x00000005ff007c0c */ /* 0x000fda000bf05300 */
[----:B------:R-:W-:Y:S05]  /*c950*/  @!P0 BRA `(.L_x_293) ;  /* 0x00000000001c8947 */ /* 0x000fea0003800000 */
[----:B------:R-:W0:Y:S02]  /*c960*/  LDC.64 R2, c[0x0][0xa08] ;  /* 0x00028200ff027b82 */ /* 0x000e240000000a00 */
[----:B0-----:R-:W-:-:S05]  /*c970*/  IMAD.WIDE R2, R34, 0x4, R2 ;  /* 0x0000000422027825 */ /* 0x001fca00078e0202 */
[----:B------:R-:W2:Y:S04]  /*c980*/  LDG.E R4, desc[UR50][R2.64] ;  /* 0x0000003202047981 */ /* 0x000ea8000c1e1900 */
[----:B------:R-:W3:Y:S01]  /*c990*/  LDG.E R0, desc[UR50][R2.64+0x4] ;  /* 0x0000043202007981 */ /* 0x000ee2000c1e1900 */
[----:B--2---:R-:W-:Y:S02]  /*c9a0*/  R2UR UR42, R4 ;  /* 0x00000000042a72ca */ /* 0x004fe400000e0000 */
[----:B---3--:R-:W-:-:S13]  /*c9b0*/  R2UR UR4, R0 ;  /* 0x00000000000472ca */ /* 0x008fda00000e0000 */
[----:B------:R-:W-:-:S12]  /*c9c0*/  UIADD3 UR42, -UR42, UR4, URZ ;  /* 0x000000042a2a7290 */ /* 0x000fd8000fffe13f */
.L_x_293:
[----:B------:R-:W-:Y:S01]  /*c9d0*/  UIADD3 UR42, -UR39, UR42, URZ ;  /* 0x0000002a272a7290 */ /* 0x000fe2000fffe13f */
[----:B------:R-:W-:Y:S03]  /*c9e0*/  BSSY B7, `(.L_x_294) ;  /* 0x0000497000077945 */ /* 0x000fe60003800000 */
[----:B------:R-:W-:Y:S02]  /*c9f0*/  UIADD3 UR4, UR42, 0x9f, URZ ;  /* 0x0000009f2a047890 */ /* 0x000fe4000fffe03f */
[----:B------:R-:W-:Y:S02]  /*ca00*/  ISETP.LT.AND P0, PT, RZ, UR42, PT ;  /* 0x0000002aff007c0c */ /* 0x000fe4000bf01270 */
[----:B------:R-:W-:-:S04]  /*ca10*/  UIMAD.WIDE UR4, UR4, 0x66666667, URZ ;  /* 0x66666667040478a5 */ /* 0x000fc8000f8e023f */
[----:B------:R-:W-:-:S04]  /*ca20*/  USHF.R.U32.HI UR43, URZ, 0x1f, UR5 ;  /* 0x0000001f3f2b7899 */ /* 0x000fc80008011605 */
[----:B------:R-:W-:-:S03]  /*ca30*/  ULEA.HI.SX32 UR43, UR5, UR43, 0x1a ;  /* 0x0000002b052b7291 */ /* 0x000fc6000f8fd23f */
[----:B------:R-:W-:Y:S09]  /*ca40*/  @P0 BRA `(.L_x_295) ;  /* 0x0000000000440947 */ /* 0x000ff20003800000 */
[----:B------:R-:W0:Y:S02]  /*ca50*/  S2R R0, SR_TID.X ;  /* 0x0000000000007919 */ /* 0x000e240000002100 */
[----:B0-----:R-:W-:-:S04]  /*ca60*/  LOP3.LUT R0, R0, 0x7f, RZ, 0xc0, !PT ;  /* 0x0000007f00007812 */ /* 0x001fc800078ec0ff */
[----:B------:R-:W-:-:S13]  /*ca70*/  ISETP.NE.AND P0, PT, R0, RZ, PT ;  /* 0x000000ff0000720c */ /* 0x000fda0003f05270 */
[----:B------:R-:W-:Y:S05]  /*ca80*/  @P0 BRA `(.L_x_296) ;  /* 0x0000004800300947 */ /* 0x000fea0003800000 */
[----:B------:R-:W0:Y:S01]  /*ca90*/  S2R R5, SR_LANEID ;  /* 0x0000000000057919 */ /* 0x000e220000000000 */
[----:B------:R-:W-:Y:S01]  /*caa0*/  VOTEU.ANY UR4, UPT, PT ;  /* 0x0000000000047886 */ /* 0x000fe200038e0100 */
[----:B------:R-:W1:Y:S01]  /*cab0*/  LDC.64 R2, c[0x0][0xc60] ;  /* 0x00031800ff027b82 */ /* 0x000e620000000a00 */
[----:B------:R-:W0:Y:S02]  /*cac0*/  FLO.U32 R0, UR4 ;  /* 0x0000000400007d00 */ /* 0x000e2400080e0000 */
[----:B0-----:R-:W-:-:S06]  /*cad0*/  ISETP.EQ.U32.AND P0, PT, R0, R5, PT ;  /* 0x000000050000720c */ /* 0x001fcc0003f02070 */
[----:B------:R-:W1:Y:S07]  /*cae0*/  POPC R5, UR4 ;  /* 0x0000000400057d09 */ /* 0x000e6e0008000000 */
[----:B-1----:R-:W2:Y:S01]  /*caf0*/  @P0 ATOMG.E.ADD.STRONG.GPU PT, R3, desc[UR50][R2.64], R5 ;  /* 0x00000005020309a8 */ /* 0x002ea200081ee1f2 */
[----:B------:R-:W0:Y:S02]  /*cb00*/  S2R R4, SR_LTMASK ;  /* 0x0000000000047919 */ /* 0x000e240000003900 */
[----:B0-----:R-:W-:-:S04]  /*cb10*/  LOP3.LUT R4, R4, UR4, RZ, 0xc0, !PT ;  /* 0x0000000404047c12 */ /* 0x001fc8000f8ec0ff */
[----:B------:R-:W0:Y:S01]  /*cb20*/  POPC R7, R4 ;  /* 0x0000000400077309 */ /* 0x000e220000000000 */
[----:B--2---:R-:W0:Y:S02]  /*cb30*/  SHFL.IDX PT, R0, R3, R0, 0x1f ;  /* 0x00001f0003007589 */ /* 0x004e2400000e0000 */
[----:B0-----:R-:W-:Y:S01]  /*cb40*/  IADD3 R16, R0, UR49, R7 ;  /* 0x0000003100107c10 */ /* 0x001fe2000fffe007 */
[----:B------:R-:W-:Y:S06]  /*cb50*/  BRA `(.L_x_296) ;  /* 0x0000004400fc7947 */ /* 0x000fec0003800000 */
.L_x_295:
[----:B------:R-:W-:Y:S01]  /*cb60*/  VIADD R0, R22, 0x18400 ;  /* 0x0001840016007836 */ /* 0x000fe20000000000 */
[----:B------:R-:W-:Y:S04]  /*cb70*/  BSSY B6, `(.L_x_297) ;  /* 0x0000013000067945 */ /* 0x000fe80003800000 */
[----:B------:R-:W-:-:S13]  /*cb80*/  LOP3.LUT P0, RZ, R0, 0x3ff, RZ, 0xc0, !PT ;  /* 0x000003ff00ff7812 */ /* 0x000fda000780c0ff */
[----:B------:R-:W-:Y:S05]  /*cb90*/  @!P0 BRA `(.L_x_298) ;  /* 0x0000000000408947 */ /* 0x000fea0003800000 */
[----:B------:R-:W-:Y:S01]  /*cba0*/  MOV R2, 0x0 ;  /* 0x0000000000027802 */ /* 0x000fe20000000f00 */
[----:B------:R-:W-:Y:S01]  /*cbb0*/  ULDC.64 UR6, c[0x4][0x98] ;  /* 0x0100260000067ab9 */ /* 0x000fe20000000a00 */
[----:B------:R-:W-:Y:S01]  /*cbc0*/  ULDC.64 UR8, c[0x4][0xa0] ;  /* 0x0100280000087ab9 */ /* 0x000fe20000000a00 */
[----:B------:R-:W-:Y:S01]  /*cbd0*/  ULDC.64 UR4, c[0x4][0x8] ;  /* 0x0100020000047ab9 */ /* 0x000fe20000000a00 */
[----:B------:R-:W-:Y:S01]  /*cbe0*/  IMAD.U32 R4, RZ, RZ, UR6 ;  /* 0x00000006ff047e24 */ /* 0x000fe2000f8e00ff */
[----:B------:R-:W-:Y:S01]  /*cbf0*/  MOV R10, UR4 ;  /* 0x00000004000a7c02 */ /* 0x000fe20008000f00 */
[----:B------:R-:W0:Y:S01]  /*cc00*/  LDC.64 R2, c[0x4][R2] ;  /* 0x0100000002027b82 */ /* 0x000e220000000a00 */
[----:B------:R-:W-:Y:S02]  /*cc10*/  IMAD.U32 R5, RZ, RZ, UR7 ;  /* 0x00000007ff057e24 */ /* 0x000fe4000f8e00ff */
[----:B------:R-:W-:Y:S02]  /*cc20*/  IMAD.U32 R6, RZ, RZ, UR8 ;  /* 0x00000008ff067e24 */ /* 0x000fe4000f8e00ff */
[----:B------:R-:W-:-:S02]  /*cc30*/  IMAD.U32 R7, RZ, RZ, UR9 ;  /* 0x00000009ff077e24 */ /* 0x000fc4000f8e00ff */
[----:B------:R-:W-:Y:S02]  /*cc40*/  IMAD.U32 R11, RZ, RZ, UR5 ;  /* 0x00000005ff0b7e24 */ /* 0x000fe4000f8e00ff */
[----:B------:R-:W-:Y:S02]  /*cc50*/  IMAD.MOV.U32 R8, RZ, RZ, 0x70 ;  /* 0x00000070ff087424 */ /* 0x000fe400078e00ff */
[----:B------:R-:W-:Y:S02]  /*cc60*/  IMAD.MOV.U32 R12, RZ, RZ, 0x1 ;  /* 0x00000001ff0c7424 */ /* 0x000fe400078e00ff */
[----:B------:R-:W-:-:S07]  /*cc70*/  IMAD.MOV.U32 R13, RZ, RZ, RZ ;  /* 0x000000ffff0d7224 */ /* 0x000fce00078e00ff */
[----:B------:R-:W-:-:S07]  /*cc80*/  LEPC R20, `(.L_x_298) ;  /* 0x000000001014794e */ /* 0x000fce0000000000 */
[----:B0-----:R-:W-:Y:S05]  /*cc90*/  CALL.ABS.NOINC R2 ;  /* 0x0000000002007343 */ /* 0x001fea0003c00000 */
.L_x_298:
[----:B------:R-:W-:Y:S05]  /*cca0*/  BSYNC B6 ;  /* 0x0000000000067941 */ /* 0x000fea0003800000 */
.L_x_297:
[----:B------:R-:W-:Y:S01]  /*ccb0*/  VIADD R0, R22, 0xa400 ;  /* 0x0000a40016007836 */ /* 0x000fe20000000000 */
[----:B------:R-:W-:Y:S01]  /*ccc0*/  LOP3.LUT R30, R30, 0xfffffffe, RZ, 0xc0, !PT ;  /* 0xfffffffe1e1e7812 */ /* 0x000fe200078ec0ff */
[----:B------:R-:W-:Y:S03]  /*ccd0*/  BSSY B6, `(.L_x_299) ;  /* 0x0000014000067945 */ /* 0x000fe60003800000 */
[----:B------:R-:W-:-:S13]  /*cce0*/  LOP3.LUT P0, RZ, R0, 0x3ff, RZ, 0xc0, !PT ;  /* 0x000003ff00ff7812 */ /* 0x000fda000780c0ff */
[----:B------:R-:W-:Y:S01]  /*ccf0*/  @P0 LOP3.LUT R30, R30, 0x1, RZ, 0xfc, !PT ;  /* 0x000000011e1e0812 */ /* 0x000fe200078efcff */
[----:B------:R-:W-:Y:S06]  /*cd00*/  @!P0 BRA `(.L_x_300) ;  /* 0x0000000000408947 */ /* 0x000fec0003800000 */
[----:B------:R-:W-:Y:S01]  /*cd10*/  MOV R2, 0x0 ;  /* 0x0000000000027802 */ /* 0x000fe20000000f00 */
[----:B------:R-:W-:Y:S01]  /*cd20*/  ULDC.64 UR6, c[0x4][0x98] ;  /* 0x0100260000067ab9 */ /* 0x000fe20000000a00 */
[----:B------:R-:W-:Y:S01]  /*cd30*/  ULDC.64 UR8, c[0x4][0xa0] ;  /* 0x0100280000087ab9 */ /* 0x000fe20000000a00 */
[----:B------:R-:W-:Y:S01]  /*cd40*/  ULDC.64 UR4, c[0x4][0x10] ;  /* 0x0100040000047ab9 */ /* 0x000fe20000000a00 */
[----:B------:R-:W-:Y:S01]  /*cd50*/  IMAD.U32 R4, RZ, RZ, UR6 ;  /* 0x00000006ff047e24 */ /* 0x000fe2000f8e00ff */
[----:B------:R-:W-:Y:S01]  /*cd60*/  MOV R5, UR7 ;  /* 0x0000000700057c02 */ /* 0x000fe20008000f00 */
[----:B------:R-:W0:Y:S01]  /*cd70*/  LDC.64 R2, c[0x4][R2] ;  /* 0x0100000002027b82 */ /* 0x000e220000000a00 */
[----:B------:R-:W-:Y:S01]  /*cd80*/  IMAD.U32 R6, RZ, RZ, UR8 ;  /* 0x00000008ff067e24 */ /* 0x000fe2000f8e00ff */
[----:B------:R-:W-:Y:S01]  /*cd90*/  MOV R13, RZ ;  /* 0x000000ff000d7202 */ /* 0x000fe20000000f00 */
[----:B------:R-:W-:Y:S02]  /*cda0*/  IMAD.U32 R7, RZ, RZ, UR9 ;  /* 0x00000009ff077e24 */ /* 0x000fe4000f8e00ff */
[----:B------:R-:W-:-:S02]  /*cdb0*/  IMAD.U32 R10, RZ, RZ, UR4 ;  /* 0x00000004ff0a7e24 */ /* 0x000fc4000f8e00ff */
[----:B------:R-:W-:Y:S02]  /*cdc0*/  IMAD.U32 R11, RZ, RZ, UR5 ;  /* 0x00000005ff0b7e24 */ /* 0x000fe4000f8e00ff */
[----:B------:R-:W-:Y:S02]  /*cdd0*/  IMAD.MOV.U32 R8, RZ, RZ, 0x70 ;  /* 0x00000070ff087424 */ /* 0x000fe400078e00ff */
[----:B------:R-:W-:-:S07]  /*cde0*/  IMAD.MOV.U32 R12, RZ, RZ, 0x1 ;  /* 0x00000001ff0c7424 */ /* 0x000fce00078e00ff */
[----:B------:R-:W-:-:S07]  /*cdf0*/  LEPC R20, `(.L_x_300) ;  /* 0x000000001014794e */ /* 0x000fce0000000000 */
[----:B0-----:R-:W-:Y:S05]  /*ce00*/  CALL.ABS.NOINC R2 ;  /* 0x0000000002007343 */ /* 0x001fea0003c00000 */
.L_x_300:
[----:B------:R-:W-:Y:S05]  /*ce10*/  BSYNC B6 ;  /* 0x0000000000067941 */ /* 0x000fea0003800000 */
.L_x_299:
        /* <DEDUP_REMOVED lines=20> */
.L_x_302:
[----:B------:R-:W-:Y:S05]  /*cf60*/  BSYNC B6 ;  /* 0x0000000000067941 */ /* 0x000fea0003800000 */
.L_x_301:
[----:B------:R-:W-:Y:S01]  /*cf70*/  LOP3.LUT P6, RZ, R30, 0x1, RZ, 0xc0, !PT ;  /* 0x000000011eff7812 */ /* 0x000fe200078cc0ff */
[----:B------:R-:W-:-:S12]  /*cf80*/  BSSY B6, `(.L_x_303) ;  /* 0x0000012000067945 */ /* 0x000fd80003800000 */
        /* <DEDUP_REMOVED lines=17> */
.L_x_304:
[----:B------:R-:W-:Y:S05]  /*d0a0*/  BSYNC B6 ;  /* 0x0000000000067941 */ /* 0x000fea0003800000 */
.L_x_303:
[----:B------:R-:W-:Y:S01]  /*d0b0*/  ULDC.64 UR4, c[0x0][0x9f8] ;  /* 0x00027e0000047ab9 */ /* 0x000fe20000000a00 */
[----:B------:R-:W0:Y:S01]  /*d0c0*/  LDC R19, c[0x0][0x430] ;  /* 0x00010c00ff137b82 */ /* 0x000e220000000800 */
[----:B------:R-:W-:-:S04]  /*d0d0*/  UISETP.NE.U32.AND UP0, UPT, UR4, URZ, UPT ;  /* 0x0000003f0400728c */ /* 0x000fc8000bf05070 */
[----:B------:R-:W-:-:S06]  /*d0e0*/  UISETP.NE.AND.EX UP0, UPT, UR5, URZ, UPT, UP0 ;  /* 0x0000003f0500728c */ /* 0x000fcc000bf05300 */
[----:B------:R-:W-:-:S05]  /*d0f0*/  PLOP3.LUT P0, PT, PT, PT, UP0, 0x80, 0x0 ;  /* 0x000000000000781c */ /* 0x000fca0003f0f008 */
[----:B------:R-:W-:-:S04]  /*d100*/  @UP0 UIADD3 UR4, UP1, UR36, UR4, URZ ;  /* 0x0000000424040290 */ /* 0x000fc8000ff3e03f */
[----:B------:R-:W-:Y:S02]  /*d110*/  @UP0 UIADD3.X UR5, UR37, UR5, URZ, UP1, !UPT ;  /* 0x0000000525050290 */ /* 0x000fe40008ffe43f */
[----:B------:R-:W-:-:S04]  /*d120*/  IMAD.U32 R2, RZ, RZ, UR4 ;  /* 0x00000004ff027e24 */ /* 0x000fc8000f8e00ff */
[----:B------:R-:W-:-:S05]  /*d130*/  IMAD.U32 R3, RZ, RZ, UR5 ;  /* 0x00000005ff037e24 */ /* 0x000fca000f8e00ff */
[----:B------:R1:W5:Y:S01]  /*d140*/  @P0 LDG.E R34, desc[UR50][R2.64] ;  /* 0x0000003202220981 */ /* 0x000362000c1e1900 */
[----:B0-----:R-:W-:Y:S01]  /*d150*/  ISETP.NE.AND P2, PT, R19, 0x1, PT ;  /* 0x000000011300780c */ /* 0x001fe20003f45270 */
[----:B------:R-:W-:Y:S01]  /*d160*/  UMOV UR4, 0xffffffff ;  /* 0xffffffff00047882 */ /* 0x000fe20000000000 */
[----:B------:R-:W-:-:S11]  /*d170*/  LOP3.LUT R30, R30, 0xfffffff7, RZ, 0xc0, !PT ;  /* 0xfffffff71e1e7812 */ /* 0x000fd600078ec0ff */
[----:B------:R-:W-:Y:S01]  /*d180*/  @P2 LOP3.LUT R30, R30, 0x8, RZ, 0xfc, !PT ;  /* 0x000000081e1e2812 */ /* 0x000fe200078efcff */
[----:B-1----:R-:W-:Y:S06]  /*d190*/  BRA.DIV UR4, `(.L_x_305) ;  /* 0x00000052044c7947 */ /* 0x002fec000b800000 */
.L_x_383:
[----:B------:R-:W0:Y:S01]  /*d1a0*/  S2R R0, SR_TID.X ;  /* 0x0000000000007919 */ /* 0x000e220000002100 */
[----:B------:R-:W-:Y:S01]  /*d1b0*/  UMOV UR4, 0xa0 ;  /* 0x000000a000047882 */ /* 0x000fe20000000000 */
[----:B------:R-:W1:Y:S01]  /*d1c0*/  @P2 LDC R3, c[0x0][0x434] ;  /* 0x00010d00ff032b82 */ /* 0x000e620000000800 */
[----:B------:R-:W-:Y:S01]  /*d1d0*/  UIMAD UR4, UR43, UR4, -0xa0 ;  /* 0xffffff602b0474a4 */ /* 0x000fe2000f8e0204 */
[----:B------:R-:W2:Y:S01]  /*d1e0*/  S2R R9, SR_TID.X ;  /* 0x0000000000097919 */ /* 0x000ea20000002100 */
[----:B-----5:R-:W-:Y:S01]  /*d1f0*/  SHF.R.S32.HI R37, RZ, 0x1f, R34 ;  /* 0x0000001fff257819 */ /* 0x020fe20000011422 */
[----:B------:R-:W3:Y:S04]  /*d200*/  S2R R10, SR_TID.X ;  /* 0x00000000000a7919 */ /* 0x000ee80000002100 */
[----:B------:R-:W4:Y:S01]  /*d210*/  @P2 LDC R5, c[0x0][0x438] ;  /* 0x00010e00ff052b82 */ /* 0x000f220000000800 */
[C---:B0-----:R-:W-:Y:S01]  /*d220*/  LOP3.LUT R2, R0.reuse, 0x7f, RZ, 0xc0, !PT ;  /* 0x0000007f00027812 */ /* 0x041fe200078ec0ff */
[----:B------:R-:W-:-:S03]  /*d230*/  IMAD.SHL.U32 R0, R0, 0x10, RZ ;  /* 0x0000001000007824 */ /* 0x000fc600078e00ff */
[----:B------:R-:W-:Y:S02]  /*d240*/  SHF.R.U32.HI R2, RZ, 0x3, R2 ;  /* 0x00000003ff027819 */ /* 0x000fe40000011602 */
[----:B--2---:R-:W-:Y:S02]  /*d250*/  LOP3.LUT R9, R9, 0x7f, RZ, 0xc0, !PT ;  /* 0x0000007f09097812 */ /* 0x004fe400078ec0ff */
[----:B------:R-:W-:Y:S01]  /*d260*/  LOP3.LUT R0, R2, 0x70, R0, 0xf8, !PT ;  /* 0x0000007002007812 */ /* 0x000fe200078ef800 */
[----:B---3--:R-:W-:Y:S01]  /*d270*/  IMAD.SHL.U32 R12, R10, 0x10, RZ ;  /* 0x000000100a0c7824 */ /* 0x008fe200078e00ff */
[----:B------:R-:W-:-:S03]  /*d280*/  SHF.R.U32.HI R9, RZ, 0x3, R9 ;  /* 0x00000003ff097819 */ /* 0x000fc60000011609 */
[----:B------:R-:W-:Y:S01]  /*d290*/  VIADD R8, R0, UR4 ;  /* 0x0000000400087c36 */ /* 0x000fe20008000000 */
[----:B------:R-:W-:-:S04]  /*d2a0*/  LOP3.LUT R12, R9, 0x70, R12, 0xf8, !PT ;  /* 0x00000070090c7812 */ /* 0x000fc800078ef80c */
[C---:B------:R-:W-:Y:S01]  /*d2b0*/  ISETP.GE.AND P1, PT, R8.reuse, UR42, PT ;  /* 0x0000002a08007c0c */ /* 0x040fe2000bf26270 */
[----:B------:R-:W-:Y:S01]  /*d2c0*/  VIADD R8, R8, UR39 ;  /* 0x0000002708087c36 */ /* 0x000fe20008000000 */
[----:B------:R-:W-:-:S03]  /*d2d0*/  LOP3.LUT R12, R12, 0x80, RZ, 0xfc, !PT ;  /* 0x000000800c0c7812 */ /* 0x000fc600078efcff */
[----:B-1----:R-:W-:Y:S01]  /*d2e0*/  @P2 IMAD.HI.U32 R2, R8, R3, RZ ;  /* 0x0000000308022227 */ /* 0x002fe200078e00ff */
[----:B------:R-:W-:-:S04]  /*d2f0*/  MOV R0, R8 ;  /* 0x0000000800007202 */ /* 0x000fc80000000f00 */
[----:B----4-:R-:W-:-:S03]  /*d300*/  @P2 SHF.R.U32.HI R0, RZ, R5, R2 ;  /* 0x00000005ff002219 */ /* 0x010fc60000011602 */
[----:B------:R-:W0:Y:S01]  /*d310*/  @!P1 LDC.64 R6, c[0x0][0x428] ;  /* 0x00010a00ff069b82 */ /* 0x000e220000000a00 */
[----:B------:R-:W-:-:S07]  /*d320*/  @!P1 SHF.R.S32.HI R3, RZ, 0x1f, R0 ;  /* 0x0000001fff039819 */ /* 0x000fce0000011400 */
[----:B------:R-:W1:Y:S01]  /*d330*/  @!P1 LDC.64 R4, c[0x0][0x418] ;  /* 0x00010600ff049b82 */ /* 0x000e620000000a00 */
[----:B0-----:R-:W-:-:S04]  /*d340*/  @!P1 IMAD R2, R37, R6, RZ ;  /* 0x0000000625029224 */ /* 0x001fc800078e02ff */
[----:B------:R-:W-:Y:S02]  /*d350*/  @!P1 IMAD R7, R34, R7, R2 ;  /* 0x0000000722079224 */ /* 0x000fe400078e0202 */
[----:B------:R-:W-:-:S04]  /*d360*/  @!P1 IMAD.MOV.U32 R2, RZ, RZ, R0 ;  /* 0x000000ffff029224 */ /* 0x000fc800078e0000 */
[----:B------:R-:W-:-:S04]  /*d370*/  @!P1 IMAD.WIDE.U32 R2, R34, R6, R2 ;  /* 0x0000000622029225 */ /* 0x000fc800078e0002 */
[----:B------:R-:W-:Y:S01]  /*d380*/  @!P1 IMAD.IADD R3, R3, 0x1, R7 ;  /* 0x0000000103039824 */ /* 0x000fe200078e0207 */
[----:B-1----:R-:W-:Y:S01]  /*d390*/  @!P1 LEA R10, P0, R2, R4, 0x2 ;  /* 0x00000004020a9211 */ /* 0x002fe200078010ff */
[----:B------:R-:W-:Y:S02]  /*d3a0*/  VIADD R7, R12, UR4 ;  /* 0x000000040c077c36 */ /* 0x000fe40008000000 */
[----:B------:R-:W-:Y:S01]  /*d3b0*/  IMAD.MOV.U32 R6, RZ, RZ, RZ ;  /* 0x000000ffff067224 */ /* 0x000fe200078e00ff */
[----:B------:R-:W-:Y:S02]  /*d3c0*/  @!P1 LEA.HI.X R11, R2, R5, R3, 0x2, P0 ;  /* 0x00000005020b9211 */ /* 0x000fe400000f1403 */
[C---:B------:R-:W-:Y:S01]  /*d3d0*/  ISETP.GE.AND P0, PT, R7.reuse, UR42, PT ;  /* 0x0000002a07007c0c */ /* 0x040fe2000bf06270 */
[----:B------:R-:W0:Y:S01]  /*d3e0*/  @P2 LDC R2, c[0x0][0x434] ;  /* 0x00010d00ff022b82 */ /* 0x000e220000000800 */
[----:B------:R-:W-:Y:S01]  /*d3f0*/  VIADD R7, R7, UR39 ;  /* 0x0000002707077c36 */ /* 0x000fe20008000000 */
[----:B------:R1:W5:Y:S01]  /*d400*/  @!P1 LDG.E R6, desc[UR50][R10.64] ;  /* 0x000000320a069981 */ /* 0x000362000c1e1900 */
[----:B------:R-:W-:-:S03]  /*d410*/  ISETP.GT.U32.OR P0, PT, R12, 0x9f, P0 ;  /* 0x0000009f0c00780c */ /* 0x000fc60000704470 */
[----:B------:R-:W-:Y:S02]  /*d420*/  MOV R9, R7 ;  /* 0x0000000700097202 */ /* 0x000fe40000000f00 */
[----:B------:R-:W2:Y:S08]  /*d430*/  @P2 LDC R3, c[0x0][0x438] ;  /* 0x00010e00ff032b82 */ /* 0x000eb00000000800 */
[----:B------:R-:W3:Y:S01]  /*d440*/  @!P0 LDC.64 R4, c[0x0][0x428] ;  /* 0x00010a00ff048b82 */ /* 0x000ee20000000a00 */
[----:B0-----:R-:W-:-:S05]  /*d450*/  @P2 IMAD.HI.U32 R2, R7, R2, RZ ;  /* 0x0000000207022227 */ /* 0x001fca00078e00ff */
[----:B--2---:R-:W-:-:S04]  /*d460*/  @P2 SHF.R.U32.HI R9, RZ, R3, R2 ;  /* 0x00000003ff092219 */ /* 0x004fc80000011602 */
[----:B------:R-:W-:Y:S01]  /*d470*/  @!P0 SHF.R.S32.HI R3, RZ, 0x1f, R9 ;  /* 0x0000001fff038819 */ /* 0x000fe20000011409 */
[----:B---3--:R-:W-:-:S04]  /*d480*/  @!P0 IMAD R2, R37, R4, RZ ;  /* 0x0000000425028224 */ /* 0x008fc800078e02ff */
[----:B-1----:R-:W-:Y:S02]  /*d490*/  @!P0 IMAD R10, R34, R5, R2 ;  /* 0x00000005220a8224 */ /* 0x002fe400078e0202 */
[----:B------:R-:W-:-:S04]  /*d4a0*/  @!P0 IMAD.MOV.U32 R2, RZ, RZ, R9 ;  /* 0x000000ffff028224 */ /* 0x000fc800078e0009 */
[----:B------:R-:W-:Y:S02]  /*d4b0*/  @!P0 IMAD.WIDE.U32 R2, R34, R4, R2 ;  /* 0x0000000422028225 */ /* 0x000fe400078e0002 */
[----:B------:R-:W0:Y:S02]  /*d4c0*/  @!P0 LDC.64 R4, c[0x0][0x418] ;  /* 0x00010600ff048b82 */ /* 0x000e240000000a00 */
[----:B------:R-:W-:Y:S01]  /*d4d0*/  @!P0 IMAD.IADD R3, R10, 0x1, R3 ;  /* 0x000000010a038824 */ /* 0x000fe200078e0203 */
[----:B------:R-:W-:Y:S02]  /*d4e0*/  LOP3.LUT R30, R30, 0xfffffffd, RZ, 0xc0, !PT ;  /* 0xfffffffd1e1e7812 */ /* 0x000fe400078ec0ff */
[----:B0-----:R-:W-:-:S04]  /*d4f0*/  @!P0 LEA R10, P1, R2, R4, 0x2 ;  /* 0x00000004020a8211 */ /* 0x001fc800078210ff */
[----:B------:R-:W-:Y:S01]  /*d500*/  @!P0 LEA.HI.X R11, R2, R5, R3, 0x2, P1 ;  /* 0x00000005020b8211 */ /* 0x000fe200008f1403 */
[----:B------:R-:W-:Y:S02]  /*d510*/  IMAD.MOV.U32 R5, RZ, RZ, RZ ;  /* 0x000000ffff057224 */ /* 0x000fe400078e00ff */
[----:B------:R-:W-:-:S04]  /*d520*/  IMAD.U32 R2, RZ, RZ, UR46 ;  /* 0x0000002eff027e24 */ /* 0x000fc8000f8e00ff */
[----:B------:R0:W5:Y:S01]  /*d530*/  @!P0 LDG.E R5, desc[UR50][R10.64] ;  /* 0x000000320a058981 */ /* 0x000162000c1e1900 */
[----:B------:R-:W-:Y:S02]  /*d540*/  ISETP.GT.U32.AND P0, PT, R12, 0x9f, PT ;  /* 0x0000009f0c00780c */ /* 0x000fe40003f04070 */
[----:B------:R-:W-:Y:S01]  /*d550*/  ISETP.NE.AND P2, PT, R2, 0x3, PT ;  /* 0x000000030200780c */ /* 0x000fe20003f45270 */
[----:B------:R-:W-:Y:S01]  /*d560*/  IMAD.MOV R3, RZ, RZ, -R0 ;  /* 0x000000ffff037224 */ /* 0x000fe200078e0a00 */
[----:B------:R-:W-:-:S05]  /*d570*/  IADD3 R0, -R9, RZ, RZ ;  /* 0x000000ff09007210 */ /* 0x000fca0007ffe1ff */
[----:B------:R-:W-:-:S04]  /*d580*/  IMAD R7, R19, R0, R7 ;  /* 0x0000000013077224 */ /* 0x000fc800078e0207 */
[----:B------:R-:W-:Y:S01]  /*d590*/  @P0 LOP3.LUT R30, R30, 0x2, RZ, 0xfc, !PT ;  /* 0x000000021e1e0812 */ /* 0x000fe200078efcff */
[----:B------:R-:W-:-:S03]  /*d5a0*/  IMAD.U32 R0, RZ, RZ, UR43 ;  /* 0x0000002bff007e24 */ /* 0x000fc6000f8e00ff */
[----:B------:R-:W-:Y:S01]  /*d5b0*/  LOP3.LUT R30, R30, 0xfffffffb, RZ, 0xc0, !PT ;  /* 0xfffffffb1e1e7812 */ /* 0x000fe200078ec0ff */
[----:B------:R-:W-:Y:S01]  /*d5c0*/  IMAD R8, R19, R3, R8 ;  /* 0x0000000313087224 */ /* 0x000fe200078e0208 */
[----:B------:R-:W-:Y:S01]  /*d5d0*/  SHF.R.S32.HI R36, RZ, 0x1f, R18 ;  /* 0x0000001fff247819 */ /* 0x000fe20000011412 */
[----:B0-----:R-:W-:Y:S01]  /*d5e0*/  VIADD R11, R0, 0xffffffff ;  /* 0xffffffff000b7836 */ /* 0x001fe20000000000 */
[----:B------:R-:W-:Y:S01]  /*d5f0*/  @P2 LOP3.LUT R30, R30, 0x4, RZ, 0xfc, !PT ;  /* 0x000000041e1e2812 */ /* 0x000fe200078efcff */
[----:B------:R-:W-:Y:S06]  /*d600*/  @!P2 BRA `(.L_x_306) ;  /* 0x000000000004a947 */ /* 0x000fec0003800000 */
[----:B------:R-:W-:Y:S01]  /*d610*/  BPT.TRAP 0x1 ;  /* 0x000000040000795c */ /* 0x000fe20000300000 */
.L_x_306:
[----:B------:R-:W-:Y:S01]  /*d620*/  IMAD R0, R32, 0x8, R22 ;  /* 0x0000000820007824 */ /* 0x000fe200078e0216 */
[----:B------:R-:W-:Y:S01]  /*d630*/  SHF.L.U32 R28, R35, 0x1f, RZ ;  /* 0x0000001f231c7819 */ /* 0x000fe200000006ff */
[----:B------:R-:W-:Y:S01]  /*d640*/  BSSY B0, `(.L_x_307) ;  /* 0x0000004000007945 */ /* 0x000fe20003800000 */
[----:B------:R-:W-:Y:S02]  /*d650*/  SHF.R.S32.HI R23, RZ, 0x1f, R8 ;  /* 0x0000001fff177819 */ /* 0x000fe40000011408 */
[----:B------:R-:W0:Y:S02]  /*d660*/  SYNCS.PHASECHK.TRANS64.TRYWAIT P0, [R0+URZ+0x22880], R28 ;  /* 0x0228801c000075a7 */ /* 0x000e24000800017f */
[----:B0-----:R-:W-:Y:S05]  /*d670*/  @!P0 BRA `(.L_x_308) ;  /* 0x0000004c00408947 */ /* 0x001fea0003800000 */
.L_x_384:
[----:B------:R-:W-:Y:S05]  /*d680*/  BSYNC B0 ;  /* 0x0000000000007941 */ /* 0x000fea0003800000 */
.L_x_307:
[----:B------:R-:W2:Y:S01]  /*d690*/  LDL R12, [R1+0x4] ;  /* 0x00000400010c7983 */ /* 0x000ea20000100800 */
[----:B------:R-:W1:Y:S01]  /*d6a0*/  LDC R9, c[0x0][0x2f4] ;  /* 0x0000bd00ff097b82 */ /* 0x000e620000000800 */
[----:B------:R-:W-:Y:S01]  /*d6b0*/  ULDC.64 UR4, c[0x0][0x328] ;  /* 0x0000ca0000047ab9 */ /* 0x000fe20000000a00 */
[----:B-----5:R-:W-:Y:S01]  /*d6c0*/  SHF.R.S32.HI R25, RZ, 0x1f, R6 ;  /* 0x0000001fff197819 */ /* 0x020fe20000011406 */
[----:B------:R-:W-:Y:S01]  /*d6d0*/  IMAD R3, R23, UR4, RZ ;  /* 0x0000000417037c24 */ /* 0x000fe2000f8e02ff */
[----:B------:R-:W-:Y:S01]  /*d6e0*/  ULDC.64 UR6, c[0x0][0x338] ;  /* 0x0000ce0000067ab9 */ /* 0x000fe20000000a00 */
[----:B------:R-:W-:Y:S01]  /*d6f0*/  ULDC.64 UR8, c[0x0][0x330] ;  /* 0x0000cc0000087ab9 */ /* 0x000fe20000000a00 */
[----:B------:R-:W-:Y:S01]  /*d700*/  LOP3.LUT R30, R30, 0xfffffffe, RZ, 0xc0, !PT ;  /* 0xfffffffe1e1e7812 */ /* 0x000fe200078ec0ff */
[C---:B------:R-:W-:Y:S01]  /*d710*/  IMAD R4, R8.reuse, UR5, R3 ;  /* 0x0000000508047c24 */ /* 0x040fe2000f8e0203 */
[----:B------:R-:W-:Y:S01]  /*d720*/  ULDC.64 UR10, c[0x0][0x318] ;  /* 0x0000c600000a7ab9 */ /* 0x000fe20000000a00 */
[----:B------:R-:W-:-:S04]  /*d730*/  IMAD.WIDE.U32 R2, R8, UR4, RZ ;  /* 0x0000000408027c25 */ /* 0x000fc8000f8e00ff */
[----:B------:R-:W-:Y:S02]  /*d740*/  IMAD.IADD R3, R3, 0x1, R4 ;  /* 0x0000000103037824 */ /* 0x000fe400078e0204 */
[----:B------:R-:W-:Y:S02]  /*d750*/  IMAD R4, R25, UR6, RZ ;  /* 0x0000000619047c24 */ /* 0x000fe4000f8e02ff */
[----:B------:R-:W-:-:S04]  /*d760*/  IMAD.WIDE.U32 R2, R6, UR6, R2 ;  /* 0x0000000606027c25 */ /* 0x000fc8000f8e0002 */
[----:B------:R-:W-:Y:S01]  /*d770*/  IMAD R4, R6, UR7, R4 ;  /* 0x0000000706047c24 */ /* 0x000fe2000f8e0204 */
[----:B-1----:R-:W-:-:S04]  /*d780*/  ISETP.GE.AND P1, PT, R31, R9, PT ;  /* 0x000000091f00720c */ /* 0x002fc80003f26270 */
[----:B------:R-:W-:Y:S01]  /*d790*/  IADD3 R3, R3, R4, RZ ;  /* 0x0000000403037210 */ /* 0x000fe20007ffe0ff */
[----:B------:R-:W-:Y:S01]  /*d7a0*/  IMAD R21, R36, UR8, RZ ;  /* 0x0000000824157c24 */ /* 0x000fe2000f8e02ff */
[----:B------:R-:W1:Y:S01]  /*d7b0*/  S2R R13, SR_TID.X ;  /* 0x00000000000d7919 */ /* 0x000e620000002100 */
[----:B------:R-:W-:Y:S01]  /*d7c0*/  SHF.R.S32.HI R27, RZ, 0x1f, R7 ;  /* 0x0000001fff1b7819 */ /* 0x000fe20000011407 */
[----:B------:R-:W-:Y:S01]  /*d7d0*/  IMAD.WIDE.U32 R2, R18, UR8, R2 ;  /* 0x0000000812027c25 */ /* 0x000fe2000f8e0002 */
[----:B------:R-:W-:-:S03]  /*d7e0*/  ISETP.GE.AND P0, PT, R31, R9, PT ;  /* 0x000000091f00720c */ /* 0x000fc60003f06270 */
[----:B------:R-:W-:Y:S01]  /*d7f0*/  IMAD R21, R18, UR9, R21 ;  /* 0x0000000912157c24 */ /* 0x000fe2000f8e0215 */
[----:B------:R-:W-:Y:S01]  /*d800*/  @P1 LOP3.LUT R30, R30, 0x1, RZ, 0xfc, !PT ;  /* 0x000000011e1e1812 */ /* 0x000fe200078efcff */
[----:B------:R-:W-:Y:S01]  /*d810*/  IMAD R4, R27, UR4, RZ ;  /* 0x000000041b047c24 */ /* 0x000fe2000f8e02ff */
[----:B------:R-:W-:Y:S02]  /*d820*/  IADD3 R9, P1, R2, UR10, RZ ;  /* 0x0000000a02097c10 */ /* 0x000fe4000ff3e0ff */
[----:B------:R-:W-:Y:S01]  /*d830*/  SHF.R.S32.HI R26, RZ, 0x1f, R5 ;  /* 0x0000001fff1a7819 */ /* 0x000fe20000011405 */
[----:B------:R-:W-:Y:S01]  /*d840*/  IMAD R4, R7, UR5, R4 ;  /* 0x0000000507047c24 */ /* 0x000fe2000f8e0204 */
[----:B------:R-:W-:Y:S01]  /*d850*/  IADD3.X R10, R3, UR11, R21, P1, !PT ;  /* 0x0000000b030a7c10 */ /* 0x000fe20008ffe415 */
[----:B------:R-:W-:-:S04]  /*d860*/  IMAD.WIDE.U32 R2, R7, UR4, RZ ;  /* 0x0000000407027c25 */ /* 0x000fc8000f8e00ff */
[----:B------:R-:W-:Y:S02]  /*d870*/  IMAD.IADD R3, R3, 0x1, R4 ;  /* 0x0000000103037824 */ /* 0x000fe400078e0204 */
[----:B------:R-:W-:Y:S02]  /*d880*/  IMAD R4, R26, UR6, RZ ;  /* 0x000000061a047c24 */ /* 0x000fe4000f8e02ff */
[----:B------:R-:W-:-:S04]  /*d890*/  IMAD.WIDE.U32 R2, R5, UR6, R2 ;  /* 0x0000000605027c25 */ /* 0x000fc8000f8e0002 */
[----:B------:R-:W-:-:S04]  /*d8a0*/  IMAD R4, R5, UR7, R4 ;  /* 0x0000000705047c24 */ /* 0x000fc8000f8e0204 */
[----:B------:R-:W-:Y:S02]  /*d8b0*/  IMAD.IADD R3, R3, 0x1, R4 ;  /* 0x0000000103037824 */ /* 0x000fe400078e0204 */
[----:B------:R-:W-:Y:S01]  /*d8c0*/  IMAD.WIDE.U32 R2, R18, UR8, R2 ;  /* 0x0000000812027c25 */ /* 0x000fe2000f8e0002 */
[----:B-1----:R-:W-:Y:S02]  /*d8d0*/  LOP3.LUT R13, R13, 0x7f, RZ, 0xc0, !PT ;  /* 0x0000007f0d0d7812 */ /* 0x002fe400078ec0ff */
[----:B------:R-:W-:Y:S01]  /*d8e0*/  IADD3 R20, P1, R2, UR10, RZ ;  /* 0x0000000a02147c10 */ /* 0x000fe2000ff3e0ff */
[----:B------:R-:W-:Y:S01]  /*d8f0*/  IMAD.MOV.U32 R2, RZ, RZ, -0xa0 ;  /* 0xffffff60ff027424 */ /* 0x000fe200078e00ff */
[----:B------:R-:W-:-:S03]  /*d900*/  SHF.R.U32.HI R13, RZ, 0x3, R13 ;  /* 0x00000003ff0d7819 */ /* 0x000fc6000001160d */
[----:B------:R-:W-:-:S04]  /*d910*/  IMAD R11, R11, R2, UR42 ;  /* 0x0000002a0b0b7e24 */ /* 0x000fc8000f8e0202 */
[----:B------:R-:W-:Y:S01]  /*d920*/  IMAD.IADD R19, R11, 0x1, -R13 ;  /* 0x000000010b137824 */ /* 0x000fe200078e0a0d */
[----:B------:R-:W-:-:S04]  /*d930*/  IADD3.X R21, R21, UR11, R3, P1, !PT ;  /* 0x0000000b15157c10 */ /* 0x000fc80008ffe403 */
[----:B------:R-:W-:Y:S01]  /*d940*/  ISETP.GE.AND P1, PT, R19, 0x1, PT ;  /* 0x000000011300780c */ /* 0x000fe20003f26270 */
[----:B------:R-:W-:Y:S01]  /*d950*/  UMOV UR4, 0xffffffff ;  /* 0xffffffff00047882 */ /* 0x000fe20000000000 */
[----:B------:R-:W-:-:S11]  /*d960*/  LOP3.LUT R30, R30, 0xffffff7f, RZ, 0xc0, !PT ;  /* 0xffffff7f1e1e7812 */ /* 0x000fd600078ec0ff */
[----:B------:R-:W-:Y:S01]  /*d970*/  @P1 LOP3.LUT R30, R30, 0x80, RZ, 0xfc, !PT ;  /* 0x000000801e1e1812 */ /* 0x000fe200078efcff */
[----:B--2---:R-:W-:Y:S01]  /*d980*/  IMAD R4, R32, 0x5000, R12 ;  /* 0x0000500020047824 */ /* 0x004fe200078e020c */
[----:B------:R-:W-:Y:S06]  /*d990*/  BRA.DIV UR4, `(.L_x_309) ;  /* 0x0000004a048c7947 */ /* 0x000fec000b800000 */
[----:B------:R-:W1:Y:S01]  /*d9a0*/  SHFL.IDX PT, R2, R9, RZ, 0x181f ;  /* 0x00181fff09027589 */ /* 0x000e6200000e0000 */
[----:B------:R-:W-:Y:S02]  /*d9b0*/  IADD3 R4, R22, R4, RZ ;  /* 0x0000000416047210 */ /* 0x000fe40007ffe0ff */
[C---:B------:R-:W-:Y:S01]  /*d9c0*/  ISETP.GE.AND P3, PT, R19.reuse, 0x41, PT ;  /* 0x000000411300780c */ /* 0x040fe20003f66270 */
[----:B------:R-:W2:Y:S01]  /*d9d0*/  SHFL.IDX PT, R3, R10, RZ, 0x181f ;  /* 0x00181fff0a037589 */ /* 0x000ea200000e0000 */
[----:B------:R-:W-:Y:S02]  /*d9e0*/  LOP3.LUT R30, R30, 0xffffffef, RZ, 0xc0, !PT ;  /* 0xffffffef1e1e7812 */ /* 0x000fe400078ec0ff */
[C---:B------:R-:W-:Y:S02]  /*d9f0*/  ISETP.GE.AND P2, PT, R19.reuse, 0x61, PT ;  /* 0x000000611300780c */ /* 0x040fe40003f46270 */
[C---:B------:R-:W-:Y:S02]  /*da00*/  ISETP.GE.AND P5, PT, R19.reuse, 0x21, PT ;  /* 0x000000211300780c */ /* 0x040fe40003fa6270 */
[----:B------:R-:W-:-:S02]  /*da10*/  ISETP.GE.AND P4, PT, R19, 0x31, PT ;  /* 0x000000311300780c */ /* 0x000fc40003f86270 */
[----:B-1----:R-:W-:-:S05]  /*da20*/  IADD3 R2, P1, R31, R2, RZ ;  /* 0x000000021f027210 */ /* 0x002fca0007f3e0ff */
[----:B--2---:R-:W-:Y:S01]  /*da30*/  IMAD.X R3, RZ, RZ, R3, P1 ;  /* 0x000000ffff037224 */ /* 0x004fe200008e0603 */
[----:B------:R-:W-:-:S13]  /*da40*/  ISETP.LT.OR P1, PT, R19, 0x1, P0 ;  /* 0x000000011300780c */ /* 0x000fda0000721670 */
[----:B------:R-:W-:Y:S01]  /*da50*/  @!PT LDS RZ, [RZ] ;  /* 0x00000000fffff984 */ /* 0x000fe20000000800 */
[----:B------:R1:W-:Y:S04]  /*da60*/  LDGSTS.E.BYPASS.LTC128B.128 [R4+0xa400], desc[UR50][R2.64], !P1 ;  /* 0x0a40000002047fae */ /* 0x0003e8000c901d72 */
[----:B-1----:R-:W1:Y:S04]  /*da70*/  SHFL.IDX PT, R2, R9, 0x1, 0x181f ;  /* 0x00381f0009027f89 */ /* 0x002e6800000e0000 */
[----:B------:R-:W2:Y:S01]  /*da80*/  SHFL.IDX PT, R3, R10, 0x1, 0x181f ;  /* 0x00381f000a037f89 */ /* 0x000ea200000e0000 */
[----:B-1----:R-:W-:-:S05]  /*da90*/  IADD3 R2, P1, R31, R2, RZ ;  /* 0x000000021f027210 */ /* 0x002fca0007f3e0ff */
[----:B--2---:R-:W-:Y:S01]  /*daa0*/  IMAD.X R3, RZ, RZ, R3, P1 ;  /* 0x000000ffff037224 */ /* 0x004fe200008e0603 */
[----:B------:R-:W-:-:S13]  /*dab0*/  ISETP.LT.OR P1, PT, R19, 0x11, P0 ;  /* 0x000000111300780c */ /* 0x000fda0000721670 */
        /* <DEDUP_REMOVED lines=26> */
[----:B------:R-:W2:Y:S04]  /*dc60*/  SHFL.IDX PT, R3, R10, 0x6, 0x181f ;  /* 0x00d81f000a037f89 */ /* 0x000ea800000e0000 */
[----:B------:R-:W-:Y:S01]  /*dc70*/  SHFL.IDX PT, R10, R10, 0x7, 0x181f ;  /* 0x00f81f000a0a7f89 */ /* 0x000fe200000e0000 */
[----:B-1----:R-:W-:-:S04]  /*dc80*/  IADD3 R2, P1, R31, R2, RZ ;  /* 0x000000021f027210 */ /* 0x002fc80007f3e0ff */
[----:B--2---:R-:W-:Y:S02]  /*dc90*/  IADD3.X R3, RZ, R3, RZ, P1, !PT ;  /* 0x00000003ff037210 */ /* 0x004fe40000ffe4ff */
[----:B------:R-:W-:-:S13]  /*dca0*/  ISETP.LT.OR P1, PT, R19, 0x61, P0 ;  /* 0x000000611300780c */ /* 0x000fda0000721670 */
[----:B------:R1:W-:Y:S04]  /*dcb0*/  LDGSTS.E.BYPASS.LTC128B.128 [R4+0xd400], desc[UR50][R2.64], !P1 ;  /* 0x0d40000002047fae */ /* 0x0003e8000c901d72 */
[----:B-1----:R-:W1:Y:S02]  /*dcc0*/  SHFL.IDX PT, R2, R9, 0x7, 0x181f ;  /* 0x00f81f0009027f89 */ /* 0x002e6400000e0000 */
[----:B-1----:R-:W-:-:S05]  /*dcd0*/  IADD3 R2, P1, R31, R2, RZ ;  /* 0x000000021f027210 */ /* 0x002fca0007f3e0ff */
[----:B------:R-:W-:Y:S01]  /*dce0*/  IMAD.X R3, RZ, RZ, R10, P1 ;  /* 0x000000ffff037224 */ /* 0x000fe200008e060a */
[----:B------:R-:W-:-:S13]  /*dcf0*/  ISETP.LT.OR P1, PT, R19, 0x71, P0 ;  /* 0x000000711300780c */ /* 0x000fda0000721670 */
[----:B------:R1:W-:Y:S04]  /*dd00*/  LDGSTS.E.BYPASS.LTC128B.128 [R4+0xdc00], desc[UR50][R2.64], !P1 ;  /* 0x0dc0000002047fae */ /* 0x0003e8000c901d72 */
[----:B-1----:R-:W1:Y:S04]  /*dd10*/  SHFL.IDX PT, R2, R20, RZ, 0x181f ;  /* 0x00181fff14027589 */ /* 0x002e6800000e0000 */
[----:B------:R-:W2:Y:S04]  /*dd20*/  SHFL.IDX PT, R3, R21, RZ, 0x181f ;  /* 0x00181fff15037589 */ /* 0x000ea800000e0000 */
[----:B------:R-:W3:Y:S01]  /*dd30*/  SHFL.IDX PT, R21, R21, 0x1, 0x181f ;  /* 0x00381f0015157f89 */ /* 0x000ee200000e0000 */
[----:B-1----:R-:W-:-:S05]  /*dd40*/  IADD3 R2, P1, R31, R2, RZ ;  /* 0x000000021f027210 */ /* 0x002fca0007f3e0ff */
[----:B--2---:R-:W-:Y:S01]  /*dd50*/  IMAD.X R3, RZ, RZ, R3, P1 ;  /* 0x000000ffff037224 */ /* 0x004fe200008e0603 */
[----:B------:R-:W-:-:S13]  /*dd60*/  ISETP.LT.OR P1, PT, R19, 0x81, P0 ;  /* 0x000000811300780c */ /* 0x000fda0000721670 */
[----:B------:R1:W-:Y:S01]  /*dd70*/  LDGSTS.E.BYPASS.LTC128B.128 [R4+0xe400], desc[UR50][R2.64], !P1 ;  /* 0x0e40000002047fae */ /* 0x0003e2000c901d72 */
[----:B------:R-:W-:-:S03]  /*dd80*/  ISETP.GE.AND P1, PT, R19, 0x11, PT ;  /* 0x000000111300780c */ /* 0x000fc60003f26270 */
[----:B-1----:R1:W2:Y:S10]  /*dd90*/  SHFL.IDX PT, R2, R20, 0x1, 0x181f ;  /* 0x00381f0014027f89 */ /* 0x0022b400000e0000 */
[----:B------:R-:W-:-:S02]  /*dda0*/  @P1 LOP3.LUT R30, R30, 0x10, RZ, 0xfc, !PT ;  /* 0x000000101e1e1812 */ /* 0x000fc400078efcff */
        /* <DEDUP_REMOVED lines=10> */
[----:B------:R-:W-:-:S11]  /*de50*/  LOP3.LUT R30, R30, 0xfffffdff, RZ, 0xc0, !PT ;  /* 0xfffffdff1e1e7812 */ /* 0x000fd600078ec0ff */
[----:B-123--:R-:W-:-:S07]  /*de60*/  @P2 LOP3.LUT R30, R30, 0x200, RZ, 0xfc, !PT ;  /* 0x000002001e1e2812 */ /* 0x00efce00078efcff */
.L_x_406:
[----:B------:R-:W-:Y:S02]  /*de70*/  ISETP.LT.OR P0, PT, R19, 0x91, P0 ;  /* 0x000000911300780c */ /* 0x000fe40000701670 */
[----:B------:R-:W-:-:S05]  /*de80*/  IADD3 R2, P2, R31, R2, RZ ;  /* 0x000000021f027210 */ /* 0x000fca0007f5e0ff */
[----:B------:R-:W-:-:S06]  /*de90*/  IMAD.X R3, RZ, RZ, R21, P2 ;  /* 0x000000ffff037224 */ /* 0x000fcc00010e0615 */
[----:B------:R-:W-:Y:S01]  /*dea0*/  @!PT LDS RZ, [RZ] ;  /* 0x00000000fffff984 */ /* 0x000fe20000000800 */
[----:B------:R-:W-:Y:S01]  /*deb0*/  @!PT LDS RZ, [RZ] ;  /* 0x00000000fffff984 */ /* 0x000fe20000000800 */
[----:B------:R-:W-:Y:S01]  /*dec0*/  @!PT LDS RZ, [RZ] ;  /* 0x00000000fffff984 */ /* 0x000fe20000000800 */
[----:B------:R1:W-:Y:S01]  /*ded0*/  LDGSTS.E.BYPASS.LTC128B.128 [R4+0xec00], desc[UR50][R2.64], !P0 ;  /* 0x0ec0000002047fae */ /* 0x0003e2000c101d72 */
[----:B------:R-:W-:Y:S01]  /*dee0*/  PLOP3.LUT P0, PT, PT, PT, PT, 0x80, 0x0 ;  /* 0x000000000000781c */ /* 0x000fe20003f0f070 */
[----:B------:R-:W-:-:S12]  /*def0*/  NOP ;  /* 0x0000000000007918 */ /* 0x000fd80000000000 */
.L_x_310:
        /* <DEDUP_REMOVED lines=11> */
.L_x_311:
[----:B------:R1:W-:Y:S01]  /*dfb0*/  SYNCS.ARRIVE.TRANS64.A1T0 RZ, [R0+URZ+0x22870], RZ ;  /* 0x022870ff00ff79a7 */ /* 0x0003e2000810003f */
[----:B------:R-:W-:Y:S05]  /*dfc0*/  @!P6 BRA `(.L_x_312) ;  /* 0x000000000004e947 */ /* 0x000fea0003800000 */
[----:B------:R-:W-:Y:S01]  /*dfd0*/  BPT.TRAP 0x1 ;  /* 0x000000040000795c */ /* 0x000fe20000300000 */
.L_x_312:
[----:B------:R-:W2:Y:S01]  /*dfe0*/  SYNCS.PHASECHK.TRANS64.TRYWAIT P0, [R0+URZ+0x22840], R28 ;  /* 0x0228401c000075a7 */ /* 0x000ea2000800017f */
[----:B------:R-:W-:Y:S04]  /*dff0*/  BSSY B0, `(.L_x_313) ;  /* 0x0000002000007945 */ /* 0x000fe80003800000 */
[----:B--2---:R-:W-:Y:S05]  /*e000*/  @!P0 BRA `(.L_x_314) ;  /* 0x0000005000148947 */ /* 0x004fea0003800000 */
.L_x_407:
[----:B------:R-:W-:Y:S05]  /*e010*/  BSYNC B0 ;  /* 0x0000000000007941 */ /* 0x000fea0003800000 */
.L_x_313:
[----:B------:R-:W-:Y:S01]  /*e020*/  ULDC.64 UR4, c[0x0][0x300] ;  /* 0x0000c00000047ab9 */ /* 0x000fe20000000a00 */
[----:B------:R-:W-:Y:S01]  /*e030*/  ULDC.64 UR6, c[0x0][0x310] ;  /* 0x0000c40000067ab9 */ /* 0x000fe20000000a00 */
[----:B------:R-:W-:Y:S01]  /*e040*/  IMAD R9, R23, UR4, RZ ;  /* 0x0000000417097c24 */ /* 0x000fe2000f8e02ff */
[----:B------:R-:W-:Y:S01]  /*e050*/  ULDC.64 UR8, c[0x0][0x308] ;  /* 0x0000c20000087ab9 */ /* 0x000fe20000000a00 */
[C---:B------:R-:W-:Y:S01]  /*e060*/  IMAD.WIDE.U32 R2, R8.reuse, UR4, RZ ;  /* 0x0000000408027c25 */ /* 0x040fe2000f8e00ff */
[----:B------:R-:W-:Y:S01]  /*e070*/  ULDC.64 UR10, c[0x0][0x2e8] ;  /* 0x0000ba00000a7ab9 */ /* 0x000fe20000000a00 */
[----:B------:R-:W3:Y:S02]  /*e080*/  LDC R11, c[0x0][0x2f4] ;  /* 0x0000bd00ff0b7b82 */ /* 0x000ee40000000800 */
        /* <DEDUP_REMOVED lines=8> */
[C---:B------:R-:W-:Y:S02]  /*e110*/  IMAD R9, R18.reuse, UR9, R9 ;  /* 0x0000000912097c24 */ /* 0x040fe4000f8e0209 */
[----:B------:R-:W-:-:S04]  /*e120*/  IMAD.WIDE.U32 R2, R18, UR8, R2 ;  /* 0x0000000812027c25 */ /* 0x000fc8000f8e0002 */
[----:B------:R-:W-:Y:S01]  /*e130*/  IMAD R10, R7, UR5, R10 ;  /* 0x00000005070a7c24 */ /* 0x000fe2000f8e020a */
[----:B------:R-:W-:Y:S01]  /*e140*/  IADD3 R8, P0, R2, UR10, RZ ;  /* 0x0000000a02087c10 */ /* 0x000fe2000ff1e0ff */
[----:B------:R-:W-:Y:S01]  /*e150*/  IMAD R26, R26, UR6, RZ ;  /* 0x000000061a1a7c24 */ /* 0x000fe2000f8e02ff */
[----:B---3--:R-:W-:Y:S02]  /*e160*/  ISETP.GE.AND P2, PT, R31, R11, PT ;  /* 0x0000000b1f00720c */ /* 0x008fe40003f46270 */
[----:B------:R-:W-:Y:S01]  /*e170*/  IADD3.X R6, R3, UR11, R9, P0, !PT ;  /* 0x0000000b03067c10 */ /* 0x000fe200087fe409 */
[----:B------:R-:W-:Y:S01]  /*e180*/  IMAD.WIDE.U32 R2, R7, UR4, RZ ;  /* 0x0000000407027c25 */ /* 0x000fe2000f8e00ff */
[----:B------:R-:W-:-:S03]  /*e190*/  UMOV UR4, 0xffffffff ;  /* 0xffffffff00047882 */ /* 0x000fc60000000000 */
[----:B------:R-:W-:Y:S02]  /*e1a0*/  IMAD.IADD R3, R3, 0x1, R10 ;  /* 0x0000000103037824 */ /* 0x000fe400078e020a */
[C---:B------:R-:W-:Y:S02]  /*e1b0*/  IMAD R7, R5.reuse, UR7, R26 ;  /* 0x0000000705077c24 */ /* 0x040fe4000f8e021a */
[----:B------:R-:W-:-:S04]  /*e1c0*/  IMAD.WIDE.U32 R2, R5, UR6, R2 ;  /* 0x0000000605027c25 */ /* 0x000fc8000f8e0002 */
[----:B------:R-:W-:Y:S02]  /*e1d0*/  IMAD.IADD R3, R3, 0x1, R7 ;  /* 0x0000000103037824 */ /* 0x000fe400078e0207 */
[----:B------:R-:W-:-:S03]  /*e1e0*/  IMAD.WIDE.U32 R2, R18, UR8, R2 ;  /* 0x0000000812027c25 */ /* 0x000fc6000f8e0002 */
[----:B------:R-:W-:-:S04]  /*e1f0*/  IADD3 R7, P0, R2, UR10, RZ ;  /* 0x0000000a02077c10 */ /* 0x000fc8000ff1e0ff */
[----:B------:R-:W-:Y:S01]  /*e200*/  IADD3.X R5, R9, UR11, R3, P0, !PT ;  /* 0x0000000b09057c10 */ /* 0x000fe200087fe403 */
[----:B------:R-:W-:Y:S08]  /*e210*/  BRA.DIV UR4, `(.L_x_315) ;  /* 0x0000004e04a47947 */ /* 0x000ff0000b800000 */
[----:B------:R-:W3:Y:S01]  /*e220*/  SHFL.IDX PT, R14, R8, RZ, 0x181f ;  /* 0x00181fff080e7589 */ /* 0x000ee200000e0000 */
[C---:B------:R-:W-:Y:S02]  /*e230*/  LOP3.LUT P6, RZ, R30.reuse, 0x80, RZ, 0xc0, !PT ;  /* 0x000000801eff7812 */ /* 0x040fe400078cc0ff */
[----:B------:R-:W-:Y:S01]  /*e240*/  P2R R9, PR, RZ, 0x2 ;  /* 0x00000002ff097803 */ /* 0x000fe20000000000 */
[----:B------:R-:W4:Y:S01]  /*e250*/  SHFL.IDX PT, R2, R6, RZ, 0x181f ;  /* 0x00181fff06027589 */ /* 0x000f2200000e0000 */
[----:B------:R-:W-:-:S09]  /*e260*/  LOP3.LUT P1, RZ, R30, 0x10, RZ, 0xc0, !PT ;  /* 0x000000101eff7812 */ /* 0x000fd2000782c0ff */
[----:B---3--:R-:W-:Y:S02]  /*e270*/  @P6 IADD3 R10, P0, R31, R14, RZ ;  /* 0x0000000e1f0a6210 */ /* 0x008fe40007f1e0ff */
[----:B------:R-:W3:Y:S03]  /*e280*/  SHFL.IDX PT, R14, R8, 0x1, 0x181f ;  /* 0x00381f00080e7f89 */ /* 0x000ee600000e0000 */
[----:B----4-:R-:W-:Y:S02]  /*e290*/  @P6 IMAD.X R3, RZ, RZ, R2, P0 ;  /* 0x000000ffff036224 */ /* 0x010fe400000e0602 */
[----:B------:R-:W-:-:S05]  /*e2a0*/  @P6 IMAD.MOV.U32 R2, RZ, RZ, R10 ;  /* 0x000000ffff026224 */ /* 0x000fca00078e000a */
[----:B------:R4:W-:Y:S01]  /*e2b0*/  @P6 LDGSTS.E.BYPASS.LTC128B.128 [R4+0x18400], desc[UR50][R2.64], !P2 ;  /* 0x1840000002046fae */ /* 0x0009e2000d101d72 */
[----:B------:R-:W-:-:S03]  /*e2c0*/  LOP3.LUT P6, RZ, R30, 0x100, RZ, 0xc0, !PT ;  /* 0x000001001eff7812 */ /* 0x000fc600078cc0ff */
[----:B----4-:R-:W4:Y:S01]  /*e2d0*/  SHFL.IDX PT, R2, R6, 0x1, 0x181f ;  /* 0x00381f0006027f89 */ /* 0x010f2200000e0000 */
[----:B---3--:R-:W-:-:S03]  /*e2e0*/  @P1 IADD3 R10, P0, R31, R14, RZ ;  /* 0x0000000e1f0a1210 */ /* 0x008fc60007f1e0ff */
[----:B------:R-:W3:Y:S02]  /*e2f0*/  SHFL.IDX PT, R14, R8, 0x2, 0x181f ;  /* 0x00581f00080e7f89 */ /* 0x000ee400000e0000 */
[----:B----4-:R-:W-:Y:S01]  /*e300*/  @P1 IMAD.X R3, RZ, RZ, R2, P0 ;  /* 0x000000ffff031224 */ /* 0x010fe200000e0602 */
[----:B------:R-:W-:Y:S02]  /*e310*/  @P1 MOV R2, R10 ;  /* 0x0000000a00021202 */ /* 0x000fe40000000f00 */
[----:B---3--:R-:W-:-:S03]  /*e320*/  @P5 IADD3 R14, P0, R31, R14, RZ ;  /* 0x0000000e1f0e5210 */ /* 0x008fc60007f1e0ff */
[----:B------:R3:W-:Y:S01]  /*e330*/  @P1 LDGSTS.E.BYPASS.LTC128B.128 [R4+0x18c00], desc[UR50][R2.64], !P2 ;  /* 0x18c0000002041fae */ /* 0x0007e2000d101d72 */
[----:B------:R-:W-:-:S03]  /*e340*/  ISETP.NE.AND P1, PT, R9, RZ, PT ;  /* 0x000000ff0900720c */ /* 0x000fc60003f25270 */
[----:B---3--:R-:W3:Y:S02]  /*e350*/  SHFL.IDX PT, R2, R6, 0x2, 0x181f ;  /* 0x00581f0006027f89 */ /* 0x008ee400000e0000 */
[----:B---3--:R-:W-:Y:S02]  /*e360*/  @P5 IMAD.X R9, RZ, RZ, R2, P0 ;  /* 0x000000ffff095224 */ /* 0x008fe400000e0602 */
[----:B------:R-:W-:Y:S02]  /*e370*/  @P5 IMAD.MOV.U32 R2, RZ, RZ, R14 ;  /* 0x000000ffff025224 */ /* 0x000fe400078e000e */
[----:B------:R-:W-:Y:S01]  /*e380*/  @P5 IMAD.MOV.U32 R3, RZ, RZ, R9 ;  /* 0x000000ffff035224 */ /* 0x000fe200078e0009 */
[----:B------:R-:W3:Y:S04]  /*e390*/  SHFL.IDX PT, R14, R8, 0x3, 0x181f ;  /* 0x00781f00080e7f89 */ /* 0x000ee800000e0000 */
[----:B------:R4:W-:Y:S01]  /*e3a0*/  @P5 LDGSTS.E.BYPASS.LTC128B.128 [R4+0x19400], desc[UR50][R2.64], !P2 ;  /* 0x1940000002045fae */ /* 0x0009e2000d101d72 */
[----:B------:R-:W-:-:S03]  /*e3b0*/  LOP3.LUT P5, RZ, R30, 0x40, RZ, 0xc0, !PT ;  /* 0x000000401eff7812 */ /* 0x000fc600078ac0ff */
[----:B----4-:R-:W4:Y:S01]  /*e3c0*/  SHFL.IDX PT, R2, R6, 0x3, 0x181f ;  /* 0x00781f0006027f89 */ /* 0x010f2200000e0000 */
[----:B---3--:R-:W-:-:S05]  /*e3d0*/  @P4 IADD3 R14, P0, R31, R14, RZ ;  /* 0x0000000e1f0e4210 */ /* 0x008fca0007f1e0ff */
[----:B----4-:R-:W-:Y:S02]  /*e3e0*/  @P4 IMAD.X R9, RZ, RZ, R2, P0 ;  /* 0x000000ffff094224 */ /* 0x010fe400000e0602 */
[----:B------:R-:W-:Y:S02]  /*e3f0*/  @P4 IMAD.MOV.U32 R2, RZ, RZ, R14 ;  /* 0x000000ffff024224 */ /* 0x000fe400078e000e */
[----:B------:R-:W3:Y:S01]  /*e400*/  SHFL.IDX PT, R14, R8, 0x4, 0x181f ;  /* 0x00981f00080e7f89 */ /* 0x000ee200000e0000 */
[----:B------:R-:W-:-:S05]  /*e410*/  @P4 MOV R3, R9 ;  /* 0x0000000900034202 */ /* 0x000fca0000000f00 */
[----:B------:R4:W-:Y:S01]  /*e420*/  @P4 LDGSTS.E.BYPASS.LTC128B.128 [R4+0x19c00], desc[UR50][R2.64], !P2 ;  /* 0x19c0000002044fae */ /* 0x0009e2000d101d72 */
[----:B------:R-:W-:-:S03]  /*e430*/  LOP3.LUT P4, RZ, R30, 0x20, RZ, 0xc0, !PT ;  /* 0x000000201eff7812 */ /* 0x000fc6000788c0ff */
[----:B----4-:R-:W4:Y:S10]  /*e440*/  SHFL.IDX PT, R2, R6, 0x4, 0x181f ;  /* 0x00981f0006027f89 */ /* 0x010f3400000e0000 */
[----:B---3--:R-:W-:-:S05]  /*e450*/  @P4 IADD3 R14, P0, R31, R14, RZ ;  /* 0x0000000e1f0e4210 */ /* 0x008fca0007f1e0ff */
[----:B----4-:R-:W-:Y:S02]  /*e460*/  @P4 IMAD.X R9, RZ, RZ, R2, P0 ;  /* 0x000000ffff094224 */ /* 0x010fe400000e0602 */
[----:B------:R-:W-:Y:S02]  /*e470*/  @P4 IMAD.MOV.U32 R2, RZ, RZ, R14 ;  /* 0x000000ffff024224 */ /* 0x000fe400078e000e */
[----:B------:R-:W-:Y:S01]  /*e480*/  @P4 IMAD.MOV.U32 R3, RZ, RZ, R9 ;  /* 0x000000ffff034224 */ /* 0x000fe200078e0009 */
[----:B------:R-:W3:Y:S04]  /*e490*/  SHFL.IDX PT, R14, R8, 0x5, 0x181f ;  /* 0x00b81f00080e7f89 */ /* 0x000ee800000e0000 */
[----:B------:R4:W-:Y:S04]  /*e4a0*/  @P4 LDGSTS.E.BYPASS.LTC128B.128 [R4+0x1a400], desc[UR50][R2.64], !P2 ;  /* 0x1a40000002044fae */ /* 0x0009e8000d101d72 */
[----:B----4-:R-:W4:Y:S01]  /*e4b0*/  SHFL.IDX PT, R2, R6, 0x5, 0x181f ;  /* 0x00b81f0006027f89 */ /* 0x010f2200000e0000 */
[----:B---3--:R-:W-:-:S05]  /*e4c0*/  @P5 IADD3 R14, P0, R31, R14, RZ ;  /* 0x0000000e1f0e5210 */ /* 0x008fca0007f1e0ff */
[----:B----4-:R-:W-:Y:S02]  /*e4d0*/  @P5 IMAD.X R9, RZ, RZ, R2, P0 ;  /* 0x000000ffff095224 */ /* 0x010fe400000e0602 */
[----:B------:R-:W-:Y:S02]  /*e4e0*/  @P5 IMAD.MOV.U32 R2, RZ, RZ, R14 ;  /* 0x000000ffff025224 */ /* 0x000fe400078e000e */
[----:B------:R-:W3:Y:S01]  /*e4f0*/  SHFL.IDX PT, R14, R8, 0x6, 0x181f ;  /* 0x00d81f00080e7f89 */ /* 0x000ee200000e0000 */
[----:B------:R-:W-:-:S05]  /*e500*/  @P5 MOV R3, R9 ;  /* 0x0000000900035202 */ /* 0x000fca0000000f00 */
[----:B------:R4:W-:Y:S04]  /*e510*/  @P5 LDGSTS.E.BYPASS.LTC128B.128 [R4+0x1ac00], desc[UR50][R2.64], !P2 ;  /* 0x1ac0000002045fae */ /* 0x0009e8000d101d72 */
[----:B----4-:R-:W4:Y:S04]  /*e520*/  SHFL.IDX PT, R2, R6, 0x6, 0x181f ;  /* 0x00d81f0006027f89 */ /* 0x010f2800000e0000 */
[----:B------:R-:W-:Y:S01]  /*e530*/  SHFL.IDX PT, R6, R6, 0x7, 0x181f ;  /* 0x00f81f0006067f89 */ /* 0x000fe200000e0000 */
[----:B---3--:R-:W-:-:S05]  /*e540*/  @P6 IADD3 R14, P0, R31, R14, RZ ;  /* 0x0000000e1f0e6210 */ /* 0x008fca0007f1e0ff */
[----:B----4-:R-:W-:Y:S02]  /*e550*/  @P6 IMAD.X R9, RZ, RZ, R2, P0 ;  /* 0x000000ffff096224 */ /* 0x010fe400000e0602 */
[----:B------:R-:W-:Y:S02]  /*e560*/  @P6 IMAD.MOV.U32 R2, RZ, RZ, R14 ;  /* 0x000000ffff026224 */ /* 0x000fe400078e000e */
[----:B------:R-:W3:Y:S01]  /*e570*/  SHFL.IDX PT, R14, R8, 0x7, 0x181f ;  /* 0x00f81f00080e7f89 */ /* 0x000ee200000e0000 */
[----:B------:R-:W-:-:S05]  /*e580*/  @P6 IMAD.MOV.U32 R3, RZ, RZ, R9 ;  /* 0x000000ffff036224 */ /* 0x000fca00078e0009 */
[----:B------:R4:W-:Y:S01]  /*e590*/  @P6 LDGSTS.E.BYPASS.LTC128B.128 [R4+0x1b400], desc[UR50][R2.64], !P2 ;  /* 0x1b40000002046fae */ /* 0x0009e2000d101d72 */
[----:B---3--:R-:W-:-:S05]  /*e5a0*/  @P3 IADD3 R14, P0, R31, R14, RZ ;  /* 0x0000000e1f0e3210 */ /* 0x008fca0007f1e0ff */
[----:B------:R-:W-:Y:S02]  /*e5b0*/  @P3 IMAD.X R9, RZ, RZ, R6, P0 ;  /* 0x000000ffff093224 */ /* 0x000fe400000e0606 */
[----:B----4-:R-:W-:Y:S01]  /*e5c0*/  @P3 IMAD.MOV.U32 R2, RZ, RZ, R14 ;  /* 0x000000ffff023224 */ /* 0x010fe200078e000e */
[----:B------:R-:W-:Y:S02]  /*e5d0*/  SHFL.IDX PT, R6, R5, 0x1, 0x181f ;  /* 0x00381f0005067f89 */ /* 0x000fe400000e0000 */
[----:B------:R-:W-:Y:S02]  /*e5e0*/  @P3 MOV R3, R9 ;  /* 0x0000000900033202 */ /* 0x000fe40000000f00 */
[----:B------:R-:W3:Y:S04]  /*e5f0*/  SHFL.IDX PT, R14, R7, RZ, 0x181f ;  /* 0x00181fff070e7589 */ /* 0x000ee800000e0000 */
[----:B------:R4:W-:Y:S04]  /*e600*/  @P3 LDGSTS.E.BYPASS.LTC128B.128 [R4+0x1bc00], desc[UR50][R2.64], !P2 ;  /* 0x1bc0000002043fae */ /* 0x0009e8000d101d72 */
[----:B----4-:R-:W4:Y:S01]  /*e610*/  SHFL.IDX PT, R2, R5, RZ, 0x181f ;  /* 0x00181fff05027589 */ /* 0x010f2200000e0000 */
[----:B---3--:R-:W-:-:S05]  /*e620*/  @P1 IADD3 R14, P0, R31, R14, RZ ;  /* 0x0000000e1f0e1210 */ /* 0x008fca0007f1e0ff */
[----:B----4-:R-:W-:Y:S02]  /*e630*/  @P1 IMAD.X R9, RZ, RZ, R2, P0 ;  /* 0x000000ffff091224 */ /* 0x010fe400000e0602 */
[----:B------:R-:W-:Y:S02]  /*e640*/  @P1 IMAD.MOV.U32 R2, RZ, RZ, R14 ;  /* 0x000000ffff021224 */ /* 0x000fe400078e000e */
[----:B------:R-:W-:Y:S01]  /*e650*/  @P1 IMAD.MOV.U32 R3, RZ, RZ, R9 ;  /* 0x000000ffff031224 */ /* 0x000fe200078e0009 */
[----:B------:R3:W4:Y:S04]  /*e660*/  SHFL.IDX PT, R14, R7, 0x1, 0x181f ;  /* 0x00381f00070e7f89 */ /* 0x00072800000e0000 */
[----:B------:R3:W-:Y:S02]  /*e670*/  @P1 LDGSTS.E.BYPASS.LTC128B.128 [R4+0x1c400], desc[UR50][R2.64], !P2 ;  /* 0x1c40000002041fae */ /* 0x0007e4000d101d72 */
.L_x_429:
[----:B------:R-:W-:-:S13]  /*e680*/  LOP3.LUT P1, RZ, R30, 0x200, RZ, 0xc0, !PT ;  /* 0x000002001eff7812 */ /* 0x000fda000782c0ff */
[----:B---34-:R-:W-:-:S05]  /*e690*/  @P1 IADD3 R2, P0, R31, R14, RZ ;  /* 0x0000000e1f021210 */ /* 0x018fca0007f1e0ff */
[----:B------:R-:W-:Y:S01]  /*e6a0*/  @P1 IMAD.X R3, RZ, RZ, R6, P0 ;  /* 0x000000ffff031224 */ /* 0x000fe200000e0606 */
[----:B------:R-:W-:-:S04]  /*e6b0*/  PLOP3.LUT P0, PT, PT, PT, PT, 0x80, 0x0 ;  /* 0x000000000000781c */ /* 0x000fc80003f0f070 */
[----:B------:R-:W-:Y:S01]  /*e6c0*/  @!PT LDS RZ, [RZ] ;  /* 0x00000000fffff984 */ /* 0x000fe20000000800 */
[----:B------:R-:W-:Y:S01]  /*e6d0*/  @!PT LDS RZ, [RZ] ;  /* 0x00000000fffff984 */ /* 0x000fe20000000800 */
[----:B------:R-:W-:Y:S01]  /*e6e0*/  @!PT LDS RZ, [RZ] ;  /* 0x00000000fffff984 */ /* 0x000fe20000000800 */
[----:B------:R3:W-:Y:S01]  /*e6f0*/  @P1 LDGSTS.E.BYPASS.LTC128B.128 [R4+0x1cc00], desc[UR50][R2.64], !P2 ;  /* 0x1cc0000002041fae */ /* 0x0007e2000d101d72 */
[----:B------:R-:W-:-:S08]  /*e700*/  NOP ;  /* 0x0000000000007918 */ /* 0x000fd00000000000 */
.L_x_316:
[----:B------:R-:W-:Y:S02]  /*e710*/  PLOP3.LUT P1, PT, P1, P0, PT, 0xa2, 0x0 ;  /* 0x000000000000781c */ /* 0x000fe40000f21472 */
[----:B------:R-:W-:-:S08]  /*e720*/  @P0 R2UR P1, UR4, R0 ;  /* 0x00000000000402ca */ /* 0x000fd00000020000 */
[----:B------:R-:W-:-:S05]  /*e730*/  @P0 PLOP3.LUT P0, PT, P1, PT, PT, 0x80, 0x0 ;  /* 0x000000000000081c */ /* 0x000fca0000f0f070 */
[----:B------:R-:W-:Y:S01]  /*e740*/  @!P1 SYNCS.ARRIVE.TRANS64.RED.A0T1 RZ, [UR4+0x22830], RZ ;  /* 0x022830ffffff99a7 */ /* 0x000fe20008200404 */
[----:B------:R-:W-:Y:S07]  /*e750*/  @!P1 ARRIVES.LDGSTSBAR.64.TRANSCNT [UR4+0x22830] ;  /* 0x02283000ff0099b0 */ /* 0x000fee0008000a84 */
[----:B------:R-:W-:Y:S05]  /*e760*/  @P0 BRA.U.ANY `(.L_x_316) ;  /* 0xfffffffd00e80947 */ /* 0x000fea000393ffff */
[----:B------:R-:W-:Y:S01]  /*e770*/  NOP ;  /* 0x0000000000007918 */ /* 0x000fe20000000000 */
[----:B---3--:R-:W-:-:S05]  /*e780*/  IMAD.U32 R2, RZ, RZ, UR46 ;  /* 0x0000002eff027e24 */ /* 0x008fca000f8e00ff */
[----:B------:R-:W-:-:S13]  /*e790*/  ISETP.NE.AND P2, PT, R2, 0x3, PT ;  /* 0x000000030200780c */ /* 0x000fda0003f45270 */
[----:B------:R-:W-:Y:S05]  /*e7a0*/  @!P2 BRA `(.L_x_317) ;  /* 0x000000000004a947 */ /* 0x000fea0003800000 */
[----:B------:R-:W-:Y:S01]  /*e7b0*/  BPT.TRAP 0x1 ;  /* 0x000000040000795c */ /* 0x000fe20000300000 */
.L_x_317:
[----:B------:R3:W-:Y:S02]  /*e7c0*/  SYNCS.ARRIVE.TRANS64.A1T0 RZ, [R0+URZ+0x22830], RZ ;  /* 0x022830ff00ff79a7 */ /* 0x0007e4000810003f */
[----:B------:R-:W-:Y:S05]  /*e7d0*/  WARPSYNC.ALL ;  /* 0x0000000000007948 */ /* 0x000fea0003800000 */
[C---:B------:R-:W-:Y:S01]  /*e7e0*/  R2UR UR5, R24.reuse ;  /* 0x00000000180572ca */ /* 0x040fe200000e0000 */
[----:B------:R-:W-:Y:S01]  /*e7f0*/  ULDC.64 UR6, c[0x0][0x298] ;  /* 0x0000a60000067ab9 */ /* 0x000fe20000000a00 */
[----:B------:R-:W-:Y:S01]  /*e800*/  R2UR UR36, R24 ;  /* 0x00000000182472ca */ /* 0x000fe200000e0000 */
[----:B------:R-:W-:Y:S01]  /*e810*/  UISETP.NE.AND UP0, UPT, UR47, URZ, UPT ;  /* 0x0000003f2f00728c */ /* 0x000fe2000bf05270 */
[----:B0123--:R-:W-:Y:S01]  /*e820*/  IADD3 R0, R22, 0x14400, RZ ;  /* 0x0001440016007810 */ /* 0x00ffe20007ffe0ff */
[----:B------:R-:W-:Y:S02]  /*e830*/  BSSY B6, `(.L_x_318) ;  /* 0x000001b000067945 */ /* 0x000fe40003800000 */
[----:B------:R-:W-:Y:S01]  /*e840*/  USEL UR44, UR44, URZ, !UP0 ;  /* 0x0000003f2c2c7287 */ /* 0x000fe2000c000000 */
[----:B------:R-:W-:Y:S01]  /*e850*/  BAR.SYNC.DEFER_BLOCKING 0x8, 0x180 ;  /* 0x0206000000007b1d */ /* 0x000fe20000010000 */
[----:B------:R-:W-:Y:S01]  /*e860*/  LOP3.LUT P0, RZ, R0, 0x3ff, RZ, 0xc0, !PT ;  /* 0x000003ff00ff7812 */ /* 0x000fe2000780c0ff */
[----:B------:R-:W-:-:S03]  /*e870*/  USEL UR45, UR45, URZ, !UP0 ;  /* 0x0000003f2d2d7287 */ /* 0x000fc6000c000000 */
[----:B------:R-:W-:Y:S02]  /*e880*/  USHF.R.S32.HI UR4, URZ, 0x1f, UR5 ;  /* 0x0000001f3f047899 */ /* 0x000fe40008011405 */
[----:B------:R-:W-:Y:S02]  /*e890*/  UIMAD.WIDE.U32 UR36, UR36, UR6, URZ ;  /* 0x00000006242472a5 */ /* 0x000fe4000f8e003f */
[----:B------:R-:W-:-:S04]  /*e8a0*/  UIMAD UR4, UR4, UR6, URZ ;  /* 0x00000006040472a4 */ /* 0x000fc8000f8e023f */
[----:B------:R-:W-:-:S04]  /*e8b0*/  UIMAD UR4, UR5, UR7, UR4 ;  /* 0x00000007050472a4 */ /* 0x000fc8000f8e0204 */
[----:B------:R-:W-:Y:S01]  /*e8c0*/  UIADD3 UR47, UR37, UR4, URZ ;  /* 0x00000004252f7290 */ /* 0x000fe2000fffe03f */
[----:B------:R-:W-:Y:S11]  /*e8d0*/  @!P0 BRA `(.L_x_319) ;  /* 0x0000000000408947 */ /* 0x000ff60003800000 */
        /* <DEDUP_REMOVED lines=16> */
.L_x_319:
[----:B------:R-:W-:Y:S05]  /*e9e0*/  BSYNC B6 ;  /* 0x0000000000067941 */ /* 0x000fea0003800000 */
.L_x_318:
[----:B------:R0:W5:Y:S01]  /*e9f0*/  LDL R10, [R1+0x14] ;  /* 0x00001400010a7983 */ /* 0x0001620000100800 */
[----:B------:R-:W1:Y:S01]  /*ea00*/  LDC R5, c[0x0][0x448] ;  /* 0x00011200ff057b82 */ /* 0x000e620000000800 */
[----:B------:R-:W-:Y:S01]  /*ea10*/  R2UR UR6, R36 ;  /* 0x00000000240672ca */ /* 0x000fe200000e0000 */
[----:B------:R-:W-:Y:S01]  /*ea20*/  IMAD.SHL.U32 R4, R17, 0x80, RZ ;  /* 0x0000008011047824 */ /* 0x000fe200078e00ff */
[----:B------:R-:W2:Y:S01]  /*ea30*/  S2R R2, SR_TID.X ;  /* 0x0000000000027919 */ /* 0x000ea20000002100 */
[C---:B------:R-:W-:Y:S01]  /*ea40*/  R2UR UR7, R18.reuse ;  /* 0x00000000120772ca */ /* 0x040fe200000e0000 */
[----:B------:R-:W-:Y:S01]  /*ea50*/  ULDC.64 UR8, c[0x0][0x2d8] ;  /* 0x0000b60000087ab9 */ /* 0x000fe20000000a00 */
[----:B-1----:R-:W-:Y:S02]  /*ea60*/  ISETP.NE.AND P0, PT, R5, 0x1, PT ;  /* 0x000000010500780c */ /* 0x002fe40003f05270 */
[----:B------:R-:W-:Y:S02]  /*ea70*/  R2UR UR10, R18 ;  /* 0x00000000120a72ca */ /* 0x000fe400000e0000 */
[C---:B--2---:R-:W-:Y:S01]  /*ea80*/  LOP3.LUT R19, R2.reuse, 0x7f, RZ, 0xc0, !PT ;  /* 0x0000007f02137812 */ /* 0x044fe200078ec0ff */
[----:B------:R-:W-:-:S08]  /*ea90*/  IMAD.SHL.U32 R2, R2, 0x10, RZ ;  /* 0x0000001002027824 */ /* 0x000fd000078e00ff */
[----:B------:R-:W1:Y:S01]  /*eaa0*/  @P0 LDC R3, c[0x0][0x44c] ;  /* 0x00011300ff030b82 */ /* 0x000e620000000800 */
[----:B------:R-:W-:-:S04]  /*eab0*/  SHF.R.U32.HI R19, RZ, 0x3, R19 ;  /* 0x00000003ff137819 */ /* 0x000fc80000011613 */
[----:B------:R-:W-:-:S03]  /*eac0*/  LOP3.LUT R2, R19, 0x70, R2, 0xf8, !PT ;  /* 0x0000007013027812 */ /* 0x000fc600078ef802 */
[----:B------:R-:W2:Y:S01]  /*ead0*/  @P0 LDC R6, c[0x0][0x450] ;  /* 0x00011400ff060b82 */ /* 0x000ea20000000800 */
[----:B------:R-:W-:Y:S01]  /*eae0*/  UIMAD UR6, UR6, UR8, URZ ;  /* 0x00000008060672a4 */ /* 0x000fe2000f8e023f */
[----:B------:R-:W-:Y:S01]  /*eaf0*/  LOP3.LUT R0, R2, R4, RZ, 0xfc, !PT ;  /* 0x0000000402007212 */ /* 0x000fe200078efcff */
[----:B------:R-:W-:Y:S01]  /*eb00*/  UMOV UR4, UR36 ;  /* 0x0000002400047c82 */ /* 0x000fe20008000000 */
[----:B------:R-:W-:Y:S01]  /*eb10*/  UMOV UR5, UR47 ;  /* 0x0000002f00057c82 */ /* 0x000fe20008000000 */
[----:B------:R-:W-:Y:S02]  /*eb20*/  UIMAD UR6, UR10, UR9, UR6 ;  /* 0x000000090a0672a4 */ /* 0x000fe4000f8e0206 */
[----:B------:R-:W-:Y:S01]  /*eb30*/  UIMAD.WIDE.U32 UR4, UR7, UR8, UR4 ;  /* 0x00000008070472a5 */ /* 0x000fe2000f8e0004 */
[----:B------:R-:W-:Y:S02]  /*eb40*/  MOV R2, R0 ;  /* 0x0000000000027202 */ /* 0x000fe40000000f00 */
[----:B------:R-:W-:Y:S01]  /*eb50*/  ULDC.64 UR8, c[0x0][0x2e0] ;  /* 0x0000b80000087ab9 */ /* 0x000fe20000000a00 */
[----:B------:R-:W-:Y:S01]  /*eb60*/  UIADD3 UR5, UR5, UR6, URZ ;  /* 0x0000000605057290 */ /* 0x000fe2000fffe03f */
[----:B-1----:R-:W-:Y:S01]  /*eb70*/  @P0 IMAD.HI.U32 R3, R0, R3, RZ ;  /* 0x0000000300030227 */ /* 0x002fe200078e00ff */
[----:B------:R-:W-:Y:S01]  /*eb80*/  UIMAD UR6, UR45, UR8, URZ ;  /* 0x000000082d0672a4 */ /* 0x000fe2000f8e023f */
[----:B------:R-:W1:Y:S01]  /*eb90*/  S2R R19, SR_TID.X ;  /* 0x0000000000137919 */ /* 0x000e620000002100 */
[----:B------:R-:W-:-:S02]  /*eba0*/  UIMAD.WIDE.U32 UR4, UR44, UR8, UR4 ;  /* 0x000000082c0472a5 */ /* 0x000fc4000f8e0004 */
[----:B--2---:R-:W-:Y:S01]  /*ebb0*/  @P0 SHF.R.U32.HI R2, RZ, R6, R3 ;  /* 0x00000006ff020219 */ /* 0x004fe20000011603 */
[----:B------:R-:W-:-:S03]  /*ebc0*/  UIMAD UR6, UR44, UR9, UR6 ;  /* 0x000000092c0672a4 */ /* 0x000fc6000f8e0206 */
[--C-:B------:R-:W-:Y:S01]  /*ebd0*/  SHF.R.S32.HI R3, RZ, 0x1f, R2.reuse ;  /* 0x0000001fff037819 */ /* 0x100fe20000011402 */
[----:B------:R-:W-:Y:S01]  /*ebe0*/  IMAD.MOV R7, RZ, RZ, -R2 ;  /* 0x000000ffff077224 */ /* 0x000fe200078e0a02 */
[----:B------:R-:W-:Y:S01]  /*ebf0*/  ULDC.64 UR8, c[0x0][0x2d0] ;  /* 0x0000b40000087ab9 */ /* 0x000fe20000000a00 */
[----:B------:R-:W-:Y:S01]  /*ec00*/  UIADD3 UR5, UR5, UR6, URZ ;  /* 0x0000000605057290 */ /* 0x000fe2000fffe03f */
[----:B------:R-:W-:Y:S02]  /*ec10*/  IMAD.U32 R11, RZ, RZ, UR8 ;  /* 0x00000008ff0b7e24 */ /* 0x000fe4000f8e00ff */
[----:B------:R-:W-:Y:S02]  /*ec20*/  IMAD R3, R3, UR8, RZ ;  /* 0x0000000803037c24 */ /* 0x000fe4000f8e02ff */
[----:B------:R-:W-:Y:S02]  /*ec30*/  IMAD R7, R5, R7, R0 ;  /* 0x0000000705077224 */ /* 0x000fe400078e0200 */
[----:B------:R-:W-:-:S02]  /*ec40*/  IMAD R9, R2, UR9, R3 ;  /* 0x0000000902097c24 */ /* 0x000fc4000f8e0203 */
[----:B------:R-:W-:Y:S01]  /*ec50*/  IMAD.WIDE.U32 R2, R2, R11, UR4 ;  /* 0x0000000402027e25 */ /* 0x000fe2000f8e000b */
[----:B------:R-:W-:Y:S01]  /*ec60*/  SHF.R.S32.HI R0, RZ, 0x1f, R7 ;  /* 0x0000001fff007819 */ /* 0x000fe20000011407 */
[----:B------:R-:W-:Y:S02]  /*ec70*/  ULDC.64 UR4, c[0x0][0x2c8] ;  /* 0x0000b20000047ab9 */ /* 0x000fe40000000a00 */
[----:B------:R-:W-:Y:S02]  /*ec80*/  IMAD.IADD R3, R3, 0x1, R9 ;  /* 0x0000000103037824 */ /* 0x000fe400078e0209 */
[----:B------:R-:W-:Y:S02]  /*ec90*/  IMAD R0, R0, UR4, RZ ;  /* 0x0000000400007c24 */ /* 0x000fe4000f8e02ff */
[----:B------:R-:W-:-:S04]  /*eca0*/  IMAD.WIDE.U32 R2, R7, UR4, R2 ;  /* 0x0000000407027c25 */ /* 0x000fc8000f8e0002 */
[----:B------:R-:W-:Y:S01]  /*ecb0*/  IMAD R7, R7, UR5, R0 ;  /* 0x0000000507077c24 */ /* 0x000fe2000f8e0200 */
[----:B------:R-:W-:Y:S02]  /*ecc0*/  ULDC.64 UR4, c[0x0][0x280] ;  /* 0x0000a00000047ab9 */ /* 0x000fe40000000a00 */
[----:B------:R-:W-:Y:S01]  /*ecd0*/  IADD3 R0, P0, R2, UR4, RZ ;  /* 0x0000000402007c10 */ /* 0x000fe2000ff1e0ff */
[----:B------:R-:W-:-:S03]  /*ece0*/  ULDC UR4, c[0x0][0x2b8] ;  /* 0x0000ae0000047ab9 */ /* 0x000fc60000000800 */
[----:B------:R-:W-:Y:S02]  /*ecf0*/  IADD3.X R6, R3, UR5, R7, P0, !PT ;  /* 0x0000000503067c10 */ /* 0x000fe400087fe407 */
[----:B------:R-:W-:Y:S01]  /*ed00*/  ISETP.GE.AND P0, PT, R31, UR4, PT ;  /* 0x000000041f007c0c */ /* 0x000fe2000bf06270 */
[----:B------:R-:W-:Y:S01]  /*ed10*/  UMOV UR4, 0xffffffff ;  /* 0xffffffff00047882 */ /* 0x000fe20000000000 */
[----:B-1----:R-:W-:-:S04]  /*ed20*/  LOP3.LUT R19, R19, 0x7f, RZ, 0xc0, !PT ;  /* 0x0000007f13137812 */ /* 0x002fc800078ec0ff */
[----:B------:R-:W-:Y:S01]  /*ed30*/  SHF.R.U32.HI R17, RZ, 0x3, R19 ;  /* 0x00000003ff117819 */ /* 0x000fe20000011613 */
[----:B0-----:R-:W-:Y:S06]  /*ed40*/  BRA.DIV UR4, `(.L_x_320) ;  /* 0x0000004e04b47947 */ /* 0x001fec000b800000 */
[----:B------:R-:W0:Y:S01]  /*ed50*/  SHFL.IDX PT, R14, R0, RZ, 0x181f ;  /* 0x00181fff000e7589 */ /* 0x000e2200000e0000 */
[----:B------:R-:W-:Y:S02]  /*ed60*/  IMAD R5, R5, UR41, RZ ;  /* 0x0000002905057c24 */ /* 0x000fe4000f8e02ff */
[----:B------:R-:W-:Y:S01]  /*ed70*/  IMAD.IADD R4, R17, 0x1, R4 ;  /* 0x0000000111047824 */ /* 0x000fe200078e0204 */
[----:B------:R-:W1:Y:S03]  /*ed80*/  SHFL.IDX PT, R2, R6, RZ, 0x181f ;  /* 0x00181fff06027589 */ /* 0x000e6600000e0000 */
[C---:B------:R-:W-:Y:S01]  /*ed90*/  VIADD R8, R4.reuse, 0x10 ;  /* 0x0000001004087836 */ /* 0x040fe20000000000 */
[----:B------:R-:W-:Y:S01]  /*eda0*/  ISETP.GE.AND P2, PT, R4, R5, PT ;  /* 0x000000050400720c */ /* 0x000fe20003f46270 */
[----:B------:R-:W-:-:S12]  /*edb0*/  SHFL.IDX PT, R7, R6, 0x1, 0x181f ;  /* 0x00381f0006077f89 */ /* 0x000fd800000e0000 */
[----:B0-----:R-:W-:-:S05]  /*edc0*/  @!P2 IADD3 R14, P1, R31, R14, RZ ;  /* 0x0000000e1f0ea210 */ /* 0x001fca0007f3e0ff */
[----:B-1----:R-:W-:Y:S01]  /*edd0*/  @!P2 IMAD.X R3, RZ, RZ, R2, P1 ;  /* 0x000000ffff03a224 */ /* 0x002fe200008e0602 */
[----:B------:R-:W-:Y:S02]  /*ede0*/  @!P2 MOV R2, R14 ;  /* 0x0000000e0002a202 */ /* 0x000fe40000000f00 */
[----:B------:R-:W0:Y:S04]  /*edf0*/  SHFL.IDX PT, R14, R0, 0x1, 0x181f ;  /* 0x00381f00000e7f89 */ /* 0x000e2800000e0000 */
[----:B-----5:R0:W-:Y:S01]  /*ee00*/  @!P2 LDGSTS.E.BYPASS.LTC128B.128 [R10+0x14400], desc[UR50][R2.64], !P0 ;  /* 0x14400000020aafae */ /* 0x0201e2000c101d72 */
[----:B------:R-:W-:Y:S01]  /*ee10*/  ISETP.GE.AND P2, PT, R8, R5, PT ;  /* 0x000000050800720c */ /* 0x000fe20003f46270 */
[----:B------:R-:W-:-:S12]  /*ee20*/  VIADD R8, R4, 0x20 ;  /* 0x0000002004087836 */ /* 0x000fd80000000000 */
[----:B0-----:R-:W-:Y:S02]  /*ee30*/  @!P2 IADD3 R2, P1, R31, R14, RZ ;  /* 0x0000000e1f02a210 */ /* 0x001fe40007f3e0ff */
[----:B------:R-:W0:Y:S03]  /*ee40*/  SHFL.IDX PT, R14, R0, 0x2, 0x181f ;  /* 0x00581f00000e7f89 */ /* 0x000e2600000e0000 */
[----:B------:R-:W-:Y:S02]  /*ee50*/  @!P2 IMAD.X R3, RZ, RZ, R7, P1 ;  /* 0x000000ffff03a224 */ /* 0x000fe400008e0607 */
[----:B------:R-:W1:Y:S04]  /*ee60*/  SHFL.IDX PT, R7, R6, 0x2, 0x181f ;  /* 0x00581f0006077f89 */ /* 0x000e6800000e0000 */
[----:B------:R0:W-:Y:S01]  /*ee70*/  @!P2 LDGSTS.E.BYPASS.LTC128B.128 [R10+0x14c00], desc[UR50][R2.64], !P0 ;  /* 0x14c00000020aafae */ /* 0x0001e2000c101d72 */
[----:B------:R-:W-:Y:S01]  /*ee80*/  ISETP.GE.AND P2, PT, R8, R5, PT ;  /* 0x000000050800720c */ /* 0x000fe20003f46270 */
[----:B------:R-:W-:-:S12]  /*ee90*/  VIADD R8, R4, 0x30 ;  /* 0x0000003004087836 */ /* 0x000fd80000000000 */
[----:B0-----:R-:W-:Y:S02]  /*eea0*/  @!P2 IADD3 R2, P1, R31, R14, RZ ;  /* 0x0000000e1f02a210 */ /* 0x001fe40007f3e0ff */
[----:B------:R-:W0:Y:S03]  /*eeb0*/  SHFL.IDX PT, R14, R0, 0x3, 0x181f ;  /* 0x00781f00000e7f89 */ /* 0x000e2600000e0000 */
[----:B-1----:R-:W-:Y:S02]  /*eec0*/  @!P2 IMAD.X R3, RZ, RZ, R7, P1 ;  /* 0x000000ffff03a224 */ /* 0x002fe400008e0607 */
[----:B------:R-:W1:Y:S04]  /*eed0*/  SHFL.IDX PT, R7, R6, 0x3, 0x181f ;  /* 0x00781f0006077f89 */ /* 0x000e6800000e0000 */
[----:B------:R0:W-:Y:S01]  /*eee0*/  @!P2 LDGSTS.E.BYPASS.LTC128B.128 [R10+0x15400], desc[UR50][R2.64], !P0 ;  /* 0x15400000020aafae */ /* 0x0001e2000c101d72 */
[----:B------:R-:W-:Y:S01]  /*eef0*/  ISETP.GE.AND P2, PT, R8, R5, PT ;  /* 0x000000050800720c */ /* 0x000fe20003f46270 */
[----:B------:R-:W-:-:S12]  /*ef00*/  VIADD R8, R4, 0x40 ;  /* 0x0000004004087836 */ /* 0x000fd80000000000 */
[----:B0-----:R-:W-:Y:S02]  /*ef10*/  @!P2 IADD3 R2, P1, R31, R14, RZ ;  /* 0x0000000e1f02a210 */ /* 0x001fe40007f3e0ff */
[----:B------:R-:W0:Y:S02]  /*ef20*/  SHFL.IDX PT, R14, R0, 0x4, 0x181f ;  /* 0x00981f00000e7f89 */ /* 0x000e2400000e0000 */
[----:B-1----:R-:W-:Y:S02]  /*ef30*/  @!P2 IADD3.X R3, RZ, R7, RZ, P1, !PT ;  /* 0x00000007ff03a210 */ /* 0x002fe40000ffe4ff */
        /* <DEDUP_REMOVED lines=16> */
[----:B------:R-:W-:-:S13]  /*f040*/  ISETP.GE.AND P2, PT, R8, R5, PT ;  /* 0x000000050800720c */ /* 0x000fda0003f46270 */
[----:B0-----:R-:W-:Y:S02]  /*f050*/  @!P2 IADD3 R2, P1, R31, R14, RZ ;  /* 0x0000000e1f02a210 */ /* 0x001fe40007f3e0ff */
[----:B------:R0:W2:Y:S02]  /*f060*/  SHFL.IDX PT, R14, R0, 0x7, 0x181f ;  /* 0x00f81f00000e7f89 */ /* 0x0000a400000e0000 */
[----:B-1----:R-:W-:Y:S02]  /*f070*/  @!P2 IADD3.X R3, RZ, R7, RZ, P1, !PT ;  /* 0x00000007ff03a210 */ /* 0x002fe40000ffe4ff */
[----:B------:R0:W1:Y:S04]  /*f080*/  SHFL.IDX PT, R7, R6, 0x7, 0x181f ;  /* 0x00f81f0006077f89 */ /* 0x00006800000e0000 */
[----:B------:R0:W-:Y:S03]  /*f090*/  @!P2 LDGSTS.E.BYPASS.LTC128B.128 [R10+0x17400], desc[UR50][R2.64], !P0 ;  /* 0x17400000020aafae */ /* 0x0001e6000c101d72 */
.L_x_446:
[----:B------:R-:W-:-:S05]  /*f0a0*/  VIADD R4, R4, 0x70 ;  /* 0x0000007004047836 */ /* 0x000fca0000000000 */
[----:B------:R-:W-:-:S13]  /*f0b0*/  ISETP.GE.AND P1, PT, R4, R5, PT ;  /* 0x000000050400720c */ /* 0x000fda0003f26270 */
[----:B0-2---:R-:W-:-:S05]  /*f0c0*/  @!P1 IADD3 R2, P2, R31, R14, RZ ;  /* 0x0000000e1f029210 */ /* 0x005fca0007f5e0ff */
[----:B-1----:R-:W-:-:S05]  /*f0d0*/  @!P1 IMAD.X R3, RZ, RZ, R7, P2 ;  /* 0x000000ffff039224 */ /* 0x002fca00010e0607 */
[----:B------:R-:W-:Y:S01]  /*f0e0*/  @!PT LDS RZ, [RZ] ;  /* 0x00000000fffff984 */ /* 0x000fe20000000800 */
[----:B------:R-:W-:Y:S01]  /*f0f0*/  @!PT LDS RZ, [RZ] ;  /* 0x00000000fffff984 */ /* 0x000fe20000000800 */
[----:B------:R-:W-:Y:S01]  /*f100*/  @!PT LDS RZ, [RZ] ;  /* 0x00000000fffff984 */ /* 0x000fe20000000800 */
[----:B------:R0:W-:Y:S01]  /*f110*/  @!P1 LDGSTS.E.BYPASS.LTC128B.128 [R10+0x17c00], desc[UR50][R2.64], !P0 ;  /* 0x17c00000020a9fae */ /* 0x0001e2000c101d72 */
[----:B------:R-:W-:Y:S01]  /*f120*/  PLOP3.LUT P0, PT, PT, PT, PT, 0x80, 0x0 ;  /* 0x000000000000781c */ /* 0x000fe20003f0f070 */
[----:B------:R-:W-:-:S12]  /*f130*/  NOP ;  /* 0x0000000000007918 */ /* 0x000fd80000000000 */
.L_x_321:
[----:B------:R-:W-:Y:S02]  /*f140*/  PLOP3.LUT P1, PT, P1, P0, PT, 0xa2, 0x0 ;  /* 0x000000000000781c */ /* 0x000fe40000f21472 */
[----:B------:R-:W-:-:S08]  /*f150*/  @P0 R2UR P1, UR4, R22 ;  /* 0x00000000160402ca */ /* 0x000fd00000020000 */
[----:B------:R-:W-:-:S05]  /*f160*/  @P0 PLOP3.LUT P0, PT, P1, PT, PT, 0x80, 0x0 ;  /* 0x000000000000081c */ /* 0x000fca0000f0f070 */
[----:B------:R-:W-:Y:S01]  /*f170*/  @!P1 SYNCS.ARRIVE.TRANS64.RED.A0T1 RZ, [UR4+0x22800], RZ ;  /* 0x022800ffffff99a7 */ /* 0x000fe20008200404 */
[----:B------:R-:W-:Y:S07]  /*f180*/  @!P1 ARRIVES.LDGSTSBAR.64.TRANSCNT [UR4+0x22800] ;  /* 0x02280000ff0099b0 */ /* 0x000fee0008000a84 */
[----:B------:R-:W-:Y:S05]  /*f190*/  @P0 BRA.U.ANY `(.L_x_321) ;  /* 0xfffffffd00e80947 */ /* 0x000fea000393ffff */
[----:B0-----:R-:W2:Y:S02]  /*f1a0*/  LDL.LU R2, [R1+0x18] ;  /* 0x0000180001027983 */ /* 0x001ea40000300800 */
[----:B--2---:R-:W-:-:S05]  /*f1b0*/  VIADD R2, R2, 0x1 ;  /* 0x0000000102027836 */ /* 0x004fca0000000000 */
[----:B------:R0:W-:Y:S01]  /*f1c0*/  STL [R1+0x18], R2 ;  /* 0x0000180201007387 */ /* 0x0001e20000100800 */
[----:B------:R-:W-:-:S04]  /*f1d0*/  LEA.HI R0, R2, R2, RZ, 0x1 ;  /* 0x0000000202007211 */ /* 0x000fc800078f08ff */
[----:B------:R-:W-:-:S05]  /*f1e0*/  LOP3.LUT R0, R0, 0xfffffffe, RZ, 0xc0, !PT ;  /* 0xfffffffe00007812 */ /* 0x000fca00078ec0ff */
[----:B------:R-:W-:-:S05]  /*f1f0*/  IMAD.IADD R0, R2, 0x1, -R0 ;  /* 0x0000000102007824 */ /* 0x000fca00078e0a00 */
[----:B------:R-:W-:Y:S01]  /*f200*/  SHF.L.U32 R3, R0, 0x1f, RZ ;  /* 0x0000001f00037819 */ /* 0x000fe200000006ff */
[----:B------:R-:W-:Y:S01]  /*f210*/  NOP ;  /* 0x0000000000007918 */ /* 0x000fe20000000000 */
[----:B------:R0:W-:Y:S01]  /*f220*/  SYNCS.ARRIVE.TRANS64.A1T0 RZ, [R22+URZ+0x22800], RZ ;  /* 0x022800ff16ff79a7 */ /* 0x0001e2000810003f */
[----:B------:R-:W-:Y:S01]  /*f230*/  BSSY B0, `(.L_x_322) ;  /* 0x0000003000007945 */ /* 0x000fe20003800000 */
[----:B------:R-:W1:Y:S03]  /*f240*/  SYNCS.PHASECHK.TRANS64.TRYWAIT P0, [R22+URZ+0x22820], R3 ;  /* 0x02282003160075a7 */ /* 0x000e66000800017f */
[----:B01----:R-:W-:Y:S05]  /*f250*/  @!P0 BRA `(.L_x_323) ;  /* 0x0000005000a48947 */ /* 0x003fea0003800000 */
.L_x_447:
[----:B------:R-:W-:Y:S05]  /*f260*/  BSYNC B0 ;  /* 0x0000000000007941 */ /* 0x000fea0003800000 */
.L_x_322:
[----:B------:R-:W-:-:S06]  /*f270*/  UISETP.GE.AND UP0, UPT, UR42, 0xa1, UPT ;  /* 0x000000a12a00788c */ /* 0x000fcc000bf06270 */
[----:B------:R-:W-:-:S13]  /*f280*/  PLOP3.LUT P0, PT, PT, PT, UP0, 0x80, 0x0 ;  /* 0x000000000000781c */ /* 0x000fda0003f0f008 */
[----:B------:R-:W-:Y:S05]  /*f290*/  @!P0 BRA `(.L_x_324) ;  /* 0x00000018002c8947 */ /* 0x000fea0003800000 */
[----:B------:R-:W-:Y:S01]  /*f2a0*/  UIADD3 UR4, UR43, -0x2, URZ ;  /* 0xfffffffe2b047890 */ /* 0x000fe2000fffe03f */
[----:B------:R-:W-:Y:S01]  /*f2b0*/  IMAD.MOV.U32 R24, RZ, RZ, R35 ;  /* 0x000000ffff187224 */ /* 0x000fe200078e0023 */
[----:B------:R-:W-:-:S04]  /*f2c0*/  MOV R23, R32 ;  /* 0x0000002000177202 */ /* 0x000fc80000000f00 */
[----:B------:R-:W-:-:S07]  /*f2d0*/  IMAD.U32 R33, RZ, RZ, UR4 ;  /* 0x00000004ff217e24 */ /* 0x000fce000f8e00ff */
.L_x_344:
[----:B-1----:R-:W1:Y:S01]  /*f2e0*/  S2R R0, SR_TID.X ;  /* 0x0000000000007919 */ /* 0x002e620000002100 */
[----:B------:R-:W2:Y:S01]  /*f2f0*/  LDC R2, c[0x0][0x430] ;  /* 0x00010c00ff027b82 */ /* 0x000ea20000000800 */
[----:B------:R-:W-:Y:S05]  /*f300*/  YIELD ;  /* 0x0000000000007946 */ /* 0x000fea0003800000 */
[----:B------:R-:W3:Y:S01]  /*f310*/  S2R R7, SR_TID.X ;  /* 0x0000000000077919 */ /* 0x000ee20000002100 */
[----:B------:R-:W-:Y:S01]  /*f320*/  ULDC.64 UR4, c[0x0][0x428] ;  /* 0x00010a0000047ab9 */ /* 0x000fe20000000a00 */
[----:B--2---:R-:W-:Y:S02]  /*f330*/  ISETP.NE.AND P0, PT, R2, 0x1, PT ;  /* 0x000000010200780c */ /* 0x004fe40003f05270 */
[----:B-1----:R-:W-:Y:S01]  /*f340*/  LOP3.LUT R2, R0, 0x7f, RZ, 0xc0, !PT ;  /* 0x0000007f00027812 */ /* 0x002fe200078ec0ff */
[----:B------:R-:W-:-:S03]  /*f350*/  IMAD.MOV.U32 R0, RZ, RZ, 0xa0 ;  /* 0x000000a0ff007424 */ /* 0x000fc600078e00ff */
[----:B------:R-:W-:Y:S01]  /*f360*/  SHF.R.U32.HI R5, RZ, 0x3, R2 ;  /* 0x00000003ff057819 */ /* 0x000fe20000011602 */
[----:B------:R-:W-:-:S06]  /*f370*/  IMAD R9, R33, R0, UR39 ;  /* 0x0000002721097e24 */ /* 0x000fcc000f8e0200 */
[----:B0-----:R-:W0:Y:S01]  /*f380*/  @P0 LDC R3, c[0x0][0x434] ;  /* 0x00010d00ff030b82 */ /* 0x001e220000000800 */
[C---:B---3--:R-:W-:Y:S01]  /*f390*/  IMAD.SHL.U32 R8, R7.reuse, 0x10, RZ ;  /* 0x0000001007087824 */ /* 0x048fe200078e00ff */
[----:B------:R-:W-:-:S04]  /*f3a0*/  LOP3.LUT R2, R7, 0x7f, RZ, 0xc0, !PT ;  /* 0x0000007f07027812 */ /* 0x000fc800078ec0ff */
[----:B------:R-:W-:Y:S02]  /*f3b0*/  LOP3.LUT R8, R5, 0x70, R8, 0xf8, !PT ;  /* 0x0000007005087812 */ /* 0x000fe400078ef808 */
[----:B------:R-:W1:Y:S01]  /*f3c0*/  S2R R5, SR_TID.X ;  /* 0x0000000000057919 */ /* 0x000e620000002100 */
[----:B------:R-:W2:Y:S01]  /*f3d0*/  @P0 LDC R4, c[0x0][0x438] ;  /* 0x00010e00ff040b82 */ /* 0x000ea20000000800 */
[----:B------:R-:W-:Y:S01]  /*f3e0*/  SHF.R.U32.HI R7, RZ, 0x3, R2 ;  /* 0x00000003ff077819 */ /* 0x000fe20000011602 */
[----:B------:R-:W-:-:S05]  /*f3f0*/  IMAD.IADD R0, R8, 0x1, R9 ;  /* 0x0000000108007824 */ /* 0x000fca00078e0209 */
[----:B------:R-:W-:Y:S01]  /*f400*/  MOV R10, R0 ;  /* 0x00000000000a7202 */ /* 0x000fe20000000f00 */
[----:B------:R-:W3:Y:S01]  /*f410*/  @P0 LDC R6, c[0x0][0x434] ;  /* 0x00010d00ff060b82 */ /* 0x000ee20000000800 */
[----:B0-----:R-:W-:-:S07]  /*f420*/  @P0 IMAD.HI.U32 R3, R0, R3, RZ ;  /* 0x0000000300030227 */ /* 0x001fce00078e00ff */
[----:B------:R-:W0:Y:S01]  /*f430*/  @P0 LDC R2, c[0x0][0x438] ;  /* 0x00010e00ff020b82 */ /* 0x000e220000000800 */
[----:B--2---:R-:W-:-:S05]  /*f440*/  @P0 SHF.R.U32.HI R10, RZ, R4, R3 ;  /* 0x00000004ff0a0219 */ /* 0x004fca0000011603 */
[----:B------:R-:W-:Y:S02]  /*f450*/  IMAD.MOV.U32 R4, RZ, RZ, R10 ;  /* 0x000000ffff047224 */ /* 0x000fe400078e000a */
[----:B-1----:R-:W-:-:S05]  /*f460*/  IMAD.SHL.U32 R5, R5, 0x10, RZ ;  /* 0x0000001005057824 */ /* 0x002fca00078e00ff */
[----:B------:R-:W-:-:S04]  /*f470*/  LOP3.LUT R5, R7, 0x70, R5, 0xf8, !PT ;  /* 0x0000007007057812 */ /* 0x000fc800078ef805 */
[----:B------:R-:W-:-:S04]  /*f480*/  LOP3.LUT R5, R5, 0x80, RZ, 0xfc, !PT ;  /* 0x0000008005057812 */ /* 0x000fc800078efcff */
[C---:B------:R-:W-:Y:S01]  /*f490*/  ISETP.GT.U32.AND P1, PT, R5.reuse, 0x9f, PT ;  /* 0x0000009f0500780c */ /* 0x040fe20003f24070 */
[----:B------:R-:W-:Y:S01]  /*f4a0*/  IMAD.IADD R9, R5, 0x1, R9 ;  /* 0x0000000105097824 */ /* 0x000fe200078e0209 */
[----:B------:R-:W-:-:S03]  /*f4b0*/  SHF.R.S32.HI R5, RZ, 0x1f, R10 ;  /* 0x0000001fff057819 */ /* 0x000fc6000001140a */
[----:B---3--:R-:W-:-:S04]  /*f4c0*/  @P0 IMAD.HI.U32 R3, R9, R6, RZ ;  /* 0x0000000609030227 */ /* 0x008fc800078e00ff */
[----:B------:R-:W-:Y:S01]  /*f4d0*/  IMAD.MOV.U32 R11, RZ, RZ, R9 ;  /* 0x000000ffff0b7224 */ /* 0x000fe200078e0009 */
[----:B0-----:R-:W-:Y:S01]  /*f4e0*/  @P0 SHF.R.U32.HI R11, RZ, R2, R3 ;  /* 0x00000002ff0b0219 */ /* 0x001fe20000011603 */
[----:B------:R-:W-:Y:S02]  /*f4f0*/  IMAD R3, R37, UR4, RZ ;  /* 0x0000000425037c24 */ /* 0x000fe4000f8e02ff */
[----:B------:R-:W-:-:S04]  /*f500*/  IMAD.WIDE.U32 R4, R34, UR4, R4 ;  /* 0x0000000422047c25 */ /* 0x000fc8000f8e0004 */
[----:B------:R-:W-:Y:S01]  /*f510*/  IMAD R8, R34, UR5, R3 ;  /* 0x0000000522087c24 */ /* 0x000fe2000f8e0203 */
[--C-:B------:R-:W-:Y:S01]  /*f520*/  @!P1 SHF.R.S32.HI R3, RZ, 0x1f, R11.reuse ;  /* 0x0000001fff039819 */ /* 0x100fe2000001140b */
[----:B------:R-:W-:Y:S02]  /*f530*/  @!P1 IMAD.MOV.U32 R2, RZ, RZ, R11 ;  /* 0x000000ffff029224 */ /* 0x000fe400078e000b */
[----:B------:R-:W-:Y:S02]  /*f540*/  IMAD.IADD R5, R8, 0x1, R5 ;  /* 0x0000000108057824 */ /* 0x000fe400078e0205 */
[----:B------:R-:W-:Y:S01]  /*f550*/  @!P1 IMAD.WIDE.U32 R2, R34, UR4, R2 ;  /* 0x0000000422029c25 */ /* 0x000fe2000f8e0002 */
[----:B------:R-:W-:Y:S02]  /*f560*/  ULDC.64 UR4, c[0x0][0x418] ;  /* 0x0001060000047ab9 */ /* 0x000fe40000000a00 */
[----:B------:R-:W-:Y:S02]  /*f570*/  LEA R6, P0, R4, UR4, 0x2 ;  /* 0x0000000404067c11 */ /* 0x000fe4000f8010ff */
[----:B------:R-:W-:-:S02]  /*f580*/  @!P1 IADD3 R8, R8, R3, RZ ;  /* 0x0000000308089210 */ /* 0x000fc40007ffe0ff */
[----:B------:R-:W-:Y:S02]  /*f590*/  LEA.HI.X R7, R4, UR5, R5, 0x2, P0 ;  /* 0x0000000504077c11 */ /* 0x000fe400080f1405 */
[C---:B------:R-:W-:Y:S01]  /*f5a0*/  @!P1 LEA R4, P0, R2.reuse, UR4, 0x2 ;  /* 0x0000000402049c11 */ /* 0x040fe2000f8010ff */
[----:B------:R-:W-:Y:S01]  /*f5b0*/  IMAD.U32 R12, RZ, RZ, UR46 ;  /* 0x0000002eff0c7e24 */ /* 0x000fe2000f8e00ff */
[----:B------:R-:W-:Y:S02]  /*f5c0*/  ULDC UR4, c[0x0][0x430] ;  /* 0x00010c0000047ab9 */ /* 0x000fe40000000800 */
[----:B------:R-:W-:Y:S02]  /*f5d0*/  @!P1 LEA.HI.X R5, R2, UR5, R8, 0x2, P0 ;  /* 0x0000000502059c11 */ /* 0x000fe400080f1408 */
[----:B------:R0:W2:Y:S01]  /*f5e0*/  LDG.E R8, desc[UR50][R6.64] ;  /* 0x0000003206087981 */ /* 0x0000a2000c1e1900 */
[----:B------:R-:W-:Y:S01]  /*f5f0*/  ISETP.NE.AND P2, PT, R12, 0x3, PT ;  /* 0x000000030c00780c */ /* 0x000fe20003f45270 */
[----:B------:R-:W-:-:S02]  /*f600*/  VIADD R32, R23, 0x1 ;  /* 0x0000000117207836 */ /* 0x000fc40000000000 */
[----:B------:R-:W-:Y:S02]  /*f610*/  IMAD.MOV R3, RZ, RZ, -R10 ;  /* 0x000000ffff037224 */ /* 0x000fe400078e0a0a */
[----:B------:R-:W-:Y:S01]  /*f620*/  IMAD.MOV R2, RZ, RZ, -R11 ;  /* 0x000000ffff027224 */ /* 0x000fe200078e0a0b */
[----:B------:R-:W-:Y:S01]  /*f630*/  ISETP.NE.AND P0, PT, R32, 0x2, PT ;  /* 0x000000022000780c */ /* 0x000fe20003f05270 */
[----:B0-----:R-:W-:-:S03]  /*f640*/  IMAD.MOV.U32 R7, RZ, RZ, RZ ;  /* 0x000000ffff077224 */ /* 0x001fc600078e00ff */
[----:B------:R-:W-:Y:S01]  /*f650*/  SEL R35, RZ, 0x1, P0 ;  /* 0x00000001ff237807 */ /* 0x000fe20000000000 */
[----:B------:R-:W-:Y:S02]  /*f660*/  IMAD R9, R2, UR4, R9 ;  /* 0x0000000402097c24 */ /* 0x000fe4000f8e0209 */
[----:B------:R0:W5:Y:S01]  /*f670*/  @!P1 LDG.E R7, desc[UR50][R4.64] ;  /* 0x0000003204079981 */ /* 0x000162000c1e1900 */
[C---:B------:R-:W-:Y:S02]  /*f680*/  ISETP.GT.AND P1, PT, R33.reuse, RZ, PT ;  /* 0x000000ff2100720c */ /* 0x040fe40003f24270 */
[----:B------:R-:W-:Y:S02]  /*f690*/  SEL R32, R32, RZ, P0 ;  /* 0x000000ff20207207 */ /* 0x000fe40000000000 */
[----:B------:R-:W-:Y:S02]  /*f6a0*/  IADD3 R33, R33, -0x1, RZ ;  /* 0xffffffff21217810 */ /* 0x000fe40007ffe0ff */
[----:B------:R-:W-:Y:S01]  /*f6b0*/  LOP3.LUT R35, R24, R35, RZ, 0x3c, !PT ;  /* 0x0000002318237212 */ /* 0x000fe200078e3cff */
[----:B0-----:R-:W-:Y:S01]  /*f6c0*/  IMAD R4, R3, UR4, R0 ;  /* 0x0000000403047c24 */ /* 0x001fe2000f8e0200 */
[----:B--2---:R-:W-:Y:S01]  /*f6d0*/  SHF.R.S32.HI R28, RZ, 0x1f, R8 ;  /* 0x0000001fff1c7819 */ /* 0x004fe20000011408 */
[----:B------:R-:W-:Y:S06]  /*f6e0*/  @!P2 BRA `(.L_x_325) ;  /* 0x000000000004a947 */ /* 0x000fec0003800000 */
[----:B------:R-:W-:Y:S01]  /*f6f0*/  BPT.TRAP 0x1 ;  /* 0x000000040000795c */ /* 0x000fe20000300000 */
.L_x_325:
[----:B------:R-:W-:Y:S01]  /*f700*/  IMAD R0, R32, 0x8, R22 ;  /* 0x0000000820007824 */ /* 0x000fe200078e0216 */
[----:B------:R-:W-:Y:S01]  /*f710*/  SHF.L.U32 R29, R35, 0x1f, RZ ;  /* 0x0000001f231d7819 */ /* 0x000fe200000006ff */
[----:B------:R-:W-:Y:S01]  /*f720*/  BSSY B0, `(.L_x_326) ;  /* 0x0000004000007945 */ /* 0x000fe20003800000 */
[----:B------:R-:W-:Y:S02]  /*f730*/  SHF.R.S32.HI R27, RZ, 0x1f, R4 ;  /* 0x0000001fff1b7819 */ /* 0x000fe40000011404 */
[----:B------:R-:W0:Y:S02]  /*f740*/  SYNCS.PHASECHK.TRANS64.TRYWAIT P0, [R0+URZ+0x22880], R29 ;  /* 0x0228801d000075a7 */ /* 0x000e24000800017f */
[----:B0-----:R-:W-:Y:S05]  /*f750*/  @!P0 BRA `(.L_x_327) ;  /* 0x0000004c00788947 */ /* 0x001fea0003800000 */
.L_x_448:
[----:B------:R-:W-:Y:S05]  /*f760*/  BSYNC B0 ;  /* 0x0000000000007941 */ /* 0x000fea0003800000 */
.L_x_326:
[----:B------:R-:W2:Y:S01]  /*f770*/  LDL R6, [R1+0x4] ;  /* 0x0000040001067983 */ /* 0x000ea20000100800 */
[----:B------:R-:W-:Y:S01]  /*f780*/  ULDC.64 UR4, c[0x0][0x328] ;  /* 0x0000ca0000047ab9 */ /* 0x000fe20000000a00 */
[----:B------:R-:W-:Y:S01]  /*f790*/  ULDC.64 UR6, c[0x0][0x338] ;  /* 0x0000ce0000067ab9 */ /* 0x000fe20000000a00 */
[----:B------:R-:W-:Y:S01]  /*f7a0*/  IMAD R5, R27, UR4, RZ ;  /* 0x000000041b057c24 */ /* 0x000fe2000f8e02ff */
[----:B------:R-:W-:Y:S01]  /*f7b0*/  ULDC.64 UR8, c[0x0][0x330] ;  /* 0x0000cc0000087ab9 */ /* 0x000fe20000000a00 */
[C---:B------:R-:W-:Y:S01]  /*f7c0*/  IMAD.WIDE.U32 R2, R4.reuse, UR4, RZ ;  /* 0x0000000404027c25 */ /* 0x040fe2000f8e00ff */
[----:B------:R-:W-:Y:S01]  /*f7d0*/  SHF.R.S32.HI R26, RZ, 0x1f, R9 ;  /* 0x0000001fff1a7819 */ /* 0x000fe20000011409 */
[----:B------:R-:W-:Y:S01]  /*f7e0*/  ULDC.64 UR10, c[0x0][0x318] ;  /* 0x0000c600000a7ab9 */ /* 0x000fe20000000a00 */
[----:B-----5:R-:W-:Y:S01]  /*f7f0*/  SHF.R.S32.HI R25, RZ, 0x1f, R7 ;  /* 0x0000001fff197819 */ /* 0x020fe20000011407 */
[----:B------:R-:W-:Y:S01]  /*f800*/  IMAD R5, R4, UR5, R5 ;  /* 0x0000000504057c24 */ /* 0x000fe2000f8e0205 */
[----:B------:R-:W1:Y:S01]  /*f810*/  LDC R11, c[0x0][0x2f4] ;  /* 0x0000bd00ff0b7b82 */ /* 0x000e620000000800 */
[----:B------:R-:W-:-:S02]  /*f820*/  IMAD R10, R36, UR8, RZ ;  /* 0x00000008240a7c24 */ /* 0x000fc4000f8e02ff */
[----:B------:R-:W-:Y:S02]  /*f830*/  IMAD.IADD R3, R3, 0x1, R5 ;  /* 0x0000000103037824 */ /* 0x000fe400078e0205 */
[----:B------:R-:W-:Y:S02]  /*f840*/  IMAD R5, R28, UR6, RZ ;  /* 0x000000061c057c24 */ /* 0x000fe4000f8e02ff */
[----:B------:R-:W-:-:S04]  /*f850*/  IMAD.WIDE.U32 R2, R8, UR6, R2 ;  /* 0x0000000608027c25 */ /* 0x000fc8000f8e0002 */
[----:B------:R-:W-:Y:S02]  /*f860*/  IMAD R5, R8, UR7, R5 ;  /* 0x0000000708057c24 */ /* 0x000fe4000f8e0205 */
[----:B------:R-:W-:Y:S02]  /*f870*/  IMAD R10, R18, UR9, R10 ;  /* 0x00000009120a7c24 */ /* 0x000fe4000f8e020a */
[----:B------:R-:W-:Y:S02]  /*f880*/  IMAD.IADD R3, R3, 0x1, R5 ;  /* 0x0000000103037824 */ /* 0x000fe400078e0205 */
[----:B------:R-:W-:Y:S02]  /*f890*/  IMAD R5, R26, UR4, RZ ;  /* 0x000000041a057c24 */ /* 0x000fe4000f8e02ff */
[----:B------:R-:W-:-:S04]  /*f8a0*/  IMAD.WIDE.U32 R2, R18, UR8, R2 ;  /* 0x0000000812027c25 */ /* 0x000fc8000f8e0002 */
[----:B------:R-:W-:Y:S01]  /*f8b0*/  IMAD R5, R9, UR5, R5 ;  /* 0x0000000509057c24 */ /* 0x000fe2000f8e0205 */
[----:B------:R-:W-:Y:S02]  /*f8c0*/  IADD3 R17, P0, R2, UR10, RZ ;  /* 0x0000000a02117c10 */ /* 0x000fe4000ff1e0ff */
[----:B-1----:R-:W-:Y:S02]  /*f8d0*/  ISETP.GE.AND P2, PT, R31, R11, PT ;  /* 0x0000000b1f00720c */ /* 0x002fe40003f46270 */
        /* <DEDUP_REMOVED lines=11> */
[----:B--2---:R-:W-:Y:S01]  /*f990*/  IMAD R6, R32, 0x5000, R6 ;  /* 0x0000500020067824 */ /* 0x004fe200078e0206 */
[----:B------:R-:W-:Y:S07]  /*f9a0*/  BRA.DIV UR4, `(.L_x_328) ;  /* 0x0000004a04f87947 */ /* 0x000fee000b800000 */
[----:B------:R-:W1:Y:S01]  /*f9b0*/  SHFL.IDX PT, R2, R17, RZ, 0x181f ;  /* 0x00181fff11027589 */ /* 0x000e6200000e0000 */
[----:B------:R-:W-:-:S03]  /*f9c0*/  IMAD.IADD R6, R22, 0x1, R6 ;  /* 0x0000000116067824 */ /* 0x000fc600078e0206 */
[----:B------:R-:W2:Y:S04]  /*f9d0*/  SHFL.IDX PT, R3, R19, RZ, 0x181f ;  /* 0x00181fff13037589 */ /* 0x000ea800000e0000 */
[----:B------:R-:W3:Y:S04]  /*f9e0*/  SHFL.IDX PT, R12, R17, 0x1, 0x181f ;  /* 0x00381f00110c7f89 */ /* 0x000ee800000e0000 */
[----:B------:R-:W4:Y:S04]  /*f9f0*/  SHFL.IDX PT, R21, R19, 0x1, 0x181f ;  /* 0x00381f0013157f89 */ /* 0x000f2800000e0000 */
[----:B------:R-:W5:Y:S04]  /*fa00*/  SHFL.IDX PT, R11, R17, 0x2, 0x181f ;  /* 0x00581f00110b7f89 */ /* 0x000f6800000e0000 */
[----:B------:R-:W0:Y:S01]  /*fa10*/  SHFL.IDX PT, R20, R19, 0x2, 0x181f ;  /* 0x00581f0013147f89 */ /* 0x000e2200000e0000 */
[----:B-1----:R-:W-:-:S04]  /*fa20*/  IADD3 R2, P0, R31, R2, RZ ;  /* 0x000000021f027210 */ /* 0x002fc80007f1e0ff */
[----:B--2---:R-:W-:-:S05]  /*fa30*/  IADD3.X R3, RZ, R3, RZ, P0, !PT ;  /* 0x00000003ff037210 */ /* 0x004fca00007fe4ff */
[----:B------:R3:W-:Y:S02]  /*fa40*/  LDGSTS.E.BYPASS.LTC128B.128 [R6+0xa400], desc[UR50][R2.64], !P2 ;  /* 0x0a40000002067fae */ /* 0x0007e4000d101d72 */
[----:B---3--:R-:W-:Y:S02]  /*fa50*/  IADD3 R2, P0, R31, R12, RZ ;  /* 0x0000000c1f027210 */ /* 0x008fe40007f1e0ff */
[----:B------:R-:W-:Y:S03]  /*fa60*/  SHFL.IDX PT, R12, R5, RZ, 0x181f ;  /* 0x00181fff050c7589 */ /* 0x000fe600000e0000 */
[----:B----4-:R-:W-:-:S05]  /*fa70*/  IMAD.X R3, RZ, RZ, R21, P0 ;  /* 0x000000ffff037224 */ /* 0x010fca00000e0615 */
[----:B------:R5:W-:Y:S02]  /*fa80*/  LDGSTS.E.BYPASS.LTC128B.128 [R6+0xac00], desc[UR50][R2.64], !P2 ;  /* 0x0ac0000002067fae */ /* 0x000be4000d101d72 */
[----:B-----5:R-:W-:Y:S02]  /*fa90*/  IADD3 R2, P0, R31, R11, RZ ;  /* 0x0000000b1f027210 */ /* 0x020fe40007f1e0ff */
[----:B------:R-:W-:Y:S03]  /*faa0*/  SHFL.IDX PT, R11, R17, 0x7, 0x181f ;  /* 0x00f81f00110b7f89 */ /* 0x000fe600000e0000 */
[----:B0-----:R-:W-:-:S05]  /*fab0*/  IMAD.X R3, RZ, RZ, R20, P0 ;  /* 0x000000ffff037224 */ /* 0x001fca00000e0614 */
[----:B------:R0:W-:Y:S04]  /*fac0*/  LDGSTS.E.BYPASS.LTC128B.128 [R6+0xb400], desc[UR50][R2.64], !P2 ;  /* 0x0b40000002067fae */ /* 0x0001e8000d101d72 */
[----:B0-----:R-:W0:Y:S04]  /*fad0*/  SHFL.IDX PT, R2, R17, 0x3, 0x181f ;  /* 0x00781f0011027f89 */ /* 0x001e2800000e0000 */
[----:B------:R-:W1:Y:S01]  /*fae0*/  SHFL.IDX PT, R3, R19, 0x3, 0x181f ;  /* 0x00781f0013037f89 */ /* 0x000e6200000e0000 */
[----:B0-----:R-:W-:-:S05]  /*faf0*/  IADD3 R2, P0, R31, R2, RZ ;  /* 0x000000021f027210 */ /* 0x001fca0007f1e0ff */
[----:B-1----:R-:W-:-:S05]  /*fb00*/  IMAD.X R3, RZ, RZ, R3, P0 ;  /* 0x000000ffff037224 */ /* 0x002fca00000e0603 */
        /* <DEDUP_REMOVED lines=8> */
[----:B0-----:R-:W-:-:S04]  /*fb90*/  IADD3 R2, P0, R31, R2, RZ ;  /* 0x000000021f027210 */ /* 0x001fc80007f1e0ff */
[----:B-1----:R-:W-:-:S05]  /*fba0*/  IADD3.X R3, RZ, R3, RZ, P0, !PT ;  /* 0x00000003ff037210 */ /* 0x002fca00007fe4ff */
[----:B------:R0:W-:Y:S04]  /*fbb0*/  LDGSTS.E.BYPASS.LTC128B.128 [R6+0xcc00], desc[UR50][R2.64], !P2 ;  /* 0x0cc0000002067fae */ /* 0x0001e8000d101d72 */
[----:B0-----:R-:W0:Y:S04]  /*fbc0*/  SHFL.IDX PT, R2, R17, 0x6, 0x181f ;  /* 0x00d81f0011027f89 */ /* 0x001e2800000e0000 */
[----:B------:R-:W1:Y:S04]  /*fbd0*/  SHFL.IDX PT, R3, R19, 0x6, 0x181f ;  /* 0x00d81f0013037f89 */ /* 0x000e6800000e0000 */
[----:B------:R-:W2:Y:S04]  /*fbe0*/  SHFL.IDX PT, R19, R19, 0x7, 0x181f ;  /* 0x00f81f0013137f89 */ /* 0x000ea800000e0000 */
[----:B------:R-:W3:Y:S04]  /*fbf0*/  SHFL.IDX PT, R17, R10, RZ, 0x181f ;  /* 0x00181fff0a117589 */ /* 0x000ee800000e0000 */
[----:B------:R-:W4:Y:S01]  /*fc00*/  SHFL.IDX PT, R10, R10, 0x1, 0x181f ;  /* 0x00381f000a0a7f89 */ /* 0x000f2200000e0000 */
[----:B0-----:R-:W-:-:S05]  /*fc10*/  IADD3 R2, P0, R31, R2, RZ ;  /* 0x000000021f027210 */ /* 0x001fca0007f1e0ff */
[----:B-1----:R-:W-:-:S05]  /*fc20*/  IMAD.X R3, RZ, RZ, R3, P0 ;  /* 0x000000ffff037224 */ /* 0x002fca00000e0603 */
[----:B------:R0:W-:Y:S02]  /*fc30*/  LDGSTS.E.BYPASS.LTC128B.128 [R6+0xd400], desc[UR50][R2.64], !P2 ;  /* 0x0d40000002067fae */ /* 0x0001e4000d101d72 */
[----:B0-----:R-:W-:-:S05]  /*fc40*/  IADD3 R2, P0, R31, R11, RZ ;  /* 0x0000000b1f027210 */ /* 0x001fca0007f1e0ff */
[----:B--2---:R-:W-:-:S05]  /*fc50*/  IMAD.X R3, RZ, RZ, R19, P0 ;  /* 0x000000ffff037224 */ /* 0x004fca00000e0613 */
[----:B------:R0:W-:Y:S02]  /*fc60*/  LDGSTS.E.BYPASS.LTC128B.128 [R6+0xdc00], desc[UR50][R2.64], !P2 ;  /* 0x0dc0000002067fae */ /* 0x0001e4000d101d72 */
[----:B0-----:R-:W-:-:S05]  /*fc70*/  IADD3 R2, P0, R31, R12, RZ ;  /* 0x0000000c1f027210 */ /* 0x001fca0007f1e0ff */
[----:B---3--:R-:W-:-:S05]  /*fc80*/  IMAD.X R3, RZ, RZ, R17, P0 ;  /* 0x000000ffff037224 */ /* 0x008fca00000e0611 */
[----:B------:R0:W-:Y:S04]  /*fc90*/  LDGSTS.E.BYPASS.LTC128B.128 [R6+0xe400], desc[UR50][R2.64], !P2 ;  /* 0x0e40000002067fae */ /* 0x0001e8000d101d72 */
[----:B0---4-:R0:W1:Y:S02]  /*fca0*/  SHFL.IDX PT, R2, R5, 0x1, 0x181f ;  /* 0x00381f0005027f89 */ /* 0x01106400000e0000 */
.L_x_470:
        /* <DEDUP_REMOVED lines=8> */
.L_x_329:
        /* <DEDUP_REMOVED lines=11> */
.L_x_330:
[----:B------:R1:W-:Y:S01]  /*fde0*/  SYNCS.ARRIVE.TRANS64.A1T0 RZ, [R0+URZ+0x22870], RZ ;  /* 0x022870ff00ff79a7 */ /* 0x0003e2000810003f */
[----:B------:R-:W-:Y:S05]  /*fdf0*/  @!P3 BRA `(.L_x_331) ;  /* 0x000000000004b947 */ /* 0x000fea0003800000 */
[----:B------:R-:W-:Y:S01]  /*fe00*/  BPT.TRAP 0x1 ;  /* 0x000000040000795c */ /* 0x000fe20000300000 */
.L_x_331:
[----:B------:R-:W2:Y:S01]  /*fe10*/  SYNCS.PHASECHK.TRANS64.TRYWAIT P0, [R0+URZ+0x22840], R29 ;  /* 0x0228401d000075a7 */ /* 0x000ea2000800017f */
[----:B------:R-:W-:Y:S04]  /*fe20*/  BSSY B0, `(.L_x_332) ;  /* 0x0000002000007945 */ /* 0x000fe80003800000 */
[----:B--2---:R-:W-:Y:S05]  /*fe30*/  @!P0 BRA `(.L_x_333) ;  /* 0x0000005000908947 */ /* 0x004fea0003800000 */
.L_x_471:
[----:B------:R-:W-:Y:S05]  /*fe40*/  BSYNC B0 ;  /* 0x0000000000007941 */ /* 0x000fea0003800000 */
.L_x_332:
[----:B------:R-:W-:Y:S01]  /*fe50*/  ULDC.64 UR4, c[0x0][0x300] ;  /* 0x0000c00000047ab9 */ /* 0x000fe20000000a00 */
[----:B------:R-:W-:Y:S01]  /*fe60*/  ULDC.64 UR6, c[0x0][0x310] ;  /* 0x0000c40000067ab9 */ /* 0x000fe20000000a00 */
[----:B0-----:R-:W-:Y:S01]  /*fe70*/  IMAD R5, R27, UR4, RZ ;  /* 0x000000041b057c24 */ /* 0x001fe2000f8e02ff */
[----:B------:R-:W0:Y:S01]  /*fe80*/  LDC R10, c[0x0][0x2f4] ;  /* 0x0000bd00ff0a7b82 */ /* 0x000e220000000800 */
[----:B------:R-:W-:-:S04]  /*fe90*/  IMAD.WIDE.U32 R2, R4, UR4, RZ ;  /* 0x0000000404027c25 */ /* 0x000fc8000f8e00ff */
[----:B------:R-:W-:Y:S02]  /*fea0*/  IMAD R5, R4, UR5, R5 ;  /* 0x0000000504057c24 */ /* 0x000fe4000f8e0205 */
[----:B------:R-:W-:Y:S02]  /*feb0*/  IMAD R28, R28, UR6, RZ ;  /* 0x000000061c1c7c24 */ /* 0x000fe4000f8e02ff */
[----:B------:R-:W-:Y:S01]  /*fec0*/  IMAD R26, R26, UR4, RZ ;  /* 0x000000041a1a7c24 */ /* 0x000fe2000f8e02ff */
[----:B------:R-:W-:Y:S01]  /*fed0*/  IADD3 R3, R3, R5, RZ ;  /* 0x0000000503037210 */ /* 0x000fe20007ffe0ff */
[C---:B------:R-:W-:Y:S02]  /*fee0*/  IMAD R28, R8.reuse, UR7, R28 ;  /* 0x00000007081c7c24 */ /* 0x040fe4000f8e021c */
[----:B------:R-:W-:Y:S02]  /*fef0*/  IMAD R26, R9, UR5, R26 ;  /* 0x00000005091a7c24 */ /* 0x000fe4000f8e021a */
[----:B------:R-:W-:-:S04]  /*ff00*/  IMAD.WIDE.U32 R2, R8, UR6, R2 ;  /* 0x0000000608027c25 */ /* 0x000fc8000f8e0002 */
[----:B------:R-:W-:Y:S02]  /*ff10*/  IMAD.IADD R5, R3, 0x1, R28 ;  /* 0x0000000103057824 */ /* 0x000fe400078e021c */
[----:B------:R-:W-:Y:S02]  /*ff20*/  IMAD.MOV.U32 R4, RZ, RZ, R2 ;  /* 0x000000ffff047224 */ /* 0x000fe400078e0002 */
[----:B------:R-:W-:Y:S01]  /*ff30*/  IMAD.WIDE.U32 R2, R9, UR4, RZ ;  /* 0x0000000409027c25 */ /* 0x000fe2000f8e00ff */
[----:B------:R-:W-:Y:S01]  /*ff40*/  ULDC.64 UR4, c[0x0][0x308] ;  /* 0x0000c20000047ab9 */ /* 0x000fe20000000a00 */
[----:B0-----:R-:W-:Y:S02]  /*ff50*/  ISETP.GE.AND P2, PT, R31, R10, PT ;  /* 0x0000000a1f00720c */ /* 0x001fe40003f46270 */
[----:B------:R-:W-:Y:S02]  /*ff60*/  IMAD.IADD R3, R3, 0x1, R26 ;  /* 0x0000000103037824 */ /* 0x000fe400078e021a */
[----:B------:R-:W-:-:S02]  /*ff70*/  IMAD R25, R25, UR6, RZ ;  /* 0x0000000619197c24 */ /* 0x000fc4000f8e02ff */
[----:B------:R-:W-:-:S04]  /*ff80*/  IMAD.WIDE.U32 R2, R7, UR6, R2 ;  /* 0x0000000607027c25 */ /* 0x000fc8000f8e0002 */
[----:B------:R-:W-:Y:S01]  /*ff90*/  IMAD R25, R7, UR7, R25 ;  /* 0x0000000707197c24 */ /* 0x000fe2000f8e0219 */
[----:B------:R-:W-:Y:S01]  /*ffa0*/  ULDC.64 UR6, c[0x0][0x2e8] ;  /* 0x0000ba0000067ab9 */ /* 0x000fe20000000a00 */
[----:B------:R-:W-:-:S04]  /*ffb0*/  IMAD.WIDE.U32 R4, R18, UR4, R4 ;  /* 0x0000000412047c25 */ /* 0x000fc8000f8e0004 */
[----:B------:R-:W-:Y:S01]  /*ffc0*/  IMAD R7, R36, UR4, RZ ;  /* 0x0000000424077c24 */ /* 0x000fe2000f8e02ff */
[----:B------:R-:W-:Y:S01]  /*ffd0*/  IADD3 R9, P0, R4, UR6, RZ ;  /* 0x0000000604097c10 */ /* 0x000fe2000ff1e0ff */
[----:B------:R-:W-:Y:S02]  /*ffe0*/  IMAD.IADD R3, R3, 0x1, R25 ;  /* 0x0000000103037824 */ /* 0x000fe400078e0219 */
[C---:B------:R-:W-:Y:S02]  /*fff0*/  IMAD R8, R18.reuse, UR5, R7 ;  /* 0x0000000512087c24 */ /* 0x040fe4000f8e0207 */
[----:B------:R-:W-:Y:S01]  /*10000*/  IMAD.WIDE.U32 R2, R18, UR4, R2 ;  /* 0x0000000412027c25 */ /* 0x000fe2000f8e0002 */
[----:B------:R-:W-:Y:S02]  /*10010*/  UMOV UR4, 0xffffffff ;  /* 0xffffffff00047882 */ /* 0x000fe40000000000 */
[----:B------:R-:W-:Y:S02]  /*10020*/  IADD3.X R4, R8, UR7, R5, P0, !PT ;  /* 0x0000000708047c10 */ /* 0x000fe400087fe405 */
[----:B------:R-:W-:-:S04]  /*10030*/  IADD3 R7, P0, R2, UR6, RZ ;  /* 0x0000000602077c10 */ /* 0x000fc8000ff1e0ff */
[----:B------:R-:W-:Y:S01]  /*10040*/  IADD3.X R8, R8, UR7, R3, P0, !PT ;  /* 0x0000000708087c10 */ /* 0x000fe200087fe403 */
[----:B------:R-:W-:Y:S08]  /*10050*/  BRA.DIV UR4, `(.L_x_334) ;  /* 0x00000052041c7947 */ /* 0x000ff0000b800000 */
[----:B------:R-:W0:Y:S04]  /*10060*/  SHFL.IDX PT, R2, R9, RZ, 0x181f ;  /* 0x00181fff09027589 */ /* 0x000e2800000e0000 */
[----:B------:R-:W3:Y:S04]  /*10070*/  SHFL.IDX PT, R3, R4, RZ, 0x181f ;  /* 0x00181fff04037589 */ /* 0x000ee800000e0000 */
[----:B------:R-:W4:Y:S04]  /*10080*/  SHFL.IDX PT, R12, R9, 0x1, 0x181f ;  /* 0x00381f00090c7f89 */ /* 0x000f2800000e0000 */
[----:B------:R-:W5:Y:S04]  /*10090*/  SHFL.IDX PT, R10, R4, 0x1, 0x181f ;  /* 0x00381f00040a7f89 */ /* 0x000f6800000e0000 */
[----:B------:R-:W1:Y:S04]  /*100a0*/  SHFL.IDX PT, R11, R9, 0x2, 0x181f ;  /* 0x00581f00090b7f89 */ /* 0x000e6800000e0000 */
[----:B------:R-:W2:Y:S01]  /*100b0*/  SHFL.IDX PT, R5, R4, 0x2, 0x181f ;  /* 0x00581f0004057f89 */ /* 0x000ea200000e0000 */
[----:B0-----:R-:W-:-:S03]  /*100c0*/  IADD3 R2, P0, R31, R2, RZ ;  /* 0x000000021f027210 */ /* 0x001fc60007f1e0ff */
[----:B------:R-:W0:Y:S02]  /*100d0*/  SHFL.IDX PT, R14, R9, 0x3, 0x181f ;  /* 0x00781f00090e7f89 */ /* 0x000e2400000e0000 */
[----:B---3--:R-:W-:-:S05]  /*100e0*/  IMAD.X R3, RZ, RZ, R3, P0 ;  /* 0x000000ffff037224 */ /* 0x008fca00000e0603 */
[----:B------:R4:W-:Y:S02]  /*100f0*/  LDGSTS.E.BYPASS.LTC128B.128 [R6+0x18400], desc[UR50][R2.64], !P2 ;  /* 0x1840000002067fae */ /* 0x0009e4000d101d72 */
[----:B----4-:R-:W-:-:S04]  /*10100*/  IADD3 R2, P0, R31, R12, RZ ;  /* 0x0000000c1f027210 */ /* 0x010fc80007f1e0ff */
[----:B-----5:R-:W-:Y:S02]  /*10110*/  IADD3.X R3, RZ, R10, RZ, P0, !PT ;  /* 0x0000000aff037210 */ /* 0x020fe400007fe4ff */
[----:B------:R-:W-:Y:S04]  /*10120*/  SHFL.IDX PT, R10, R4, 0x7, 0x181f ;  /* 0x00f81f00040a7f89 */ /* 0x000fe800000e0000 */
[----:B------:R1:W-:Y:S02]  /*10130*/  LDGSTS.E.BYPASS.LTC128B.128 [R6+0x18c00], desc[UR50][R2.64], !P2 ;  /* 0x18c0000002067fae */ /* 0x0003e4000d101d72 */
[----:B-1----:R-:W-:-:S05]  /*10140*/  IADD3 R2, P0, R31, R11, RZ ;  /* 0x0000000b1f027210 */ /* 0x002fca0007f1e0ff */
[----:B--2---:R-:W-:Y:S02]  /*10150*/  IMAD.X R3, RZ, RZ, R5, P0 ;  /* 0x000000ffff037224 */ /* 0x004fe400000e0605 */
[----:B------:R-:W-:Y:S04]  /*10160*/  SHFL.IDX PT, R5, R7, RZ, 0x181f ;  /* 0x00181fff07057589 */ /* 0x000fe800000e0000 */
[----:B------:R1:W-:Y:S04]  /*10170*/  LDGSTS.E.BYPASS.LTC128B.128 [R6+0x19400], desc[UR50][R2.64], !P2 ;  /* 0x1940000002067fae */ /* 0x0003e8000d101d72 */
[----:B-1----:R-:W1:Y:S01]  /*10180*/  SHFL.IDX PT, R3, R4, 0x3, 0x181f ;  /* 0x00781f0004037f89 */ /* 0x002e6200000e0000 */
[----:B0-----:R-:W-:-:S03]  /*10190*/  IADD3 R2, P0, R31, R14, RZ ;  /* 0x0000000e1f027210 */ /* 0x001fc60007f1e0ff */
[----:B------:R-:W0:Y:S02]  /*101a0*/  SHFL.IDX PT, R14, R9, 0x4, 0x181f ;  /* 0x00981f00090e7f89 */ /* 0x000e2400000e0000 */
[----:B-1----:R-:W-:-:S05]  /*101b0*/  IMAD.X R3, RZ, RZ, R3, P0 ;  /* 0x000000ffff037224 */ /* 0x002fca00000e0603 */
        /* <DEDUP_REMOVED lines=8> */
[----:B------:R-:W-:Y:S02]  /*10240*/  SHFL.IDX PT, R14, R7, 0x1, 0x181f ;  /* 0x00381f00070e7f89 */ /* 0x000fe400000e0000 */
[----:B-1----:R-:W-:-:S05]  /*10250*/  IMAD.X R3, RZ, RZ, R3, P0 ;  /* 0x000000ffff037224 */ /* 0x002fca00000e0603 */
        /* <DEDUP_REMOVED lines=9> */
[----:B--2---:R-:W-:-:S04]  /*102f0*/  IADD3 R2, P0, R31, R9, RZ ;  /* 0x000000091f027210 */ /* 0x004fc80007f1e0ff */
[----:B------:R-:W-:-:S05]  /*10300*/  IADD3.X R3, RZ, R10, RZ, P0, !PT ;  /* 0x0000000aff037210 */ /* 0x000fca00007fe4ff */
[----:B------:R0:W-:Y:S02]  /*10310*/  LDGSTS.E.BYPASS.LTC128B.128 [R6+0x1bc00], desc[UR50][R2.64], !P2 ;  /* 0x1bc0000002067fae */ /* 0x0001e4000d101d72 */
[----:B0-----:R-:W-:-:S05]  /*10320*/  IADD3 R2, P0, R31, R5, RZ ;  /* 0x000000051f027210 */ /* 0x001fca0007f1e0ff */
[----:B---3--:R-:W-:-:S05]  /*10330*/  IMAD.X R3, RZ, RZ, R4, P0 ;  /* 0x000000ffff037224 */ /* 0x008fca00000e0604 */
[----:B----4-:R0:W-:Y:S03]  /*10340*/  LDGSTS.E.BYPASS.LTC128B.128 [R6+0x1c400], desc[UR50][R2.64], !P2 ;  /* 0x1c40000002067fae */ /* 0x0101e6000d101d72 */
.L_x_493:
[----:B0-----:R-:W-:-:S05]  /*10350*/  IADD3 R2, P0, R31, R14, RZ ;  /* 0x0000000e1f027210 */ /* 0x001fca0007f1e0ff */
[----:B------:R-:W-:Y:S01]  /*10360*/  IMAD.X R3, RZ, RZ, R8, P0 ;  /* 0x000000ffff037224 */ /* 0x000fe200000e0608 */
[----:B------:R-:W-:-:S04]  /*10370*/  PLOP3.LUT P0, PT, PT, PT, PT, 0x80, 0x0 ;  /* 0x000000000000781c */ /* 0x000fc80003f0f070 */
[----:B------:R-:W-:Y:S01]  /*10380*/  @!PT LDS RZ, [RZ] ;  /* 0x00000000fffff984 */ /* 0x000fe20000000800 */
[----:B------:R-:W-:Y:S01]  /*10390*/  @!PT LDS RZ, [RZ] ;  /* 0x00000000fffff984 */ /* 0x000fe20000000800 */
[----:B------:R-:W-:Y:S01]  /*103a0*/  @!PT LDS RZ, [RZ] ;  /* 0x00000000fffff984 */ /* 0x000fe20000000800 */
[----:B------:R0:W-:Y:S01]  /*103b0*/  LDGSTS.E.BYPASS.LTC128B.128 [R6+0x1cc00], desc[UR50][R2.64], !P2 ;  /* 0x1cc0000002067fae */ /* 0x0001e2000d101d72 */
[----:B------:R-:W-:-:S08]  /*103c0*/  NOP ;  /* 0x0000000000007918 */ /* 0x000fd00000000000 */
.L_x_335:
        /* <DEDUP_REMOVED lines=11> */
.L_x_336:
[----:B------:R0:W-:Y:S02]  /*10480*/  SYNCS.ARRIVE.TRANS64.A1T0 RZ, [R0+URZ+0x22830], RZ ;  /* 0x022830ff00ff79a7 */ /* 0x0001e4000810003f */
[----:B0-----:R-:W-:-:S05]  /*10490*/  IMAD.U32 R0, RZ, RZ, UR48 ;  /* 0x00000030ff007e24 */ /* 0x001fca000f8e00ff */
[----:B------:R-:W-:-:S13]  /*104a0*/  ISETP.NE.AND P0, PT, R0, 0x3, PT ;  /* 0x000000030000780c */ /* 0x000fda0003f05270 */
[----:B------:R-:W-:Y:S05]  /*104b0*/  @!P0 BRA `(.L_x_337) ;  /* 0x0000000000048947 */ /* 0x000fea0003800000 */
[----:B------:R-:W-:Y:S01]  /*104c0*/  BPT.TRAP 0x1 ;  /* 0x000000040000795c */ /* 0x000fe20000300000 */
.L_x_337:
[----:B------:R-:W-:Y:S01]  /*104d0*/  LOP3.LUT R0, R24, 0x1, RZ, 0x3c, !PT ;  /* 0x0000000118007812 */ /* 0x000fe200078e3cff */
[----:B------:R-:W-:Y:S01]  /*104e0*/  IMAD R17, R23, 0x8, R22 ;  /* 0x0000000817117824 */ /* 0x000fe200078e0216 */
[----:B------:R-:W-:Y:S02]  /*104f0*/  BSSY B0, `(.L_x_338) ;  /* 0x0000004000007945 */ /* 0x000fe40003800000 */
[----:B------:R-:W-:-:S04]  /*10500*/  SHF.L.U32 R0, R0, 0x1f, RZ ;  /* 0x0000001f00007819 */ /* 0x000fc800000006ff */
[----:B------:R-:W0:Y:S02]  /*10510*/  SYNCS.PHASECHK.TRANS64.TRYWAIT P2, [R17+URZ+0x22870], R0 ;  /* 0x02287000110075a7 */ /* 0x000e24000804017f */
[----:B0-----:R-:W-:Y:S05]  /*10520*/  @!P2 BRA `(.L_x_339) ;  /* 0x00000054008ca947 */ /* 0x001fea0003800000 */
.L_x_494:
[----:B------:R-:W-:Y:S05]  /*10530*/  BSYNC B0 ;  /* 0x0000000000007941 */ /* 0x000fea0003800000 */
.L_x_338:
[----:B------:R-:W-:-:S04]  /*10540*/  MOV R2, UR46 ;  /* 0x0000002e00027c02 */ /* 0x000fc80008000f00 */
[----:B------:R-:W-:-:S13]  /*10550*/  ISETP.NE.AND P2, PT, R2, 0x3, PT ;  /* 0x000000030200780c */ /* 0x000fda0003f45270 */
[----:B------:R-:W-:Y:S05]  /*10560*/  @!P2 BRA `(.L_x_340) ;  /* 0x000000000004a947 */ /* 0x000fea0003800000 */
[----:B------:R-:W-:Y:S01]  /*10570*/  BPT.TRAP 0x1 ;  /* 0x000000040000795c */ /* 0x000fe20000300000 */
.L_x_340:
[----:B0-----:R-:W-:Y:S01]  /*10580*/  SHF.L.U32 R0, R24, 0x1f, RZ ;  /* 0x0000001f18007819 */ /* 0x001fe200000006ff */
[----:B------:R-:W-:-:S03]  /*10590*/  IMAD R3, R23, 0x5000, RZ ;  /* 0x0000500017037824 */ /* 0x000fc600078e02ff */
[----:B------:R-:W0:Y:S02]  /*105a0*/  SYNCS.PHASECHK.TRANS64.TRYWAIT P2, [R17+URZ+0x22860], R0 ;  /* 0x02286000110075a7 */ /* 0x000e24000804017f */
[----:B0-----:R-:W-:Y:S05]  /*105b0*/  @!P2 BRA `(.L_x_341) ;  /* 0x00000054007ca947 */ /* 0x001fea0003800000 */
.L_x_495:
[----:B------:R-:W2:Y:S04]  /*105c0*/  LDL R4, [R1+0xc] ;  /* 0x00000c0001047983 */ /* 0x000ea80000100800 */
[----:B------:R-:W3:Y:S04]  /*105d0*/  LDL R2, [R1+0x10] ;  /* 0x0000100001027983 */ /* 0x000ee80000100800 */
[----:B------:R-:W4:Y:S01]  /*105e0*/  LDL R12, [R1+0x8] ;  /* 0x00000800010c7983 */ /* 0x000f220000100800 */
[----:B------:R-:W-:Y:S05]  /*105f0*/  WARPSYNC.ALL ;  /* 0x0000000000007948 */ /* 0x000fea0003800000 */
[----:B------:R-:W-:-:S05]  /*10600*/  IMAD.U32 R19, RZ, RZ, UR46 ;  /* 0x0000002eff137e24 */ /* 0x000fca000f8e00ff */
[----:B------:R-:W-:Y:S02]  /*10610*/  ISETP.NE.AND P2, PT, R19, 0x3, PT ;  /* 0x000000031300780c */ /* 0x000fe40003f45270 */
[----:B--2---:R-:W-:-:S05]  /*10620*/  LOP3.LUT R5, R3, R4, RZ, 0xfc, !PT ;  /* 0x0000000403057212 */ /* 0x004fca00078efcff */
[C---:B0-----:R-:W-:Y:S01]  /*10630*/  IMAD.IADD R0, R22.reuse, 0x1, R5 ;  /* 0x0000000116007824 */ /* 0x041fe200078e0205 */
[----:B----4-:R-:W-:-:S03]  /*10640*/  IADD3 R3, R22, R3, R12 ;  /* 0x0000000316037210 */ /* 0x010fc60007ffe00c */
[----:B---3--:R-:W-:Y:S01]  /*10650*/  IMAD.IADD R2, R2, 0x1, R0 ;  /* 0x0000000102027824 */ /* 0x008fe200078e0200 */
[----:B------:R-:W0:Y:S02]  /*10660*/  LDSM.16.MT88.4 R4, [R0+0xa400] ;  /* 0x00a400000004783b */ /* 0x000e240000004200 */
[C-C-:B0-----:R-:W-:Y:S02]  /*10670*/  PRMT R8, R4.reuse, 0x6420, R5.reuse ;  /* 0x0000642004087816 */ /* 0x141fe40000000005 */
[----:B------:R-:W-:Y:S02]  /*10680*/  PRMT R9, R4, 0x7531, R5 ;  /* 0x0000753104097816 */ /* 0x000fe40000000005 */
[C-C-:B------:R-:W-:Y:S02]  /*10690*/  PRMT R10, R6.reuse, 0x6420, R7.reuse ;  /* 0x00006420060a7816 */ /* 0x140fe40000000007 */
[----:B------:R-:W-:Y:S02]  /*106a0*/  PRMT R11, R6, 0x7531, R7 ;  /* 0x00007531060b7816 */ /* 0x000fe40000000007 */
[----:B------:R-:W0:Y:S04]  /*106b0*/  LDSM.16.MT88.4 R4, [R2+0xa400] ;  /* 0x00a400000204783b */ /* 0x000e280000004200 */
[----:B------:R-:W-:Y:S01]  /*106c0*/  STSM.16.M88.4 [R3+0x400], R8 ;  /* 0x0004000803007844 */ /* 0x000fe20000000200 */
[----:B0-----:R-:W-:-:S02]  /*106d0*/  PRMT R12, R4, 0x6420, R5 ;  /* 0x00006420040c7816 */ /* 0x001fc40000000005 */
[----:B------:R-:W-:Y:S02]  /*106e0*/  PRMT R13, R4, 0x7531, R5 ;  /* 0x00007531040d7816 */ /* 0x000fe40000000005 */
[C-C-:B------:R-:W-:Y:S02]  /*106f0*/  PRMT R14, R6.reuse, 0x6420, R7.reuse ;  /* 0x00006420060e7816 */ /* 0x140fe40000000007 */
[----:B------:R-:W-:-:S05]  /*10700*/  PRMT R15, R6, 0x7531, R7 ;  /* 0x00007531060f7816 */ /* 0x000fca0000000007 */
[----:B------:R-:W-:Y:S04]  /*10710*/  STSM.16.M88.4 [R3+0xc00], R12 ;  /* 0x000c000c03007844 */ /* 0x000fe80000000200 */
[----:B------:R-:W0:Y:S02]  /*10720*/  LDSM.16.MT88.4 R8, [R0+0xb400] ;  /* 0x00b400000008783b */ /* 0x000e240000004200 */
[C-C-:B0-----:R-:W-:Y:S02]  /*10730*/  PRMT R4, R8.reuse, 0x6420, R9.reuse ;  /* 0x0000642008047816 */ /* 0x141fe40000000009 */
[----:B------:R-:W-:Y:S02]  /*10740*/  PRMT R5, R8, 0x7531, R9 ;  /* 0x0000753108057816 */ /* 0x000fe40000000009 */
[----:B------:R-:W-:-:S02]  /*10750*/  PRMT R6, R10, 0x6420, R11 ;  /* 0x000064200a067816 */ /* 0x000fc4000000000b */
[----:B------:R-:W-:Y:S02]  /*10760*/  PRMT R7, R10, 0x7531, R11 ;  /* 0x000075310a077816 */ /* 0x000fe4000000000b */
[----:B------:R-:W0:Y:S04]  /*10770*/  LDSM.16.MT88.4 R8, [R2+0xb400] ;  /* 0x00b400000208783b */ /* 0x000e280000004200 */
[----:B------:R-:W-:Y:S01]  /*10780*/  STSM.16.M88.4 [R3+0x1400], R4 ;  /* 0x0014000403007844 */ /* 0x000fe20000000200 */
[C-C-:B0-----:R-:W-:Y:S02]  /*10790*/  PRMT R24, R8.reuse, 0x6420, R9.reuse ;  /* 0x0000642008187816 */ /* 0x141fe40000000009 */
[----:B------:R-:W-:Y:S02]  /*107a0*/  PRMT R25, R8, 0x7531, R9 ;  /* 0x0000753108197816 */ /* 0x000fe40000000009 */
[----:B------:R-:W-:-:S02]  /*107b0*/  PRMT R26, R10, 0x6420, R11 ;  /* 0x000064200a1a7816 */ /* 0x000fc4000000000b */
        /* <DEDUP_REMOVED lines=20> */
[----:B------:R0:W-:Y:S02]  /*10900*/  STSM.16.M88.4 [R3+0x3400], R4 ;  /* 0x0034000403007844 */ /* 0x0001e40000000200 */
[C-C-:B0-----:R-:W-:Y:S02]  /*10910*/  PRMT R4, R8.reuse, 0x6420, R9.reuse ;  /* 0x0000642008047816 */ /* 0x141fe40000000009 */
[----:B------:R-:W-:-:S02]  /*10920*/  PRMT R5, R8, 0x7531, R9 ;  /* 0x0000753108057816 */ /* 0x000fc40000000009 */
[C-C-:B------:R-:W-:Y:S02]  /*10930*/  PRMT R6, R10.reuse, 0x6420, R11.reuse ;  /* 0x000064200a067816 */ /* 0x140fe4000000000b */
[----:B------:R-:W-:-:S05]  /*10940*/  PRMT R7, R10, 0x7531, R11 ;  /* 0x000075310a077816 */ /* 0x000fca000000000b */
[----:B------:R-:W-:Y:S04]  /*10950*/  STSM.16.M88.4 [R3+0x3c00], R4 ;  /* 0x003c000403007844 */ /* 0x000fe80000000200 */
[----:B------:R-:W0:Y:S04]  /*10960*/  LDSM.16.MT88.4 R8, [R0+0xe400] ;  /* 0x00e400000008783b */ /* 0x000e280000004200 */
        /* <DEDUP_REMOVED lines=19> */
.L_x_342:
[----:B-1----:R1:W-:Y:S01]  /*10aa0*/  SYNCS.ARRIVE.TRANS64.A1T0 RZ, [R17+URZ+0x22850], RZ ;  /* 0x022850ff11ff79a7 */ /* 0x0023e2000810003f */
[----:B------:R-:W-:Y:S06]  /*10ab0*/  BAR.SYNC.DEFER_BLOCKING 0x2, 0x80 ;  /* 0x0082000000007b1d */ /* 0x000fec0000010000 */
[----:B------:R-:W-:Y:S05]  /*10ac0*/  @!P0 BRA `(.L_x_343) ;  /* 0x0000000000048947 */ /* 0x000fea0003800000 */
[----:B------:R-:W-:Y:S01]  /*10ad0*/  BPT.TRAP 0x1 ;  /* 0x000000040000795c */ /* 0x000fe20000300000 */
.L_x_343:
[----:B------:R-:W2:Y:S01]  /*10ae0*/  LDL R0, [R1] ;  /* 0x0000000001007983 */ /* 0x000ea20000100800 */
[----:B-1----:R-:W-:Y:S01]  /*10af0*/  VIADD R17, R17, 0x22880 ;  /* 0x0002288011117836 */ /* 0x002fe20000000000 */
[----:B------:R-:W-:Y:S01]  /*10b00*/  MOV R23, R32 ;  /* 0x0000002000177202 */ /* 0x000fe20000000f00 */
[----:B0-----:R-:W-:-:S03]  /*10b10*/  IMAD.MOV.U32 R24, RZ, RZ, R35 ;  /* 0x000000ffff187224 */ /* 0x001fc600078e0023 */
[----:B--2---:R-:W-:-:S04]  /*10b20*/  PRMT R17, R0, 0x654, R17 ;  /* 0x0000065400117816 */ /* 0x004fc80000000011 */
[----:B------:R1:W-:Y:S01]  /*10b30*/  SYNCS.ARRIVE.TRANS64.RED.A1T0 RZ, [R17+URZ], RZ ;  /* 0x000000ff11ff79a7 */ /* 0x0003e2000810043f */
[----:B------:R-:W-:Y:S05]  /*10b40*/  @P1 BRA `(.L_x_344) ;  /* 0xffffffe400e41947 */ /* 0x000fea000383ffff */
.L_x_324:
[----:B------:R-:W2:Y:S01]  /*10b50*/  S2R R0, SR_TID.X ;  /* 0x0000000000007919 */ /* 0x000ea20000002100 */
[----:B------:R-:W-:Y:S01]  /*10b60*/  BSSY B0, `(.L_x_345) ;  /* 0x0000012000007945 */ /* 0x000fe20003800000 */
[----:B--2---:R-:W-:Y:S01]  /*10b70*/  LOP3.LUT R2, R0, 0x7f, RZ, 0xc0, !PT ;  /* 0x0000007f00027812 */ /* 0x004fe200078ec0ff */
[----:B------:R-:W-:-:S03]  /*10b80*/  IMAD.U32 R0, RZ, RZ, UR48 ;  /* 0x00000030ff007e24 */ /* 0x000fc6000f8e00ff */
[----:B------:R-:W-:Y:S02]  /*10b90*/  ISETP.NE.AND P1, PT, R2, RZ, PT ;  /* 0x000000ff0200720c */ /* 0x000fe40003f25270 */
[----:B------:R-:W-:-:S11]  /*10ba0*/  ISETP.NE.AND P0, PT, R0, 0x3, PT ;  /* 0x000000030000780c */ /* 0x000fd60003f05270 */
[----:B------:R-:W-:Y:S05]  /*10bb0*/  @P1 BRA `(.L_x_346) ;  /* 0x0000000000301947 */ /* 0x000fea0003800000 */
[----:B------:R-:W2:Y:S01]  /*10bc0*/  S2R R5, SR_LANEID ;  /* 0x0000000000057919 */ /* 0x000ea20000000000 */
[----:B------:R-:W-:Y:S01]  /*10bd0*/  VOTEU.ANY UR4, UPT, PT ;  /* 0x0000000000047886 */ /* 0x000fe200038e0100 */
[----:B0-----:R-:W0:Y:S01]  /*10be0*/  LDC.64 R2, c[0x0][0xc60] ;  /* 0x00031800ff027b82 */ /* 0x001e220000000a00 */
[----:B------:R-:W2:Y:S02]  /*10bf0*/  FLO.U32 R0, UR4 ;  /* 0x0000000400007d00 */ /* 0x000ea400080e0000 */
[----:B--2---:R-:W-:-:S06]  /*10c00*/  ISETP.EQ.U32.AND P1, PT, R0, R5, PT ;  /* 0x000000050000720c */ /* 0x004fcc0003f22070 */
[----:B------:R-:W0:Y:S07]  /*10c10*/  POPC R5, UR4 ;  /* 0x0000000400057d09 */ /* 0x000e2e0008000000 */
[----:B0-----:R-:W2:Y:S01]  /*10c20*/  @P1 ATOMG.E.ADD.STRONG.GPU PT, R3, desc[UR50][R2.64], R5 ;  /* 0x00000005020319a8 */ /* 0x001ea200081ee1f2 */
[----:B------:R-:W0:Y:S02]  /*10c30*/  S2R R4, SR_LTMASK ;  /* 0x0000000000047919 */ /* 0x000e240000003900 */
[----:B0-----:R-:W-:-:S04]  /*10c40*/  LOP3.LUT R4, R4, UR4, RZ, 0xc0, !PT ;  /* 0x0000000404047c12 */ /* 0x001fc8000f8ec0ff */
[----:B------:R-:W0:Y:S01]  /*10c50*/  POPC R7, R4 ;  /* 0x0000000400077309 */ /* 0x000e220000000000 */
[----:B--2---:R-:W0:Y:S02]  /*10c60*/  SHFL.IDX PT, R0, R3, R0, 0x1f ;  /* 0x00001f0003007589 */ /* 0x004e2400000e0000 */
[----:B0-----:R-:W-:-:S07]  /*10c70*/  IADD3 R16, R0, UR49, R7 ;  /* 0x0000003100107c10 */ /* 0x001fce000fffe007 */
.L_x_346:
[----:B------:R-:W-:Y:S05]  /*10c80*/  BSYNC B0 ;  /* 0x0000000000007941 */ /* 0x000fea0003800000 */
.L_x_345:
[----:B------:R-:W-:Y:S05]  /*10c90*/  @!P0 BRA `(.L_x_347) ;  /* 0x0000000000048947 */ /* 0x000fea0003800000 */
[----:B------:R-:W-:Y:S01]  /*10ca0*/  BPT.TRAP 0x1 ;  /* 0x000000040000795c */ /* 0x000fe20000300000 */
.L_x_347:
[----:B------:R-:W-:Y:S01]  /*10cb0*/  LOP3.LUT R0, R35, 0x1, RZ, 0x3c, !PT ;  /* 0x0000000123007812 */ /* 0x000fe200078e3cff */
[----:B-1----:R-:W-:Y:S01]  /*10cc0*/  IMAD R17, R32, 0x8, R22 ;  /* 0x0000000820117824 */ /* 0x002fe200078e0216 */
[----:B------:R-:W-:Y:S02]  /*10cd0*/  BSSY B0, `(.L_x_348) ;  /* 0x0000004000007945 */ /* 0x000fe40003800000 */
[----:B------:R-:W-:-:S04]  /*10ce0*/  SHF.L.U32 R0, R0, 0x1f, RZ ;  /* 0x0000001f00007819 */ /* 0x000fc800000006ff */
[----:B------:R-:W1:Y:S02]  /*10cf0*/  SYNCS.PHASECHK.TRANS64.TRYWAIT P1, [R17+URZ+0x22870], R0 ;  /* 0x02287000110075a7 */ /* 0x000e64000802017f */
[----:B-1----:R-:W-:Y:S05]  /*10d00*/  @!P1 BRA `(.L_x_349) ;  /* 0x0000004c00bc9947 */ /* 0x002fea0003800000 */
.L_x_496:
[----:B------:R-:W-:Y:S05]  /*10d10*/  BSYNC B0 ;  /* 0x0000000000007941 */ /* 0x000fea0003800000 */
.L_x_348:
[----:B------:R-:W-:-:S05]  /*10d20*/  IMAD.U32 R2, RZ, RZ, UR46 ;  /* 0x0000002eff027e24 */ /* 0x000fca000f8e00ff */
[----:B------:R-:W-:-:S13]  /*10d30*/  ISETP.NE.AND P1, PT, R2, 0x3, PT ;  /* 0x000000030200780c */ /* 0x000fda0003f25270 */
[----:B------:R-:W-:Y:S05]  /*10d40*/  @!P1 BRA `(.L_x_350) ;  /* 0x0000000000049947 */ /* 0x000fea0003800000 */
[----:B------:R-:W-:Y:S01]  /*10d50*/  BPT.TRAP 0x1 ;  /* 0x000000040000795c */ /* 0x000fe20000300000 */
.L_x_350:
[----:B-1----:R-:W-:Y:S01]  /*10d60*/  SHF.L.U32 R0, R35, 0x1f, RZ ;  /* 0x0000001f23007819 */ /* 0x002fe200000006ff */
[----:B------:R-:W-:-:S03]  /*10d70*/  IMAD R19, R32, 0x5000, RZ ;  /* 0x0000500020137824 */ /* 0x000fc600078e02ff */
[----:B------:R-:W1:Y:S02]  /*10d80*/  SYNCS.PHASECHK.TRANS64.TRYWAIT P1, [R17+URZ+0x22860], R0 ;  /* 0x02286000110075a7 */ /* 0x000e64000802017f */
[----:B-1----:R-:W-:Y:S05]  /*10d90*/  @!P1 BRA `(.L_x_351) ;  /* 0x0000004c00ac9947 */ /* 0x002fea0003800000 */
.L_x_497:
[----:B------:R-:W0:Y:S04]  /*10da0*/  LDL R2, [R1+0xc] ;  /* 0x00000c0001027983 */ /* 0x000e280000100800 */
[----:B------:R-:W2:Y:S04]  /*10db0*/  LDL R4, [R1+0x10] ;  /* 0x0000100001047983 */ /* 0x000ea80000100800 */
[----:B------:R-:W1:Y:S01]  /*10dc0*/  LDL R18, [R1+0x8] ;  /* 0x0000080001127983 */ /* 0x000e620000100800 */
[----:B------:R-:W-:Y:S05]  /*10dd0*/  WARPSYNC.ALL ;  /* 0x0000000000007948 */ /* 0x000fea0003800000 */
[----:B0-----:R-:W-:-:S05]  /*10de0*/  LOP3.LUT R3, R19, R2, RZ, 0xfc, !PT ;  /* 0x0000000213037212 */ /* 0x001fca00078efcff */
[C---:B------:R-:W-:Y:S01]  /*10df0*/  IMAD.IADD R2, R22.reuse, 0x1, R3 ;  /* 0x0000000116027824 */ /* 0x040fe200078e0203 */
[----:B-1----:R-:W-:-:S03]  /*10e00*/  IADD3 R0, R22, R19, R18 ;  /* 0x0000001316007210 */ /* 0x002fc60007ffe012 */
[----:B--2---:R-:W-:Y:S01]  /*10e10*/  IMAD.IADD R3, R4, 0x1, R2 ;  /* 0x0000000104037824 */ /* 0x004fe200078e0202 */
[----:B------:R-:W0:Y:S01]  /*10e20*/  LDSM.16.MT88.4 R8, [R2+0xa400] ;  /* 0x00a400000208783b */ /* 0x000e220000004200 */
[----:B------:R-:W-:-:S03]  /*10e30*/  MOV R18, UR46 ;  /* 0x0000002e00127c02 */ /* 0x000fc60008000f00 */
[----:B------:R-:W1:Y:S01]  /*10e40*/  LDSM.16.MT88.4 R4, [R3+0xa400] ;  /* 0x00a400000304783b */ /* 0x000e620000004200 */
[----:B------:R-:W-:Y:S02]  /*10e50*/  ISETP.NE.AND P1, PT, R18, 0x3, PT ;  /* 0x000000031200780c */ /* 0x000fe40003f25270 */
[C-C-:B0-----:R-:W-:Y:S02]  /*10e60*/  PRMT R12, R8.reuse, 0x6420, R9.reuse ;  /* 0x00006420080c7816 */ /* 0x141fe40000000009 */
[----:B------:R-:W-:Y:S02]  /*10e70*/  PRMT R13, R8, 0x7531, R9 ;  /* 0x00007531080d7816 */ /* 0x000fe40000000009 */
[C-C-:B------:R-:W-:Y:S02]  /*10e80*/  PRMT R14, R10.reuse, 0x6420, R11.reuse ;  /* 0x000064200a0e7816 */ /* 0x140fe4000000000b */
[----:B------:R-:W-:Y:S02]  /*10e90*/  PRMT R15, R10, 0x7531, R11 ;  /* 0x000075310a0f7816 */ /* 0x000fe4000000000b */
[----:B-1----:R-:W-:-:S02]  /*10ea0*/  PRMT R8, R4, 0x6420, R5 ;  /* 0x0000642004087816 */ /* 0x002fc40000000005 */
[----:B------:R-:W-:Y:S01]  /*10eb0*/  PRMT R9, R4, 0x7531, R5 ;  /* 0x0000753104097816 */ /* 0x000fe20000000005 */
[----:B------:R-:W-:Y:S01]  /*10ec0*/  STSM.16.M88.4 [R0+0x400], R12 ;  /* 0x0004000c00007844 */ /* 0x000fe20000000200 */
        /* <DEDUP_REMOVED lines=59> */
.L_x_352:
[----:B-1----:R1:W-:Y:S01]  /*11280*/  SYNCS.ARRIVE.TRANS64.A1T0 RZ, [R17+URZ+0x22850], RZ ;  /* 0x022850ff11ff79a7 */ /* 0x0023e2000810003f */
[----:B------:R-:W-:Y:S06]  /*11290*/  BAR.SYNC.DEFER_BLOCKING 0x2, 0x80 ;  /* 0x0082000000007b1d */ /* 0x000fec0000010000 */
[----:B------:R-:W-:Y:S05]  /*112a0*/  @!P0 BRA `(.L_x_353) ;  /* 0x0000000000048947 */ /* 0x000fea0003800000 */
[----:B------:R-:W-:Y:S01]  /*112b0*/  BPT.TRAP 0x1 ;  /* 0x000000040000795c */ /* 0x000fe20000300000 */
.L_x_353:
[----:B0-----:R-:W2:Y:S01]  /*112c0*/  LDL R0, [R1] ;  /* 0x0000000001007983 */ /* 0x001ea20000100800 */
[----:B-1----:R-:W-:Y:S02]  /*112d0*/  VIADD R17, R17, 0x22880 ;  /* 0x0002288011117836 */ /* 0x002fe40000000000 */
[----:B------:R-:W-:-:S05]  /*112e0*/  VIADD R32, R32, 0x1 ;  /* 0x0000000120207836 */ /* 0x000fca0000000000 */
[----:B------:R-:W-:-:S04]  /*112f0*/  ISETP.NE.AND P0, PT, R32, 0x2, PT ;  /* 0x000000022000780c */ /* 0x000fc80003f05270 */
[----:B------:R-:W-:Y:S02]  /*11300*/  SEL R32, R32, RZ, P0 ;  /* 0x000000ff20207207 */ /* 0x000fe40000000000 */
[----:B--2---:R-:W-:Y:S02]  /*11310*/  PRMT R17, R0, 0x654, R17 ;  /* 0x0000065400117816 */ /* 0x004fe40000000011 */
[----:B------:R-:W-:Y:S02]  /*11320*/  SEL R0, RZ, 0x1, P0 ;  /* 0x00000001ff007807 */ /* 0x000fe40000000000 */
[----:B------:R0:W-:Y:S02]  /*11330*/  SYNCS.ARRIVE.TRANS64.RED.A1T0 RZ, [R17+URZ], RZ ;  /* 0x000000ff11ff79a7 */ /* 0x0001e4000810043f */
[----:B------:R-:W-:-:S07]  /*11340*/  LOP3.LUT R35, R35, R0, RZ, 0x3c, !PT ;  /* 0x0000000023237212 */ /* 0x000fce00078e3cff */
.L_x_296:
[----:B------:R-:W-:Y:S05]  /*11350*/  BSYNC B7 ;  /* 0x0000000000077941 */ /* 0x000fea0003800000 */
.L_x_294:
[----:B------:R-:W-:-:S13]  /*11360*/  LOP3.LUT P0, RZ, R30, 0x400, RZ, 0xc0, !PT ;  /* 0x000004001eff7812 */ /* 0x000fda000780c0ff */
[----:B------:R-:W-:Y:S05]  /*11370*/  @!P0 BRA `(.L_x_354) ;  /* 0x0000000000288947 */ /* 0x000fea0003800000 */
[----:B------:R-:W1:Y:S08]  /*11380*/  S2UR UR4, SR_CgaCtaId ;  /* 0x00000000000479c3 */ /* 0x000e700000008800 */
[----:B------:R-:W-:Y:S01]  /*11390*/  BAR.SYNC.DEFER_BLOCKING 0x5, 0x180 ;  /* 0x0146000000007b1d */ /* 0x000fe20000010000 */
[----:B------:R-:W-:Y:S01]  /*113a0*/  MOV R22, 0x400 ;  /* 0x0000040000167802 */ /* 0x000fe20000000f00 */
[----:B-1----:R-:W-:-:S05]  /*113b0*/  IMAD.U32 R0, RZ, RZ, UR4 ;  /* 0x00000004ff007e24 */ /* 0x002fca000f8e00ff */
[----:B------:R-:W-:Y:S01]  /*113c0*/  LEA R22, R0, R22, 0x18 ;  /* 0x0000001600167211 */ /* 0x000fe200078ec0ff */
[----:B------:R-:W-:Y:S04]  /*113d0*/  STL [R1], R0 ;  /* 0x0000000001007387 */ /* 0x000fe80000100800 */
[----:B0-----:R-:W0:Y:S02]  /*113e0*/  LDS.128 R16, [R22+0x228d0] ;  /* 0x0228d00016107984 */ /* 0x001e240000000c00 */
[----:B0-----:R-:W-:Y:S01]  /*113f0*/  R2UR UR40, R19 ;  /* 0x00000000132872ca */ /* 0x001fe200000e0000 */
[----:B------:R-:W-:Y:S06]  /*11400*/  BAR.ARV 0x4, 0x180 ;  /* 0x0106000000007b1d */ /* 0x000fec0000002000 */
[----:B------:R-:W-:Y:S08]  /*11410*/  BRA `(.L_x_355) ;  /* 0x0000000800207947 */ /* 0x000ff00003800000 */
.L_x_354:
[----:B------:R-:W1:Y:S01]  /*11420*/  S2R R0, SR_TID.X ;  /* 0x0000000000007919 */ /* 0x000e620000002100 */
[----:B------:R-:W-:Y:S01]  /*11430*/  ULDC UR4, c[0x0][0xc3c] ;  /* 0x00030f0000047ab9 */ /* 0x000fe20000000800 */
[----:B-1----:R-:W-:Y:S01]  /*11440*/  LOP3.LUT R8, R0, 0x1f, RZ, 0xc0, !PT ;  /* 0x0000001f00087812 */ /* 0x002fe200078ec0ff */
[----:B------:R-:W-:-:S03]  /*11450*/  IMAD.MOV.U32 R0, RZ, RZ, RZ ;  /* 0x000000ffff007224 */ /* 0x000fc600078e00ff */
[C---:B------:R-:W-:Y:S01]  /*11460*/  ISETP.NE.AND P0, PT, R8.reuse, 0x1f, PT ;  /* 0x0000001f0800780c */ /* 0x040fe20003f05270 */
[----:B------:R-:W-:-:S05]  /*11470*/  VIADD R5, R8, UR40 ;  /* 0x0000002808057c36 */ /* 0x000fca0008000000 */
[----:B------:R-:W-:Y:S01]  /*11480*/  ISETP.GE.OR P1, PT, R5, UR4, !P0 ;  /* 0x0000000405007c0c */ /* 0x000fe2000c726670 */
[----:B------:R-:W-:-:S12]  /*11490*/  ULDC UR4, c[0x0][0xc3c] ;  /* 0x00030f0000047ab9 */ /* 0x000fd80000000800 */
[----:B------:R-:W1:Y:S02]  /*114a0*/  @!P1 LDC.64 R2, c[0x0][0xc80] ;  /* 0x00032000ff029b82 */ /* 0x000e640000000a00 */
[----:B-1----:R-:W-:-:S05]  /*114b0*/  @!P1 IMAD.WIDE R2, R5, 0x4, R2 ;  /* 0x0000000405029825 */ /* 0x002fca00078e0202 */
[----:B------:R-:W2:Y:S01]  /*114c0*/  @!P1 LDG.E R0, desc[UR50][R2.64] ;  /* 0x0000003202009981 */ /* 0x000ea2000c1e1900 */
[C---:B------:R-:W-:Y:S02]  /*114d0*/  ISETP.NE.AND P1, PT, R8.reuse, RZ, PT ;  /* 0x000000ff0800720c */ /* 0x040fe40003f25270 */
[C---:B------:R-:W-:Y:S02]  /*114e0*/  ISETP.GE.U32.AND P2, PT, R8.reuse, 0x2, PT ;  /* 0x000000020800780c */ /* 0x040fe40003f46070 */
[C---:B------:R-:W-:Y:S02]  /*114f0*/  ISETP.GE.U32.AND P3, PT, R8.reuse, 0x4, PT ;  /* 0x000000040800780c */ /* 0x040fe40003f66070 */
[C---:B------:R-:W-:Y:S02]  /*11500*/  ISETP.GE.U32.AND P4, PT, R8.reuse, 0x8, PT ;  /* 0x000000080800780c */ /* 0x040fe40003f86070 */
[----:B------:R-:W-:Y:S01]  /*11510*/  ISETP.GE.U32.AND P5, PT, R8, 0x10, PT ;  /* 0x000000100800780c */ /* 0x000fe20003fa6070 */
[----:B--2---:R-:W1:Y:S02]  /*11520*/  SHFL.UP PT, R4, R0, 0x1, RZ ;  /* 0x0420000000047989 */ /* 0x004e6400000e00ff */
[----:B-1----:R-:W-:-:S04]  /*11530*/  SEL R5, R4, RZ, P1 ;  /* 0x000000ff04057207 */ /* 0x002fc80000800000 */
[----:B------:R-:W-:-:S05]  /*11540*/  IADD3 R5, R0, R5, RZ ;  /* 0x0000000500057210 */ /* 0x000fca0007ffe0ff */
[----:B------:R-:W1:Y:S02]  /*11550*/  SHFL.UP PT, R4, R5, 0x2, RZ ;  /* 0x0440000005047989 */ /* 0x000e6400000e00ff */
[----:B-1----:R-:W-:-:S05]  /*11560*/  SEL R4, R4, RZ, P2 ;  /* 0x000000ff04047207 */ /* 0x002fca0001000000 */
[----:B------:R-:W-:Y:S02]  /*11570*/  IMAD.IADD R4, R5, 0x1, R4 ;  /* 0x0000000105047824 */ /* 0x000fe400078e0204 */
[----:B------:R-:W-:Y:S04]  /*11580*/  SHFL.IDX PT, R5, R16, RZ, 0x1f ;  /* 0x00001fff10057589 */ /* 0x000fe800000e0000 */
[----:B------:R-:W1:Y:S02]  /*11590*/  SHFL.UP PT, R6, R4, 0x4, RZ ;  /* 0x0480000004067989 */ /* 0x000e6400000e00ff */
[----:B-1----:R-:W-:-:S05]  /*115a0*/  SEL R3, R6, RZ, P3 ;  /* 0x000000ff06037207 */ /* 0x002fca0001800000 */
[----:B------:R-:W-:Y:S02]  /*115b0*/  IMAD.IADD R6, R4, 0x1, R3 ;  /* 0x0000000104067824 */ /* 0x000fe400078e0203 */
[----:B------:R-:W-:Y:S04]  /*115c0*/  SHFL.IDX PT, R4, R16, 0x1, 0x1f ;  /* 0x00201f0010047f89 */ /* 0x000fe800000e0000 */
[----:B------:R-:W1:Y:S02]  /*115d0*/  SHFL.UP PT, R2, R6, 0x8, RZ ;  /* 0x0500000006027989 */ /* 0x000e6400000e00ff */
[----:B-1----:R-:W-:-:S05]  /*115e0*/  SEL R3, R2, RZ, P4 ;  /* 0x000000ff02037207 */ /* 0x002fca0002000000 */
[----:B------:R-:W-:-:S05]  /*115f0*/  IMAD.IADD R7, R6, 0x1, R3 ;  /* 0x0000000106077824 */ /* 0x000fca00078e0203 */
[----:B------:R-:W1:Y:S02]  /*11600*/  SHFL.UP PT, R2, R7, 0x10, RZ ;  /* 0x0600000007027989 */ /* 0x000e6400000e00ff */
[----:B-1----:R-:W-:-:S05]  /*11610*/  SEL R2, R2, RZ, P5 ;  /* 0x000000ff02027207 */ /* 0x002fca0002800000 */
[----:B------:R-:W-:Y:S02]  /*11620*/  IMAD.IADD R3, R7, 0x1, R2 ;  /* 0x0000000107037824 */ /* 0x000fe400078e0202 */
[----:B------:R-:W1:Y:S03]  /*11630*/  LDC R2, c[0x0][0xc38] ;  /* 0x00030e00ff027b82 */ /* 0x000e660000000800 */
[----:B------:R-:W1:Y:S02]  /*11640*/  SHFL.IDX PT, R9, R3, 0x1f, 0x1f ;  /* 0x03e01f0003097f89 */ /* 0x000e6400000e0000 */
[----:B-1----:R-:W-:-:S04]  /*11650*/  IMAD R9, R9, R2, RZ ;  /* 0x0000000209097224 */ /* 0x002fc800078e02ff */
[----:B------:R-:W-:-:S05]  /*11660*/  IMAD.IADD R4, R4, 0x1, R9 ;  /* 0x0000000104047824 */ /* 0x000fca00078e0209 */
[----:B------:R-:W-:-:S13]  /*11670*/  ISETP.GT.AND P6, PT, R4, R5, PT ;  /* 0x000000050400720c */ /* 0x000fda0003fc4270 */
[----:B------:R-:W-:Y:S05]  /*11680*/  @P6 BRA `(.L_x_356) ;  /* 0x0000000000906947 */ /* 0x000fea0003800000 */
.L_x_360:
[----:B------:R-:W-:-:S04]  /*11690*/  UIADD3 UR40, UR40, 0x1f, URZ ;  /* 0x0000001f28287890 */ /* 0x000fc8000fffe03f */
[----:B------:R-:W-:-:S06]  /*116a0*/  UISETP.GE.AND UP0, UPT, UR40, UR4, UPT ;  /* 0x000000042800728c */ /* 0x000fcc000bf06270 */
[----:B------:R-:W-:-:S13]  /*116b0*/  PLOP3.LUT P6, PT, PT, PT, UP0, 0x40, 0x0 ;  /* 0x000000000000781c */ /* 0x000fda0003fce808 */
[----:B------:R-:W-:Y:S05]  /*116c0*/  @!P6 BRA `(.L_x_357) ;  /* 0x000000040034e947 */ /* 0x000fea0003800000 */
[----:B------:R-:W1:Y:S01]  /*116d0*/  S2R R0, SR_TID.X ;  /* 0x0000000000007919 */ /* 0x000e620000002100 */
[----:B------:R-:W-:Y:S01]  /*116e0*/  BSSY B0, `(.L_x_358) ;  /* 0x0000009000007945 */ /* 0x000fe20003800000 */
[----:B-1----:R-:W-:-:S04]  /*116f0*/  LOP3.LUT R0, R0, 0x1f, RZ, 0xc0, !PT ;  /* 0x0000001f00007812 */ /* 0x002fc800078ec0ff */
[----:B------:R-:W-:Y:S01]  /*11700*/  IADD3 R7, R0, UR40, RZ ;  /* 0x0000002800077c10 */ /* 0x000fe2000fffe0ff */
[----:B------:R-:W-:-:S03]  /*11710*/  IMAD.MOV.U32 R0, RZ, RZ, RZ ;  /* 0x000000ffff007224 */ /* 0x000fc600078e00ff */
[----:B------:R-:W-:-:S13]  /*11720*/  ISETP.GE.OR P6, PT, R7, UR4, !P0 ;  /* 0x0000000407007c0c */ /* 0x000fda000c7c6670 */
[----:B------:R-:W-:Y:S05]  /*11730*/  @P6 BRA `(.L_x_359) ;  /* 0x00000000000c6947 */ /* 0x000fea0003800000 */
[----:B------:R-:W1:Y:S02]  /*11740*/  LDC.64 R2, c[0x0][0xc80] ;  /* 0x00032000ff027b82 */ /* 0x000e640000000a00 */
[----:B-1----:R-:W-:-:S05]  /*11750*/  IMAD.WIDE R2, R7, 0x4, R2 ;  /* 0x0000000407027825 */ /* 0x002fca00078e0202 */
[----:B------:R1:W5:Y:S02]  /*11760*/  LDG.E R0, desc[UR50][R2.64] ;  /* 0x0000003202007981 */ /* 0x000364000c1e1900 */
.L_x_359:
[----:B------:R-:W-:Y:S05]  /*11770*/  BSYNC B0 ;  /* 0x0000000000007941 */ /* 0x000fea0003800000 */
.L_x_358:
[----:B-1---5:R-:W1:Y:S02]  /*11780*/  SHFL.UP PT, R2, R0, 0x1, RZ ;  /* 0x0420000000027989 */ /* 0x022e6400000e00ff */
[----:B-1----:R-:W-:-:S05]  /*11790*/  SEL R3, R2, RZ, P1 ;  /* 0x000000ff02037207 */ /* 0x002fca0000800000 */
[----:B------:R-:W-:-:S05]  /*117a0*/  IMAD.IADD R3, R0, 0x1, R3 ;  /* 0x0000000100037824 */ /* 0x000fca00078e0203 */
[----:B------:R-:W1:Y:S02]  /*117b0*/  SHFL.UP PT, R2, R3, 0x2, RZ ;  /* 0x0440000003027989 */ /* 0x000e6400000e00ff */
        /* <DEDUP_REMOVED lines=9> */
[----:B-1----:R-:W-:Y:S02]  /*11850*/  SEL R9, R2, RZ, P5 ;  /* 0x000000ff02097207 */ /* 0x002fe40002800000 */
[----:B------:R-:W1:Y:S02]  /*11860*/  LDC R2, c[0x0][0xc38] ;  /* 0x00030e00ff027b82 */ /* 0x000e640000000800 */
[----:B------:R-:W-:-:S05]  /*11870*/  IADD3 R3, R8, R9, RZ ;  /* 0x0000000908037210 */ /* 0x000fca0007ffe0ff */
[----:B------:R-:W1:Y:S02]  /*11880*/  SHFL.IDX PT, R9, R3, 0x1f, 0x1f ;  /* 0x03e01f0003097f89 */ /* 0x000e6400000e0000 */
[----:B-1----:R-:W-:-:S04]  /*11890*/  IMAD R9, R9, R2, RZ ;  /* 0x0000000209097224 */ /* 0x002fc800078e02ff */
[----:B------:R-:W-:-:S05]  /*118a0*/  IMAD.IADD R4, R9, 0x1, R4 ;  /* 0x0000000109047824 */ /* 0x000fca00078e0204 */
[----:B------:R-:W-:-:S13]  /*118b0*/  ISETP.GT.AND P6, PT, R4, R5, PT ;  /* 0x000000050400720c */ /* 0x000fda0003fc4270 */
[----:B------:R-:W-:Y:S05]  /*118c0*/  @!P6 BRA `(.L_x_360) ;  /* 0xfffffffc0070e947 */ /* 0x000fea000383ffff */
.L_x_356:
[----:B------:R-:W-:Y:S02]  /*118d0*/  IMAD.IADD R16, R4, 0x1, -R9 ;  /* 0x0000000104107824 */ /* 0x000fe400078e0a09 */
[----:B------:R-:W-:Y:S02]  /*118e0*/  IMAD.MOV.U32 R7, RZ, RZ, RZ ;  /* 0x000000ffff077224 */ /* 0x000fe400078e00ff */
[----:B------:R-:W-:-:S05]  /*118f0*/  IMAD R4, R3, R2, R16 ;  /* 0x0000000203047224 */ /* 0x000fca00078e0210 */
[----:B------:R-:W-:-:S13]  /*11900*/  ISETP.GT.AND P0, PT, R4, R5, PT ;  /* 0x000000050400720c */ /* 0x000fda0003f04270 */
[----:B------:R-:W-:Y:S02]  /*11910*/  VOTEU.ANY UR5, UPT, !P0 ;  /* 0x0000000000057886 */ /* 0x000fe400040e0100 */
[----:B------:R-:W-:Y:S02]  /*11920*/  UPOPC UR4, UR5 ;  /* 0x00000005000472bf */ /* 0x000fe40008000000 */
[----:B------:R-:W-:-:S04]  /*11930*/  ISETP.NE.AND P0, PT, RZ, UR5, PT ;  /* 0x00000005ff007c0c */ /* 0x000fc8000bf05270 */
[----:B------:R-:W-:-:S05]  /*11940*/  IMAD.U32 R11, RZ, RZ, UR4 ;  /* 0x00000004ff0b7e24 */ /* 0x000fca000f8e00ff */
[----:B------:R-:W1:Y:S02]  /*11950*/  SHFL.IDX PT, R0, R0, R11, 0x1f ;  /* 0x00001f0b00007589 */ /* 0x000e6400000e0000 */
[----:B-1----:R-:W-:-:S04]  /*11960*/  IABS R4, R0 ;  /* 0x0000000000047213 */ /* 0x002fc80000000000 */
[----:B------:R-:W1:Y:S08]  /*11970*/  I2F.RP R6, R4 ;  /* 0x0000000400067306 */ /* 0x000e700000209400 */
[----:B-1----:R-:W1:Y:S02]  /*11980*/  MUFU.RCP R6, R6 ;  /* 0x0000000600067308 */ /* 0x002e640000001000 */
[----:B-1----:R-:W-:-:S06]  /*11990*/  VIADD R8, R6, 0xffffffe ;  /* 0x0ffffffe06087836 */ /* 0x002fcc0000000000 */
[----:B------:R1:W2:Y:S01]  /*119a0*/  F2I.FTZ.U32.TRUNC.NTZ R9, R8 ;  /* 0x0000000800097305 */ /* 0x0002a2000021f000 */
[----:B------:R-:W-:Y:S05]  /*119b0*/  @!P0 BRA `(.L_x_361) ;  /* 0x00000000000c8947 */ /* 0x000fea0003800000 */
[----:B------:R-:W-:-:S06]  /*119c0*/  UIADD3 UR5, UR4, -0x1, URZ ;  /* 0xffffffff04057890 */ /* 0x000fcc000fffe03f */
[----:B------:R-:W-:-:S05]  /*119d0*/  MOV R6, UR5 ;  /* 0x0000000500067c02 */ /* 0x000fca0008000f00 */
[----:B------:R3:W4:Y:S02]  /*119e0*/  SHFL.IDX PT, R7, R3, R6, 0x1f ;  /* 0x00001f0603077589 */ /* 0x00072400000e0000 */
.L_x_361:
[--C-:B--23--:R-:W-:Y:S01]  /*119f0*/  IMAD.MOV R3, RZ, RZ, -R9.reuse ;  /* 0x000000ffff037224 */ /* 0x10cfe200078e0a09 */
[----:B------:R-:W-:Y:S01]  /*11a00*/  UIADD3 UR40, UR4, UR40, URZ ;  /* 0x0000002804287290 */ /* 0x000fe2000fffe03f */
[----:B----4-:R-:W-:Y:S02]  /*11a10*/  IMAD R16, R7, R2, R16 ;  /* 0x0000000207107224 */ /* 0x010fe400078e0210 */
[----:B------:R-:W-:Y:S02]  /*11a20*/  IMAD R6, R3, R4, RZ ;  /* 0x0000000403067224 */ /* 0x000fe400078e02ff */
[----:B------:R-:W-:Y:S02]  /*11a30*/  IMAD.MOV.U32 R2, RZ, RZ, RZ ;  /* 0x000000ffff027224 */ /* 0x000fe400078e00ff */
[----:B------:R-:W-:Y:S02]  /*11a40*/  IMAD.MOV.U32 R3, RZ, RZ, R9 ;  /* 0x000000ffff037224 */ /* 0x000fe400078e0009 */
[----:B------:R-:W-:-:S02]  /*11a50*/  IMAD.IADD R5, R5, 0x1, -R16 ;  /* 0x0000000105057824 */ /* 0x000fc400078e0a10 */
[----:B------:R-:W-:Y:S01]  /*11a60*/  IMAD.HI.U32 R9, R9, R6, R2 ;  /* 0x0000000609097227 */ /* 0x000fe200078e0002 */
[----:B------:R-:W-:Y:S02]  /*11a70*/  IABS R3, R0 ;  /* 0x0000000000037213 */ /* 0x000fe40000000000 */
[----:B------:R-:W-:-:S03]  /*11a80*/  IABS R2, R5 ;  /* 0x0000000500027213 */ /* 0x000fc60000000000 */
[----:B------:R-:W-:Y:S02]  /*11a90*/  IMAD.MOV R3, RZ, RZ, -R3 ;  /* 0x000000ffff037224 */ /* 0x000fe400078e0a03 */
[----:B------:R-:W-:-:S04]  /*11aa0*/  IMAD.HI.U32 R9, R9, R2, RZ ;  /* 0x0000000209097227 */ /* 0x000fc800078e00ff */
[----:B------:R-:W-:Y:S01]  /*11ab0*/  IMAD R3, R9, R3, R2 ;  /* 0x0000000309037224 */ /* 0x000fe200078e0202 */
[----:B------:R-:W-:-:S04]  /*11ac0*/  LOP3.LUT R2, R5, R0, RZ, 0x3c, !PT ;  /* 0x0000000005027212 */ /* 0x000fc800078e3cff */
[----:B------:R-:W-:Y:S02]  /*11ad0*/  ISETP.GT.U32.AND P1, PT, R4, R3, PT ;  /* 0x000000030400720c */ /* 0x000fe40003f24070 */
[----:B------:R-:W-:-:S11]  /*11ae0*/  ISETP.GE.AND P2, PT, R2, RZ, PT ;  /* 0x000000ff0200720c */ /* 0x000fd60003f46270 */
[-C--:B------:R-:W-:Y:S01]  /*11af0*/  @!P1 IADD3 R3, R3, -R4.reuse, RZ ;  /* 0x8000000403039210 */ /* 0x080fe20007ffe0ff */
[----:B------:R-:W-:Y:S01]  /*11b00*/  @!P1 VIADD R9, R9, 0x1 ;  /* 0x0000000109099836 */ /* 0x000fe20000000000 */
[----:B------:R-:W-:Y:S02]  /*11b10*/  ISETP.NE.AND P1, PT, R0, RZ, PT ;  /* 0x000000ff0000720c */ /* 0x000fe40003f25270 */
[----:B------:R-:W-:-:S13]  /*11b20*/  ISETP.GE.U32.AND P0, PT, R3, R4, PT ;  /* 0x000000040300720c */ /* 0x000fda0003f06070 */
[----:B------:R-:W-:-:S04]  /*11b30*/  @P0 VIADD R9, R9, 0x1 ;  /* 0x0000000109090836 */ /* 0x000fc80000000000 */
[----:B------:R-:W-:Y:S01]  /*11b40*/  @!P2 IMAD.MOV R9, RZ, RZ, -R9 ;  /* 0x000000ffff09a224 */ /* 0x000fe200078e0a09 */
[----:B------:R-:W-:-:S05]  /*11b50*/  @!P1 LOP3.LUT R9, RZ, R0, RZ, 0x33, !PT ;  /* 0x00000000ff099212 */ /* 0x000fca00078e33ff */
[--C-:B0-----:R-:W-:Y:S02]  /*11b60*/  IMAD.MOV R17, RZ, RZ, -R9.reuse ;  /* 0x000000ffff117224 */ /* 0x101fe400078e0a09 */
[----:B------:R-:W-:Y:S02]  /*11b70*/  IMAD.MOV.U32 R18, RZ, RZ, R9 ;  /* 0x000000ffff127224 */ /* 0x000fe400078e0009 */
[----:B------:R-:W-:Y:S01]  /*11b80*/  IMAD R17, R0, R17, R5 ;  /* 0x0000001100117224 */ /* 0x000fe200078e0205 */
[----:B------:R-:W-:Y:S06]  /*11b90*/  BRA `(.L_x_362) ;  /* 0x0000000000107947 */ /* 0x000fec0003800000 */
.L_x_357:
[----:B------:R-:W-:Y:S01]  /*11ba0*/  MOV R16, R5 ;  /* 0x0000000500107202 */ /* 0x000fe20000000f00 */
[----:B0-----:R-:W-:Y:S01]  /*11bb0*/  IMAD.MOV.U32 R17, RZ, RZ, RZ ;  /* 0x000000ffff117224 */ /* 0x001fe200078e00ff */
[----:B------:R-:W-:Y:S01]  /*11bc0*/  ULDC UR40, c[0x0][0xc3c] ;  /* 0x00030f0000287ab9 */ /* 0x000fe20000000800 */
[----:B------:R-:W-:-:S07]  /*11bd0*/  IMAD.MOV.U32 R18, RZ, RZ, RZ ;  /* 0x000000ffff127224 */ /* 0x000fce00078e00ff */
.L_x_362:
[----:B------:R0:W2:Y:S01]  /*11be0*/  LDL R2, [R1] ;  /* 0x0000000001027983 */ /* 0x0000a20000100800 */
[----:B------:R-:W3:Y:S02]  /*11bf0*/  S2R R0, SR_TID.X ;  /* 0x0000000000007919 */ /* 0x000ee40000002100 */
[----:B---3--:R-:W-:Y:S01]  /*11c00*/  LOP3.LUT R0, R0, 0x1f, RZ, 0xc0, !PT ;  /* 0x0000001f00007812 */ /* 0x008fe200078ec0ff */
[----:B------:R-:W-:Y:S03]  /*11c10*/  BAR.SYNC.DEFER_BLOCKING 0x4, 0x180 ;  /* 0x0106000000007b1d */ /* 0x000fe60000010000 */
[----:B------:R-:W-:Y:S01]  /*11c20*/  ISETP.NE.AND P0, PT, R0, RZ, PT ;  /* 0x000000ff0000720c */ /* 0x000fe20003f05270 */
[----:B------:R-:W-:-:S12]  /*11c30*/  IMAD.U32 R19, RZ, RZ, UR40 ;  /* 0x00000028ff137e24 */ /* 0x000fd8000f8e00ff */
[----:B------:R-:W-:Y:S01]  /*11c40*/  @!P0 MOV R0, 0x400 ;  /* 0x0000040000008802 */ /* 0x000fe20000000f00 */
[----:B--2---:R-:W2:Y:S03]  /*11c50*/  @!P0 S2R R2, SR_CgaCtaId ;  /* 0x0000000000028919 */ /* 0x004ea60000008800 */
[----:B--2---:R-:W-:Y:S01]  /*11c60*/  @!P0 LEA R22, R2, R0, 0x18 ;  /* 0x0000000002168211 */ /* 0x004fe200078ec0ff */
[----:B------:R0:W-:Y:S04]  /*11c70*/  @!P0 STL [R1], R2 ;  /* 0x0000000201008387 */ /* 0x0001e80000100800 */
[----:B------:R0:W-:Y:S01]  /*11c80*/  @!P0 STS.128 [R22+0x228d0], R16 ;  /* 0x0228d01016008388 */ /* 0x0001e20000000c00 */
[----:B------:R-:W-:Y:S06]  /*11c90*/  BAR.ARV 0x5, 0x180 ;  /* 0x0146000000007b1d */ /* 0x000fec0000002000 */
.L_x_355:
[----:B------:R-:W-:Y:S02]  /*11ca0*/  ULDC UR4, c[0x0][0xc3c] ;  /* 0x00030f0000047ab9 */ /* 0x000fe40000000800 */
[----:B------:R-:W-:-:S06]  /*11cb0*/  UISETP.GE.AND UP0, UPT, UR40, UR4, UPT ;  /* 0x000000042800728c */ /* 0x000fcc000bf06270 */
[----:B------:R-:W-:-:S13]  /*11cc0*/  PLOP3.LUT P0, PT, PT, PT, UP0, 0x80, 0x0 ;  /* 0x000000000000781c */ /* 0x000fda0003f0f008 */
[----:B------:R-:W-:Y:S05]  /*11cd0*/  @!P0 BRA `(.L_x_363) ;  /* 0xffffffa400f88947 */ /* 0x000fea000383ffff */
.L_x_290:
[----:B0-----:R-:W3:Y:S01]  /*11ce0*/  LDL.LU R0, [R1+0x18] ;  /* 0x0000180001007983 */ /* 0x001ee20000300800 */
[----:B------:R-:W-:Y:S01]  /*11cf0*/  BSSY B0, `(.L_x_364) ;  /* 0x000000b000007945 */ /* 0x000fe20003800000 */
[----:B------:R-:W0:Y:S01]  /*11d00*/  S2R R5, SR_CgaCtaId ;  /* 0x0000000000057919 */ /* 0x000e220000008800 */
[----:B---3--:R-:W-:-:S05]  /*11d10*/  VIADD R0, R0, 0x1 ;  /* 0x0000000100007836 */ /* 0x008fca0000000000 */
[----:B------:R-:W-:-:S04]  /*11d20*/  LEA.HI R2, R0, R0, RZ, 0x1 ;  /* 0x0000000000027211 */ /* 0x000fc800078f08ff */
[----:B------:R-:W-:Y:S02]  /*11d30*/  LOP3.LUT R3, R2, 0xfffffffe, RZ, 0xc0, !PT ;  /* 0xfffffffe02037812 */ /* 0x000fe400078ec0ff */
[----:B------:R-:W-:-:S03]  /*11d40*/  MOV R2, 0x400 ;  /* 0x0000040000027802 */ /* 0x000fc60000000f00 */
[----:B------:R-:W-:Y:S01]  /*11d50*/  IMAD.IADD R0, R0, 0x1, -R3 ;  /* 0x0000000100007824 */ /* 0x000fe200078e0a03 */
[----:B0-----:R-:W-:-:S04]  /*11d60*/  LEA R5, R5, R2, 0x18 ;  /* 0x0000000205057211 */ /* 0x001fc800078ec0ff */
[----:B------:R-:W-:-:S04]  /*11d70*/  SHF.L.U32 R0, R0, 0x1f, RZ ;  /* 0x0000001f00007819 */ /* 0x000fc800000006ff */
[----:B------:R-:W0:Y:S02]  /*11d80*/  SYNCS.PHASECHK.TRANS64.TRYWAIT P0, [R5+URZ+0x22820], R0 ;  /* 0x02282000050075a7 */ /* 0x000e24000800017f */
[----:B0-----:R-:W-:Y:S05]  /*11d90*/  @!P0 BRA `(.L_x_365) ;  /* 0x0000003c00c08947 */ /* 0x001fea0003800000 */
.L_x_498:
[----:B------:R-:W-:Y:S05]  /*11da0*/  BSYNC B0 ;  /* 0x0000000000007941 */ /* 0x000fea0003800000 */
.L_x_364:
[----:B------:R-:W-:-:S03]  /*11db0*/  UMOV UR4, 0xffffffff ;  /* 0xffffffff00047882 */ /* 0x000fc60000000000 */
[----:B------:R-:W-:Y:S05]  /*11dc0*/  BRA.DIV UR4, `(.L_x_366) ;  /* 0x0000003e04c87947 */ /* 0x000fea000b800000 */
[----:B0-----:R-:W0:Y:S02]  /*11dd0*/  S2R R0, SR_TID.X ;  /* 0x0000000000007919 */ /* 0x001e240000002100 */
[----:B0-----:R-:W-:-:S04]  /*11de0*/  SHF.R.U32.HI R0, RZ, 0x5, R0 ;  /* 0x00000005ff007819 */ /* 0x001fc80000011600 */
[----:B------:R-:W-:-:S05]  /*11df0*/  LOP3.LUT R0, R0, 0x3, RZ, 0xc0, !PT ;  /* 0x0000000300007812 */ /* 0x000fca00078ec0ff */
[----:B------:R0:W3:Y:S02]  /*11e00*/  SHFL.IDX PT, R14, R0, RZ, 0x1f ;  /* 0x00001fff000e7589 */ /* 0x0000e400000e0000 */
.L_x_501:
[----:B---3--:R-:W-:Y:S01]  /*11e10*/  ISETP.NE.AND P0, PT, R14, RZ, PT ;  /* 0x000000ff0e00720c */ /* 0x008fe20003f05270 */
[----:B------:R-:W-:-:S12]  /*11e20*/  BSSY B0, `(.L_x_367) ;  /* 0x000002c000007945 */ /* 0x000fd80003800000 */
[----:B------:R-:W-:Y:S05]  /*11e30*/  @P0 BRA `(.L_x_368) ;  /* 0x0000000000a80947 */ /* 0x000fea0003800000 */
[----:B------:R-:W-:-:S03]  /*11e40*/  UMOV UR4, 0xffffffff ;  /* 0xffffffff00047882 */ /* 0x000fc60000000000 */
[----:B------:R-:W-:Y:S05]  /*11e50*/  BRA.DIV UR4, `(.L_x_369) ;  /* 0x0000003e04d87947 */ /* 0x000fea000b800000 */
[----:B------:R-:W-:-:S13]  /*11e60*/  ELECT P6, URZ, PT ;  /* 0x00000000003f782f */ /* 0x000fda00038c0000 */
.L_x_504:
[----:B------:R-:W-:Y:S05]  /*11e70*/  @!P6 BRA `(.L_x_368) ;  /* 0x000000000098e947 */ /* 0x000fea0003800000 */
[----:B------:R-:W-:-:S06]  /*11e80*/  ULOP3.LUT UR4, UR38, 0x2, URZ, 0xfc, !UPT ;  /* 0x0000000226047892 */ /* 0x000fcc000f8efc3f */
[----:B0-----:R-:W-:-:S04]  /*11e90*/  MOV R0, UR4 ;  /* 0x0000000400007c02 */ /* 0x001fc80008000f00 */
[----:B------:R-:W-:-:S13]  /*11ea0*/  ISETP.NE.AND P0, PT, R0, 0x3, PT ;  /* 0x000000030000780c */ /* 0x000fda0003f05270 */
[----:B------:R-:W-:Y:S05]  /*11eb0*/  @!P0 BRA `(.L_x_370) ;  /* 0x0000000000048947 */ /* 0x000fea0003800000 */
[----:B------:R-:W-:Y:S01]  /*11ec0*/  BPT.TRAP 0x1 ;  /* 0x000000040000795c */ /* 0x000fe20000300000 */
.L_x_370:
[C---:B------:R-:W-:Y:S01]  /*11ed0*/  IMAD R3, R32.reuse, 0x8, R5 ;  /* 0x0000000820037824 */ /* 0x040fe200078e0205 */
[----:B------:R-:W-:Y:S01]  /*11ee0*/  SHF.L.U32 R2, R35, 0x1f, RZ ;  /* 0x0000001f23027819 */ /* 0x000fe200000006ff */
[----:B------:R-:W-:-:S03]  /*11ef0*/  VIADD R32, R32, 0x1 ;  /* 0x0000000120207836 */ /* 0x000fc60000000000 */
[----:B------:R-:W0:Y:S02]  /*11f00*/  SYNCS.PHASECHK.TRANS64.TRYWAIT P1, [R3+URZ+0x22840], R2 ;  /* 0x02284002030075a7 */ /* 0x000e24000802017f */
[----:B------:R-:W-:-:S04]  /*11f10*/  ISETP.NE.AND P2, PT, R32, 0x2, PT ;  /* 0x000000022000780c */ /* 0x000fc80003f45270 */
[----:B------:R-:W-:Y:S01]  /*11f20*/  SEL R0, RZ, 0x1, P2 ;  /* 0x00000001ff007807 */ /* 0x000fe20001000000 */
[----:B0-----:R-:W-:Y:S08]  /*11f30*/  @!P1 BRA `(.L_x_371) ;  /* 0x0000003c00c09947 */ /* 0x001ff00003800000 */
.L_x_505:
[----:B------:R-:W-:Y:S02]  /*11f40*/  SEL R32, R32, RZ, P2 ;  /* 0x000000ff20207207 */ /* 0x000fe40001000000 */
[----:B------:R-:W-:Y:S01]  /*11f50*/  LOP3.LUT R0, R35, R0, RZ, 0x3c, !PT ;  /* 0x0000000023007212 */ /* 0x000fe200078e3cff */
[----:B------:R-:W-:Y:S06]  /*11f60*/  @!P0 BRA `(.L_x_372) ;  /* 0x0000000000048947 */ /* 0x000fec0003800000 */
[----:B------:R-:W-:Y:S01]  /*11f70*/  BPT.TRAP 0x1 ;  /* 0x000000040000795c */ /* 0x000fe20000300000 */
.L_x_372:
[----:B------:R-:W-:Y:S01]  /*11f80*/  IMAD R5, R32, 0x8, R5 ;  /* 0x0000000820057824 */ /* 0x000fe200078e0205 */
[----:B------:R-:W-:-:S04]  /*11f90*/  SHF.L.U32 R0, R0, 0x1f, RZ ;  /* 0x0000001f00007819 */ /* 0x000fc800000006ff */
[----:B------:R-:W3:Y:S02]  /*11fa0*/  SYNCS.PHASECHK.TRANS64.TRYWAIT P1, [R5+URZ+0x22840], R0 ;  /* 0x02284000050075a7 */ /* 0x000ee4000802017f */
[----:B---3--:R-:W-:Y:S05]  /*11fb0*/  @!P1 BRA `(.L_x_373) ;  /* 0x0000003c00b49947 */ /* 0x008fea0003800000 */
.L_x_506:
[----:B------:R-:W-:Y:S05]  /*11fc0*/  @!P0 BRA `(.L_x_374) ;  /* 0x0000000000048947 */ /* 0x000fea0003800000 */
[----:B------:R-:W-:Y:S01]  /*11fd0*/  BPT.TRAP 0x1 ;  /* 0x000000040000795c */ /* 0x000fe20000300000 */
.L_x_374:
[----:B------:R-:W4:Y:S02]  /*11fe0*/  SYNCS.PHASECHK.TRANS64.TRYWAIT P1, [R3+URZ+0x22860], R2 ;  /* 0x02286002030075a7 */ /* 0x000f24000802017f */
[----:B----4-:R-:W-:Y:S05]  /*11ff0*/  @!P1 BRA `(.L_x_375) ;  /* 0x0000003c00b89947 */ /* 0x010fea0003800000 */
.L_x_507:
[----:B------:R-:W-:Y:S05]  /*12000*/  @!P0 BRA `(.L_x_376) ;  /* 0x0000000000048947 */ /* 0x000fea0003800000 */
[----:B------:R-:W-:Y:S01]  /*12010*/  BPT.TRAP 0x1 ;  /* 0x000000040000795c */ /* 0x000fe20000300000 */
.L_x_376:
[----:B------:R-:W5:Y:S02]  /*12020*/  SYNCS.PHASECHK.TRANS64.TRYWAIT P1, [R5+URZ+0x22860], R0 ;  /* 0x02286000050075a7 */ /* 0x000f64000802017f */
[----:B-----5:R-:W-:Y:S05]  /*12030*/  @!P1 BRA `(.L_x_377) ;  /* 0x0000003c00bc9947 */ /* 0x020fea0003800000 */
.L_x_508:
[----:B------:R-:W-:Y:S05]  /*12040*/  @!P0 BRA `(.L_x_378) ;  /* 0x0000000000048947 */ /* 0x000fea0003800000 */
[----:B------:R-:W-:Y:S01]  /*12050*/  BPT.TRAP 0x1 ;  /* 0x000000040000795c */ /* 0x000fe20000300000 */
.L_x_378:
[----:B------:R-:W5:Y:S02]  /*12060*/  SYNCS.PHASECHK.TRANS64.TRYWAIT P1, [R3+URZ+0x22880], R2 ;  /* 0x02288002030075a7 */ /* 0x000f64000802017f */
[----:B-----5:R-:W-:Y:S05]  /*12070*/  @!P1 BRA `(.L_x_379) ;  /* 0x0000003c00c09947 */ /* 0x020fea0003800000 */
.L_x_509:
[----:B------:R-:W-:Y:S05]  /*12080*/  @!P0 BRA `(.L_x_380) ;  /* 0x0000000000048947 */ /* 0x000fea0003800000 */
[----:B------:R-:W-:Y:S01]  /*12090*/  BPT.TRAP 0x1 ;  /* 0x000000040000795c */ /* 0x000fe20000300000 */
.L_x_380:
[----:B------:R0:W0:Y:S02]  /*120a0*/  SYNCS.PHASECHK.TRANS64.TRYWAIT P0, [R5+URZ+0x22880], R0 ;  /* 0x02288000050075a7 */ /* 0x000024000800017f */
[----:B0-----:R-:W-:Y:S05]  /*120b0*/  @!P0 NANOSLEEP.SYNCS 0x989680 ;  /* 0x009896800000895d */ /* 0x001fea0003900000 */
[----:B------:R-:W0:Y:S02]  /*120c0*/  @!P0 SYNCS.PHASECHK.TRANS64 P0, [R5+URZ+0x22880], R0 ;  /* 0x02288000050085a7 */ /* 0x000e24000800007f */
[----:B0-----:R-:W-:Y:S05]  /*120d0*/  @!P0 BRA `(.L_x_380) ;  /* 0xfffffffc00f08947 */ /* 0x001fea000383ffff */
.L_x_368:
[----:B------:R-:W-:Y:S05]  /*120e0*/  BSYNC B0 ;  /* 0x0000000000007941 */ /* 0x000fea0003800000 */
.L_x_367:
[----:B------:R-:W-:Y:S05]  /*120f0*/  EXIT ;  /* 0x000000000000794d */ /* 0x000fea0003800000 */
.L_x_239:
[----:B0-----:R-:W-:-:S04]  /*12100*/  IMAD.U32 R3, RZ, RZ, UR52 ;  /* 0x00000034ff037e24 */ /* 0x001fc8000f8e00ff */
[----:B------:R0:W1:Y:S03]  /*12110*/  SYNCS.PHASECHK.TRANS64.TRYWAIT P1, [R3+URZ+0x22800], R8 ;  /* 0x02280008030075a7 */ /* 0x000066000802017f */
[----:B-1----:R-:W-:Y:S05]  /*12120*/  @!P1 NANOSLEEP.SYNCS 0x989680 ;  /* 0x009896800000995d */ /* 0x002fea0003900000 */
[----:B------:R-:W1:Y:S02]  /*12130*/  @!P1 SYNCS.PHASECHK.TRANS64 P1, [R3+URZ+0x22800], R8 ;  /* 0x02280008030095a7 */ /* 0x000e64000802007f */
[----:B-1----:R-:W-:Y:S05]  /*12140*/  @!P1 BRA `(.L_x_239) ;  /* 0xfffffffc00ec9947 */ /* 0x002fea000383ffff */
[----:B------:R-:W-:Y:S05]  /*12150*/  BRA `(.L_x_381) ;  /* 0xfffffef400d47947 */ /* 0x000fea000383ffff */
.L_x_243:
[----:B-1----:R1:W2:Y:S02]  /*12160*/  SYNCS.PHASECHK.TRANS64.TRYWAIT P1, [R4+URZ+0x22830], R3 ;  /* 0x02283003040075a7 */ /* 0x0022a4000802017f */
[----:B--2---:R-:W-:Y:S05]  /*12170*/  @!P1 NANOSLEEP.SYNCS 0x989680 ;  /* 0x009896800000995d */ /* 0x004fea0003900000 */
[----:B------:R-:W2:Y:S02]  /*12180*/  @!P1 SYNCS.PHASECHK.TRANS64 P1, [R4+URZ+0x22830], R3 ;  /* 0x02283003040095a7 */ /* 0x000ea4000802007f */
[----:B--2---:R-:W-:Y:S05]  /*12190*/  @!P1 BRA `(.L_x_243) ;  /* 0xfffffffc00f09947 */ /* 0x004fea000383ffff */
[----:B------:R-:W-:Y:S05]  /*121a0*/  BRA `(.L_x_242) ;  /* 0xfffffef400f07947 */ /* 0x000fea000383ffff */
.L_x_249:
[----:B-1----:R-:W-:-:S04]  /*121b0*/  IMAD.U32 R9, RZ, RZ, UR6 ;  /* 0x00000006ff097e24 */ /* 0x002fc8000f8e00ff */
[----:B------:R1:W2:Y:S03]  /*121c0*/  SYNCS.PHASECHK.TRANS64.TRYWAIT P1, [R9+URZ+0x22830], R8 ;  /* 0x02283008090075a7 */ /* 0x0002a6000802017f */
[----:B--2---:R-:W-:Y:S05]  /*121d0*/  @!P1 NANOSLEEP.SYNCS 0x989680 ;  /* 0x009896800000995d */ /* 0x004fea0003900000 */
[----:B------:R-:W2:Y:S02]  /*121e0*/  @!P1 SYNCS.PHASECHK.TRANS64 P1, [R9+URZ+0x22830], R8 ;  /* 0x02283008090095a7 */ /* 0x000ea4000802007f */
[----:B--2---:R-:W-:Y:S05]  /*121f0*/  @!P1 BRA `(.L_x_249) ;  /* 0xfffffffc00ec9947 */ /* 0x004fea000383ffff */
[----:B------:R-:W-:Y:S05]  /*12200*/  BRA `(.L_x_246) ;  /* 0xffffff3000407947 */ /* 0x000fea000383ffff */
.L_x_253:
[----:B-1----:R-:W-:-:S04]  /*12210*/  MOV R9, UR6 ;  /* 0x0000000600097c02 */ /* 0x002fc80008000f00 */
[----:B------:R1:W2:Y:S03]  /*12220*/  SYNCS.PHASECHK.TRANS64.TRYWAIT P1, [R9+URZ+0x22850], R8 ;  /* 0x02285008090075a7 */ /* 0x0002a6000802017f */
[----:B--2---:R-:W-:Y:S05]  /*12230*/  @!P1 NANOSLEEP.SYNCS 0x989680 ;  /* 0x009896800000995d */ /* 0x004fea0003900000 */
[----:B------:R-:W2:Y:S02]  /*12240*/  @!P1 SYNCS.PHASECHK.TRANS64 P1, [R9+URZ+0x22850], R8 ;  /* 0x02285008090095a7 */ /* 0x000ea4000802007f */
[----:B--2---:R-:W-:Y:S05]  /*12250*/  @!P1 BRA `(.L_x_253) ;  /* 0xfffffffc00ec9947 */ /* 0x004fea000383ffff */
[----:B------:R-:W-:Y:S05]  /*12260*/  BRA `(.L_x_250) ;  /* 0xffffff3800607947 */ /* 0x000fea000383ffff */
.L_x_260:
[----:B-1----:R-:W-:-:S04]  /*12270*/  IMAD.U32 R3, RZ, RZ, UR9 ;  /* 0x00000009ff037e24 */ /* 0x002fc8000f8e00ff */
[----:B------:R1:W2:Y:S03]  /*12280*/  SYNCS.PHASECHK.TRANS64.TRYWAIT P1, [R3+URZ+0x22850], R0 ;  /* 0x02285000030075a7 */ /* 0x0002a6000802017f */
[----:B--2---:R-:W-:Y:S05]  /*12290*/  @!P1 NANOSLEEP.SYNCS 0x989680 ;  /* 0x009896800000995d */ /* 0x004fea0003900000 */
[----:B------:R-:W2:Y:S02]  /*122a0*/  @!P1 SYNCS.PHASECHK.TRANS64 P1, [R3+URZ+0x22850], R0 ;  /* 0x02285000030095a7 */ /* 0x000ea4000802007f */
[----:B--2---:R-:W-:Y:S05]  /*122b0*/  @!P1 BRA `(.L_x_260) ;  /* 0xfffffffc00ec9947 */ /* 0x004fea000383ffff */
[----:B------:R-:W-:Y:S05]  /*122c0*/  BRA `(.L_x_259) ;  /* 0xffffff6000d07947 */ /* 0x000fea000383ffff */
.L_x_305:
[----:B------:R-:W0:Y:S01]  /*122d0*/  S2R R20, SR_TID.X ;  /* 0x0000000000147919 */ /* 0x000e220000002100 */
[----:B------:R-:W-:Y:S02]  /*122e0*/  IMAD.MOV.U32 R12, RZ, RZ, RZ ;  /* 0x000000ffff0c7224 */ /* 0x000fe400078e00ff */
[----:B------:R-:W-:Y:S02]  /*122f0*/  IMAD.MOV.U32 R11, RZ, RZ, 0x1f ;  /* 0x0000001fff0b7424 */ /* 0x000fe400078e00ff */
[----:B------:R-:W-:Y:S01]  /*12300*/  IMAD.MOV.U32 R15, RZ, RZ, -0x1 ;  /* 0xffffffffff0f7424 */ /* 0x000fe200078e00ff */
[----:B0-----:R-:W-:-:S04]  /*12310*/  SHF.R.U32.HI R20, RZ, 0x5, R20 ;  /* 0x00000005ff147819 */ /* 0x001fc80000011614 */
[----:B------:R-:W-:-:S05]  /*12320*/  LOP3.LUT R20, R20, 0x3, RZ, 0xc0, !PT ;  /* 0x0000000314147812 */ /* 0x000fca00078ec0ff */
[----:B------:R-:W-:-:S07]  /*12330*/  IMAD.MOV.U32 R13, RZ, RZ, R20 ;  /* 0x000000ffff0d7224 */ /* 0x000fce00078e0014 */
[----:B-----5:R-:W-:Y:S05]  /*12340*/  WARPSYNC.COLLECTIVE R15, `(.L_x_382) ;  /* 0x000000000f087348 */ /* 0x020fea0003c00000 */
[----:B------:R0:W1:Y:S02]  /*12350*/  SHFL.IDX P6, R14, R13, R12, R11 ;  /* 0x0000000c0d0e7389 */ /* 0x00006400000c000b */
[----:B01---5:R-:W-:Y:S01]  /*12360*/  ENDCOLLECTIVE ;  /* 0x000000000000791b */ /* 0x023fe20003800000 */
.L_x_382:
[----:B------:R-:W-:Y:S05]  /*12370*/  BRA `(.L_x_383) ;  /* 0xffffffac00887947 */ /* 0x000fea000383ffff */
.L_x_308:
[----:B0-----:R0:W1:Y:S02]  /*12380*/  SYNCS.PHASECHK.TRANS64.TRYWAIT P0, [R0+URZ+0x22880], R28 ;  /* 0x0228801c000075a7 */ /* 0x001064000800017f */
[----:B-1----:R-:W-:Y:S05]  /*12390*/  @!P0 NANOSLEEP.SYNCS 0x989680 ;  /* 0x009896800000895d */ /* 0x002fea0003900000 */
[----:B------:R-:W1:Y:S02]  /*123a0*/  @!P0 SYNCS.PHASECHK.TRANS64 P0, [R0+URZ+0x22880], R28 ;  /* 0x0228801c000085a7 */ /* 0x000e64000800007f */
[----:B-1----:R-:W-:Y:S05]  /*123b0*/  @!P0 BRA `(.L_x_308) ;  /* 0xfffffffc00f08947 */ /* 0x002fea000383ffff */
[----:B------:R-:W-:Y:S05]  /*123c0*/  BRA `(.L_x_384) ;  /* 0xffffffb000ac7947 */ /* 0x000fea000383ffff */
.L_x_309:
[----:B------:R-:W-:Y:S01]  /*123d0*/  BSSY B0, `(.L_x_385) ;  /* 0x0000008000007945 */ /* 0x000fe20003800000 */
[----:B------:R-:W-:Y:S01]  /*123e0*/  MOV R13, R10 ;  /* 0x0000000a000d7202 */ /* 0x000fe20000000f00 */
[----:B------:R-:W-:Y:S02]  /*123f0*/  IMAD.MOV.U32 R12, RZ, RZ, RZ ;  /* 0x000000ffff0c7224 */ /* 0x000fe400078e00ff */
[----:B------:R-:W-:Y:S02]  /*12400*/  IMAD.MOV.U32 R11, RZ, RZ, 0x181f ;  /* 0x0000181fff0b7424 */ /* 0x000fe400078e00ff */
[----:B------:R-:W-:-:S07]  /*12410*/  IMAD.MOV.U32 R15, RZ, RZ, -0x1 ;  /* 0xffffffffff0f7424 */ /* 0x000fce00078e00ff */
[----:B0-----:R-:W-:Y:S05]  /*12420*/  WARPSYNC.COLLECTIVE R15, `(.L_x_386) ;  /* 0x000000000f087348 */ /* 0x001fea0003c00000 */
[----:B------:R1:W2:Y:S02]  /*12430*/  SHFL.IDX P6, R14, R13, R12, R11 ;  /* 0x0000000c0d0e7389 */ /* 0x0002a400000c000b */
[----:B012---:R-:W-:Y:S01]  /*12440*/  ENDCOLLECTIVE ;  /* 0x000000000000791b */ /* 0x007fe20003800000 */
.L_x_386:
[----:B------:R-:W-:Y:S05]  /*12450*/  BSYNC B0 ;  /* 0x0000000000007941 */ /* 0x000fea0003800000 */
.L_x_385:
[----:B------:R-:W-:Y:S01]  /*12460*/  IMAD.MOV.U32 R13, RZ, RZ, R9 ;  /* 0x000000ffff0d7224 */ /* 0x000fe200078e0009 */
[----:B------:R-:W-:Y:S01]  /*12470*/  MOV R12, RZ ;  /* 0x000000ff000c7202 */ /* 0x000fe20000000f00 */
[----:B------:R-:W-:Y:S01]  /*12480*/  IMAD.MOV.U32 R11, RZ, RZ, 0x181f ;  /* 0x0000181fff0b7424 */ /* 0x000fe200078e00ff */
[C---:B------:R-:W-:Y:S01]  /*12490*/  ISETP.GE.AND P3, PT, R19.reuse, 0x41, PT ;  /* 0x000000411300780c */ /* 0x040fe20003f66270 */
[----:B------:R-:W-:Y:S01]  /*124a0*/  IMAD.MOV.U32 R15, RZ, RZ, -0x1 ;  /* 0xffffffffff0f7424 */ /* 0x000fe200078e00ff */
[----:B------:R-:W-:Y:S01]  /*124b0*/  LOP3.LUT R30, R30, 0xffffffef, RZ, 0xc0, !PT ;  /* 0xffffffef1e1e7812 */ /* 0x000fe200078ec0ff */
[----:B------:R-:W-:Y:S01]  /*124c0*/  IMAD.MOV.U32 R3, RZ, RZ, R14 ;  /* 0x000000ffff037224 */ /* 0x000fe200078e000e */
[----:B------:R-:W-:Y:S01]  /*124d0*/  ISETP.GE.AND P2, PT, R19, 0x61, PT ;  /* 0x000000611300780c */ /* 0x000fe20003f46270 */
[----:B------:R-:W-:-:S12]  /*124e0*/  IMAD.IADD R4, R22, 0x1, R4 ;  /* 0x0000000116047824 */ /* 0x000fd800078e0204 */
[----:B------:R-:W-:Y:S05]  /*124f0*/  WARPSYNC.COLLECTIVE R15, `(.L_x_387) ;  /* 0x000000000f087348 */ /* 0x000fea0003c00000 */
[----:B------:R0:W1:Y:S02]  /*12500*/  SHFL.IDX P6, R14, R13, R12, R11 ;  /* 0x0000000c0d0e7389 */ /* 0x00006400000c000b */
[----:B01----:R-:W-:Y:S01]  /*12510*/  ENDCOLLECTIVE ;  /* 0x000000000000791b */ /* 0x003fe20003800000 */
.L_x_387:
[C---:B------:R-:W-:Y:S02]  /*12520*/  ISETP.GE.AND P5, PT, R19.reuse, 0x21, PT ;  /* 0x000000211300780c */ /* 0x040fe40003fa6270 */
[----:B------:R-:W-:Y:S02]  /*12530*/  ISETP.GE.AND P4, PT, R19, 0x31, PT ;  /* 0x000000311300780c */ /* 0x000fe40003f86270 */
[----:B------:R-:W-:Y:S01]  /*12540*/  MOV R13, R10 ;  /* 0x0000000a000d7202 */ /* 0x000fe20000000f00 */
[----:B------:R-:W-:Y:S02]  /*12550*/  IMAD.MOV.U32 R12, RZ, RZ, 0x1 ;  /* 0x00000001ff0c7424 */ /* 0x000fe400078e00ff */
[----:B------:R-:W-:-:S08]  /*12560*/  IMAD.MOV.U32 R2, RZ, RZ, R14 ;  /* 0x000000ffff027224 */ /* 0x000fd000078e000e */
[----:B------:R-:W-:Y:S05]  /*12570*/  WARPSYNC.COLLECTIVE R15, `(.L_x_388) ;  /* 0x000000000f087348 */ /* 0x000fea0003c00000 */
[----:B------:R0:W1:Y:S02]  /*12580*/  SHFL.IDX P6, R14, R13, R12, R11 ;  /* 0x0000000c0d0e7389 */ /* 0x00006400000c000b */
[----:B01----:R-:W-:Y:S01]  /*12590*/  ENDCOLLECTIVE ;  /* 0x000000000000791b */ /* 0x003fe20003800000 */
.L_x_388:
[----:B------:R-:W-:-:S05]  /*125a0*/  IADD3 R2, P1, R31, R2, RZ ;  /* 0x000000021f027210 */ /* 0x000fca0007f3e0ff */
[----:B------:R-:W-:Y:S01]  /*125b0*/  IMAD.X R3, RZ, RZ, R3, P1 ;  /* 0x000000ffff037224 */ /* 0x000fe200008e0603 */
[----:B------:R-:W-:Y:S01]  /*125c0*/  ISETP.LT.OR P1, PT, R19, 0x1, P0 ;  /* 0x000000011300780c */ /* 0x000fe20000721670 */
[----:B------:R-:W-:-:S12]  /*125d0*/  IMAD.MOV.U32 R13, RZ, RZ, R9 ;  /* 0x000000ffff0d7224 */ /* 0x000fd800078e0009 */
[----:B------:R-:W-:Y:S01]  /*125e0*/  @!PT LDS RZ, [RZ] ;  /* 0x00000000fffff984 */ /* 0x000fe20000000800 */
[----:B------:R-:W-:Y:S01]  /*125f0*/  @!PT LDS RZ, [RZ] ;  /* 0x00000000fffff984 */ /* 0x000fe20000000800 */
[----:B------:R-:W-:Y:S01]  /*12600*/  @!PT LDS RZ, [RZ] ;  /* 0x00000000fffff984 */ /* 0x000fe20000000800 */
[----:B------:R0:W-:Y:S02]  /*12610*/  LDGSTS.E.BYPASS.LTC128B.128 [R4+0xa400], desc[UR50][R2.64], !P1 ;  /* 0x0a40000002047fae */ /* 0x0001e4000c901d72 */
[----:B0-----:R-:W-:-:S07]  /*12620*/  IMAD.MOV.U32 R3, RZ, RZ, R14 ;  /* 0x000000ffff037224 */ /* 0x001fce00078e000e */
[----:B------:R-:W-:Y:S05]  /*12630*/  WARPSYNC.COLLECTIVE R15, `(.L_x_389) ;  /* 0x000000000f087348 */ /* 0x000fea0003c00000 */
[----:B------:R0:W1:Y:S02]  /*12640*/  SHFL.IDX P6, R14, R13, R12, R11 ;  /* 0x0000000c0d0e7389 */ /* 0x00006400000c000b */
[----:B01----:R-:W-:Y:S01]  /*12650*/  ENDCOLLECTIVE ;  /* 0x000000000000791b */ /* 0x003fe20003800000 */
.L_x_389:
[----:B------:R-:W-:Y:S01]  /*12660*/  MOV R13, R10 ;  /* 0x0000000a000d7202 */ /* 0x000fe20000000f00 */
[----:B------:R-:W-:Y:S02]  /*12670*/  IMAD.MOV.U32 R12, RZ, RZ, 0x2 ;  /* 0x00000002ff0c7424 */ /* 0x000fe400078e00ff */
[----:B------:R-:W-:-:S07]  /*12680*/  IMAD.MOV.U32 R2, RZ, RZ, R14 ;  /* 0x000000ffff027224 */ /* 0x000fce00078e000e */
[----:B------:R-:W-:Y:S05]  /*12690*/  WARPSYNC.COLLECTIVE R15, `(.L_x_390) ;  /* 0x000000000f087348 */ /* 0x000fea0003c00000 */
[----:B------:R0:W1:Y:S02]  /*126a0*/  SHFL.IDX P6, R14, R13, R12, R11 ;  /* 0x0000000c0d0e7389 */ /* 0x00006400000c000b */
[----:B01----:R-:W-:Y:S01]  /*126b0*/  ENDCOLLECTIVE ;  /* 0x000000000000791b */ /* 0x003fe20003800000 */
.L_x_390:
        /* <DEDUP_REMOVED lines=12> */
.L_x_391:
[----:B------:R-:W-:Y:S01]  /*12780*/  MOV R13, R10 ;  /* 0x0000000a000d7202 */ /* 0x000fe20000000f00 */
[----:B------:R-:W-:Y:S02]  /*12790*/  IMAD.MOV.U32 R12, RZ, RZ, 0x3 ;  /* 0x00000003ff0c7424 */ /* 0x000fe400078e00ff */
[----:B------:R-:W-:-:S07]  /*127a0*/  IMAD.MOV.U32 R2, RZ, RZ, R14 ;  /* 0x000000ffff027224 */ /* 0x000fce00078e000e */
[----:B------:R-:W-:Y:S05]  /*127b0*/  WARPSYNC.COLLECTIVE R15, `(.L_x_392) ;  /* 0x000000000f087348 */ /* 0x000fea0003c00000 */
[----:B------:R0:W1:Y:S02]  /*127c0*/  SHFL.IDX P6, R14, R13, R12, R11 ;  /* 0x0000000c0d0e7389 */ /* 0x00006400000c000b */
[----:B01----:R-:W-:Y:S01]  /*127d0*/  ENDCOLLECTIVE ;  /* 0x000000000000791b */ /* 0x003fe20003800000 */
.L_x_392:
        /* <DEDUP_REMOVED lines=12> */
.L_x_393:
[----:B------:R-:W-:Y:S01]  /*128a0*/  MOV R13, R10 ;  /* 0x0000000a000d7202 */ /* 0x000fe20000000f00 */
[----:B------:R-:W-:Y:S02]  /*128b0*/  IMAD.MOV.U32 R12, RZ, RZ, 0x4 ;  /* 0x00000004ff0c7424 */ /* 0x000fe400078e00ff */
[----:B------:R-:W-:-:S07]  /*128c0*/  IMAD.MOV.U32 R2, RZ, RZ, R14 ;  /* 0x000000ffff027224 */ /* 0x000fce00078e000e */
[----:B------:R-:W-:Y:S05]  /*128d0*/  WARPSYNC.COLLECTIVE R15, `(.L_x_394) ;  /* 0x000000000f087348 */ /* 0x000fea0003c00000 */
[----:B------:R0:W1:Y:S02]  /*128e0*/  SHFL.IDX P6, R14, R13, R12, R11 ;  /* 0x0000000c0d0e7389 */ /* 0x00006400000c000b */
[----:B01----:R-:W-:Y:S01]  /*128f0*/  ENDCOLLECTIVE ;  /* 0x000000000000791b */ /* 0x003fe20003800000 */
.L_x_394:
        /* <DEDUP_REMOVED lines=12> */
.L_x_395:
[----:B------:R-:W-:Y:S01]  /*129c0*/  MOV R13, R10 ;  /* 0x0000000a000d7202 */ /* 0x000fe20000000f00 */
[----:B------:R-:W-:Y:S02]  /*129d0*/  IMAD.MOV.U32 R12, RZ, RZ, 0x5 ;  /* 0x00000005ff0c7424 */ /* 0x000fe400078e00ff */
[----:B------:R-:W-:-:S07]  /*129e0*/  IMAD.MOV.U32 R2, RZ, RZ, R14 ;  /* 0x000000ffff027224 */ /* 0x000fce00078e000e */
[----:B------:R-:W-:Y:S05]  /*129f0*/  WARPSYNC.COLLECTIVE R15, `(.L_x_396) ;  /* 0x000000000f087348 */ /* 0x000fea0003c00000 */
[----:B------:R0:W1:Y:S02]  /*12a00*/  SHFL.IDX P6, R14, R13, R12, R11 ;  /* 0x0000000c0d0e7389 */ /* 0x00006400000c000b */
[----:B01----:R-:W-:Y:S01]  /*12a10*/  ENDCOLLECTIVE ;  /* 0x000000000000791b */ /* 0x003fe20003800000 */
.L_x_396:
        /* <DEDUP_REMOVED lines=12> */
.L_x_397:
[----:B------:R-:W-:Y:S01]  /*12ae0*/  MOV R13, R10 ;  /* 0x0000000a000d7202 */ /* 0x000fe20000000f00 */
[----:B------:R-:W-:Y:S02]  /*12af0*/  IMAD.MOV.U32 R12, RZ, RZ, 0x6 ;  /* 0x00000006ff0c7424 */ /* 0x000fe400078e00ff */
[----:B------:R-:W-:-:S07]  /*12b00*/  IMAD.MOV.U32 R2, RZ, RZ, R14 ;  /* 0x000000ffff027224 */ /* 0x000fce00078e000e */
[----:B------:R-:W-:Y:S05]  /*12b10*/  WARPSYNC.COLLECTIVE R15, `(.L_x_398) ;  /* 0x000000000f087348 */ /* 0x000fea0003c00000 */
[----:B------:R0:W1:Y:S02]  /*12b20*/  SHFL.IDX P6, R14, R13, R12, R11 ;  /* 0x0000000c0d0e7389 */ /* 0x00006400000c000b */
[----:B01----:R-:W-:Y:S01]  /*12b30*/  ENDCOLLECTIVE ;  /* 0x000000000000791b */ /* 0x003fe20003800000 */
.L_x_398:
        /* <DEDUP_REMOVED lines=12> */
.L_x_399:
[----:B------:R-:W-:Y:S01]  /*12c00*/  MOV R13, R10 ;  /* 0x0000000a000d7202 */ /* 0x000fe20000000f00 */
[----:B------:R-:W-:Y:S02]  /*12c10*/  IMAD.MOV.U32 R12, RZ, RZ, 0x7 ;  /* 0x00000007ff0c7424 */ /* 0x000fe400078e00ff */
[----:B------:R-:W-:-:S07]  /*12c20*/  IMAD.MOV.U32 R2, RZ, RZ, R14 ;  /* 0x000000ffff027224 */ /* 0x000fce00078e000e */
[----:B------:R-:W-:Y:S05]  /*12c30*/  WARPSYNC.COLLECTIVE R15, `(.L_x_400) ;  /* 0x000000000f087348 */ /* 0x000fea0003c00000 */
[----:B------:R0:W1:Y:S02]  /*12c40*/  SHFL.IDX P6, R14, R13, R12, R11 ;  /* 0x0000000c0d0e7389 */ /* 0x00006400000c000b */
[----:B01----:R-:W-:Y:S01]  /*12c50*/  ENDCOLLECTIVE ;  /* 0x000000000000791b */ /* 0x003fe20003800000 */
.L_x_400:
[----:B------:R-:W-:-:S05]  /*12c60*/  IADD3 R2, P1, R31, R2, RZ ;  /* 0x000000021f027210 */ /* 0x000fca0007f3e0ff */
[----:B------:R-:W-:Y:S01]  /*12c70*/  IMAD.X R3, RZ, RZ, R3, P1 ;  /* 0x000000ffff037224 */ /* 0x000fe200008e0603 */
[----:B------:R-:W-:Y:S01]  /*12c80*/  ISETP.LT.OR P1, PT, R19, 0x61, P0 ;  /* 0x000000611300780c */ /* 0x000fe20000721670 */
[----:B------:R-:W-:-:S12]  /*12c90*/  IMAD.MOV.U32 R13, RZ, RZ, R9 ;  /* 0x000000ffff0d7224 */ /* 0x000fd800078e0009 */
[----:B------:R-:W-:Y:S01]  /*12ca0*/  @!PT LDS RZ, [RZ] ;  /* 0x00000000fffff984 */ /* 0x000fe20000000800 */
[----:B------:R-:W-:Y:S01]  /*12cb0*/  @!PT LDS RZ, [RZ] ;  /* 0x00000000fffff984 */ /* 0x000fe20000000800 */
[----:B------:R-:W-:Y:S01]  /*12cc0*/  @!PT LDS RZ, [RZ] ;  /* 0x00000000fffff984 */ /* 0x000fe20000000800 */
[----:B------:R0:W-:Y:S01]  /*12cd0*/  LDGSTS.E.BYPASS.LTC128B.128 [R4+0xd400], desc[UR50][R2.64], !P1 ;  /* 0x0d40000002047fae */ /* 0x0001e2000c901d72 */
[----:B------:R-:W-:-:S07]  /*12ce0*/  IMAD.MOV.U32 R10, RZ, RZ, R14 ;  /* 0x000000ffff0a7224 */ /* 0x000fce00078e000e */
[----:B0-----:R-:W-:Y:S05]  /*12cf0*/  WARPSYNC.COLLECTIVE R15, `(.L_x_401) ;  /* 0x000000000f087348 */ /* 0x001fea0003c00000 */
[----:B------:R1:W2:Y:S02]  /*12d00*/  SHFL.IDX P6, R14, R13, R12, R11 ;  /* 0x0000000c0d0e7389 */ /* 0x0002a400000c000b */
[----:B012---:R-:W-:Y:S01]  /*12d10*/  ENDCOLLECTIVE ;  /* 0x000000000000791b */ /* 0x007fe20003800000 */
.L_x_401:
[----:B------:R-:W-:Y:S01]  /*12d20*/  MOV R13, R21 ;  /* 0x00000015000d7202 */ /* 0x000fe20000000f00 */
[----:B------:R-:W-:Y:S02]  /*12d30*/  IMAD.MOV.U32 R12, RZ, RZ, RZ ;  /* 0x000000ffff0c7224 */ /* 0x000fe400078e00ff */
[----:B------:R-:W-:-:S07]  /*12d40*/  IMAD.MOV.U32 R2, RZ, RZ, R14 ;  /* 0x000000ffff027224 */ /* 0x000fce00078e000e */
[----:B------:R-:W-:Y:S05]  /*12d50*/  WARPSYNC.COLLECTIVE R15, `(.L_x_402) ;  /* 0x000000000f087348 */ /* 0x000fea0003c00000 */
[----:B------:R0:W1:Y:S02]  /*12d60*/  SHFL.IDX P6, R14, R13, R12, R11 ;  /* 0x0000000c0d0e7389 */ /* 0x00006400000c000b */
[----:B01----:R-:W-:Y:S01]  /*12d70*/  ENDCOLLECTIVE ;  /* 0x000000000000791b */ /* 0x003fe20003800000 */
.L_x_402:
        /* <DEDUP_REMOVED lines=12> */
.L_x_403:
[----:B------:R-:W-:Y:S01]  /*12e40*/  MOV R13, R21 ;  /* 0x00000015000d7202 */ /* 0x000fe20000000f00 */
[----:B------:R-:W-:Y:S02]  /*12e50*/  IMAD.MOV.U32 R12, RZ, RZ, 0x1 ;  /* 0x00000001ff0c7424 */ /* 0x000fe400078e00ff */
[----:B------:R-:W-:-:S07]  /*12e60*/  IMAD.MOV.U32 R2, RZ, RZ, R14 ;  /* 0x000000ffff027224 */ /* 0x000fce00078e000e */
[----:B------:R-:W-:Y:S05]  /*12e70*/  WARPSYNC.COLLECTIVE R15, `(.L_x_404) ;  /* 0x000000000f087348 */ /* 0x000fea0003c00000 */
[----:B------:R0:W1:Y:S02]  /*12e80*/  SHFL.IDX P6, R14, R13, R12, R11 ;  /* 0x0000000c0d0e7389 */ /* 0x00006400000c000b */
[----:B01----:R-:W-:Y:S01]  /*12e90*/  ENDCOLLECTIVE ;  /* 0x000000000000791b */ /* 0x003fe20003800000 */
.L_x_404:
        /* <DEDUP_REMOVED lines=8> */
[----:B------:R-:W-:Y:S01]  /*12f20*/  ISETP.GE.AND P1, PT, R19, 0x11, PT ;  /* 0x000000111300780c */ /* 0x000fe20003f26270 */
[----:B------:R-:W-:-:S12]  /*12f30*/  IMAD.MOV.U32 R21, RZ, RZ, R14 ;  /* 0x000000ffff157224 */ /* 0x000fd800078e000e */
[----:B0-----:R-:W-:Y:S05]  /*12f40*/  WARPSYNC.COLLECTIVE R15, `(.L_x_405) ;  /* 0x000000000f087348 */ /* 0x001fea0003c00000 */
[----:B------:R1:W2:Y:S02]  /*12f50*/  SHFL.IDX P6, R14, R13, R12, R11 ;  /* 0x0000000c0d0e7389 */ /* 0x0002a400000c000b */
[----:B012---:R-:W-:Y:S01]  /*12f60*/  ENDCOLLECTIVE ;  /* 0x000000000000791b */ /* 0x007fe20003800000 */
.L_x_405:
[----:B------:R-:W-:Y:S02]  /*12f70*/  @P1 LOP3.LUT R30, R30, 0x10, RZ, 0xfc, !PT ;  /* 0x000000101e1e1812 */ /* 0x000fe400078efcff */
[----:B------:R-:W-:Y:S02]  /*12f80*/  ISETP.GE.AND P1, PT, R19, 0x51, PT ;  /* 0x000000511300780c */ /* 0x000fe40003f26270 */
[----:B------:R-:W-:-:S04]  /*12f90*/  LOP3.LUT R30, R30, 0xffffffdf, RZ, 0xc0, !PT ;  /* 0xffffffdf1e1e7812 */ /* 0x000fc800078ec0ff */
[----:B------:R-:W-:Y:S02]  /*12fa0*/  @P3 LOP3.LUT R30, R30, 0x20, RZ, 0xfc, !PT ;  /* 0x000000201e1e3812 */ /* 0x000fe400078efcff */
[----:B------:R-:W-:Y:S02]  /*12fb0*/  ISETP.GE.AND P3, PT, R19, 0x71, PT ;  /* 0x000000711300780c */ /* 0x000fe40003f66270 */
[----:B------:R-:W-:Y:S01]  /*12fc0*/  LOP3.LUT R30, R30, 0xffffffbf, RZ, 0xc0, !PT ;  /* 0xffffffbf1e1e7812 */ /* 0x000fe200078ec0ff */
[----:B------:R-:W-:-:S03]  /*12fd0*/  IMAD.MOV.U32 R2, RZ, RZ, R14 ;  /* 0x000000ffff027224 */ /* 0x000fc600078e000e */
[----:B------:R-:W-:Y:S02]  /*12fe0*/  @P1 LOP3.LUT R30, R30, 0x40, RZ, 0xfc, !PT ;  /* 0x000000401e1e1812 */ /* 0x000fe400078efcff */
[----:B------:R-:W-:Y:S02]  /*12ff0*/  ISETP.GE.AND P1, PT, R19, 0x81, PT ;  /* 0x000000811300780c */ /* 0x000fe40003f26270 */
[----:B------:R-:W-:-:S04]  /*13000*/  LOP3.LUT R30, R30, 0xfffffeff, RZ, 0xc0, !PT ;  /* 0xfffffeff1e1e7812 */ /* 0x000fc800078ec0ff */
[----:B------:R-:W-:Y:S02]  /*13010*/  @P2 LOP3.LUT R30, R30, 0x100, RZ, 0xfc, !PT ;  /* 0x000001001e1e2812 */ /* 0x000fe400078efcff */
[----:B------:R-:W-:Y:S02]  /*13020*/  ISETP.GE.AND P2, PT, R19, 0x91, PT ;  /* 0x000000911300780c */ /* 0x000fe40003f46270 */
[----:B------:R-:W-:-:S11]  /*13030*/  LOP3.LUT R30, R30, 0xfffffdff, RZ, 0xc0, !PT ;  /* 0xfffffdff1e1e7812 */ /* 0x000fd600078ec0ff */
[----:B------:R-:W-:Y:S01]  /*13040*/  @P2 LOP3.LUT R30, R30, 0x200, RZ, 0xfc, !PT ;  /* 0x000002001e1e2812 */ /* 0x000fe200078efcff */
[----:B------:R-:W-:Y:S06]  /*13050*/  BRA `(.L_x_406) ;  /* 0xffffffac00847947 */ /* 0x000fec000383ffff */
.L_x_314:
[----:B--2---:R2:W3:Y:S02]  /*13060*/  SYNCS.PHASECHK.TRANS64.TRYWAIT P0, [R0+URZ+0x22840], R28 ;  /* 0x0228401c000075a7 */ /* 0x0044e4000800017f */
[----:B---3--:R-:W-:Y:S05]  /*13070*/  @!P0 NANOSLEEP.SYNCS 0x989680 ;  /* 0x009896800000895d */ /* 0x008fea0003900000 */
[----:B------:R-:W3:Y:S02]  /*13080*/  @!P0 SYNCS.PHASECHK.TRANS64 P0, [R0+URZ+0x22840], R28 ;  /* 0x0228401c000085a7 */ /* 0x000ee4000800007f */
[----:B---3--:R-:W-:Y:S05]  /*13090*/  @!P0 BRA `(.L_x_314) ;  /* 0xfffffffc00f08947 */ /* 0x008fea000383ffff */
[----:B------:R-:W-:Y:S05]  /*130a0*/  BRA `(.L_x_407) ;  /* 0xffffffac00d87947 */ /* 0x000fea000383ffff */
.L_x_315:
[----:B------:R-:W-:Y:S01]  /*130b0*/  BSSY B0, `(.L_x_408) ;  /* 0x0000008000007945 */ /* 0x000fe20003800000 */
[----:B------:R-:W-:Y:S01]  /*130c0*/  IMAD.MOV.U32 R13, RZ, RZ, R6 ;  /* 0x000000ffff0d7224 */ /* 0x000fe200078e0006 */
[----:B------:R-:W-:Y:S01]  /*130d0*/  MOV R12, RZ ;  /* 0x000000ff000c7202 */ /* 0x000fe20000000f00 */
[----:B------:R-:W-:Y:S02]  /*130e0*/  IMAD.MOV.U32 R11, RZ, RZ, 0x181f ;  /* 0x0000181fff0b7424 */ /* 0x000fe400078e00ff */
[----:B------:R-:W-:-:S07]  /*130f0*/  IMAD.MOV.U32 R15, RZ, RZ, -0x1 ;  /* 0xffffffffff0f7424 */ /* 0x000fce00078e00ff */
[----:B012---:R-:W-:Y:S05]  /*13100*/  WARPSYNC.COLLECTIVE R15, `(.L_x_409) ;  /* 0x000000000f087348 */ /* 0x007fea0003c00000 */
[----:B------:R3:W4:Y:S02]  /*13110*/  SHFL.IDX P6, R14, R13, R12, R11 ;  /* 0x0000000c0d0e7389 */ /* 0x00072400000c000b */
[----:B01234-:R-:W-:Y:S01]  /*13120*/  ENDCOLLECTIVE ;  /* 0x000000000000791b */ /* 0x01ffe20003800000 */
.L_x_409:
[----:B------:R-:W-:Y:S05]  /*13130*/  BSYNC B0 ;  /* 0x0000000000007941 */ /* 0x000fea0003800000 */
.L_x_408:
[----:B------:R-:W-:Y:S01]  /*13140*/  IMAD.MOV.U32 R13, RZ, RZ, R8 ;  /* 0x000000ffff0d7224 */ /* 0x000fe200078e0008 */
[----:B------:R-:W-:Y:S01]  /*13150*/  MOV R11, 0x181f ;  /* 0x0000181f000b7802 */ /* 0x000fe20000000f00 */
[----:B------:R-:W-:Y:S02]  /*13160*/  IMAD.MOV.U32 R12, RZ, RZ, RZ ;  /* 0x000000ffff0c7224 */ /* 0x000fe400078e00ff */
[----:B------:R-:W-:Y:S02]  /*13170*/  IMAD.MOV.U32 R15, RZ, RZ, -0x1 ;  /* 0xffffffffff0f7424 */ /* 0x000fe400078e00ff */
[----:B------:R-:W-:-:S07]  /*13180*/  IMAD.MOV.U32 R2, RZ, RZ, R14 ;  /* 0x000000ffff027224 */ /* 0x000fce00078e000e */
[----:B------:R-:W-:Y:S05]  /*13190*/  WARPSYNC.COLLECTIVE R15, `(.L_x_410) ;  /* 0x000000000f087348 */ /* 0x000fea0003c00000 */
[----:B------:R0:W1:Y:S02]  /*131a0*/  SHFL.IDX P6, R14, R13, R12, R11 ;  /* 0x0000000c0d0e7389 */ /* 0x00006400000c000b */
[----:B01----:R-:W-:Y:S01]  /*131b0*/  ENDCOLLECTIVE ;  /* 0x000000000000791b */ /* 0x003fe20003800000 */
.L_x_410:
[----:B------:R-:W-:Y:S02]  /*131c0*/  IMAD.MOV.U32 R13, RZ, RZ, R6 ;  /* 0x000000ffff0d7224 */ /* 0x000fe400078e0006 */
[----:B------:R-:W-:Y:S01]  /*131d0*/  IMAD.MOV.U32 R12, RZ, RZ, 0x1 ;  /* 0x00000001ff0c7424 */ /* 0x000fe200078e00ff */
[----:B------:R-:W-:-:S13]  /*131e0*/  LOP3.LUT P6, RZ, R30, 0x80, RZ, 0xc0, !PT ;  /* 0x000000801eff7812 */ /* 0x000fda00078cc0ff */
[----:B------:R-:W-:-:S05]  /*131f0*/  @P6 IADD3 R10, P0, R31, R14, RZ ;  /* 0x0000000e1f0a6210 */ /* 0x000fca0007f1e0ff */
[----:B------:R-:W-:Y:S02]  /*13200*/  @P6 IMAD.X R3, RZ, RZ, R2, P0 ;  /* 0x000000ffff036224 */ /* 0x000fe400000e0602 */
[----:B------:R-:W-:-:S05]  /*13210*/  @P6 IMAD.MOV.U32 R2, RZ, RZ, R10 ;  /* 0x000000ffff026224 */ /* 0x000fca00078e000a */
[----:B------:R-:W-:Y:S01]  /*13220*/  @!PT LDS RZ, [RZ] ;  /* 0x00000000fffff984 */ /* 0x000fe20000000800 */
[----:B------:R-:W-:Y:S01]  /*13230*/  @!PT LDS RZ, [RZ] ;  /* 0x00000000fffff984 */ /* 0x000fe20000000800 */
[----:B------:R-:W-:Y:S01]  /*13240*/  @!PT LDS RZ, [RZ] ;  /* 0x00000000fffff984 */ /* 0x000fe20000000800 */
[----:B------:R0:W-:Y:S02]  /*13250*/  @P6 LDGSTS.E.BYPASS.LTC128B.128 [R4+0x18400], desc[UR50][R2.64], !P2 ;  /* 0x1840000002046fae */ /* 0x0001e4000d101d72 */
[----:B0-----:R-:W-:Y:S05]  /*13260*/  WARPSYNC.COLLECTIVE R15, `(.L_x_411) ;  /* 0x000000000f087348 */ /* 0x001fea0003c00000 */
[----:B------:R1:W2:Y:S02]  /*13270*/  SHFL.IDX P6, R14, R13, R12, R11 ;  /* 0x0000000c0d0e7389 */ /* 0x0002a400000c000b */
[----:B012---:R-:W-:Y:S01]  /*13280*/  ENDCOLLECTIVE ;  /* 0x000000000000791b */ /* 0x007fe20003800000 */
.L_x_411:
[----:B------:R-:W-:Y:S01]  /*13290*/  IMAD.MOV.U32 R13, RZ, RZ, R8 ;  /* 0x000000ffff0d7224 */ /* 0x000fe200078e0008 */
[----:B------:R-:W-:-:S07]  /*132a0*/  MOV R2, R14 ;  /* 0x0000000e00027202 */ /* 0x000fce0000000f00 */
[----:B------:R-:W-:Y:S05]  /*132b0*/  WARPSYNC.COLLECTIVE R15, `(.L_x_412) ;  /* 0x000000000f087348 */ /* 0x000fea0003c00000 */
[----:B------:R0:W1:Y:S02]  /*132c0*/  SHFL.IDX P6, R14, R13, R12, R11 ;  /* 0x0000000c0d0e7389 */ /* 0x00006400000c000b */
[----:B01----:R-:W-:Y:S01]  /*132d0*/  ENDCOLLECTIVE ;  /* 0x000000000000791b */ /* 0x003fe20003800000 */
.L_x_412:
        /* <DEDUP_REMOVED lines=13> */
.L_x_413:
[----:B------:R-:W-:Y:S01]  /*133b0*/  IMAD.MOV.U32 R13, RZ, RZ, R8 ;  /* 0x000000ffff0d7224 */ /* 0x000fe200078e0008 */
[----:B------:R-:W-:-:S07]  /*133c0*/  MOV R2, R14 ;  /* 0x0000000e00027202 */ /* 0x000fce0000000f00 */
[----:B------:R-:W-:Y:S05]  /*133d0*/  WARPSYNC.COLLECTIVE R15, `(.L_x_414) ;  /* 0x000000000f087348 */ /* 0x000fea0003c00000 */
[----:B------:R0:W1:Y:S02]  /*133e0*/  SHFL.IDX P6, R14, R13, R12, R11 ;  /* 0x0000000c0d0e7389 */ /* 0x00006400000c000b */
[----:B01----:R-:W-:Y:S01]  /*133f0*/  ENDCOLLECTIVE ;  /* 0x000000000000791b */ /* 0x003fe20003800000 */
.L_x_414:
[----:B------:R-:W-:Y:S01]  /*13400*/  IMAD.MOV.U32 R13, RZ, RZ, R6 ;  /* 0x000000ffff0d7224 */ /* 0x000fe200078e0006 */
[----:B------:R-:W-:Y:S02]  /*13410*/  MOV R12, 0x3 ;  /* 0x00000003000c7802 */ /* 0x000fe40000000f00 */
[----:B------:R-:W-:-:S05]  /*13420*/  @P5 IADD3 R14, P0, R31, R14, RZ ;  /* 0x0000000e1f0e5210 */ /* 0x000fca0007f1e0ff */
[----:B------:R-:W-:Y:S02]  /*13430*/  @P5 IMAD.X R9, RZ, RZ, R2, P0 ;  /* 0x000000ffff095224 */ /* 0x000fe400000e0602 */
[----:B------:R-:W-:-:S07]  /*13440*/  @P5 IMAD.MOV.U32 R2, RZ, RZ, R14 ;  /* 0x000000ffff025224 */ /* 0x000fce00078e000e */
[----:B------:R-:W-:Y:S05]  /*13450*/  WARPSYNC.COLLECTIVE R15, `(.L_x_415) ;  /* 0x000000000f087348 */ /* 0x000fea0003c00000 */
[----:B------:R0:W1:Y:S02]  /*13460*/  SHFL.IDX P6, R14, R13, R12, R11 ;  /* 0x0000000c0d0e7389 */ /* 0x00006400000c000b */
[----:B01----:R-:W-:Y:S01]  /*13470*/  ENDCOLLECTIVE ;  /* 0x000000000000791b */ /* 0x003fe20003800000 */
.L_x_415:
[----:B------:R-:W-:-:S05]  /*13480*/  @P5 IMAD.MOV.U32 R3, RZ, RZ, R9 ;  /* 0x000000ffff035224 */ /* 0x000fca00078e0009 */
[----:B------:R-:W-:Y:S01]  /*13490*/  @!PT LDS RZ, [RZ] ;  /* 0x00000000fffff984 */ /* 0x000fe20000000800 */
[----:B------:R-:W-:Y:S01]  /*134a0*/  @!PT LDS RZ, [RZ] ;  /* 0x00000000fffff984 */ /* 0x000fe20000000800 */
[----:B------:R-:W-:Y:S01]  /*134b0*/  @!PT LDS RZ, [RZ] ;  /* 0x00000000fffff984 */ /* 0x000fe20000000800 */
[----:B------:R0:W-:Y:S01]  /*134c0*/  @P5 LDGSTS.E.BYPASS.LTC128B.128 [R4+0x19400], desc[UR50][R2.64], !P2 ;  /* 0x1940000002045fae */ /* 0x0001e2000d101d72 */
[----:B------:R-:W-:Y:S01]  /*134d0*/  LOP3.LUT P5, RZ, R30, 0x40, RZ, 0xc0, !PT ;  /* 0x000000401eff7812 */ /* 0x000fe200078ac0ff */
[----:B------:R-:W-:Y:S02]  /*134e0*/  IMAD.MOV.U32 R13, RZ, RZ, R8 ;  /* 0x000000ffff0d7224 */ /* 0x000fe400078e0008 */
[----:B0-----:R-:W-:-:S10]  /*134f0*/  IMAD.MOV.U32 R2, RZ, RZ, R14 ;  /* 0x000000ffff027224 */ /* 0x001fd400078e000e */
[----:B------:R-:W-:Y:S05]  /*13500*/  WARPSYNC.COLLECTIVE R15, `(.L_x_416) ;  /* 0x000000000f087348 */ /* 0x000fea0003c00000 */
[----:B------:R0:W1:Y:S02]  /*13510*/  SHFL.IDX P6, R14, R13, R12, R11 ;  /* 0x0000000c0d0e7389 */ /* 0x00006400000c000b */
[----:B01----:R-:W-:Y:S01]  /*13520*/  ENDCOLLECTIVE ;  /* 0x000000000000791b */ /* 0x003fe20003800000 */
.L_x_416:
[----:B------:R-:W-:Y:S01]  /*13530*/  MOV R13, R6 ;  /* 0x00000006000d7202 */ /* 0x000fe20000000f00 */
[----:B------:R-:W-:Y:S01]  /*13540*/  IMAD.MOV.U32 R12, RZ, RZ, 0x4 ;  /* 0x00000004ff0c7424 */ /* 0x000fe200078e00ff */
[----:B------:R-:W-:-:S05]  /*13550*/  @P4 IADD3 R14, P0, R31, R14, RZ ;  /* 0x0000000e1f0e4210 */ /* 0x000fca0007f1e0ff */
[----:B------:R-:W-:Y:S02]  /*13560*/  @P4 IMAD.X R9, RZ, RZ, R2, P0 ;  /* 0x000000ffff094224 */ /* 0x000fe400000e0602 */
[----:B------:R-:W-:-:S07]  /*13570*/  @P4 IMAD.MOV.U32 R2, RZ, RZ, R14 ;  /* 0x000000ffff024224 */ /* 0x000fce00078e000e */
[----:B------:R-:W-:Y:S05]  /*13580*/  WARPSYNC.COLLECTIVE R15, `(.L_x_417) ;  /* 0x000000000f087348 */ /* 0x000fea0003c00000 */
[----:B------:R0:W1:Y:S02]  /*13590*/  SHFL.IDX P6, R14, R13, R12, R11 ;  /* 0x0000000c0d0e7389 */ /* 0x00006400000c000b */
[----:B01----:R-:W-:Y:S01]  /*135a0*/  ENDCOLLECTIVE ;  /* 0x000000000000791b */ /* 0x003fe20003800000 */
.L_x_417:
        /* <DEDUP_REMOVED lines=11> */
.L_x_418:
[----:B------:R-:W-:Y:S02]  /*13660*/  IMAD.MOV.U32 R13, RZ, RZ, R6 ;  /* 0x000000ffff0d7224 */ /* 0x000fe400078e0006 */
[----:B------:R-:W-:Y:S01]  /*13670*/  IMAD.MOV.U32 R12, RZ, RZ, 0x5 ;  /* 0x00000005ff0c7424 */ /* 0x000fe200078e00ff */
[----:B------:R-:W-:-:S05]  /*13680*/  @P4 IADD3 R14, P0, R31, R14, RZ ;  /* 0x0000000e1f0e4210 */ /* 0x000fca0007f1e0ff */
[----:B------:R-:W-:Y:S02]  /*13690*/  @P4 IMAD.X R9, RZ, RZ, R2, P0 ;  /* 0x000000ffff094224 */ /* 0x000fe400000e0602 */
[----:B------:R-:W-:-:S07]  /*136a0*/  @P4 IMAD.MOV.U32 R2, RZ, RZ, R14 ;  /* 0x000000ffff024224 */ /* 0x000fce00078e000e */
[----:B------:R-:W-:Y:S05]  /*136b0*/  WARPSYNC.COLLECTIVE R15, `(.L_x_419) ;  /* 0x000000000f087348 */ /* 0x000fea0003c00000 */
[----:B------:R0:W1:Y:S02]  /*136c0*/  SHFL.IDX P6, R14, R13, R12, R11 ;  /* 0x0000000c0d0e7389 */ /* 0x00006400000c000b */
[----:B01----:R-:W-:Y:S01]  /*136d0*/  ENDCOLLECTIVE ;  /* 0x000000000000791b */ /* 0x003fe20003800000 */
.L_x_419:
[----:B------:R-:W-:-:S05]  /*136e0*/  @P4 MOV R3, R9 ;  /* 0x0000000900034202 */ /* 0x000fca0000000f00 */
        /* <DEDUP_REMOVED lines=10> */
.L_x_420:
[----:B------:R-:W-:Y:S02]  /*13790*/  IMAD.MOV.U32 R13, RZ, RZ, R6 ;  /* 0x000000ffff0d7224 */ /* 0x000fe400078e0006 */
[----:B------:R-:W-:Y:S01]  /*137a0*/  IMAD.MOV.U32 R12, RZ, RZ, 0x6 ;  /* 0x00000006ff0c7424 */ /* 0x000fe200078e00ff */
[----:B------:R-:W-:-:S05]  /*137b0*/  @P5 IADD3 R14, P0, R31, R14, RZ ;  /* 0x0000000e1f0e5210 */ /* 0x000fca0007f1e0ff */
[----:B------:R-:W-:Y:S01]  /*137c0*/  @P5 IMAD.X R9, RZ, RZ, R2, P0 ;  /* 0x000000ffff095224 */ /* 0x000fe200000e0602 */
[----:B------:R-:W-:-:S07]  /*137d0*/  @P5 MOV R2, R14 ;  /* 0x0000000e00025202 */ /* 0x000fce0000000f00 */
[----:B------:R-:W-:Y:S05]  /*137e0*/  WARPSYNC.COLLECTIVE R15, `(.L_x_421) ;  /* 0x000000000f087348 */ /* 0x000fea0003c00000 */
[----:B------:R0:W1:Y:S02]  /*137f0*/  SHFL.IDX P6, R14, R13, R12, R11 ;  /* 0x0000000c0d0e7389 */ /* 0x00006400000c000b */
[----:B01----:R-:W-:Y:S01]  /*13800*/  ENDCOLLECTIVE ;  /* 0x000000000000791b */ /* 0x003fe20003800000 */
.L_x_421:
[----:B------:R-:W-:-:S05]  /*13810*/  @P5 IMAD.MOV.U32 R3, RZ, RZ, R9 ;  /* 0x000000ffff035224 */ /* 0x000fca00078e0009 */
[----:B------:R-:W-:Y:S01]  /*13820*/  @!PT LDS RZ, [RZ] ;  /* 0x00000000fffff984 */ /* 0x000fe20000000800 */
[----:B------:R-:W-:Y:S01]  /*13830*/  @!PT LDS RZ, [RZ] ;  /* 0x00000000fffff984 */ /* 0x000fe20000000800 */
[----:B------:R-:W-:Y:S01]  /*13840*/  @!PT LDS RZ, [RZ] ;  /* 0x00000000fffff984 */ /* 0x000fe20000000800 */
[----:B------:R0:W-:Y:S01]  /*13850*/  @P5 LDGSTS.E.BYPASS.LTC128B.128 [R4+0x1ac00], desc[UR50][R2.64], !P2 ;  /* 0x1ac0000002045fae */ /* 0x0001e2000d101d72 */
[----:B------:R-:W-:Y:S02]  /*13860*/  IMAD.MOV.U32 R13, RZ, RZ, R8 ;  /* 0x000000ffff0d7224 */ /* 0x000fe400078e0008 */
[----:B0-----:R-:W-:-:S07]  /*13870*/  IMAD.MOV.U32 R2, RZ, RZ, R14 ;  /* 0x000000ffff027224 */ /* 0x001fce00078e000e */
[----:B------:R-:W-:Y:S05]  /*13880*/  WARPSYNC.COLLECTIVE R15, `(.L_x_422) ;  /* 0x000000000f087348 */ /* 0x000fea0003c00000 */
[----:B------:R0:W1:Y:S02]  /*13890*/  SHFL.IDX P6, R14, R13, R12, R11 ;  /* 0x0000000c0d0e7389 */ /* 0x00006400000c000b */
[----:B01----:R-:W-:Y:S01]  /*138a0*/  ENDCOLLECTIVE ;  /* 0x000000000000791b */ /* 0x003fe20003800000 */
.L_x_422:
[----:B------:R-:W-:Y:S02]  /*138b0*/  IMAD.MOV.U32 R13, RZ, RZ, R6 ;  /* 0x000000ffff0d7224 */ /* 0x000fe400078e0006 */
[----:B------:R-:W-:Y:S01]  /*138c0*/  IMAD.MOV.U32 R12, RZ, RZ, 0x7 ;  /* 0x00000007ff0c7424 */ /* 0x000fe200078e00ff */
[----:B------:R-:W-:-:S04]  /*138d0*/  @P4 IADD3 R14, P0, R31, R14, RZ ;  /* 0x0000000e1f0e4210 */ /* 0x000fc80007f1e0ff */
[----:B------:R-:W-:Y:S01]  /*138e0*/  @P4 IADD3.X R9, RZ, R2, RZ, P0, !PT ;  /* 0x00000002ff094210 */ /* 0x000fe200007fe4ff */
[----:B------:R-:W-:-:S08]  /*138f0*/  @P4 IMAD.MOV.U32 R2, RZ, RZ, R14 ;  /* 0x000000ffff024224 */ /* 0x000fd000078e000e */
[----:B------:R-:W-:Y:S05]  /*13900*/  WARPSYNC.COLLECTIVE R15, `(.L_x_423) ;  /* 0x000000000f087348 */ /* 0x000fea0003c00000 */
[----:B------:R0:W1:Y:S02]  /*13910*/  SHFL.IDX P6, R14, R13, R12, R11 ;  /* 0x0000000c0d0e7389 */ /* 0x00006400000c000b */
[----:B01----:R-:W-:Y:S01]  /*13920*/  ENDCOLLECTIVE ;  /* 0x000000000000791b */ /* 0x003fe20003800000 */
.L_x_423:
[----:B------:R-:W-:-:S05]  /*13930*/  @P4 IMAD.MOV.U32 R3, RZ, RZ, R9 ;  /* 0x000000ffff034224 */ /* 0x000fca00078e0009 */
[----:B------:R-:W-:Y:S01]  /*13940*/  @!PT LDS RZ, [RZ] ;  /* 0x00000000fffff984 */ /* 0x000fe20000000800 */
[----:B------:R-:W-:Y:S01]  /*13950*/  @!PT LDS RZ, [RZ] ;  /* 0x00000000fffff984 */ /* 0x000fe20000000800 */
[----:B------:R-:W-:Y:S01]  /*13960*/  @!PT LDS RZ, [RZ] ;  /* 0x00000000fffff984 */ /* 0x000fe20000000800 */
[----:B------:R0:W-:Y:S01]  /*13970*/  @P4 LDGSTS.E.BYPASS.LTC128B.128 [R4+0x1b400], desc[UR50][R2.64], !P2 ;  /* 0x1b40000002044fae */ /* 0x0001e2000d101d72 */
[----:B------:R-:W-:Y:S01]  /*13980*/  MOV R13, R8 ;  /* 0x00000008000d7202 */ /* 0x000fe20000000f00 */
[----:B------:R-:W-:-:S07]  /*13990*/  IMAD.MOV.U32 R6, RZ, RZ, R14 ;  /* 0x000000ffff067224 */ /* 0x000fce00078e000e */
[----:B0-----:R-:W-:Y:S05]  /*139a0*/  WARPSYNC.COLLECTIVE R15, `(.L_x_424) ;  /* 0x000000000f087348 */ /* 0x001fea0003c00000 */
[----:B------:R1:W2:Y:S02]  /*139b0*/  SHFL.IDX P6, R14, R13, R12, R11 ;  /* 0x0000000c0d0e7389 */ /* 0x0002a400000c000b */
[----:B012---:R-:W-:Y:S01]  /*139c0*/  ENDCOLLECTIVE ;  /* 0x000000000000791b */ /* 0x007fe20003800000 */
.L_x_424:
[----:B------:R-:W-:Y:S02]  /*139d0*/  IMAD.MOV.U32 R13, RZ, RZ, R5 ;  /* 0x000000ffff0d7224 */ /* 0x000fe400078e0005 */
[----:B------:R-:W-:Y:S01]  /*139e0*/  IMAD.MOV.U32 R12, RZ, RZ, RZ ;  /* 0x000000ffff0c7224 */ /* 0x000fe200078e00ff */
[----:B------:R-:W-:-:S05]  /*139f0*/  @P3 IADD3 R14, P0, R31, R14, RZ ;  /* 0x0000000e1f0e3210 */ /* 0x000fca0007f1e0ff */
[----:B------:R-:W-:-:S08]  /*13a00*/  @P3 IMAD.MOV.U32 R2, RZ, RZ, R14 ;  /* 0x000000ffff023224 */ /* 0x000fd000078e000e */
[----:B------:R-:W-:Y:S05]  /*13a10*/  WARPSYNC.COLLECTIVE R15, `(.L_x_425) ;  /* 0x000000000f087348 */ /* 0x000fea0003c00000 */
[----:B------:R0:W1:Y:S02]  /*13a20*/  SHFL.IDX P6, R14, R13, R12, R11 ;  /* 0x0000000c0d0e7389 */ /* 0x00006400000c000b */
[----:B01----:R-:W-:Y:S01]  /*13a30*/  ENDCOLLECTIVE ;  /* 0x000000000000791b */ /* 0x003fe20003800000 */
.L_x_425:
[----:B------:R-:W-:-:S04]  /*13a40*/  @P3 IMAD.X R9, RZ, RZ, R6, P0 ;  /* 0x000000ffff093224 */ /* 0x000fc800000e0606 */
[----:B------:R-:W-:-:S05]  /*13a50*/  @P3 IMAD.MOV.U32 R3, RZ, RZ, R9 ;  /* 0x000000ffff033224 */ /* 0x000fca00078e0009 */
[----:B------:R-:W-:Y:S01]  /*13a60*/  @!PT LDS RZ, [RZ] ;  /* 0x00000000fffff984 */ /* 0x000fe20000000800 */
[----:B------:R-:W-:Y:S01]  /*13a70*/  @!PT LDS RZ, [RZ] ;  /* 0x00000000fffff984 */ /* 0x000fe20000000800 */
[----:B------:R-:W-:Y:S01]  /*13a80*/  @!PT LDS RZ, [RZ] ;  /* 0x00000000fffff984 */ /* 0x000fe20000000800 */
[----:B------:R0:W-:Y:S01]  /*13a90*/  @P3 LDGSTS.E.BYPASS.LTC128B.128 [R4+0x1bc00], desc[UR50][R2.64], !P2 ;  /* 0x1bc0000002043fae */ /* 0x0001e2000d101d72 */
[----:B------:R-:W-:Y:S01]  /*13aa0*/  IMAD.MOV.U32 R13, RZ, RZ, R7 ;  /* 0x000000ffff0d7224 */ /* 0x000fe200078e0007 */
[----:B0-----:R-:W-:-:S07]  /*13ab0*/  MOV R2, R14 ;  /* 0x0000000e00027202 */ /* 0x001fce0000000f00 */
[----:B------:R-:W-:Y:S05]  /*13ac0*/  WARPSYNC.COLLECTIVE R15, `(.L_x_426) ;  /* 0x000000000f087348 */ /* 0x000fea0003c00000 */
[----:B------:R0:W1:Y:S02]  /*13ad0*/  SHFL.IDX P6, R14, R13, R12, R11 ;  /* 0x0000000c0d0e7389 */ /* 0x00006400000c000b */
[----:B01----:R-:W-:Y:S01]  /*13ae0*/  ENDCOLLECTIVE ;  /* 0x000000000000791b */ /* 0x003fe20003800000 */
.L_x_426:
        /* <DEDUP_REMOVED lines=8> */
.L_x_427:
[----:B------:R-:W-:-:S05]  /*13b70*/  @P1 IMAD.MOV.U32 R3, RZ, RZ, R9 ;  /* 0x000000ffff031224 */ /* 0x000fca00078e0009 */
[----:B------:R-:W-:Y:S01]  /*13b80*/  @!PT LDS RZ, [RZ] ;  /* 0x00000000fffff984 */ /* 0x000fe20000000800 */
[----:B------:R-:W-:Y:S01]  /*13b90*/  @!PT LDS RZ, [RZ] ;  /* 0x00000000fffff984 */ /* 0x000fe20000000800 */
[----:B------:R-:W-:Y:S01]  /*13ba0*/  @!PT LDS RZ, [RZ] ;  /* 0x00000000fffff984 */ /* 0x000fe20000000800 */
[----:B------:R0:W-:Y:S01]  /*13bb0*/  @P1 LDGSTS.E.BYPASS.LTC128B.128 [R4+0x1c400], desc[UR50][R2.64], !P2 ;  /* 0x1c40000002041fae */ /* 0x0001e2000d101d72 */
[----:B------:R-:W-:Y:S02]  /*13bc0*/  IMAD.MOV.U32 R13, RZ, RZ, R7 ;  /* 0x000000ffff0d7224 */ /* 0x000fe400078e0007 */
[----:B------:R-:W-:-:S07]  /*13bd0*/  IMAD.MOV.U32 R6, RZ, RZ, R14 ;  /* 0x000000ffff067224 */ /* 0x000fce00078e000e */
[----:B0-----:R-:W-:Y:S05]  /*13be0*/  WARPSYNC.COLLECTIVE R15, `(.L_x_428) ;  /* 0x000000000f087348 */ /* 0x001fea0003c00000 */
[----:B------:R1:W2:Y:S02]  /*13bf0*/  SHFL.IDX P6, R14, R13, R12, R11 ;  /* 0x0000000c0d0e7389 */ /* 0x0002a400000c000b */
[----:B012---:R-:W-:Y:S01]  /*13c00*/  ENDCOLLECTIVE ;  /* 0x000000000000791b */ /* 0x007fe20003800000 */
.L_x_428:
[----:B------:R-:W-:Y:S05]  /*13c10*/  BRA `(.L_x_429) ;  /* 0xffffffa800987947 */ /* 0x000fea000383ffff */
.L_x_320:
[----:B------:R-:W-:Y:S01]  /*13c20*/  IMAD.MOV.U32 R13, RZ, RZ, R6 ;  /* 0x000000ffff0d7224 */ /* 0x000fe200078e0006 */
[----:B------:R-:W-:Y:S01]  /*13c30*/  MOV R15, 0xffffffff ;  /* 0xffffffff000f7802 */ /* 0x000fe20000000f00 */
[----:B------:R-:W-:Y:S02]  /*13c40*/  IMAD.MOV.U32 R12, RZ, RZ, RZ ;  /* 0x000000ffff0c7224 */ /* 0x000fe400078e00ff */
[----:B------:R-:W-:Y:S02]  /*13c50*/  IMAD.MOV.U32 R11, RZ, RZ, 0x181f ;  /* 0x0000181fff0b7424 */ /* 0x000fe400078e00ff */
[----:B------:R-:W-:Y:S02]  /*13c60*/  IMAD R5, R5, UR41, RZ ;  /* 0x0000002905057c24 */ /* 0x000fe4000f8e02ff */
[----:B------:R-:W-:-:S07]  /*13c70*/  IMAD.IADD R4, R17, 0x1, R4 ;  /* 0x0000000111047824 */ /* 0x000fce00078e0204 */
[----:B-----5:R-:W-:Y:S05]  /*13c80*/  WARPSYNC.COLLECTIVE R15, `(.L_x_430) ;  /* 0x000000000f087348 */ /* 0x020fea0003c00000 */
[----:B------:R0:W1:Y:S02]  /*13c90*/  SHFL.IDX P6, R14, R13, R12, R11 ;  /* 0x0000000c0d0e7389 */ /* 0x00006400000c000b */
[----:B01---5:R-:W-:Y:S01]  /*13ca0*/  ENDCOLLECTIVE ;  /* 0x000000000000791b */ /* 0x023fe20003800000 */
.L_x_430:
[C---:B------:R-:W-:Y:S02]  /*13cb0*/  ISETP.GE.AND P2, PT, R4.reuse, R5, PT ;  /* 0x000000050400720c */ /* 0x040fe40003f46270 */
[----:B------:R-:W-:Y:S01]  /*13cc0*/  IADD3 R8, R4, 0x10, RZ ;  /* 0x0000001004087810 */ /* 0x000fe20007ffe0ff */
[----:B------:R-:W-:Y:S02]  /*13cd0*/  IMAD.MOV.U32 R13, RZ, RZ, R0 ;  /* 0x000000ffff0d7224 */ /* 0x000fe400078e0000 */
[----:B------:R-:W-:-:S08]  /*13ce0*/  IMAD.MOV.U32 R2, RZ, RZ, R14 ;  /* 0x000000ffff027224 */ /* 0x000fd000078e000e */
[----:B------:R-:W-:Y:S05]  /*13cf0*/  WARPSYNC.COLLECTIVE R15, `(.L_x_431) ;  /* 0x000000000f087348 */ /* 0x000fea0003c00000 */
[----:B------:R0:W1:Y:S02]  /*13d00*/  SHFL.IDX P6, R14, R13, R12, R11 ;  /* 0x0000000c0d0e7389 */ /* 0x00006400000c000b */
[----:B01----:R-:W-:Y:S01]  /*13d10*/  ENDCOLLECTIVE ;  /* 0x000000000000791b */ /* 0x003fe20003800000 */
.L_x_431:
[----:B------:R-:W-:Y:S02]  /*13d20*/  IMAD.MOV.U32 R13, RZ, RZ, R6 ;  /* 0x000000ffff0d7224 */ /* 0x000fe400078e0006 */
[----:B------:R-:W-:Y:S01]  /*13d30*/  IMAD.MOV.U32 R12, RZ, RZ, 0x1 ;  /* 0x00000001ff0c7424 */ /* 0x000fe200078e00ff */
[----:B------:R-:W-:-:S05]  /*13d40*/  @!P2 IADD3 R14, P1, R31, R14, RZ ;  /* 0x0000000e1f0ea210 */ /* 0x000fca0007f3e0ff */
[----:B------:R-:W-:Y:S02]  /*13d50*/  @!P2 IMAD.X R3, RZ, RZ, R2, P1 ;  /* 0x000000ffff03a224 */ /* 0x000fe400008e0602 */
[----:B------:R-:W-:-:S07]  /*13d60*/  @!P2 IMAD.MOV.U32 R2, RZ, RZ, R14 ;  /* 0x000000ffff02a224 */ /* 0x000fce00078e000e */
[----:B------:R-:W-:Y:S05]  /*13d70*/  WARPSYNC.COLLECTIVE R15, `(.L_x_432) ;  /* 0x000000000f087348 */ /* 0x000fea0003c00000 */
[----:B------:R0:W1:Y:S02]  /*13d80*/  SHFL.IDX P6, R14, R13, R12, R11 ;  /* 0x0000000c0d0e7389 */ /* 0x00006400000c000b */
[----:B01----:R-:W-:Y:S01]  /*13d90*/  ENDCOLLECTIVE ;  /* 0x000000000000791b */ /* 0x003fe20003800000 */
.L_x_432:
[----:B------:R-:W-:Y:S01]  /*13da0*/  @!PT LDS RZ, [RZ] ;  /* 0x00000000fffff984 */ /* 0x000fe20000000800 */
[----:B------:R-:W-:Y:S01]  /*13db0*/  @!PT LDS RZ, [RZ] ;  /* 0x00000000fffff984 */ /* 0x000fe20000000800 */
[----:B------:R-:W-:Y:S01]  /*13dc0*/  @!PT LDS RZ, [RZ] ;  /* 0x00000000fffff984 */ /* 0x000fe20000000800 */
[----:B------:R0:W-:Y:S01]  /*13dd0*/  @!P2 LDGSTS.E.BYPASS.LTC128B.128 [R10+0x14400], desc[UR50][R2.64], !P0 ;  /* 0x14400000020aafae */ /* 0x0001e2000c101d72 */
[----:B------:R-:W-:Y:S02]  /*13de0*/  ISETP.GE.AND P2, PT, R8, R5, PT ;  /* 0x000000050800720c */ /* 0x000fe40003f46270 */
[----:B------:R-:W-:Y:S01]  /*13df0*/  IADD3 R8, R4, 0x20, RZ ;  /* 0x0000002004087810 */ /* 0x000fe20007ffe0ff */
[----:B------:R-:W-:Y:S02]  /*13e00*/  IMAD.MOV.U32 R13, RZ, RZ, R0 ;  /* 0x000000ffff0d7224 */ /* 0x000fe400078e0000 */
[----:B------:R-:W-:-:S08]  /*13e10*/  IMAD.MOV.U32 R7, RZ, RZ, R14 ;  /* 0x000000ffff077224 */ /* 0x000fd000078e000e */
[----:B0-----:R-:W-:Y:S05]  /*13e20*/  WARPSYNC.COLLECTIVE R15, `(.L_x_433) ;  /* 0x000000000f087348 */ /* 0x001fea0003c00000 */
[----:B------:R1:W2:Y:S02]  /*13e30*/  SHFL.IDX P6, R14, R13, R12, R11 ;  /* 0x0000000c0d0e7389 */ /* 0x0002a400000c000b */
[----:B012---:R-:W-:Y:S01]  /*13e40*/  ENDCOLLECTIVE ;  /* 0x000000000000791b */ /* 0x007fe20003800000 */
.L_x_433:
[----:B------:R-:W-:Y:S02]  /*13e50*/  IMAD.MOV.U32 R13, RZ, RZ, R6 ;  /* 0x000000ffff0d7224 */ /* 0x000fe400078e0006 */
[----:B------:R-:W-:Y:S01]  /*13e60*/  IMAD.MOV.U32 R12, RZ, RZ, 0x2 ;  /* 0x00000002ff0c7424 */ /* 0x000fe200078e00ff */
[----:B------:R-:W-:-:S13]  /*13e70*/  @!P2 IADD3 R2, P1, R31, R14, RZ ;  /* 0x0000000e1f02a210 */ /* 0x000fda0007f3e0ff */
[----:B------:R-:W-:Y:S05]  /*13e80*/  WARPSYNC.COLLECTIVE R15, `(.L_x_434) ;  /* 0x000000000f087348 */ /* 0x000fea0003c00000 */
[----:B------:R0:W1:Y:S02]  /*13e90*/  SHFL.IDX P6, R14, R13, R12, R11 ;  /* 0x0000000c0d0e7389 */ /* 0x00006400000c000b */
[----:B01----:R-:W-:Y:S01]  /*13ea0*/  ENDCOLLECTIVE ;  /* 0x000000000000791b */ /* 0x003fe20003800000 */
.L_x_434:
[----:B------:R-:W-:-:S05]  /*13eb0*/  @!P2 IMAD.X R3, RZ, RZ, R7, P1 ;  /* 0x000000ffff03a224 */ /* 0x000fca00008e0607 */
        /* <DEDUP_REMOVED lines=11> */
.L_x_435:
[----:B------:R-:W-:Y:S02]  /*13f70*/  IMAD.MOV.U32 R13, RZ, RZ, R6 ;  /* 0x000000ffff0d7224 */ /* 0x000fe400078e0006 */
[----:B------:R-:W-:Y:S01]  /*13f80*/  IMAD.MOV.U32 R12, RZ, RZ, 0x3 ;  /* 0x00000003ff0c7424 */ /* 0x000fe200078e00ff */
[----:B------:R-:W-:-:S13]  /*13f90*/  @!P2 IADD3 R2, P1, R31, R14, RZ ;  /* 0x0000000e1f02a210 */ /* 0x000fda0007f3e0ff */
[----:B------:R-:W-:Y:S05]  /*13fa0*/  WARPSYNC.COLLECTIVE R15, `(.L_x_436) ;  /* 0x000000000f087348 */ /* 0x000fea0003c00000 */
[----:B------:R0:W1:Y:S02]  /*13fb0*/  SHFL.IDX P6, R14, R13, R12, R11 ;  /* 0x0000000c0d0e7389 */ /* 0x00006400000c000b */
[----:B01----:R-:W-:Y:S01]  /*13fc0*/  ENDCOLLECTIVE ;  /* 0x000000000000791b */ /* 0x003fe20003800000 */
.L_x_436:
        /* <DEDUP_REMOVED lines=12> */
.L_x_437:
[----:B------:R-:W-:Y:S02]  /*14090*/  IMAD.MOV.U32 R13, RZ, RZ, R6 ;  /* 0x000000ffff0d7224 */ /* 0x000fe400078e0006 */
[----:B------:R-:W-:Y:S01]  /*140a0*/  IMAD.MOV.U32 R12, RZ, RZ, 0x4 ;  /* 0x00000004ff0c7424 */ /* 0x000fe200078e00ff */
[----:B------:R-:W-:-:S13]  /*140b0*/  @!P2 IADD3 R2, P1, R31, R14, RZ ;  /* 0x0000000e1f02a210 */ /* 0x000fda0007f3e0ff */
[----:B------:R-:W-:Y:S05]  /*140c0*/  WARPSYNC.COLLECTIVE R15, `(.L_x_438) ;  /* 0x000000000f087348 */ /* 0x000fea0003c00000 */
[----:B------:R0:W1:Y:S02]  /*140d0*/  SHFL.IDX P6, R14, R13, R12, R11 ;  /* 0x0000000c0d0e7389 */ /* 0x00006400000c000b */
[----:B01----:R-:W-:Y:S01]  /*140e0*/  ENDCOLLECTIVE ;  /* 0x000000000000791b */ /* 0x003fe20003800000 */
.L_x_438:
        /* <DEDUP_REMOVED lines=12> */
.L_x_439:
[----:B------:R-:W-:Y:S02]  /*141b0*/  IMAD.MOV.U32 R13, RZ, RZ, R6 ;  /* 0x000000ffff0d7224 */ /* 0x000fe400078e0006 */
[----:B------:R-:W-:Y:S01]  /*141c0*/  IMAD.MOV.U32 R12, RZ, RZ, 0x5 ;  /* 0x00000005ff0c7424 */ /* 0x000fe200078e00ff */
[----:B------:R-:W-:-:S13]  /*141d0*/  @!P2 IADD3 R2, P1, R31, R14, RZ ;  /* 0x0000000e1f02a210 */ /* 0x000fda0007f3e0ff */
[----:B------:R-:W-:Y:S05]  /*141e0*/  WARPSYNC.COLLECTIVE R15, `(.L_x_440) ;  /* 0x000000000f087348 */ /* 0x000fea0003c00000 */
[----:B------:R0:W1:Y:S02]  /*141f0*/  SHFL.IDX P6, R14, R13, R12, R11 ;  /* 0x0000000c0d0e7389 */ /* 0x00006400000c000b */
[----:B01----:R-:W-:Y:S01]  /*14200*/  ENDCOLLECTIVE ;  /* 0x000000000000791b */ /* 0x003fe20003800000 */
.L_x_440:
[----:B------:R-:W-:-:S05]  /*14210*/  @!P2 IMAD.X R3, RZ, RZ, R7, P1 ;  /* 0x000000ffff03a224 */ /* 0x000fca00008e0607 */
[----:B------:R-:W-:Y:S01]  /*14220*/  @!PT LDS RZ, [RZ] ;  /* 0x00000000fffff984 */ /* 0x000fe20000000800 */
[----:B------:R-:W-:Y:S01]  /*14230*/  @!PT LDS RZ, [RZ] ;  /* 0x00000000fffff984 */ /* 0x000fe20000000800 */
[----:B------:R-:W-:Y:S01]  /*14240*/  @!PT LDS RZ, [RZ] ;  /* 0x00000000fffff984 */ /* 0x000fe20000000800 */
[----:B------:R0:W-:Y:S01]  /*14250*/  @!P2 LDGSTS.E.BYPASS.LTC128B.128 [R10+0x16400], desc[UR50][R2.64], !P0 ;  /* 0x16400000020aafae */ /* 0x0001e2000c101d72 */
[----:B------:R-:W-:Y:S01]  /*14260*/  ISETP.GE.AND P2, PT, R8, R5, PT ;  /* 0x000000050800720c */ /* 0x000fe20003f46270 */
[----:B------:R-:W-:Y:S02]  /*14270*/  IMAD.MOV.U32 R13, RZ, RZ, R0 ;  /* 0x000000ffff0d7224 */ /* 0x000fe400078e0000 */
[----:B------:R-:W-:-:S10]  /*14280*/  IMAD.MOV.U32 R7, RZ, RZ, R14 ;  /* 0x000000ffff077224 */ /* 0x000fd400078e000e */
[----:B0-----:R-:W-:Y:S05]  /*14290*/  WARPSYNC.COLLECTIVE R15, `(.L_x_441) ;  /* 0x000000000f087348 */ /* 0x001fea0003c00000 */
[----:B------:R1:W2:Y:S02]  /*142a0*/  SHFL.IDX P6, R14, R13, R12, R11 ;  /* 0x0000000c0d0e7389 */ /* 0x0002a400000c000b */
[----:B012---:R-:W-:Y:S01]  /*142b0*/  ENDCOLLECTIVE ;  /* 0x000000000000791b */ /* 0x007fe20003800000 */
.L_x_441:
[----:B------:R-:W-:Y:S01]  /*142c0*/  MOV R13, R6 ;  /* 0x00000006000d7202 */ /* 0x000fe20000000f00 */
[----:B------:R-:W-:Y:S01]  /*142d0*/  IMAD.MOV.U32 R12, RZ, RZ, 0x6 ;  /* 0x00000006ff0c7424 */ /* 0x000fe200078e00ff */
[----:B------:R-:W-:-:S13]  /*142e0*/  @!P2 IADD3 R2, P1, R31, R14, RZ ;  /* 0x0000000e1f02a210 */ /* 0x000fda0007f3e0ff */
[----:B------:R-:W-:Y:S05]  /*142f0*/  WARPSYNC.COLLECTIVE R15, `(.L_x_442) ;  /* 0x000000000f087348 */ /* 0x000fea0003c00000 */
[----:B------:R0:W1:Y:S02]  /*14300*/  SHFL.IDX P6, R14, R13, R12, R11 ;  /* 0x0000000c0d0e7389 */ /* 0x00006400000c000b */
[----:B01----:R-:W-:Y:S01]  /*14310*/  ENDCOLLECTIVE ;  /* 0x000000000000791b */ /* 0x003fe20003800000 */
.L_x_442:
[----:B------:R-:W-:-:S05]  /*14320*/  @!P2 IMAD.X R3, RZ, RZ, R7, P1 ;  /* 0x000000ffff03a224 */ /* 0x000fca00008e0607 */
[----:B------:R-:W-:Y:S01]  /*14330*/  @!PT LDS RZ, [RZ] ;  /* 0x00000000fffff984 */ /* 0x000fe20000000800 */
[----:B------:R-:W-:Y:S01]  /*14340*/  @!PT LDS RZ, [RZ] ;  /* 0x00000000fffff984 */ /* 0x000fe20000000800 */
[----:B------:R-:W-:Y:S01]  /*14350*/  @!PT LDS RZ, [RZ] ;  /* 0x00000000fffff984 */ /* 0x000fe20000000800 */
[----:B------:R0:W-:Y:S01]  /*14360*/  @!P2 LDGSTS.E.BYPASS.LTC128B.128 [R10+0x16c00], desc[UR50][R2.64], !P0 ;  /* 0x16c00000020aafae */ /* 0x0001e2000c101d72 */
[----:B------:R-:W-:Y:S02]  /*14370*/  IMAD.MOV.U32 R13, RZ, RZ, R0 ;  /* 0x000000ffff0d7224 */ /* 0x000fe400078e0000 */
[----:B0-----:R-:W-:Y:S02]  /*14380*/  VIADD R2, R4, 0x60 ;  /* 0x0000006004027836 */ /* 0x001fe40000000000 */
[----:B------:R-:W-:-:S03]  /*14390*/  IMAD.MOV.U32 R7, RZ, RZ, R14 ;  /* 0x000000ffff077224 */ /* 0x000fc600078e000e */
[----:B------:R-:W-:-:S13]  /*143a0*/  ISETP.GE.AND P2, PT, R2, R5, PT ;  /* 0x000000050200720c */ /* 0x000fda0003f46270 */
[----:B------:R-:W-:Y:S05]  /*143b0*/  WARPSYNC.COLLECTIVE R15, `(.L_x_443) ;  /* 0x000000000f087348 */ /* 0x000fea0003c00000 */
[----:B------:R0:W1:Y:S02]  /*143c0*/  SHFL.IDX P6, R14, R13, R12, R11 ;  /* 0x0000000c0d0e7389 */ /* 0x00006400000c000b */
[----:B01----:R-:W-:Y:S01]  /*143d0*/  ENDCOLLECTIVE ;  /* 0x000000000000791b */ /* 0x003fe20003800000 */
.L_x_443:
[----:B------:R-:W-:Y:S01]  /*143e0*/  MOV R13, R6 ;  /* 0x00000006000d7202 */ /* 0x000fe20000000f00 */
[----:B------:R-:W-:Y:S01]  /*143f0*/  IMAD.MOV.U32 R12, RZ, RZ, 0x7 ;  /* 0x00000007ff0c7424 */ /* 0x000fe200078e00ff */
[----:B------:R-:W-:-:S13]  /*14400*/  @!P2 IADD3 R2, P1, R31, R14, RZ ;  /* 0x0000000e1f02a210 */ /* 0x000fda0007f3e0ff */
[----:B------:R-:W-:Y:S05]  /*14410*/  WARPSYNC.COLLECTIVE R15, `(.L_x_444) ;  /* 0x000000000f087348 */ /* 0x000fea0003c00000 */
[----:B------:R0:W1:Y:S02]  /*14420*/  SHFL.IDX P6, R14, R13, R12, R11 ;  /* 0x0000000c0d0e7389 */ /* 0x00006400000c000b */
[----:B01----:R-:W-:Y:S01]  /*14430*/  ENDCOLLECTIVE ;  /* 0x000000000000791b */ /* 0x003fe20003800000 */
.L_x_444:
        /* <DEDUP_REMOVED lines=10> */
.L_x_445:
[----:B------:R-:W-:Y:S05]  /*144e0*/  BRA `(.L_x_446) ;  /* 0xffffffa800ec7947 */ /* 0x000fea000383ffff */
.L_x_323:
[----:B0-----:R0:W1:Y:S02]  /*144f0*/  SYNCS.PHASECHK.TRANS64.TRYWAIT P0, [R22+URZ+0x22820], R3 ;  /* 0x02282003160075a7 */ /* 0x001064000800017f */
[----:B-1----:R-:W-:Y:S05]  /*14500*/  @!P0 NANOSLEEP.SYNCS 0x989680 ;  /* 0x009896800000895d */ /* 0x002fea0003900000 */
[----:B------:R-:W1:Y:S02]  /*14510*/  @!P0 SYNCS.PHASECHK.TRANS64 P0, [R22+URZ+0x22820], R3 ;  /* 0x02282003160085a7 */ /* 0x000e64000800007f */
[----:B-1----:R-:W-:Y:S05]  /*14520*/  @!P0 BRA `(.L_x_323) ;  /* 0xfffffffc00f08947 */ /* 0x002fea000383ffff */
[----:B------:R-:W-:Y:S05]  /*14530*/  BRA `(.L_x_447) ;  /* 0xffffffac00487947 */ /* 0x000fea000383ffff */
.L_x_327:
[----:B0-----:R0:W1:Y:S02]  /*14540*/  SYNCS.PHASECHK.TRANS64.TRYWAIT P0, [R0+URZ+0x22880], R29 ;  /* 0x0228801d000075a7 */ /* 0x001064000800017f */
[----:B-1----:R-:W-:Y:S05]  /*14550*/  @!P0 NANOSLEEP.SYNCS 0x989680 ;  /* 0x009896800000895d */ /* 0x002fea0003900000 */
[----:B------:R-:W1:Y:S02]  /*14560*/  @!P0 SYNCS.PHASECHK.TRANS64 P0, [R0+URZ+0x22880], R29 ;  /* 0x0228801d000085a7 */ /* 0x000e64000800007f */
[----:B-1----:R-:W-:Y:S05]  /*14570*/  @!P0 BRA `(.L_x_327) ;  /* 0xfffffffc00f08947 */ /* 0x002fea000383ffff */
[----:B------:R-:W-:Y:S05]  /*14580*/  BRA `(.L_x_448) ;  /* 0xffffffb000747947 */ /* 0x000fea000383ffff */
.L_x_328:
[----:B------:R-:W-:Y:S01]  /*14590*/  BSSY B0, `(.L_x_449) ;  /* 0x0000008000007945 */ /* 0x000fe20003800000 */
[----:B------:R-:W-:Y:S01]  /*145a0*/  IMAD.MOV.U32 R13, RZ, RZ, R19 ;  /* 0x000000ffff0d7224 */ /* 0x000fe200078e0013 */
[----:B------:R-:W-:Y:S01]  /*145b0*/  MOV R11, 0x181f ;  /* 0x0000181f000b7802 */ /* 0x000fe20000000f00 */
[----:B------:R-:W-:Y:S02]  /*145c0*/  IMAD.MOV.U32 R12, RZ, RZ, RZ ;  /* 0x000000ffff0c7224 */ /* 0x000fe400078e00ff */
[----:B------:R-:W-:-:S07]  /*145d0*/  IMAD.MOV.U32 R15, RZ, RZ, -0x1 ;  /* 0xffffffffff0f7424 */ /* 0x000fce00078e00ff */
[----:B0-----:R-:W-:Y:S05]  /*145e0*/  WARPSYNC.COLLECTIVE R15, `(.L_x_450) ;  /* 0x000000000f087348 */ /* 0x001fea0003c00000 */
[----:B------:R1:W2:Y:S02]  /*145f0*/  SHFL.IDX P6, R14, R13, R12, R11 ;  /* 0x0000000c0d0e7389 */ /* 0x0002a400000c000b */
[----:B012---:R-:W-:Y:S01]  /*14600*/  ENDCOLLECTIVE ;  /* 0x000000000000791b */ /* 0x007fe20003800000 */
.L_x_450:
[----:B------:R-:W-:Y:S05]  /*14610*/  BSYNC B0 ;  /* 0x0000000000007941 */ /* 0x000fea0003800000 */
.L_x_449:
[----:B------:R-:W-:Y:S01]  /*14620*/  IMAD.MOV.U32 R13, RZ, RZ, R17 ;  /* 0x000000ffff0d7224 */ /* 0x000fe200078e0011 */
[----:B------:R-:W-:Y:S01]  /*14630*/  MOV R15, 0xffffffff ;  /* 0xffffffff000f7802 */ /* 0x000fe20000000f00 */
[----:B------:R-:W-:Y:S02]  /*14640*/  IMAD.MOV.U32 R12, RZ, RZ, RZ ;  /* 0x000000ffff0c7224 */ /* 0x000fe400078e00ff */
[----:B------:R-:W-:Y:S02]  /*14650*/  IMAD.MOV.U32 R11, RZ, RZ, 0x181f ;  /* 0x0000181fff0b7424 */ /* 0x000fe400078e00ff */
[----:B------:R-:W-:Y:S02]  /*14660*/  IMAD.MOV.U32 R3, RZ, RZ, R14 ;  /* 0x000000ffff037224 */ /* 0x000fe400078e000e */
[----:B------:R-:W-:-:S07]  /*14670*/  IMAD.IADD R6, R22, 0x1, R6 ;  /* 0x0000000116067824 */ /* 0x000fce00078e0206 */
[----:B------:R-:W-:Y:S05]  /*14680*/  WARPSYNC.COLLECTIVE R15, `(.L_x_451) ;  /* 0x000000000f087348 */ /* 0x000fea0003c00000 */
[----:B------:R0:W1:Y:S02]  /*14690*/  SHFL.IDX P6, R14, R13, R12, R11 ;  /* 0x0000000c0d0e7389 */ /* 0x00006400000c000b */
[----:B01----:R-:W-:Y:S01]  /*146a0*/  ENDCOLLECTIVE ;  /* 0x000000000000791b */ /* 0x003fe20003800000 */
.L_x_451:
[----:B------:R-:W-:Y:S02]  /*146b0*/  IMAD.MOV.U32 R13, RZ, RZ, R19 ;  /* 0x000000ffff0d7224 */ /* 0x000fe400078e0013 */
[----:B------:R-:W-:Y:S02]  /*146c0*/  IMAD.MOV.U32 R12, RZ, RZ, 0x1 ;  /* 0x00000001ff0c7424 */ /* 0x000fe400078e00ff */
[----:B------:R-:W-:-:S07]  /*146d0*/  IMAD.MOV.U32 R2, RZ, RZ, R14 ;  /* 0x000000ffff027224 */ /* 0x000fce00078e000e */
[----:B------:R-:W-:Y:S05]  /*146e0*/  WARPSYNC.COLLECTIVE R15, `(.L_x_452) ;  /* 0x000000000f087348 */ /* 0x000fea0003c00000 */
[----:B------:R0:W1:Y:S02]  /*146f0*/  SHFL.IDX P6, R14, R13, R12, R11 ;  /* 0x0000000c0d0e7389 */ /* 0x00006400000c000b */
[----:B01----:R-:W-:Y:S01]  /*14700*/  ENDCOLLECTIVE ;  /* 0x000000000000791b */ /* 0x003fe20003800000 */
.L_x_452:
        /* <DEDUP_REMOVED lines=11> */
.L_x_453:
[----:B------:R-:W-:Y:S02]  /*147c0*/  IMAD.MOV.U32 R13, RZ, RZ, R19 ;  /* 0x000000ffff0d7224 */ /* 0x000fe400078e0013 */
[----:B------:R-:W-:-:S05]  /*147d0*/  IMAD.MOV.U32 R12, RZ, RZ, R14 ;  /* 0x000000ffff0c7224 */ /* 0x000fca00078e000e */
[----:B------:R-:W-:Y:S01]  /*147e0*/  IADD3 R2, P0, R31, R12, RZ ;  /* 0x0000000c1f027210 */ /* 0x000fe20007f1e0ff */
[----:B------:R-:W-:-:S04]  /*147f0*/  IMAD.MOV.U32 R12, RZ, RZ, 0x2 ;  /* 0x00000002ff0c7424 */ /* 0x000fc800078e00ff */
[----:B------:R-:W-:-:S08]  /*14800*/  IMAD.X R3, RZ, RZ, R21, P0 ;  /* 0x000000ffff037224 */ /* 0x000fd000000e0615 */
[----:B------:R-:W-:Y:S05]  /*14810*/  WARPSYNC.COLLECTIVE R15, `(.L_x_454) ;  /* 0x000000000f087348 */ /* 0x000fea0003c00000 */
[----:B------:R0:W1:Y:S02]  /*14820*/  SHFL.IDX P6, R14, R13, R12, R11 ;  /* 0x0000000c0d0e7389 */ /* 0x00006400000c000b */
[----:B01----:R-:W-:Y:S01]  /*14830*/  ENDCOLLECTIVE ;  /* 0x000000000000791b */ /* 0x003fe20003800000 */
.L_x_454:
        /* <DEDUP_REMOVED lines=9> */
.L_x_455:
[----:B------:R-:W-:Y:S02]  /*148d0*/  IMAD.MOV.U32 R13, RZ, RZ, R19 ;  /* 0x000000ffff0d7224 */ /* 0x000fe400078e0013 */
[----:B------:R-:W-:Y:S02]  /*148e0*/  IMAD.MOV.U32 R12, RZ, RZ, 0x3 ;  /* 0x00000003ff0c7424 */ /* 0x000fe400078e00ff */
[----:B------:R-:W-:-:S05]  /*148f0*/  IMAD.MOV.U32 R11, RZ, RZ, R14 ;  /* 0x000000ffff0b7224 */ /* 0x000fca00078e000e */
[----:B------:R-:W-:Y:S02]  /*14900*/  IADD3 R2, P0, R31, R11, RZ ;  /* 0x0000000b1f027210 */ /* 0x000fe40007f1e0ff */
[----:B------:R-:W-:-:S03]  /*14910*/  MOV R11, 0x181f ;  /* 0x0000181f000b7802 */ /* 0x000fc60000000f00 */
[----:B------:R-:W-:-:S08]  /*14920*/  IMAD.X R3, RZ, RZ, R20, P0 ;  /* 0x000000ffff037224 */ /* 0x000fd000000e0614 */
[----:B------:R-:W-:Y:S05]  /*14930*/  WARPSYNC.COLLECTIVE R15, `(.L_x_456) ;  /* 0x000000000f087348 */ /* 0x000fea0003c00000 */
[----:B------:R0:W1:Y:S02]  /*14940*/  SHFL.IDX P6, R14, R13, R12, R11 ;  /* 0x0000000c0d0e7389 */ /* 0x00006400000c000b */
[----:B01----:R-:W-:Y:S01]  /*14950*/  ENDCOLLECTIVE ;  /* 0x000000000000791b */ /* 0x003fe20003800000 */
.L_x_456:
        /* <DEDUP_REMOVED lines=9> */
.L_x_457:
[----:B------:R-:W-:Y:S01]  /*149f0*/  IMAD.MOV.U32 R13, RZ, RZ, R19 ;  /* 0x000000ffff0d7224 */ /* 0x000fe200078e0013 */
[----:B------:R-:W-:Y:S01]  /*14a00*/  MOV R12, 0x4 ;  /* 0x00000004000c7802 */ /* 0x000fe20000000f00 */
[----:B------:R-:W-:-:S07]  /*14a10*/  IMAD.MOV.U32 R2, RZ, RZ, R14 ;  /* 0x000000ffff027224 */ /* 0x000fce00078e000e */
[----:B------:R-:W-:Y:S05]  /*14a20*/  WARPSYNC.COLLECTIVE R15, `(.L_x_458) ;  /* 0x000000000f087348 */ /* 0x000fea0003c00000 */
[----:B------:R0:W1:Y:S02]  /*14a30*/  SHFL.IDX P6, R14, R13, R12, R11 ;  /* 0x0000000c0d0e7389 */ /* 0x00006400000c000b */
[----:B01----:R-:W-:Y:S01]  /*14a40*/  ENDCOLLECTIVE ;  /* 0x000000000000791b */ /* 0x003fe20003800000 */
.L_x_458:
[----:B------:R-:W-:-:S05]  /*14a50*/  IADD3 R2, P0, R31, R2, RZ ;  /* 0x000000021f027210 */ /* 0x000fca0007f1e0ff */
        /* <DEDUP_REMOVED lines=10> */
.L_x_459:
[----:B------:R-:W-:Y:S01]  /*14b00*/  IMAD.MOV.U32 R13, RZ, RZ, R19 ;  /* 0x000000ffff0d7224 */ /* 0x000fe200078e0013 */
[----:B------:R-:W-:Y:S01]  /*14b10*/  MOV R12, 0x5 ;  /* 0x00000005000c7802 */ /* 0x000fe20000000f00 */
[----:B------:R-:W-:-:S07]  /*14b20*/  IMAD.MOV.U32 R2, RZ, RZ, R14 ;  /* 0x000000ffff027224 */ /* 0x000fce00078e000e */
[----:B------:R-:W-:Y:S05]  /*14b30*/  WARPSYNC.COLLECTIVE R15, `(.L_x_460) ;  /* 0x000000000f087348 */ /* 0x000fea0003c00000 */
[----:B------:R0:W1:Y:S02]  /*14b40*/  SHFL.IDX P6, R14, R13, R12, R11 ;  /* 0x0000000c0d0e7389 */ /* 0x00006400000c000b */
[----:B01----:R-:W-:Y:S01]  /*14b50*/  ENDCOLLECTIVE ;  /* 0x000000000000791b */ /* 0x003fe20003800000 */
.L_x_460:
        /* <DEDUP_REMOVED lines=11> */
.L_x_461:
[----:B------:R-:W-:Y:S01]  /*14c10*/  IMAD.MOV.U32 R13, RZ, RZ, R19 ;  /* 0x000000ffff0d7224 */ /* 0x000fe200078e0013 */
[----:B------:R-:W-:Y:S01]  /*14c20*/  MOV R12, 0x6 ;  /* 0x00000006000c7802 */ /* 0x000fe20000000f00 */
[----:B------:R-:W-:-:S07]  /*14c30*/  IMAD.MOV.U32 R2, RZ, RZ, R14 ;  /* 0x000000ffff027224 */ /* 0x000fce00078e000e */
[----:B------:R-:W-:Y:S05]  /*14c40*/  WARPSYNC.COLLECTIVE R15, `(.L_x_462) ;  /* 0x000000000f087348 */ /* 0x000fea0003c00000 */
[----:B------:R0:W1:Y:S02]  /*14c50*/  SHFL.IDX P6, R14, R13, R12, R11 ;  /* 0x0000000c0d0e7389 */ /* 0x00006400000c000b */
[----:B01----:R-:W-:Y:S01]  /*14c60*/  ENDCOLLECTIVE ;  /* 0x000000000000791b */ /* 0x003fe20003800000 */
.L_x_462:
        /* <DEDUP_REMOVED lines=11> */
.L_x_463:
[----:B------:R-:W-:Y:S02]  /*14d20*/  IMAD.MOV.U32 R13, RZ, RZ, R19 ;  /* 0x000000ffff0d7224 */ /* 0x000fe400078e0013 */
[----:B------:R-:W-:Y:S02]  /*14d30*/  IMAD.MOV.U32 R12, RZ, RZ, 0x7 ;  /* 0x00000007ff0c7424 */ /* 0x000fe400078e00ff */
[----:B------:R-:W-:-:S07]  /*14d40*/  IMAD.MOV.U32 R2, RZ, RZ, R14 ;  /* 0x000000ffff027224 */ /* 0x000fce00078e000e */
[----:B------:R-:W-:Y:S05]  /*14d50*/  WARPSYNC.COLLECTIVE R15, `(.L_x_464) ;  /* 0x000000000f087348 */ /* 0x000fea0003c00000 */
[----:B------:R0:W1:Y:S02]  /*14d60*/  SHFL.IDX P6, R14, R13, R12, R11 ;  /* 0x0000000c0d0e7389 */ /* 0x00006400000c000b */
[----:B01----:R-:W-:Y:S01]  /*14d70*/  ENDCOLLECTIVE ;  /* 0x000000000000791b */ /* 0x003fe20003800000 */
.L_x_464:
        /* <DEDUP_REMOVED lines=11> */
.L_x_465:
[----:B------:R-:W-:Y:S01]  /*14e30*/  IMAD.MOV.U32 R13, RZ, RZ, R10 ;  /* 0x000000ffff0d7224 */ /* 0x000fe200078e000a */
[----:B------:R-:W-:Y:S01]  /*14e40*/  MOV R12, RZ ;  /* 0x000000ff000c7202 */ /* 0x000fe20000000f00 */
[----:B------:R-:W-:-:S05]  /*14e50*/  IMAD.MOV.U32 R11, RZ, RZ, R14 ;  /* 0x000000ffff0b7224 */ /* 0x000fca00078e000e */
[----:B------:R-:W-:Y:S01]  /*14e60*/  IADD3 R2, P0, R31, R11, RZ ;  /* 0x0000000b1f027210 */ /* 0x000fe20007f1e0ff */
[----:B------:R-:W-:-:S04]  /*14e70*/  IMAD.MOV.U32 R11, RZ, RZ, 0x181f ;  /* 0x0000181fff0b7424 */ /* 0x000fc800078e00ff */
[----:B------:R-:W-:-:S08]  /*14e80*/  IMAD.X R3, RZ, RZ, R19, P0 ;  /* 0x000000ffff037224 */ /* 0x000fd000000e0613 */
[----:B------:R-:W-:Y:S05]  /*14e90*/  WARPSYNC.COLLECTIVE R15, `(.L_x_466) ;  /* 0x000000000f087348 */ /* 0x000fea0003c00000 */
[----:B------:R0:W1:Y:S02]  /*14ea0*/  SHFL.IDX P6, R14, R13, R12, R11 ;  /* 0x0000000c0d0e7389 */ /* 0x00006400000c000b */
[----:B01----:R-:W-:Y:S01]  /*14eb0*/  ENDCOLLECTIVE ;  /* 0x000000000000791b */ /* 0x003fe20003800000 */
.L_x_466:
        /* <DEDUP_REMOVED lines=9> */
.L_x_467:
        /* <DEDUP_REMOVED lines=8> */
.L_x_468:
        /* <DEDUP_REMOVED lines=9> */
.L_x_469:
[----:B------:R-:W-:Y:S01]  /*15060*/  IMAD.MOV.U32 R2, RZ, RZ, R14 ;  /* 0x000000ffff027224 */ /* 0x000fe200078e000e */
[----:B------:R-:W-:Y:S06]  /*15070*/  BRA `(.L_x_470) ;  /* 0xffffffac000c7947 */ /* 0x000fec000383ffff */
.L_x_333:
[----:B--2---:R2:W3:Y:S02]  /*15080*/  SYNCS.PHASECHK.TRANS64.TRYWAIT P0, [R0+URZ+0x22840], R29 ;  /* 0x0228401d000075a7 */ /* 0x0044e4000800017f */
[----:B---3--:R-:W-:Y:S05]  /*15090*/  @!P0 NANOSLEEP.SYNCS 0x989680 ;  /* 0x009896800000895d */ /* 0x008fea0003900000 */
[----:B------:R-:W3:Y:S02]  /*150a0*/  @!P0 SYNCS.PHASECHK.TRANS64 P0, [R0+URZ+0x22840], R29 ;  /* 0x0228401d000085a7 */ /* 0x000ee4000800007f */
[----:B---3--:R-:W-:Y:S05]  /*150b0*/  @!P0 BRA `(.L_x_333) ;  /* 0xfffffffc00f08947 */ /* 0x008fea000383ffff */
[----:B------:R-:W-:Y:S05]  /*150c0*/  BRA `(.L_x_471) ;  /* 0xffffffac005c7947 */ /* 0x000fea000383ffff */
.L_x_334:
[----:B------:R-:W-:Y:S01]  /*150d0*/  BSSY B0, `(.L_x_472) ;  /* 0x0000008000007945 */ /* 0x000fe20003800000 */
[----:B------:R-:W-:Y:S01]  /*150e0*/  IMAD.MOV.U32 R13, RZ, RZ, R4 ;  /* 0x000000ffff0d7224 */ /* 0x000fe200078e0004 */
[----:B------:R-:W-:Y:S01]  /*150f0*/  MOV R12, RZ ;  /* 0x000000ff000c7202 */ /* 0x000fe20000000f00 */
[----:B------:R-:W-:Y:S02]  /*15100*/  IMAD.MOV.U32 R11, RZ, RZ, 0x181f ;  /* 0x0000181fff0b7424 */ /* 0x000fe400078e00ff */
[----:B------:R-:W-:-:S07]  /*15110*/  IMAD.MOV.U32 R15, RZ, RZ, -0x1 ;  /* 0xffffffffff0f7424 */ /* 0x000fce00078e00ff */
[----:B-12---:R-:W-:Y:S05]  /*15120*/  WARPSYNC.COLLECTIVE R15, `(.L_x_473) ;  /* 0x000000000f087348 */ /* 0x006fea0003c00000 */
[----:B------:R0:W3:Y:S02]  /*15130*/  SHFL.IDX P6, R14, R13, R12, R11 ;  /* 0x0000000c0d0e7389 */ /* 0x0000e400000c000b */
[----:B0123--:R-:W-:Y:S01]  /*15140*/  ENDCOLLECTIVE ;  /* 0x000000000000791b */ /* 0x00ffe20003800000 */
.L_x_473:
[----:B------:R-:W-:Y:S05]  /*15150*/  BSYNC B0 ;  /* 0x0000000000007941 */ /* 0x000fea0003800000 */
.L_x_472:
        /* <DEDUP_REMOVED lines=8> */
.L_x_474:
[----:B------:R-:W-:Y:S02]  /*151e0*/  IMAD.MOV.U32 R13, RZ, RZ, R4 ;  /* 0x000000ffff0d7224 */ /* 0x000fe400078e0004 */
[----:B------:R-:W-:Y:S02]  /*151f0*/  IMAD.MOV.U32 R12, RZ, RZ, 0x1 ;  /* 0x00000001ff0c7424 */ /* 0x000fe400078e00ff */
[----:B------:R-:W-:-:S07]  /*15200*/  IMAD.MOV.U32 R2, RZ, RZ, R14 ;  /* 0x000000ffff027224 */ /* 0x000fce00078e000e */
[----:B------:R-:W-:Y:S05]  /*15210*/  WARPSYNC.COLLECTIVE R15, `(.L_x_475) ;  /* 0x000000000f087348 */ /* 0x000fea0003c00000 */
[----:B------:R0:W1:Y:S02]  /*15220*/  SHFL.IDX P6, R14, R13, R12, R11 ;  /* 0x0000000c0d0e7389 */ /* 0x00006400000c000b */
[----:B01----:R-:W-:Y:S01]  /*15230*/  ENDCOLLECTIVE ;  /* 0x000000000000791b */ /* 0x003fe20003800000 */
.L_x_475:
        /* <DEDUP_REMOVED lines=11> */
.L_x_476:
        /* <DEDUP_REMOVED lines=8> */
.L_x_477:
        /* <DEDUP_REMOVED lines=9> */
.L_x_478:
        /* <DEDUP_REMOVED lines=9> */
.L_x_479:
        /* <DEDUP_REMOVED lines=9> */
.L_x_480:
[----:B------:R-:W-:Y:S02]  /*15520*/  IMAD.MOV.U32 R13, RZ, RZ, R4 ;  /* 0x000000ffff0d7224 */ /* 0x000fe400078e0004 */
[----:B------:R-:W-:Y:S01]  /*15530*/  IMAD.MOV.U32 R12, RZ, RZ, 0x4 ;  /* 0x00000004ff0c7424 */ /* 0x000fe200078e00ff */
[----:B------:R-:W-:-:S13]  /*15540*/  IADD3 R2, P0, R31, R14, RZ ;  /* 0x0000000e1f027210 */ /* 0x000fda0007f1e0ff */
[----:B------:R-:W-:Y:S05]  /*15550*/  WARPSYNC.COLLECTIVE R15, `(.L_x_481) ;  /* 0x000000000f087348 */ /* 0x000fea0003c00000 */
[----:B------:R0:W1:Y:S02]  /*15560*/  SHFL.IDX P6, R14, R13, R12, R11 ;  /* 0x0000000c0d0e7389 */ /* 0x00006400000c000b */
[----:B01----:R-:W-:Y:S01]  /*15570*/  ENDCOLLECTIVE ;  /* 0x000000000000791b */ /* 0x003fe20003800000 */
.L_x_481:
        /* <DEDUP_REMOVED lines=10> */
.L_x_482:
[----:B------:R-:W-:Y:S02]  /*15620*/  IMAD.MOV.U32 R13, RZ, RZ, R4 ;  /* 0x000000ffff0d7224 */ /* 0x000fe400078e0004 */
[----:B------:R-:W-:Y:S01]  /*15630*/  IMAD.MOV.U32 R12, RZ, RZ, 0x5 ;  /* 0x00000005ff0c7424 */ /* 0x000fe200078e00ff */
[----:B------:R-:W-:-:S13]  /*15640*/  IADD3 R2, P0, R31, R14, RZ ;  /* 0x0000000e1f027210 */ /* 0x000fda0007f1e0ff */
[----:B------:R-:W-:Y:S05]  /*15650*/  WARPSYNC.COLLECTIVE R15, `(.L_x_483) ;  /* 0x000000000f087348 */ /* 0x000fea0003c00000 */
[----:B------:R0:W1:Y:S02]  /*15660*/  SHFL.IDX P6, R14, R13, R12, R11 ;  /* 0x0000000c0d0e7389 */ /* 0x00006400000c000b */
[----:B01----:R-:W-:Y:S01]  /*15670*/  ENDCOLLECTIVE ;  /* 0x000000000000791b */ /* 0x003fe20003800000 */
.L_x_483:
        /* <DEDUP_REMOVED lines=10> */
.L_x_484:
[----:B------:R-:W-:Y:S02]  /*15720*/  IMAD.MOV.U32 R13, RZ, RZ, R4 ;  /* 0x000000ffff0d7224 */ /* 0x000fe400078e0004 */
[----:B------:R-:W-:Y:S01]  /*15730*/  IMAD.MOV.U32 R12, RZ, RZ, 0x6 ;  /* 0x00000006ff0c7424 */ /* 0x000fe200078e00ff */
[----:B------:R-:W-:-:S13]  /*15740*/  IADD3 R2, P0, R31, R14, RZ ;  /* 0x0000000e1f027210 */ /* 0x000fda0007f1e0ff */
[----:B------:R-:W-:Y:S05]  /*15750*/  WARPSYNC.COLLECTIVE R15, `(.L_x_485) ;  /* 0x000000000f087348 */ /* 0x000fea0003c00000 */
[----:B------:R0:W1:Y:S02]  /*15760*/  SHFL.IDX P6, R14, R13, R12, R11 ;  /* 0x0000000c0d0e7389 */ /* 0x00006400000c000b */
[----:B01----:R-:W-:Y:S01]  /*15770*/  ENDCOLLECTIVE ;  /* 0x000000000000791b */ /* 0x003fe20003800000 */
.L_x_485:
        /* <DEDUP_REMOVED lines=10> */
.L_x_486:
[----:B------:R-:W-:Y:S02]  /*15820*/  IMAD.MOV.U32 R13, RZ, RZ, R4 ;  /* 0x000000ffff0d7224 */ /* 0x000fe400078e0004 */
[----:B------:R-:W-:Y:S01]  /*15830*/  IMAD.MOV.U32 R12, RZ, RZ, 0x7 ;  /* 0x00000007ff0c7424 */ /* 0x000fe200078e00ff */
[----:B------:R-:W-:-:S07]  /*15840*/  MOV R2, R14 ;  /* 0x0000000e00027202 */ /* 0x000fce0000000f00 */
[----:B------:R-:W-:Y:S05]  /*15850*/  WARPSYNC.COLLECTIVE R15, `(.L_x_487) ;  /* 0x000000000f087348 */ /* 0x000fea0003c00000 */
[----:B------:R0:W1:Y:S02]  /*15860*/  SHFL.IDX P6, R14, R13, R12, R11 ;  /* 0x0000000c0d0e7389 */ /* 0x00006400000c000b */
[----:B01----:R-:W-:Y:S01]  /*15870*/  ENDCOLLECTIVE ;  /* 0x000000000000791b */ /* 0x003fe20003800000 */
.L_x_487:
        /* <DEDUP_REMOVED lines=11> */
.L_x_488:
[----:B------:R-:W-:Y:S02]  /*15930*/  IMAD.MOV.U32 R13, RZ, RZ, R8 ;  /* 0x000000ffff0d7224 */ /* 0x000fe400078e0008 */
[----:B------:R-:W-:Y:S02]  /*15940*/  IMAD.MOV.U32 R12, RZ, RZ, RZ ;  /* 0x000000ffff0c7224 */ /* 0x000fe400078e00ff */
[----:B------:R-:W-:-:S07]  /*15950*/  IMAD.MOV.U32 R9, RZ, RZ, R14 ;  /* 0x000000ffff097224 */ /* 0x000fce00078e000e */
[----:B------:R-:W-:Y:S05]  /*15960*/  WARPSYNC.COLLECTIVE R15, `(.L_x_489) ;  /* 0x000000000f087348 */ /* 0x000fea0003c00000 */
[----:B------:R0:W1:Y:S02]  /*15970*/  SHFL.IDX P6, R14, R13, R12, R11 ;  /* 0x0000000c0d0e7389 */ /* 0x00006400000c000b */
[----:B01----:R-:W-:Y:S01]  /*15980*/  ENDCOLLECTIVE ;  /* 0x000000000000791b */ /* 0x003fe20003800000 */
.L_x_489:
        /* <DEDUP_REMOVED lines=11> */
.L_x_490:
[----:B------:R-:W-:Y:S02]  /*15a40*/  IMAD.MOV.U32 R13, RZ, RZ, R8 ;  /* 0x000000ffff0d7224 */ /* 0x000fe400078e0008 */
[----:B------:R-:W-:Y:S01]  /*15a50*/  IMAD.MOV.U32 R12, RZ, RZ, 0x1 ;  /* 0x00000001ff0c7424 */ /* 0x000fe200078e00ff */
[----:B------:R-:W-:-:S07]  /*15a60*/  MOV R5, R14 ;  /* 0x0000000e00057202 */ /* 0x000fce0000000f00 */
[----:B------:R-:W-:Y:S05]  /*15a70*/  WARPSYNC.COLLECTIVE R15, `(.L_x_491) ;  /* 0x000000000f087348 */ /* 0x000fea0003c00000 */
[----:B------:R0:W1:Y:S02]  /*15a80*/  SHFL.IDX P6, R14, R13, R12, R11 ;  /* 0x0000000c0d0e7389 */ /* 0x00006400000c000b */
[----:B01----:R-:W-:Y:S01]  /*15a90*/  ENDCOLLECTIVE ;  /* 0x000000000000791b */ /* 0x003fe20003800000 */
.L_x_491:
        /* <DEDUP_REMOVED lines=11> */
.L_x_492:
[----:B------:R-:W-:Y:S05]  /*15b50*/  BRA `(.L_x_493) ;  /* 0xffffffa400fc7947 */ /* 0x000fea000383ffff */
.L_x_339:
[----:B0-----:R0:W1:Y:S02]  /*15b60*/  SYNCS.PHASECHK.TRANS64.TRYWAIT P2, [R17+URZ+0x22870], R0 ;  /* 0x02287000110075a7 */ /* 0x001064000804017f */
[----:B-1----:R-:W-:Y:S05]  /*15b70*/  @!P2 NANOSLEEP.SYNCS 0x989680 ;  /* 0x009896800000a95d */ /* 0x002fea0003900000 */
[----:B------:R-:W1:Y:S02]  /*15b80*/  @!P2 SYNCS.PHASECHK.TRANS64 P2, [R17+URZ+0x22870], R0 ;  /* 0x022870001100a5a7 */ /* 0x000e64000804007f */
[----:B-1----:R-:W-:Y:S05]  /*15b90*/  @!P2 BRA `(.L_x_339) ;  /* 0xfffffffc00f0a947 */ /* 0x002fea000383ffff */
[----:B------:R-:W-:Y:S05]  /*15ba0*/  BRA `(.L_x_494) ;  /* 0xffffffa800607947 */ /* 0x000fea000383ffff */
.L_x_341:
[----:B0-----:R0:W1:Y:S02]  /*15bb0*/  SYNCS.PHASECHK.TRANS64.TRYWAIT P2, [R17+URZ+0x22860], R0 ;  /* 0x02286000110075a7 */ /* 0x001064000804017f */
[----:B-1----:R-:W-:Y:S05]  /*15bc0*/  @!P2 NANOSLEEP.SYNCS 0x989680 ;  /* 0x009896800000a95d */ /* 0x002fea0003900000 */
[----:B------:R-:W1:Y:S02]  /*15bd0*/  @!P2 SYNCS.PHASECHK.TRANS64 P2, [R17+URZ+0x22860], R0 ;  /* 0x022860001100a5a7 */ /* 0x000e64000804007f */
[----:B-1----:R-:W-:Y:S05]  /*15be0*/  @!P2 BRA `(.L_x_341) ;  /* 0xfffffffc00f0a947 */ /* 0x002fea000383ffff */
[----:B------:R-:W-:Y:S05]  /*15bf0*/  BRA `(.L_x_495) ;  /* 0xffffffa800707947 */ /* 0x000fea000383ffff */
.L_x_349:
[----:B-1----:R1:W2:Y:S02]  /*15c00*/  SYNCS.PHASECHK.TRANS64.TRYWAIT P1, [R17+URZ+0x22870], R0 ;  /* 0x02287000110075a7 */ /* 0x0022a4000802017f */
[----:B--2---:R-:W-:Y:S05]  /*15c10*/  @!P1 NANOSLEEP.SYNCS 0x989680 ;  /* 0x009896800000995d */ /* 0x004fea0003900000 */
[----:B------:R-:W2:Y:S02]  /*15c20*/  @!P1 SYNCS.PHASECHK.TRANS64 P1, [R17+URZ+0x22870], R0 ;  /* 0x02287000110095a7 */ /* 0x000ea4000802007f */
[----:B--2---:R-:W-:Y:S05]  /*15c30*/  @!P1 BRA `(.L_x_349) ;  /* 0xfffffffc00f09947 */ /* 0x004fea000383ffff */
[----:B------:R-:W-:Y:S05]  /*15c40*/  BRA `(.L_x_496) ;  /* 0xffffffb000307947 */ /* 0x000fea000383ffff */
.L_x_351:
[----:B-1----:R1:W2:Y:S02]  /*15c50*/  SYNCS.PHASECHK.TRANS64.TRYWAIT P1, [R17+URZ+0x22860], R0 ;  /* 0x02286000110075a7 */ /* 0x0022a4000802017f */
[----:B--2---:R-:W-:Y:S05]  /*15c60*/  @!P1 NANOSLEEP.SYNCS 0x989680 ;  /* 0x009896800000995d */ /* 0x004fea0003900000 */
[----:B------:R-:W2:Y:S02]  /*15c70*/  @!P1 SYNCS.PHASECHK.TRANS64 P1, [R17+URZ+0x22860], R0 ;  /* 0x02286000110095a7 */ /* 0x000ea4000802007f */
[----:B--2---:R-:W-:Y:S05]  /*15c80*/  @!P1 BRA `(.L_x_351) ;  /* 0xfffffffc00f09947 */ /* 0x004fea000383ffff */
[----:B------:R-:W-:Y:S05]  /*15c90*/  BRA `(.L_x_497) ;  /* 0xffffffb000407947 */ /* 0x000fea000383ffff */
.L_x_365:
[----:B0-----:R0:W3:Y:S02]  /*15ca0*/  SYNCS.PHASECHK.TRANS64.TRYWAIT P0, [R5+URZ+0x22820], R0 ;  /* 0x02282000050075a7 */ /* 0x0010e4000800017f */
[----:B---3--:R-:W-:Y:S05]  /*15cb0*/  @!P0 NANOSLEEP.SYNCS 0x989680 ;  /* 0x009896800000895d */ /* 0x008fea0003900000 */
[----:B------:R-:W3:Y:S02]  /*15cc0*/  @!P0 SYNCS.PHASECHK.TRANS64 P0, [R5+URZ+0x22820], R0 ;  /* 0x02282000050085a7 */ /* 0x000ee4000800007f */
[----:B---3--:R-:W-:Y:S05]  /*15cd0*/  @!P0 BRA `(.L_x_365) ;  /* 0xfffffffc00f08947 */ /* 0x008fea000383ffff */
[----:B------:R-:W-:Y:S05]  /*15ce0*/  BRA `(.L_x_498) ;  /* 0xffffffc0002c7947 */ /* 0x000fea000383ffff */
.L_x_366:
[----:B------:R-:W3:Y:S01]  /*15cf0*/  S2R R2, SR_TID.X ;  /* 0x0000000000027919 */ /* 0x000ee20000002100 */
[----:B------:R-:W-:Y:S01]  /*15d00*/  BSSY B0, `(.L_x_499) ;  /* 0x000000a000007945 */ /* 0x000fe20003800000 */
[----:B------:R-:W-:Y:S02]  /*15d10*/  IMAD.MOV.U32 R12, RZ, RZ, RZ ;  /* 0x000000ffff0c7224 */ /* 0x000fe400078e00ff */
[----:B------:R-:W-:Y:S02]  /*15d20*/  IMAD.MOV.U32 R11, RZ, RZ, 0x1f ;  /* 0x0000001fff0b7424 */ /* 0x000fe400078e00ff */
[----:B------:R-:W-:Y:S01]  /*15d30*/  IMAD.MOV.U32 R15, RZ, RZ, -0x1 ;  /* 0xffffffffff0f7424 */ /* 0x000fe200078e00ff */
[----:B---3--:R-:W-:-:S04]  /*15d40*/  SHF.R.U32.HI R2, RZ, 0x5, R2 ;  /* 0x00000005ff027819 */ /* 0x008fc80000011602 */
[----:B------:R-:W-:-:S04]  /*15d50*/  LOP3.LUT R2, R2, 0x3, RZ, 0xc0, !PT ;  /* 0x0000000302027812 */ /* 0x000fc800078ec0ff */
[----:B--2---:R-:W-:-:S07]  /*15d60*/  MOV R13, R2 ;  /* 0x00000002000d7202 */ /* 0x004fce0000000f00 */
[----:B01----:R-:W-:Y:S05]  /*15d70*/  WARPSYNC.COLLECTIVE R15, `(.L_x_500) ;  /* 0x000000000f087348 */ /* 0x003fea0003c00000 */
[----:B------:R2:W3:Y:S02]  /*15d80*/  SHFL.IDX P6, R14, R13, R12, R11 ;  /* 0x0000000c0d0e7389 */ /* 0x0004e400000c000b */
[----:B0123--:R-:W-:Y:S01]  /*15d90*/  ENDCOLLECTIVE ;  /* 0x000000000000791b */ /* 0x00ffe20003800000 */
.L_x_500:
[----:B------:R-:W-:Y:S05]  /*15da0*/  BSYNC B0 ;  /* 0x0000000000007941 */ /* 0x000fea0003800000 */
.L_x_499:
[----:B------:R-:W-:Y:S05]  /*15db0*/  BRA `(.L_x_501) ;  /* 0xffffffc000147947 */ /* 0x000fea000383ffff */
.L_x_369:
[----:B------:R-:W-:Y:S01]  /*15dc0*/  BSSY B1, `(.L_x_502) ;  /* 0x0000006000017945 */ /* 0x000fe20003800000 */
[----:B------:R-:W-:-:S07]  /*15dd0*/  IMAD.MOV.U32 R15, RZ, RZ, -0x1 ;  /* 0xffffffffff0f7424 */ /* 0x000fce00078e00ff */
[----:B012---:R-:W-:Y:S05]  /*15de0*/  WARPSYNC.COLLECTIVE R15, `(.L_x_503) ;  /* 0x000000000f0c7348 */ /* 0x007fea0003c00000 */
[----:B------:R-:W-:Y:S02]  /*15df0*/  ELECT P6, UR62, PT ;  /* 0x00000000003e782f */ /* 0x000fe400038c0000 */
[----:B------:R-:W-:Y:S01]  /*15e00*/  MOV R14, UR62 ;  /* 0x0000003e000e7c02 */ /* 0x000fe20008000f00 */
[----:B012---:R-:W-:Y:S10]  /*15e10*/  ENDCOLLECTIVE ;  /* 0x000000000000791b */ /* 0x007ff40003800000 */
.L_x_503:
[----:B------:R-:W-:Y:S05]  /*15e20*/  BSYNC B1 ;  /* 0x0000000000017941 */ /* 0x000fea0003800000 */
.L_x_502:
[----:B------:R-:W-:Y:S05]  /*15e30*/  BRA `(.L_x_504) ;  /* 0xffffffc0000c7947 */ /* 0x000fea000383ffff */
.L_x_371:
[----:B0-----:R0:W3:Y:S02]  /*15e40*/  SYNCS.PHASECHK.TRANS64.TRYWAIT P1, [R3+URZ+0x22840], R2 ;  /* 0x02284002030075a7 */ /* 0x0010e4000802017f */
[----:B---3--:R-:W-:Y:S05]  /*15e50*/  @!P1 NANOSLEEP.SYNCS 0x989680 ;  /* 0x009896800000995d */ /* 0x008fea0003900000 */
[----:B------:R-:W3:Y:S02]  /*15e60*/  @!P1 SYNCS.PHASECHK.TRANS64 P1, [R3+URZ+0x22840], R2 ;  /* 0x02284002030095a7 */ /* 0x000ee4000802007f */
[----:B---3--:R-:W-:Y:S05]  /*15e70*/  @!P1 BRA `(.L_x_371) ;  /* 0xfffffffc00f09947 */ /* 0x008fea000383ffff */
[----:B------:R-:W-:Y:S05]  /*15e80*/  BRA `(.L_x_505) ;  /* 0xffffffc0002c7947 */ /* 0x000fea000383ffff */
.L_x_373:
[----:B---3--:R3:W4:Y:S02]  /*15e90*/  SYNCS.PHASECHK.TRANS64.TRYWAIT P1, [R5+URZ+0x22840], R0 ;  /* 0x02284000050075a7 */ /* 0x008724000802017f */
[----:B----4-:R-:W-:Y:S05]  /*15ea0*/  @!P1 NANOSLEEP.SYNCS 0x989680 ;  /* 0x009896800000995d */ /* 0x010fea0003900000 */
[----:B------:R-:W4:Y:S02]  /*15eb0*/  @!P1 SYNCS.PHASECHK.TRANS64 P1, [R5+URZ+0x22840], R0 ;  /* 0x02284000050095a7 */ /* 0x000f24000802007f */
[----:B----4-:R-:W-:Y:S05]  /*15ec0*/  @!P1 BRA `(.L_x_373) ;  /* 0xfffffffc00f09947 */ /* 0x010fea000383ffff */
[----:B------:R-:W-:Y:S05]  /*15ed0*/  BRA `(.L_x_506) ;  /* 0xffffffc000387947 */ /* 0x000fea000383ffff */
.L_x_375:
[----:B----4-:R4:W0:Y:S02]  /*15ee0*/  SYNCS.PHASECHK.TRANS64.TRYWAIT P1, [R3+URZ+0x22860], R2 ;  /* 0x02286002030075a7 */ /* 0x010824000802017f */
[----:B0-----:R-:W-:Y:S05]  /*15ef0*/  @!P1 NANOSLEEP.SYNCS 0x989680 ;  /* 0x009896800000995d */ /* 0x001fea0003900000 */
[----:B------:R-:W0:Y:S02]  /*15f00*/  @!P1 SYNCS.PHASECHK.TRANS64 P1, [R3+URZ+0x22860], R2 ;  /* 0x02286002030095a7 */ /* 0x000e24000802007f */
[----:B0-----:R-:W-:Y:S05]  /*15f10*/  @!P1 BRA `(.L_x_375) ;  /* 0xfffffffc00f09947 */ /* 0x001fea000383ffff */
[----:B------:R-:W-:Y:S05]  /*15f20*/  BRA `(.L_x_507) ;  /* 0xffffffc000347947 */ /* 0x000fea000383ffff */
.L_x_377:
[----:B------:R0:W0:Y:S02]  /*15f30*/  SYNCS.PHASECHK.TRANS64.TRYWAIT P1, [R5+URZ+0x22860], R0 ;  /* 0x02286000050075a7 */ /* 0x000024000802017f */
[----:B0-----:R-:W-:Y:S05]  /*15f40*/  @!P1 NANOSLEEP.SYNCS 0x989680 ;  /* 0x009896800000995d */ /* 0x001fea0003900000 */
[----:B------:R-:W0:Y:S02]  /*15f50*/  @!P1 SYNCS.PHASECHK.TRANS64 P1, [R5+URZ+0x22860], R0 ;  /* 0x02286000050095a7 */ /* 0x000e24000802007f */
[----:B0-----:R-:W-:Y:S05]  /*15f60*/  @!P1 BRA `(.L_x_377) ;  /* 0xfffffffc00f09947 */ /* 0x001fea000383ffff */
[----:B------:R-:W-:Y:S05]  /*15f70*/  BRA `(.L_x_508) ;  /* 0xffffffc000307947 */ /* 0x000fea000383ffff */
.L_x_379:
[----:B------:R0:W0:Y:S02]  /*15f80*/  SYNCS.PHASECHK.TRANS64.TRYWAIT P1, [R3+URZ+0x22880], R2 ;  /* 0x02288002030075a7 */ /* 0x000024000802017f */
[----:B0-----:R-:W-:Y:S05]  /*15f90*/  @!P1 NANOSLEEP.SYNCS 0x989680 ;  /* 0x009896800000995d */ /* 0x001fea0003900000 */
[----:B------:R-:W0:Y:S02]  /*15fa0*/  @!P1 SYNCS.PHASECHK.TRANS64 P1, [R3+URZ+0x22880], R2 ;  /* 0x02288002030095a7 */ /* 0x000e24000802007f */
[----:B0-----:R-:W-:Y:S05]  /*15fb0*/  @!P1 BRA `(.L_x_379) ;  /* 0xfffffffc00f09947 */ /* 0x001fea000383ffff */
[----:B------:R-:W-:Y:S05]  /*15fc0*/  BRA `(.L_x_509) ;  /* 0xffffffc0002c7947 */ /* 0x000fea000383ffff */
.L_x_510:
        /* <DEDUP_REMOVED lines=11> */
.L_x_3623:


//--------------------- .text._ZN7cutlass13device_kernelIN5flash11enable_sm90INS1_16FlashAttnFwdSm90INS1_25CollectiveMainloopFwdSm90ILi2EN4cute5tupleIJNS5_1CILi1EEES8_S8_EEENS6_IJNS7_ILi128EEENS7_ILi160EEESA_EEELi128ENS_12float_e4m3_tEfNS_4arch4Sm90ELb0ELb0ELb1ELb1ELb1ELb1ELb0ELb1ELb1ELb1ELb0ELb0EEENS1_21CollectiveEpilogueFwdINS6_IJSA_SA_SB_EEES9_NS_10bfloat16_tESF_Li256ELb1ELb1ELb0ELb1EEENS1_36VarlenDynamicPersistentTileSchedulerILi128ELi160ELi256ELi128ELb0ELb1ELb1ELb0ELb1ELb1EEEEEEEEEvNT_6ParamsE --------------------------
	.section	.text._ZN7cutlass13device_kernelIN5flash11enable_sm90INS1_16FlashAttnFwdSm90INS1_25CollectiveMainloopFwdSm90ILi2EN4cute5tupleIJNS5_1CILi1EEES8_S8_EEENS6_IJNS7_ILi128EEENS7_ILi160EEESA_EEELi128ENS_12float_e4m3_tEfNS_4arch4Sm90ELb0ELb0ELb1ELb1ELb1ELb1ELb0ELb1ELb1ELb1ELb0ELb0EEENS1_21CollectiveEpilogueFwdINS6_IJSA_SA_SB_EEES9_NS_10bfloat16_tESF_Li256ELb1ELb1ELb0ELb1EEENS1_36VarlenDynamicPersistentTileSchedulerILi128ELi160ELi256ELi128ELb0ELb1ELb1ELb0ELb1ELb1EEEEEEEEEvNT_6ParamsE,"ax",@progbits
	.align	128
.text._ZN7cutlass13device_kernelIN5flash11enable_sm90INS1_16FlashAttnFwdSm90INS1_25CollectiveMainloopFwdSm90ILi2EN4cute5tupleIJNS5_1CILi1EEES8_S8_EEENS6_IJNS7_ILi128EEENS7_ILi160EEESA_EEELi128ENS_12float_e4m3_tEfNS_4arch4Sm90ELb0ELb0ELb1ELb1ELb1ELb1ELb0ELb1ELb1ELb1ELb0ELb0EEENS1_21CollectiveEpilogueFwdINS6_IJSA_SA_SB_EEES9_NS_10bfloat16_tESF_Li256ELb1ELb1ELb0ELb1EEENS1_36VarlenDynamicPersistentTileSchedulerILi128ELi160ELi256ELi128ELb0ELb1ELb1ELb0ELb1ELb1EEEEEEEEEvNT_6ParamsE:
        .type           _ZN7cutlass13device_kernelIN5flash11enable_sm90INS1_16FlashAttnFwdSm90INS1_25CollectiveMainloopFwdSm90ILi2EN4cute5tupleIJNS5_1CILi1EEES8_S8_EEENS6_IJNS7_ILi128EEENS7_ILi160EEESA_EEELi128ENS_12float_e4m3_tEfNS_4arch4Sm90ELb0ELb0ELb1ELb1ELb1ELb1ELb0ELb1ELb1ELb1ELb0ELb0EEENS1_21CollectiveEpilogueFwdINS6_IJSA_SA_SB_EEES9_NS_10bfloat16_tESF_Li256ELb1ELb1ELb0ELb1EEENS1_36VarlenDynamicPersistentTileSchedulerILi128ELi160ELi256ELi128ELb0ELb1ELb1ELb0ELb1ELb1EEEEEEEEEvNT_6ParamsE,@function
        .size           _ZN7cutlass13device_kernelIN5flash11enable_sm90INS1_16FlashAttnFwdSm90INS1_25CollectiveMainloopFwdSm90ILi2EN4cute5tupleIJNS5_1CILi1EEES8_S8_EEENS6_IJNS7_ILi128EEENS7_ILi160EEESA_EEELi128ENS_12float_e4m3_tEfNS_4arch4Sm90ELb0ELb0ELb1ELb1ELb1ELb1ELb0ELb1ELb1ELb1ELb0ELb0EEENS1_21CollectiveEpilogueFwdINS6_IJSA_SA_SB_EEES9_NS_10bfloat16_tESF_Li256ELb1ELb1ELb0ELb1EEENS1_36VarlenDynamicPersistentTileSchedulerILi128ELi160ELi256ELi128ELb0ELb1ELb1ELb0ELb1ELb1EEEEEEEEEvNT_6ParamsE,(.L_x_3624 - _ZN7cutlass13device_kernelIN5flash11enable_sm90INS1_16FlashAttnFwdSm90INS1_25CollectiveMainloopFwdSm90ILi2EN4cute5tupleIJNS5_1CILi1EEES8_S8_EEENS6_IJNS7_ILi128EEENS7_ILi160EEESA_EEELi128ENS_12float_e4m3_tEfNS_4arch4Sm90ELb0ELb0ELb1ELb1ELb1ELb1ELb0ELb1ELb1ELb1ELb0ELb0EEENS1_21CollectiveEpilogueFwdINS6_IJSA_SA_SB_EEES9_NS_10bfloat16_tESF_Li256ELb1ELb1ELb0ELb1EEENS1_36VarlenDynamicPersistentTileSchedulerILi128ELi160ELi256ELi128ELb0ELb1ELb1ELb0ELb1ELb1EEEEEEEEEvNT_6ParamsE)
        .other          _ZN7cutlass13device_kernelIN5flash11enable_sm90INS1_16FlashAttnFwdSm90INS1_25CollectiveMainloopFwdSm90ILi2EN4cute5tupleIJNS5_1CILi1EEES8_S8_EEENS6_IJNS7_ILi128EEENS7_ILi160EEESA_EEELi128ENS_12float_e4m3_tEfNS_4arch4Sm90ELb0ELb0ELb1ELb1ELb1ELb1ELb0ELb1ELb1ELb1ELb0ELb0EEENS1_21CollectiveEpilogueFwdINS6_IJSA_SA_SB_EEES9_NS_10bfloat16_tESF_Li256ELb1ELb1ELb0ELb1EEENS1_36VarlenDynamicPersistentTileSchedulerILi128ELi160ELi256ELi128ELb0ELb1ELb1ELb0ELb1ELb1EEEEEEEEEvNT_6ParamsE,@"STO_CUDA_ENTRY STV_DEFAULT"
_ZN7cutlass13device_kernelIN5flash11enable_sm90INS1_16FlashAttnFwdSm90INS1_25CollectiveMainloopFwdSm90ILi2EN4cute5tupleIJNS5_1CILi1EEES8_S8_EEENS6_IJNS7_ILi128EEENS7_ILi160EEESA_EEELi128ENS_12float_e4m3_tEfNS_4arch4Sm90ELb0ELb0ELb1ELb1ELb1ELb1ELb0ELb1ELb1ELb1ELb0ELb0EEENS1_21CollectiveEpilogueFwdINS6_IJSA_SA_SB_EEES9_NS_10bfloat16_tESF_Li256ELb1ELb1ELb0ELb1EEENS1_36VarlenDynamicPersistentTileSchedulerILi128ELi160ELi256ELi128ELb0ELb1ELb1ELb0ELb1ELb1EEEEEEEEEvNT_6ParamsE:
[----:B------:R-:W0:Y:S02]  /*0000*/  LDC R1, c[0x0][0x28] ;  /* 0x00000a00ff017b82 */ /* 0x000e240000000800 */
[----:B0-----:R-:W-:Y:S01]  /*0010*/  VIADD R1, R1, 0xffffffb8 ;  /* 0xffffffb801017836 */ /* 0x001fe20000000000 */
[----:B------:R-:W0:Y:S01]  /*0020*/  S2R R3, SR_TID.X ;  /* 0x0000000000037919 */ /* 0x000e220000002100 */
[----:B------:R-:W-:Y:S01]  /*0030*/  ELECT P0, URZ, PT ;  /* 0x00000000003f782f */ /* 0x000fe20003800000 */
[----:B------:R-:W-:Y:S01]  /*0040*/  BSSY B0, `(.L_x_511) ;  /* 0x000000d000007945 */ /* 0x000fe20003800000 */
[----:B0-----:R-:W-:-:S05]  /*0050*/  SHF.R.U32.HI R0, RZ, 0x5, R3 ;  /* 0x00000005ff007819 */ /* 0x001fca0000011603 */
[----:B------:R-:W0:Y:S02]  /*0060*/  SHFL.IDX PT, R2, R0, RZ, 0x1f ;  /* 0x00001fff00027589 */ /* 0x000e2400000e0000 */
[----:B0-----:R-:W-:-:S13]  /*0070*/  ISETP.EQ.AND P0, PT, R2, RZ, P0 ;  /* 0x000000ff0200720c */ /* 0x001fda0000702270 */
[----:B------:R-:W-:Y:S05]  /*0080*/  @!P0 BRA `(.L_x_512) ;  /* 0x0000000000208947 */ /* 0x000fea0003800000 */
[----:B------:R-:W-:Y:S02]  /*0090*/  ULDC.64 UR4, c[0x0][0x198] ;  /* 0x0000660000047ab9 */ /* 0x000fe40000000a00 */
[----:B------:R-:W-:Y:S02]  /*00a0*/  UIADD3 UR6, UP0, UR4, 0x570, URZ ;  /* 0x0000057004067890 */ /* 0x000fe4000ff1e03f */
[----:B------:R-:W-:Y:S02]  /*00b0*/  UIADD3 UR4, UP1, UR4, 0x670, URZ ;  /* 0x0000067004047890 */ /* 0x000fe4000ff3e03f */
[----:B------:R-:W-:Y:S02]  /*00c0*/  UIADD3.X UR7, URZ, UR5, URZ, UP0, !UPT ;  /* 0x000000053f077290 */ /* 0x000fe400087fe43f */
[----:B------:R-:W-:-:S07]  /*00d0*/  UIADD3.X UR5, URZ, UR5, URZ, UP1, !UPT ;  /* 0x000000053f057290 */ /* 0x000fce0008ffe43f */
[----:B------:R0:W-:Y:S02]  /*00e0*/  UTMACCTL.PF [UR6] ;  /* 0x00000000060079b9 */ /* 0x0001e40008040000 */
[----:B------:R0:W-:Y:S02]  /*00f0*/  UTMACCTL.PF [UR4] ;  /* 0x00000000040079b9 */ /* 0x0001e40008040000 */
[----:B0-----:R-:W-:Y:S01]  /*0100*/  NOP ;  /* 0x0000000000007918 */ /* 0x001fe20000000000 */
.L_x_512:
[----:B------:R-:W-:Y:S05]  /*0110*/  BSYNC B0 ;  /* 0x0000000000007941 */ /* 0x000fea0003800000 */
.L_x_511:
[----:B------:R-:W-:Y:S01]  /*0120*/  VOTEU.ANY UP0, P0 ;  /* 0x00000000003f7886 */ /* 0x000fe20000000100 */
[----:B------:R-:W0:Y:S01]  /*0130*/  SHFL.IDX PT, R2, R0, RZ, 0x1f ;  /* 0x00001fff00027589 */ /* 0x000e2200000e0000 */
[----:B------:R-:W-:Y:S01]  /*0140*/  UMOV UR4, 0x80 ;  /* 0x0000008000047882 */ /* 0x000fe20000000000 */
[----:B------:R-:W-:Y:S01]  /*0150*/  UMOV UR7, 0x100 ;  /* 0x0000010000077882 */ /* 0x000fe20000000000 */
[----:B------:R-:W-:Y:S01]  /*0160*/  SHF.R.U32.HI R3, RZ, 0x7, R3 ;  /* 0x00000007ff037819 */ /* 0x000fe20000011603 */
[----:B------:R-:W1:Y:S01]  /*0170*/  @UP0 S2UR UR8, SR_CgaCtaId ;  /* 0x00000000000809c3 */ /* 0x000e620000008800 */
[----:B------:R-:W-:Y:S01]  /*0180*/  @UP0 UMOV UR6, 0x400 ;  /* 0x0000040000060882 */ /* 0x000fe20000000000 */
[----:B------:R-:W-:-:S04]  /*0190*/  @UP0 UIADD3 UR4, -UR4, 0x100000, URZ ;  /* 0x0010000004040890 */ /* 0x000fc8000fffe13f */
[----:B------:R-:W-:Y:S02]  /*01a0*/  @UP0 USHF.L.U32 UR5, UR4, 0xb, URZ ;  /* 0x0000000b04050899 */ /* 0x000fe4000800063f */
[----:B------:R-:W-:Y:S01]  /*01b0*/  @UP0 USHF.L.U32 UR4, UR4, 0x1, URZ ;  /* 0x0000000104040899 */ /* 0x000fe2000800063f */
[----:B------:R-:W-:Y:S01]  /*01c0*/  VOTEU.ANY UP1, P0 ;  /* 0x00000000003f7886 */ /* 0x000fe20000020100 */
[----:B0-----:R-:W-:Y:S02]  /*01d0*/  ISETP.NE.AND P1, PT, R2, RZ, PT ;  /* 0x000000ff0200720c */ /* 0x001fe40003f25270 */
[----:B------:R0:W2:Y:S01]  /*01e0*/  SHFL.IDX PT, R2, R3, RZ, 0x1f ;  /* 0x00001fff03027589 */ /* 0x0000a200000e0000 */
[----:B-1----:R-:W-:Y:S02]  /*01f0*/  @UP0 ULEA UR8, UR8, UR6, 0x18 ;  /* 0x0000000608080291 */ /* 0x002fe4000f8ec03f */
[----:B------:R-:W-:-:S04]  /*0200*/  @UP0 UIADD3 UR6, -UR7, 0x100000, URZ ;  /* 0x0010000007060890 */ /* 0x000fc8000fffe13f */
[----:B------:R-:W-:Y:S02]  /*0210*/  @UP0 USHF.L.U32 UR7, UR6, 0xb, URZ ;  /* 0x0000000b06070899 */ /* 0x000fe4000800063f */
[----:B------:R-:W-:Y:S01]  /*0220*/  @UP0 USHF.L.U32 UR6, UR6, 0x1, URZ ;  /* 0x0000000106060899 */ /* 0x000fe2000800063f */
[----:B------:R-:W-:Y:S01]  /*0230*/  VOTEU.ANY UP0, P0 ;  /* 0x00000000003f7886 */ /* 0x000fe20000000100 */
[----:B------:R-:W1:Y:S04]  /*0240*/  FENCE.VIEW.ASYNC.S ;  /* 0x00000000000073c6 */ /* 0x000e680000000000 */
[----:B-1----:R0:W1:Y:S06]  /*0250*/  @UP0 SYNCS.EXCH.64 URZ, [UR8+0x22800], UR4 ;  /* 0x02280004083f05b2 */ /* 0x00206c0008000100 */
[----:B------:R0:W3:Y:S02]  /*0260*/  @UP1 SYNCS.EXCH.64 URZ, [UR8+0x22820], UR6 ;  /* 0x02282006083f15b2 */ /* 0x0000e40008000100 */
[----:B0-----:R-:W-:Y:S05]  /*0270*/  @P1 BRA `(.L_x_513) ;  /* 0x0000000000481947 */ /* 0x001fea0003800000 */
[----:B------:R-:W0:Y:S01]  /*0280*/  S2UR UR5, SR_CgaCtaId ;  /* 0x00000000000579c3 */ /* 0x000e220000008800 */
        /* <DEDUP_REMOVED lines=12> */
[----:B0-----:R0:W4:Y:S08]  /*0350*/  SYNCS.EXCH.64 URZ, [UR8+0x22830], UR4 ;  /* 0x02283004083f75b2 */ /* 0x0011300008000100 */
[----:B------:R0:W0:Y:S01]  /*0360*/  SYNCS.EXCH.64 URZ, [UR8+0x22840], UR6 ;  /* 0x02284006083f75b2 */ /* 0x0000220008000100 */
[----:B------:R0:W0:Y:S01]  /*0370*/  SYNCS.EXCH.64 URZ, [UR8+0x22838], UR4 ;  /* 0x02283804083f75b2 */ /* 0x0000220008000100 */
[----:B------:R0:W0:Y:S01]  /*0380*/  SYNCS.EXCH.64 URZ, [UR8+0x22848], UR6 ;  /* 0x02284806083f75b2 */ /* 0x0000220008000100 */
[----:B------:R-:W-:Y:S01]  /*0390*/  NOP ;  /* 0x0000000000007918 */ /* 0x000fe20000000000 */
.L_x_513:
[----:B------:R-:W5:Y:S01]  /*03a0*/  SHFL.IDX PT, R3, R0, RZ, 0x1f ;  /* 0x00001fff00037589 */ /* 0x000f6200000e0000 */
[----:B------:R-:W-:Y:S01]  /*03b0*/  NOP ;  /* 0x0000000000007918 */ /* 0x000fe20000000000 */
[----:B-----5:R-:W-:-:S13]  /*03c0*/  ISETP.NE.AND P0, PT, R3, RZ, PT ;  /* 0x000000ff0300720c */ /* 0x020fda0003f05270 */
[----:B------:R-:W-:Y:S05]  /*03d0*/  @P0 BRA `(.L_x_514) ;  /* 0x0000000000480947 */ /* 0x000fea0003800000 */
[----:B0-----:R-:W0:Y:S01]  /*03e0*/  S2UR UR5, SR_CgaCtaId ;  /* 0x00000000000579c3 */ /* 0x001e220000008800 */
        /* <DEDUP_REMOVED lines=12> */
[----:B0-----:R0:W0:Y:S08]  /*04b0*/  SYNCS.EXCH.64 URZ, [UR8+0x22850], UR4 ;  /* 0x02285004083f75b2 */ /* 0x0010300008000100 */
[----:B------:R0:W0:Y:S01]  /*04c0*/  SYNCS.EXCH.64 URZ, [UR8+0x22860], UR6 ;  /* 0x02286006083f75b2 */ /* 0x0000220008000100 */
[----:B------:R0:W0:Y:S01]  /*04d0*/  SYNCS.EXCH.64 URZ, [UR8+0x22858], UR4 ;  /* 0x02285804083f75b2 */ /* 0x0000220008000100 */
[----:B------:R0:W0:Y:S01]  /*04e0*/  SYNCS.EXCH.64 URZ, [UR8+0x22868], UR6 ;  /* 0x02286806083f75b2 */ /* 0x0000220008000100 */
[----:B------:R-:W-:Y:S01]  /*04f0*/  NOP ;  /* 0x0000000000007918 */ /* 0x000fe20000000000 */
.L_x_514:
[----:B------:R-:W5:Y:S01]  /*0500*/  SHFL.IDX PT, R3, R0, RZ, 0x1f ;  /* 0x00001fff00037589 */ /* 0x000f6200000e0000 */
[----:B------:R-:W-:Y:S01]  /*0510*/  NOP ;  /* 0x0000000000007918 */ /* 0x000fe20000000000 */
[----:B-----5:R-:W-:-:S13]  /*0520*/  ISETP.NE.AND P0, PT, R3, RZ, PT ;  /* 0x000000ff0300720c */ /* 0x020fda0003f05270 */
[----:B------:R-:W-:Y:S05]  /*0530*/  @P0 BRA `(.L_x_515) ;  /* 0x0000000000380947 */ /* 0x000fea0003800000 */
[----:B0-----:R-:W0:Y:S01]  /*0540*/  S2UR UR5, SR_CgaCtaId ;  /* 0x00000000000579c3 */ /* 0x001e220000008800 */
[----:B------:R-:W-:Y:S01]  /*0550*/  UMOV UR4, 0x400 ;  /* 0x0000040000047882 */ /* 0x000fe20000000000 */
[----:B------:R-:W-:Y:S01]  /*0560*/  UMOV UR7, 0x80 ;  /* 0x0000008000077882 */ /* 0x000fe20000000000 */
[----:B------:R-:W-:Y:S01]  /*0570*/  ELECT P0, URZ, PT ;  /* 0x00000000003f782f */ /* 0x000fe20003800000 */
[----:B0-----:R-:W-:Y:S02]  /*0580*/  ULEA UR6, UR5, UR4, 0x18 ;  /* 0x0000000405067291 */ /* 0x001fe4000f8ec03f */
[----:B------:R-:W-:-:S04]  /*0590*/  UIADD3 UR4, -UR7, 0x100000, URZ ;  /* 0x0010000007047890 */ /* 0x000fc8000fffe13f */
[----:B------:R-:W-:Y:S02]  /*05a0*/  USHF.L.U32 UR5, UR4, 0xb, URZ ;  /* 0x0000000b04057899 */ /* 0x000fe4000800063f */
[----:B------:R-:W-:Y:S01]  /*05b0*/  USHF.L.U32 UR4, UR4, 0x1, URZ ;  /* 0x0000000104047899 */ /* 0x000fe2000800063f */
[----:B------:R-:W0:Y:S11]  /*05c0*/  FENCE.VIEW.ASYNC.S ;  /* 0x00000000000073c6 */ /* 0x000e360000000000 */
[----:B0-----:R0:W0:Y:S01]  /*05d0*/  SYNCS.EXCH.64 URZ, [UR6+0x22870], UR4 ;  /* 0x02287004063f75b2 */ /* 0x0010220008000100 */
[----:B------:R0:W0:Y:S01]  /*05e0*/  SYNCS.EXCH.64 URZ, [UR6+0x22880], UR4 ;  /* 0x02288004063f75b2 */ /* 0x0000220008000100 */
[----:B------:R0:W0:Y:S01]  /*05f0*/  SYNCS.EXCH.64 URZ, [UR6+0x22878], UR4 ;  /* 0x02287804063f75b2 */ /* 0x0000220008000100 */
[----:B------:R0:W0:Y:S01]  /*0600*/  SYNCS.EXCH.64 URZ, [UR6+0x22888], UR4 ;  /* 0x02288804063f75b2 */ /* 0x0000220008000100 */
[----:B------:R-:W-:Y:S01]  /*0610*/  NOP ;  /* 0x0000000000007918 */ /* 0x000fe20000000000 */
.L_x_515:
        /* <DEDUP_REMOVED lines=22> */
.L_x_516:
[----:B------:R-:W5:Y:S01]  /*0780*/  SHFL.IDX PT, R4, R0, RZ, 0x1f ;  /* 0x00001fff00047589 */ /* 0x000f6200000e0000 */
[----:B------:R-:W-:Y:S01]  /*0790*/  NOP ;  /* 0x0000000000007918 */ /* 0x000fe20000000000 */
[----:B------:R-:W0:Y:S01]  /*07a0*/  S2R R3, SR_CgaCtaId ;  /* 0x0000000000037919 */ /* 0x000e220000008800 */
[----:B-----5:R-:W-:-:S13]  /*07b0*/  ISETP.NE.AND P0, PT, R4, RZ, PT ;  /* 0x000000ff0400720c */ /* 0x020fda0003f05270 */
        /* <DEDUP_REMOVED lines=19> */
.L_x_517:
[----:B--2---:R-:W-:Y:S01]  /*08f0*/  ISETP.NE.AND P0, PT, R2, RZ, PT ;  /* 0x000000ff0200720c */ /* 0x004fe20003f05270 */
[----:B------:R-:W-:Y:S01]  /*0900*/  IMAD.MOV.U32 R2, RZ, RZ, 0x1 ;  /* 0x00000001ff027424 */ /* 0x000fe200078e00ff */
[----:B------:R-:W-:Y:S01]  /*0910*/  NOP ;  /* 0x0000000000007918 */ /* 0x000fe20000000000 */
[----:B------:R-:W-:Y:S01]  /*0920*/  ULDC.64 UR60, c[0x0][0x208] ;  /* 0x00008200003c7ab9 */ /* 0x000fe20000000a00 */
[----:B------:R-:W-:Y:S02]  /*0930*/  BSSY B8, `(.L_x_518) ;  /* 0x0001f2b000087945 */ /* 0x000fe40003800000 */
[----:B------:R-:W-:-:S05]  /*0940*/  SEL R2, R2, 0x2, !P0 ;  /* 0x0000000202027807 */ /* 0x000fca0004000000 */
[----:B------:R2:W-:Y:S01]  /*0950*/  STL [R1+0x10], R2 ;  /* 0x0000100201007387 */ /* 0x0005e20000100800 */
[----:B01-34-:R-:W-:Y:S06]  /*0960*/  BAR.SYNC.DEFER_BLOCKING 0x0 ;  /* 0x0000000000007b1d */ /* 0x01bfec0000010000 */
[----:B------:R-:W-:Y:S05]  /*0970*/  @!P0 BRA `(.L_x_519) ;  /* 0x0000017800708947 */ /* 0x000fea0003800000 */
.L_x_520:
[----:B------:R-:W-:-:S08]  /*0980*/  NOP ;  /* 0x0000000000007918 */ /* 0x000fd00000000000 */
[----:B------:R-:W0:Y:S02]  /*0990*/  USETMAXREG.TRY_ALLOC.CTAPOOL UP0, 0xe8 ;  /* 0x000000e8000079c8 */ /* 0x000e240008000600 */
[----:B0-----:R-:W-:-:S13]  /*09a0*/  PLOP3.LUT P0, PT, PT, PT, UP0, 0x80, 0x0 ;  /* 0x000000000000781c */ /* 0x001fda0003f0f008 */
[----:B------:R-:W-:Y:S05]  /*09b0*/  @!P0 BRA `(.L_x_520) ;  /* 0xfffffffc00f08947 */ /* 0x000fea000383ffff */
[----:B------:R-:W2:Y:S01]  /*09c0*/  S2R R0, SR_TID.X ;  /* 0x0000000000007919 */ /* 0x000ea20000002100 */
[----:B------:R-:W-:Y:S01]  /*09d0*/  MOV R18, 0x400 ;  /* 0x0000040000127802 */ /* 0x000fe20000000f00 */
[----:B------:R-:W-:Y:S01]  /*09e0*/  ULDC UR4, c[0x0][0xc3c] ;  /* 0x00030f0000047ab9 */ /* 0x000fe20000000800 */
[----:B--2---:R-:W-:Y:S02]  /*09f0*/  SHF.R.U32.HI R2, RZ, 0x7, R0 ;  /* 0x00000007ff027819 */ /* 0x004fe40000011600 */
[----:B------:R-:W0:Y:S01]  /*0a00*/  S2R R0, SR_CgaCtaId ;  /* 0x0000000000007919 */ /* 0x000e220000008800 */
[----:B------:R-:W-:Y:S06]  /*0a10*/  BAR.ARV 0x8, 0x180 ;  /* 0x0206000000007b1d */ /* 0x000fec0000002000 */
[----:B------:R-:W-:-:S13]  /*0a20*/  ISETP.NE.AND P0, PT, R2, 0x1, PT ;  /* 0x000000010200780c */ /* 0x000fda0003f05270 */
[----:B------:R-:W-:Y:S08]  /*0a30*/  @!P0 BAR.ARV 0x9, 0x100 ;  /* 0x0244000000008b1d */ /* 0x000ff00000002000 */
[----:B------:R-:W-:Y:S01]  /*0a40*/  BAR.SYNC.DEFER_BLOCKING 0x5, 0x180 ;  /* 0x0146000000007b1d */ /* 0x000fe20000010000 */
[----:B0-----:R-:W-:-:S05]  /*0a50*/  LEA R18, R0, R18, 0x18 ;  /* 0x0000001200127211 */ /* 0x001fca00078ec0ff */
[----:B------:R-:W0:Y:S02]  /*0a60*/  LDS.128 R168, [R18+0x228d0] ;  /* 0x0228d00012a87984 */ /* 0x000e240000000c00 */
[----:B------:R-:W-:Y:S06]  /*0a70*/  BAR.ARV 0x4, 0x180 ;  /* 0x0106000000007b1d */ /* 0x000fec0000002000 */
[----:B0-----:R-:W-:-:S13]  /*0a80*/  ISETP.GE.AND P0, PT, R171, UR4, PT ;  /* 0x00000004ab007c0c */ /* 0x001fda000bf06270 */
[----:B------:R-:W-:Y:S05]  /*0a90*/  @P0 BRA `(.L_x_521) ;  /* 0x000001f000500947 */ /* 0x000fea0003800000 */
[----:B------:R-:W2:Y:S01]  /*0aa0*/  LDL R13, [R1+0x10] ;  /* 0x00001000010d7983 */ /* 0x000ea20000100800 */
[----:B------:R-:W0:Y:S02]  /*0ab0*/  S2R R0, SR_TID.X ;  /* 0x0000000000007919 */ /* 0x000e240000002100 */
[----:B0-----:R-:W-:-:S05]  /*0ac0*/  VIADD R12, R0, 0xffffff80 ;  /* 0xffffff80000c7836 */ /* 0x001fca0000000000 */
[----:B------:R-:W-:-:S04]  /*0ad0*/  SHF.R.S32.HI R0, RZ, 0x1f, R12 ;  /* 0x0000001fff007819 */ /* 0x000fc8000001140c */
[CC--:B------:R-:W-:Y:S02]  /*0ae0*/  LEA.HI R3, R0.reuse, R12.reuse, RZ, 0x4 ;  /* 0x0000000c00037211 */ /* 0x0c0fe400078f20ff */
[----:B------:R-:W-:Y:S02]  /*0af0*/  LEA.HI R2, R0, R12, RZ, 0x7 ;  /* 0x0000000c00027211 */ /* 0x000fe400078f38ff */
[----:B------:R-:W-:Y:S02]  /*0b00*/  SHF.R.S32.HI R6, RZ, 0x4, R3 ;  /* 0x00000004ff067819 */ /* 0x000fe40000011403 */
[----:B------:R-:W-:Y:S02]  /*0b10*/  LOP3.LUT R217, R2, 0xffffff80, RZ, 0xc0, !PT ;  /* 0xffffff8002d97812 */ /* 0x000fe400078ec0ff */
[----:B------:R-:W-:Y:S02]  /*0b20*/  LEA.HI R4, R3, R6, RZ, 0x1 ;  /* 0x0000000603047211 */ /* 0x000fe400078f08ff */
[----:B------:R-:W-:-:S02]  /*0b30*/  IADD3 R217, R12, -R217, RZ ;  /* 0x800000d90cd97210 */ /* 0x000fc40007ffe0ff */
[----:B------:R-:W-:Y:S02]  /*0b40*/  LOP3.LUT R5, R4, 0x1ffffffe, RZ, 0xc0, !PT ;  /* 0x1ffffffe04057812 */ /* 0x000fe400078ec0ff */
[----:B------:R-:W-:Y:S02]  /*0b50*/  LEA.HI R4, R0, R12, RZ, 0x5 ;  /* 0x0000000c00047211 */ /* 0x000fe400078f28ff */
[----:B------:R-:W-:Y:S02]  /*0b60*/  SHF.R.S32.HI R8, RZ, 0x1f, R217 ;  /* 0x0000001fff087819 */ /* 0x000fe400000114d9 */
[----:B------:R-:W-:Y:S02]  /*0b70*/  SHF.R.S32.HI R229, RZ, 0x7, R2 ;  /* 0x00000007ffe57819 */ /* 0x000fe40000011402 */
[----:B------:R-:W-:Y:S02]  /*0b80*/  LOP3.LUT R3, R3, 0x3fffff0, RZ, 0xc0, !PT ;  /* 0x03fffff003037812 */ /* 0x000fe400078ec0ff */
[----:B------:R-:W-:Y:S01]  /*0b90*/  SHF.L.U32 R4, R4, 0x5, RZ ;  /* 0x0000000504047819 */ /* 0x000fe200000006ff */
[----:B------:R-:W-:Y:S01]  /*0ba0*/  IMAD.IADD R5, R6, 0x1, -R5 ;  /* 0x0000000106057824 */ /* 0x000fe200078e0a05 */
[----:B------:R-:W-:-:S02]  /*0bb0*/  LEA.HI R7, R8, R217, RZ, 0x2 ;  /* 0x000000d908077211 */ /* 0x000fc400078f10ff */
[----:B------:R-:W-:Y:S01]  /*0bc0*/  LEA.HI R6, R2, R229, RZ, 0x1 ;  /* 0x000000e502067211 */ /* 0x000fe200078f08ff */
[----:B------:R-:W-:Y:S01]  /*0bd0*/  IMAD.IADD R2, R12, 0x1, -R3 ;  /* 0x000000010c027824 */ /* 0x000fe200078e0a03 */
[----:B------:R-:W-:Y:S02]  /*0be0*/  LOP3.LUT R203, R4, 0xfffffc00, RZ, 0xc0, !PT ;  /* 0xfffffc0004cb7812 */ /* 0x000fe400078ec0ff */
[----:B------:R-:W-:Y:S02]  /*0bf0*/  LOP3.LUT R4, R7, 0x7ffffffc, RZ, 0xc0, !PT ;  /* 0x7ffffffc07047812 */ /* 0x000fe400078ec0ff */
[-C--:B------:R-:W-:Y:S01]  /*0c00*/  LEA.HI R216, R0, R12.reuse, RZ, 0x3 ;  /* 0x0000000c00d87211 */ /* 0x080fe200078f18ff */
[----:B------:R-:W-:Y:S01]  /*0c10*/  IMAD R2, R2, 0x40, R203 ;  /* 0x0000004002027824 */ /* 0x000fe200078e02cb */
[----:B------:R-:W-:Y:S01]  /*0c20*/  LEA.HI R0, R0, R12, RZ, 0x2 ;  /* 0x0000000c00007211 */ /* 0x000fe200078f10ff */
[----:B------:R-:W-:Y:S01]  /*0c30*/  IMAD.MOV.U32 R11, RZ, RZ, -0x2 ;  /* 0xfffffffeff0b7424 */ /* 0x000fe200078e00ff */
[--C-:B------:R-:W-:Y:S01]  /*0c40*/  SHF.R.S32.HI R9, RZ, 0x2, R7.reuse ;  /* 0x00000002ff097819 */ /* 0x100fe20000011407 */
[----:B------:R-:W-:Y:S01]  /*0c50*/  IMAD.IADD R4, R217, 0x1, -R4 ;  /* 0x00000001d9047824 */ /* 0x000fe200078e0a04 */
[----:B------:R-:W-:Y:S01]  /*0c60*/  SHF.R.S32.HI R10, RZ, 0x1f, R7 ;  /* 0x0000001fff0a7819 */ /* 0x000fe20000011407 */
[----:B------:R-:W-:Y:S01]  /*0c70*/  IMAD R3, R5, 0x8, R2 ;  /* 0x0000000805037824 */ /* 0x000fe200078e0202 */
[----:B------:R-:W-:Y:S01]  /*0c80*/  SHF.R.S32.HI R194, RZ, 0x2, R0 ;  /* 0x00000002ffc27819 */ /* 0x000fe20000011400 */
[----:B------:R-:W-:Y:S01]  /*0c90*/  IMAD R2, R4, R11, 0xa0 ;  /* 0x000000a004027424 */ /* 0x000fe200078e020b */
[----:B------:R-:W-:-:S02]  /*0ca0*/  LEA.HI R10, R10, R9, RZ, 0x3 ;  /* 0x000000090a0a7211 */ /* 0x000fc400078f18ff */
[----:B------:R0:W-:Y:S01]  /*0cb0*/  STL [R1+0x18], R3 ;  /* 0x0000180301007387 */ /* 0x0001e20000100800 */
[----:B------:R-:W-:Y:S01]  /*0cc0*/  VIADD R221, R194, 0x40 ;  /* 0x00000040c2dd7836 */ /* 0x000fe20000000000 */
[----:B------:R-:W-:Y:S02]  /*0cd0*/  LOP3.LUT R10, R10, 0xfffffff8, RZ, 0xc0, !PT ;  /* 0xfffffff80a0a7812 */ /* 0x000fe400078ec0ff */
[----:B------:R-:W-:Y:S01]  /*0ce0*/  LOP3.LUT R228, R0, 0xfffffffc, RZ, 0xc0, !PT ;  /* 0xfffffffc00e47812 */ /* 0x000fe200078ec0ff */
[----:B------:R1:W-:Y:S01]  /*0cf0*/  STL [R1+0x14], R2 ;  /* 0x0000140201007387 */ /* 0x0003e20000100800 */
[----:B------:R-:W-:Y:S02]  /*0d00*/  LOP3.LUT R209, R216, 0xfffffff8, RZ, 0xc0, !PT ;  /* 0xfffffff8d8d17812 */ /* 0x000fe400078ec0ff */
[----:B0-----:R-:W-:Y:S02]  /*0d10*/  SHF.R.S32.HI R3, RZ, 0x1f, R0 ;  /* 0x0000001fff037819 */ /* 0x001fe40000011400 */
[----:B------:R-:W-:-:S02]  /*0d20*/  LEA.HI R8, R8, R217, RZ, 0x5 ;  /* 0x000000d908087211 */ /* 0x000fc400078f28ff */
[----:B------:R-:W-:Y:S02]  /*0d30*/  LEA.HI R3, R3, R194, RZ, 0x3 ;  /* 0x000000c203037211 */ /* 0x000fe400078f18ff */
[----:B-1----:R-:W-:Y:S01]  /*0d40*/  SHF.R.S32.HI R2, RZ, 0x1f, R221 ;  /* 0x0000001fff027819 */ /* 0x002fe200000114dd */
[----:B------:R-:W-:Y:S01]  /*0d50*/  IMAD.IADD R9, R9, 0x1, -R10 ;  /* 0x0000000109097824 */ /* 0x000fe200078e0a0a */
[C---:B------:R-:W-:Y:S01]  /*0d60*/  IADD3 R228, R12.reuse, -R228, RZ ;  /* 0x800000e40ce47210 */ /* 0x040fe20007ffe0ff */
[----:B------:R-:W-:Y:S01]  /*0d70*/  IMAD.IADD R209, R12, 0x1, -R209 ;  /* 0x000000010cd17824 */ /* 0x000fe200078e0ad1 */
[----:B------:R-:W-:Y:S01]  /*0d80*/  SHF.R.S32.HI R8, RZ, 0x5, R8 ;  /* 0x00000005ff087819 */ /* 0x000fe20000011408 */
[----:B------:R-:W-:Y:S01]  /*0d90*/  IMAD.SHL.U32 R200, R221, 0x80, RZ ;  /* 0x00000080ddc87824 */ /* 0x000fe200078e00ff */
[----:B------:R-:W-:Y:S02]  /*0da0*/  LOP3.LUT R6, R6, 0x3fffffe, RZ, 0xc0, !PT ;  /* 0x03fffffe06067812 */ /* 0x000fe400078ec0ff */
[----:B------:R-:W-:-:S02]  /*0db0*/  LEA.HI R2, R2, R221, RZ, 0x3 ;  /* 0x000000dd02027211 */ /* 0x000fc400078f18ff */
[----:B------:R-:W-:Y:S02]  /*0dc0*/  LOP3.LUT R3, R3, 0xfffffff8, RZ, 0xc0, !PT ;  /* 0xfffffff803037812 */ /* 0x000fe400078ec0ff */
[----:B------:R-:W-:Y:S01]  /*0dd0*/  LEA.HI R0, R228, R228, RZ, 0x1 ;  /* 0x000000e4e4007211 */ /* 0x000fe200078f08ff */
[----:B------:R-:W-:Y:S01]  /*0de0*/  IMAD.SHL.U32 R202, R209, 0x8, RZ ;  /* 0x00000008d1ca7824 */ /* 0x000fe200078e00ff */
[----:B------:R-:W-:Y:S01]  /*0df0*/  LEA R9, R8, R9, 0x4 ;  /* 0x0000000908097211 */ /* 0x000fe200078e20ff */
[----:B------:R-:W-:Y:S01]  /*0e00*/  IMAD.IADD R6, R229, 0x1, -R6 ;  /* 0x00000001e5067824 */ /* 0x000fe200078e0a06 */
[----:B------:R-:W-:Y:S01]  /*0e10*/  IADD3 R204, R194, -R3, RZ ;  /* 0x80000003c2cc7210 */ /* 0x000fe20007ffe0ff */
[----:B------:R-:W-:Y:S01]  /*0e20*/  IMAD.SHL.U32 R2, R2, 0x80, RZ ;  /* 0x0000008002027824 */ /* 0x000fe200078e00ff */
[----:B------:R-:W-:Y:S02]  /*0e30*/  SHF.L.U32 R16, R228, 0x4, RZ ;  /* 0x00000004e4107819 */ /* 0x000fe400000006ff */
[----:B------:R-:W-:-:S02]  /*0e40*/  LOP3.LUT R3, R0, 0x1ffffffe, RZ, 0xc0, !PT ;  /* 0x1ffffffe00037812 */ /* 0x000fc400078ec0ff */
[----:B------:R-:W-:Y:S01]  /*0e50*/  LOP3.LUT R200, R200, 0x380, RZ, 0xc0, !PT ;  /* 0x00000380c8c87812 */ /* 0x000fe200078ec0ff */
[----:B------:R-:W-:Y:S01]  /*0e60*/  IMAD R5, R6, 0x40, R9 ;  /* 0x0000004006057824 */ /* 0x000fe200078e0209 */
[----:B------:R-:W-:Y:S01]  /*0e70*/  SHF.R.S32.HI R0, RZ, 0x1f, R202 ;  /* 0x0000001fff007819 */ /* 0x000fe200000114ca */
[----:B------:R-:W-:Y:S01]  /*0e80*/  VIADD R208, R202, 0x40 ;  /* 0x00000040cad07836 */ /* 0x000fe20000000000 */
[----:B------:R-:W-:Y:S01]  /*0e90*/  SHF.R.U32.HI R6, RZ, 0x3, R200 ;  /* 0x00000003ff067819 */ /* 0x000fe200000116c8 */
[----:B------:R-:W-:Y:S01]  /*0ea0*/  IMAD.IADD R3, R228, 0x1, -R3 ;  /* 0x00000001e4037824 */ /* 0x000fe200078e0a03 */
[----:B------:R-:W-:Y:S02]  /*0eb0*/  LOP3.LUT R0, R200, 0x70, R16, 0xf8, !PT ;  /* 0x00000070c8007812 */ /* 0x000fe400078ef810 */
[----:B------:R-:W-:-:S04]  /*0ec0*/  LOP3.LUT R205, R2, 0xfffffc00, RZ, 0xc0, !PT ;  /* 0xfffffc0002cd7812 */ /* 0x000fc800078ec0ff */
[----:B------:R-:W-:Y:S02]  /*0ed0*/  LOP3.LUT R219, R205, R0, R6, 0xf6, !PT ;  /* 0x00000000cddb7212 */ /* 0x000fe400078ef606 */
[----:B------:R-:W-:Y:S02]  /*0ee0*/  SHF.R.S32.HI R0, RZ, 0x1f, R208 ;  /* 0x0000001fff007819 */ /* 0x000fe400000114d0 */
[----:B------:R-:W-:Y:S01]  /*0ef0*/  LEA R0, R3, R5, 0x3 ;  /* 0x0000000503007211 */ /* 0x000fe200078e18ff */
[----:B------:R0:W-:Y:S01]  /*0f00*/  STL [R1+0x8], R5 ;  /* 0x0000080501007387 */ /* 0x0001e20000100800 */
[----:B------:R-:W-:-:S03]  /*0f10*/  VIADD R227, R194, 0x80 ;  /* 0x00000080c2e37836 */ /* 0x000fc60000000000 */
[----:B------:R0:W-:Y:S02]  /*0f20*/  STL [R1+0xc], R0 ;  /* 0x00000c0001007387 */ /* 0x0001e40000100800 */
[----:B------:R-:W-:Y:S01]  /*0f30*/  SHF.R.S32.HI R4, RZ, 0x1f, R227 ;  /* 0x0000001fff047819 */ /* 0x000fe200000114e3 */
[----:B------:R-:W-:-:S03]  /*0f40*/  IMAD.SHL.U32 R22, R228, 0x8, RZ ;  /* 0x00000008e4167824 */ /* 0x000fc600078e00ff */
[----:B------:R-:W-:Y:S01]  /*0f50*/  LEA.HI R4, R4, R227, RZ, 0x3 ;  /* 0x000000e304047211 */ /* 0x000fe200078f18ff */
[----:B------:R-:W-:Y:S01]  /*0f60*/  IMAD.SHL.U32 R201, R227, 0x80, RZ ;  /* 0x00000080e3c97824 */ /* 0x000fe200078e00ff */
[----:B------:R-:W-:Y:S01]  /*0f70*/  IADD3 R195, R22, 0x20, RZ ;  /* 0x0000002016c37810 */ /* 0x000fe20007ffe0ff */
[----:B------:R-:W-:Y:S02]  /*0f80*/  VIADD R19, R16, 0x40 ;  /* 0x0000004010137836 */ /* 0x000fe40000000000 */
[----:B------:R-:W-:Y:S01]  /*0f90*/  IMAD.SHL.U32 R4, R4, 0x80, RZ ;  /* 0x0000008004047824 */ /* 0x000fe200078e00ff */
[----:B------:R-:W-:Y:S01]  /*0fa0*/  MOV R213, RZ ;  /* 0x000000ff00d57202 */ /* 0x000fe20000000f00 */
[----:B------:R-:W-:Y:S01]  /*0fb0*/  IMAD.MOV.U32 R192, RZ, RZ, RZ ;  /* 0x000000ffffc07224 */ /* 0x000fe200078e00ff */
[----:B------:R-:W-:Y:S01]  /*0fc0*/  CS2R R196, SRZ ;  /* 0x0000000000c47805 */ /* 0x000fe2000001ff00 */
[----:B------:R-:W-:Y:S01]  /*0fd0*/  IMAD.MOV.U32 R199, RZ, RZ, RZ ;  /* 0x000000ffffc77224 */ /* 0x000fe200078e00ff */
[----:B------:R-:W-:Y:S01]  /*0fe0*/  SHF.R.S32.HI R216, RZ, 0x3, R216 ;  /* 0x00000003ffd87819 */ /* 0x000fe200000114d8 */
[----:B------:R-:W-:Y:S01]  /*0ff0*/  IMAD.IADD R219, R18, 0x1, R219 ;  /* 0x0000000112db7824 */ /* 0x000fe200078e02db */
[----:B------:R-:W-:-:S02]  /*1000*/  LOP3.LUT R201, R201, 0x380, RZ, 0xc0, !PT ;  /* 0x00000380c9c97812 */ /* 0x000fc400078ec0ff */
[----:B------:R-:W-:Y:S02]  /*1010*/  SHF.R.S32.HI R17, RZ, 0x1f, R16 ;  /* 0x0000001fff117819 */ /* 0x000fe40000011410 */
[----:B------:R-:W-:Y:S02]  /*1020*/  SHF.R.S32.HI R193, RZ, 0x1f, R19 ;  /* 0x0000001fffc17819 */ /* 0x000fe40000011413 */
[----:B------:R-:W-:Y:S02]  /*1030*/  SHF.R.S32.HI R218, RZ, 0x1f, R195 ;  /* 0x0000001fffda7819 */ /* 0x000fe400000114c3 */
[----:B------:R-:W-:Y:S02]  /*1040*/  LOP3.LUT R206, R4, 0xfffffc00, RZ, 0xc0, !PT ;  /* 0xfffffc0004ce7812 */ /* 0x000fe400078ec0ff */
[----:B0-2---:R-:W-:-:S07]  /*1050*/  LOP3.LUT R198, R13, 0x1, RZ, 0xfc, !PT ;  /* 0x000000010dc67812 */ /* 0x005fce00078efcff */
.L_x_685:
[----:B0--3--:R-:W0:Y:S02]  /*1060*/  LDC.64 R2, c[0x0][0xc88] ;  /* 0x00032200ff027b82 */ /* 0x009e240000000a00 */
[----:B0-----:R-:W-:-:S05]  /*1070*/  IMAD.WIDE R2, R171, 0x4, R2 ;  /* 0x00000004ab027825 */ /* 0x001fca00078e0202 */
[----:B--2---:R-:W2:Y:S01]  /*1080*/  LDG.E R207, desc[UR60][R2.64] ;  /* 0x0000003c02cf7981 */ /* 0x004ea2000c1e1900 */
[----:B------:R-:W-:Y:S05]  /*1090*/  YIELD ;  /* 0x0000000000007946 */ /* 0x000fea0003800000 */
[----:B------:R-:W-:Y:S01]  /*10a0*/  ULDC.64 UR4, c[0x0][0xa28] ;  /* 0x00028a0000047ab9 */ /* 0x000fe20000000a00 */
[----:B------:R-:W-:Y:S01]  /*10b0*/  ULDC.64 UR8, c[0x0][0xa18] ;  /* 0x0002860000087ab9 */ /* 0x000fe20000000a00 */
[----:B------:R-:W-:Y:S01]  /*10c0*/  ISETP.NE.U32.AND P1, PT, RZ, UR4, PT ;  /* 0x00000004ff007c0c */ /* 0x000fe2000bf25070 */
[----:B------:R-:W-:Y:S01]  /*10d0*/  ULDC.64 UR6, c[0x0][0xa08] ;  /* 0x0002820000067ab9 */ /* 0x000fe20000000a00 */
[----:B------:R-:W-:Y:S01]  /*10e0*/  IMAD.MOV.U32 R9, RZ, RZ, RZ ;  /* 0x000000ffff097224 */ /* 0x000fe200078e00ff */
[----:B------:R-:W-:Y:S01]  /*10f0*/  ISETP.NE.U32.AND P0, PT, RZ, UR6, PT ;  /* 0x00000006ff007c0c */ /* 0x000fe2000bf05070 */
[----:B------:R-:W-:Y:S01]  /*1100*/  IMAD.MOV.U32 R87, RZ, RZ, RZ ;  /* 0x000000ffff577224 */ /* 0x000fe200078e00ff */
[----:B------:R-:W-:-:S02]  /*1110*/  ISETP.NE.AND.EX P1, PT, RZ, UR5, PT, P1 ;  /* 0x00000005ff007c0c */ /* 0x000fc4000bf25310 */
[----:B------:R-:W-:Y:S02]  /*1120*/  ISETP.NE.AND.EX P0, PT, RZ, UR7, PT, P0 ;  /* 0x00000007ff007c0c */ /* 0x000fe4000bf05300 */
[----:B--2---:R-:W-:Y:S01]  /*1130*/  SHF.R.S32.HI R214, RZ, 0x1f, R207 ;  /* 0x0000001fffd67819 */ /* 0x004fe200000114cf */
[----:B------:R-:W-:-:S08]  /*1140*/  IMAD.SHL.U32 R211, R207, 0x4, RZ ;  /* 0x00000004cfd37824 */ /* 0x000fd000078e00ff */
[C---:B------:R-:W-:Y:S02]  /*1150*/  @P1 LEA R4, P2, R207.reuse, UR4, 0x2 ;  /* 0x00000004cf041c11 */ /* 0x040fe4000f8410ff */
[C-C-:B------:R-:W-:Y:S02]  /*1160*/  SHF.L.U64.HI R212, R207.reuse, 0x2, R214.reuse ;  /* 0x00000002cfd47819 */ /* 0x140fe400000102d6 */
[----:B----4-:R-:W-:Y:S02]  /*1170*/  @P1 LEA.HI.X R5, R207, UR5, R214, 0x2, P2 ;  /* 0x00000005cf051c11 */ /* 0x010fe400090f14d6 */
[----:B------:R-:W-:Y:S01]  /*1180*/  ISETP.NE.U32.AND P2, PT, RZ, UR8, PT ;  /* 0x00000008ff007c0c */ /* 0x000fe2000bf45070 */
[----:B------:R-:W-:Y:S01]  /*1190*/  ULDC UR4, c[0x0][0x288] ;  /* 0x0000a20000047ab9 */ /* 0x000fe20000000800 */
[----:B------:R-:W-:Y:S01]  /*11a0*/  IADD3 R6, P3, R211, UR6, RZ ;  /* 0x00000006d3067c10 */ /* 0x000fe2000ff7e0ff */
[----:B------:R0:W5:Y:S01]  /*11b0*/  @P1 LDG.E R9, desc[UR60][R4.64] ;  /* 0x0000003c04091981 */ /* 0x000162000c1e1900 */
[----:B------:R-:W-:-:S02]  /*11c0*/  ISETP.NE.AND.EX P2, PT, RZ, UR9, PT, P2 ;  /* 0x00000009ff007c0c */ /* 0x000fc4000bf45320 */
[----:B------:R-:W-:Y:S01]  /*11d0*/  MOV R25, UR4 ;  /* 0x0000000400197c02 */ /* 0x000fe20008000f00 */
[----:B------:R-:W-:Y:S01]  /*11e0*/  ULDC.64 UR4, c[0x0][0x418] ;  /* 0x0001060000047ab9 */ /* 0x000fe20000000a00 */
[----:B------:R-:W-:-:S05]  /*11f0*/  IADD3.X R7, R212, UR7, RZ, P3, !PT ;  /* 0x00000007d4077c10 */ /* 0x000fca0009ffe4ff */
[----:B------:R0:W5:Y:S04]  /*1200*/  @P0 LDG.E R87, desc[UR60][R6.64] ;  /* 0x0000003c06570981 */ /* 0x000168000c1e1900 */
[----:B------:R-:W-:-:S04]  /*1210*/  @P2 IADD3 R2, P1, R211, UR8, RZ ;  /* 0x00000008d3022c10 */ /* 0x000fc8000ff3e0ff */
[----:B------:R-:W-:-:S05]  /*1220*/  @P2 IADD3.X R3, R212, UR9, RZ, P1, !PT ;  /* 0x00000009d4032c10 */ /* 0x000fca0008ffe4ff */
[----:B------:R0:W5:Y:S01]  /*1230*/  @P2 LDG.E R25, desc[UR60][R2.64] ;  /* 0x0000003c02192981 */ /* 0x000162000c1e1900 */
[----:B------:R-:W-:-:S03]  /*1240*/  UISETP.NE.U32.AND UP0, UPT, UR4, URZ, UPT ;  /* 0x0000003f0400728c */ /* 0x000fc6000bf05070 */
[----:B------:R-:W-:Y:S01]  /*1250*/  ULDC UR4, c[0x0][0x424] ;  /* 0x0001090000047ab9 */ /* 0x000fe20000000800 */
[----:B------:R-:W-:-:S03]  /*1260*/  UISETP.NE.AND.EX UP0, UPT, UR5, URZ, UPT, UP0 ;  /* 0x0000003f0500728c */ /* 0x000fc6000bf05300 */
[----:B------:R-:W-:Y:S01]  /*1270*/  ULDC UR5, c[0x0][0x2f0] ;  /* 0x0000bc0000057ab9 */ /* 0x000fe20000000800 */
[----:B------:R-:W-:-:S04]  /*1280*/  USEL UR4, UR4, 0x1, UP0 ;  /* 0x0000000104047887 */ /* 0x000fc80008000000 */
[----:B------:R-:W-:-:S03]  /*1290*/  UIMAD UR4, UR4, UR5, URZ ;  /* 0x00000005040472a4 */ /* 0x000fc6000f8e023f */
[----:B------:R-:W-:Y:S02]  /*12a0*/  ULDC UR5, c[0x0][0x348] ;  /* 0x0000d20000057ab9 */ /* 0x000fe40000000800 */
[----:B------:R-:W-:Y:S02]  /*12b0*/  IMAD.U32 R48, RZ, RZ, UR5 ;  /* 0x00000005ff307e24 */ /* 0x000fe4000f8e00ff */
[----:B------:R-:W-:Y:S02]  /*12c0*/  IMAD.U32 R28, RZ, RZ, UR4 ;  /* 0x00000004ff1c7e24 */ /* 0x000fe4000f8e00ff */
[----:B------:R-:W-:Y:S01]  /*12d0*/  IMAD.MOV.U32 R27, RZ, RZ, R207 ;  /* 0x000000ffff1b7224 */ /* 0x000fe200078e00cf */
[----:B0-----:R-:W-:Y:S06]  /*12e0*/  @P2 BRA `(.L_x_522) ;  /* 0x0000000000242947 */ /* 0x001fec0003800000 */
[----:B------:R-:W-:Y:S02]  /*12f0*/  ULDC.64 UR4, c[0x0][0xa00] ;  /* 0x0002800000047ab9 */ /* 0x000fe40000000a00 */
[----:B------:R-:W-:-:S04]  /*1300*/  ISETP.NE.U32.AND P1, PT, RZ, UR4, PT ;  /* 0x00000004ff007c0c */ /* 0x000fc8000bf25070 */
[----:B------:R-:W-:-:S13]  /*1310*/  ISETP.NE.AND.EX P1, PT, RZ, UR5, PT, P1 ;  /* 0x00000005ff007c0c */ /* 0x000fda000bf25310 */
[----:B------:R-:W-:Y:S05]  /*1320*/  @!P1 BRA `(.L_x_522) ;  /* 0x0000000000149947 */ /* 0x000fea0003800000 */
[----:B------:R-:W0:Y:S02]  /*1330*/  LDC.64 R2, c[0x0][0xa00] ;  /* 0x00028000ff027b82 */ /* 0x000e240000000a00 */
[----:B0-----:R-:W-:-:S05]  /*1340*/  IMAD.WIDE R2, R27, 0x4, R2 ;  /* 0x000000041b027825 */ /* 0x001fca00078e0202 */
[----:B-----5:R-:W2:Y:S04]  /*1350*/  LDG.E R25, desc[UR60][R2.64] ;  /* 0x0000003c02197981 */ /* 0x020ea8000c1e1900 */
[----:B------:R-:W2:Y:S02]  /*1360*/  LDG.E R0, desc[UR60][R2.64+0x4] ;  /* 0x0000043c02007981 */ /* 0x000ea4000c1e1900 */
[----:B--2---:R-:W-:-:S07]  /*1370*/  IADD3 R25, -R25, R0, RZ ;  /* 0x0000000019197210 */ /* 0x004fce0007ffe1ff */
.L_x_522:
[----:B------:R-:W-:Y:S01]  /*1380*/  ULDC.64 UR4, c[0x0][0xa20] ;  /* 0x0002880000047ab9 */ /* 0x000fe20000000a00 */
[----:B------:R-:W-:Y:S01]  /*1390*/  IMAD.MOV.U32 R215, RZ, RZ, R169 ;  /* 0x000000ffffd77224 */ /* 0x000fe200078e00a9 */
[----:B------:R-:W-:Y:S01]  /*13a0*/  ISETP.NE.U32.AND P1, PT, RZ, UR4, PT ;  /* 0x00000004ff007c0c */ /* 0x000fe2000bf25070 */
[----:B------:R-:W-:-:S03]  /*13b0*/  IMAD.MOV.U32 R210, RZ, RZ, R170 ;  /* 0x000000ffffd27224 */ /* 0x000fc600078e00aa */
[----:B------:R-:W-:-:S13]  /*13c0*/  ISETP.NE.AND.EX P1, PT, RZ, UR5, PT, P1 ;  /* 0x00000005ff007c0c */ /* 0x000fda000bf25310 */
[----:B------:R-:W-:Y:S05]  /*13d0*/  @!P1 BRA `(.L_x_523) ;  /* 0x0000000000109947 */ /* 0x000fea0003800000 */
[----:B------:R-:W-:-:S04]  /*13e0*/  IADD3 R2, P0, R211, UR4, RZ ;  /* 0x00000004d3027c10 */ /* 0x000fc8000ff1e0ff */
[----:B------:R-:W-:-:S05]  /*13f0*/  IADD3.X R3, R212, UR5, RZ, P0, !PT ;  /* 0x00000005d4037c10 */ /* 0x000fca00087fe4ff */
[----:B------:R0:W5:Y:S01]  /*1400*/  LDG.E R28, desc[UR60][R2.64] ;  /* 0x0000003c021c7981 */ /* 0x000162000c1e1900 */
[----:B------:R-:W-:Y:S05]  /*1410*/  BRA `(.L_x_524) ;  /* 0x0000000000107947 */ /* 0x000fea0003800000 */
.L_x_523:
[----:B------:R-:W-:Y:S05]  /*1420*/  @!P0 BRA `(.L_x_524) ;  /* 0x00000000000c8947 */ /* 0x000fea0003800000 */
[----:B------:R-:W2:Y:S04]  /*1430*/  LDG.E R3, desc[UR60][R6.64] ;  /* 0x0000003c06037981 */ /* 0x000ea8000c1e1900 */
[----:B------:R-:W2:Y:S02]  /*1440*/  LDG.E R28, desc[UR60][R6.64+0x4] ;  /* 0x0000043c061c7981 */ /* 0x000ea4000c1e1900 */
[----:B--2---:R-:W-:-:S07]  /*1450*/  IMAD.IADD R28, R28, 0x1, -R3 ;  /* 0x000000011c1c7824 */ /* 0x004fce00078e0a03 */
.L_x_524:
[----:B------:R-:W-:Y:S02]  /*1460*/  ULDC.64 UR4, c[0x0][0xa10] ;  /* 0x0002840000047ab9 */ /* 0x000fe40000000a00 */
[----:B------:R-:W-:-:S04]  /*1470*/  ISETP.NE.U32.AND P0, PT, RZ, UR4, PT ;  /* 0x00000004ff007c0c */ /* 0x000fc8000bf05070 */
[----:B------:R-:W-:Y:S01]  /*1480*/  ISETP.NE.AND.EX P0, PT, RZ, UR5, PT, P0 ;  /* 0x00000005ff007c0c */ /* 0x000fe2000bf05300 */
[----:B-----5:R-:W-:Y:S01]  /*1490*/  IMAD.IADD R9, R28, 0x1, -R9 ;  /* 0x000000011c097824 */ /* 0x020fe200078e0a09 */
[----:B------:R-:W-:-:S11]  /*14a0*/  ULDC.64 UR4, c[0x0][0xa30] ;  /* 0x00028c0000047ab9 */ /* 0x000fd60000000a00 */
[----:B0-----:R-:W0:Y:S02]  /*14b0*/  @P0 LDC.64 R2, c[0x0][0xa10] ;  /* 0x00028400ff020b82 */ /* 0x001e240000000a00 */
[----:B0-----:R-:W-:-:S05]  /*14c0*/  @P0 IMAD.WIDE R2, R27, 0x4, R2 ;  /* 0x000000041b020825 */ /* 0x001fca00078e0202 */
[----:B------:R-:W2:Y:S04]  /*14d0*/  @P0 LDG.E R0, desc[UR60][R2.64] ;  /* 0x0000003c02000981 */ /* 0x000ea8000c1e1900 */
[----:B------:R0:W2:Y:S01]  /*14e0*/  @P0 LDG.E R7, desc[UR60][R2.64+0x4] ;  /* 0x0000043c02070981 */ /* 0x0000a2000c1e1900 */
[----:B------:R-:W-:Y:S02]  /*14f0*/  ISETP.NE.U32.AND P1, PT, RZ, UR4, PT ;  /* 0x00000004ff007c0c */ /* 0x000fe4000bf25070 */
[----:B------:R-:W-:Y:S02]  /*1500*/  MOV R24, R28 ;  /* 0x0000001c00187202 */ /* 0x000fe40000000f00 */
[----:B------:R-:W-:Y:S01]  /*1510*/  ISETP.NE.AND.EX P1, PT, RZ, UR5, PT, P1 ;  /* 0x00000005ff007c0c */ /* 0x000fe2000bf25310 */
[----:B0-----:R-:W-:-:S12]  /*1520*/  IMAD.MOV R2, RZ, RZ, -R9 ;  /* 0x000000ffff027224 */ /* 0x001fd800078e0a09 */
[----:B------:R-:W-:-:S04]  /*1530*/  @P1 IADD3 R4, P2, R211, UR4, RZ ;  /* 0x00000004d3041c10 */ /* 0x000fc8000ff5e0ff */
[----:B------:R-:W-:Y:S02]  /*1540*/  @P1 IADD3.X R5, R212, UR5, RZ, P2, !PT ;  /* 0x00000005d4051c10 */ /* 0x000fe400097fe4ff */
[----:B------:R-:W-:-:S03]  /*1550*/  VIMNMX R2, RZ, R2, !PT ;  /* 0x00000002ff027248 */ /* 0x000fc60007fe0100 */
[----:B------:R0:W5:Y:S01]  /*1560*/  @P1 LDG.E R24, desc[UR60][R4.64] ;  /* 0x0000003c04181981 */ /* 0x000162000c1e1900 */
[----:B--2---:R-:W-:-:S04]  /*1570*/  @P0 IMAD.IADD R48, R7, 0x1, -R0 ;  /* 0x0000000107300824 */ /* 0x004fc800078e0a00 */
[----:B------:R-:W-:-:S05]  /*1580*/  IMAD.IADD R72, R9, 0x1, R48 ;  /* 0x0000000109487824 */ /* 0x000fca00078e0230 */
[----:B------:R-:W-:-:S05]  /*1590*/  IADD3 R0, R72, 0x9f, RZ ;  /* 0x0000009f48007810 */ /* 0x000fca0007ffe0ff */
[----:B------:R-:W-:-:S05]  /*15a0*/  IMAD.HI R0, R0, 0x66666667, RZ ;  /* 0x6666666700007827 */ /* 0x000fca00078e02ff */
[----:B------:R-:W-:-:S04]  /*15b0*/  SHF.R.U32.HI R3, RZ, 0x1f, R0 ;  /* 0x0000001fff037819 */ /* 0x000fc80000011600 */
[----:B------:R-:W-:-:S05]  /*15c0*/  LEA.HI.SX32 R120, R0, R3, 0x1a ;  /* 0x0000000300787211 */ /* 0x000fca00078fd2ff */
[----:B------:R-:W-:-:S05]  /*15d0*/  IMAD R3, R120, 0xa0, -R9 ;  /* 0x000000a078037824 */ /* 0x000fca00078e0a09 */
[----:B0-----:R-:W-:-:S04]  /*15e0*/  VIMNMX R5, R3, R48, PT ;  /* 0x0000003003057248 */ /* 0x001fc80003fe0100 */
[----:B------:R-:W-:Y:S01]  /*15f0*/  ISETP.GT.AND P0, PT, R5, R2, PT ;  /* 0x000000020500720c */ /* 0x000fe20003f04270 */
[----:B------:R-:W-:-:S05]  /*1600*/  IMAD.WIDE.U32 R2, R2, -0x33333333, RZ ;  /* 0xcccccccd02027825 */ /* 0x000fca00078e00ff */
[----:B------:R-:W-:-:S05]  /*1610*/  SHF.R.U32.HI R26, RZ, 0x7, R3 ;  /* 0x00000007ff1a7819 */ /* 0x000fca0000011603 */
[----:B------:R-:W-:Y:S02]  /*1620*/  IMAD.MOV.U32 R2, RZ, RZ, R26 ;  /* 0x000000ffff027224 */ /* 0x000fe400078e001a */
[----:B------:R-:W-:-:S04]  /*1630*/  @P0 VIADD R0, R5, 0x9f ;  /* 0x0000009f05000836 */ /* 0x000fc80000000000 */
[----:B------:R-:W-:-:S05]  /*1640*/  @P0 IMAD.HI R0, R0, 0x66666667, RZ ;  /* 0x6666666700000827 */ /* 0x000fca00078e02ff */
[----:B------:R-:W-:-:S04]  /*1650*/  @P0 SHF.R.U32.HI R3, RZ, 0x1f, R0 ;  /* 0x0000001fff030819 */ /* 0x000fc80000011600 */
[----:B------:R-:W-:Y:S02]  /*1660*/  @P0 LEA.HI.SX32 R2, R0, R3, 0x1a ;  /* 0x0000000300020211 */ /* 0x000fe400078fd2ff */
[----:B------:R-:W-:Y:S02]  /*1670*/  PLOP3.LUT P0, PT, PT, PT, PT, 0x80, 0x0 ;  /* 0x000000000000781c */ /* 0x000fe40003f0f070 */
[----:B------:R-:W-:-:S13]  /*1680*/  ISETP.GT.AND P1, PT, R2, R26, PT ;  /* 0x0000001a0200720c */ /* 0x000fda0003f24270 */
[----:B------:R-:W-:Y:S05]  /*1690*/  @!P1 BRA `(.L_x_525) ;  /* 0x0000007c00789947 */ /* 0x000fea0003800000 */
[----:B------:R-:W-:Y:S01]  /*16a0*/  IADD3 R0, R18, 0x18400, RZ ;  /* 0x0001840012007810 */ /* 0x000fe20007ffe0ff */
[----:B------:R-:W-:Y:S03]  /*16b0*/  BSSY B6, `(.L_x_526) ;  /* 0x0000013000067945 */ /* 0x000fe60003800000 */
[----:B------:R-:W-:-:S13]  /*16c0*/  LOP3.LUT P0, RZ, R0, 0x3ff, RZ, 0xc0, !PT ;  /* 0x000003ff00ff7812 */ /* 0x000fda000780c0ff */
[----:B------:R-:W-:Y:S05]  /*16d0*/  @!P0 BRA `(.L_x_527) ;  /* 0x0000000000408947 */ /* 0x000fea0003800000 */
        /* <DEDUP_REMOVED lines=9> */
[----:B------:R-:W-:Y:S01]  /*1770*/  IMAD.U32 R6, RZ, RZ, UR4 ;  /* 0x00000004ff067e24 */ /* 0x000fe2000f8e00ff */
[----:B------:R-:W-:Y:S01]  /*1780*/  MOV R12, 0x1 ;  /* 0x00000001000c7802 */ /* 0x000fe20000000f00 */
[----:B------:R-:W-:-:S02]  /*1790*/  IMAD.U32 R11, RZ, RZ, UR7 ;  /* 0x00000007ff0b7e24 */ /* 0x000fc4000f8e00ff */
[----:B------:R-:W-:Y:S02]  /*17a0*/  IMAD.MOV.U32 R8, RZ, RZ, 0x70 ;  /* 0x00000070ff087424 */ /* 0x000fe400078e00ff */
[----:B0-----:R-:W-:-:S07]  /*17b0*/  IMAD.MOV.U32 R13, RZ, RZ, RZ ;  /* 0x000000ffff0d7224 */ /* 0x001fce00078e00ff */
[----:B------:R-:W-:-:S07]  /*17c0*/  LEPC R20, `(.L_x_527) ;  /* 0x000000001014794e */ /* 0x000fce0000000000 */
[----:B-1---5:R-:W-:Y:S05]  /*17d0*/  CALL.ABS.NOINC R14 ;  /* 0x000000000e007343 */ /* 0x022fea0003c00000 */
.L_x_527:
[----:B------:R-:W-:Y:S05]  /*17e0*/  BSYNC B6 ;  /* 0x0000000000067941 */ /* 0x000fea0003800000 */
.L_x_526:
[----:B------:R-:W-:Y:S01]  /*17f0*/  VIADD R0, R18, 0xa400 ;  /* 0x0000a40012007836 */ /* 0x000fe20000000000 */
[----:B------:R-:W-:Y:S04]  /*1800*/  BSSY B6, `(.L_x_528) ;  /* 0x0000013000067945 */ /* 0x000fe80003800000 */
[----:B------:R-:W-:-:S13]  /*1810*/  LOP3.LUT P0, RZ, R0, 0x3ff, RZ, 0xc0, !PT ;  /* 0x000003ff00ff7812 */ /* 0x000fda000780c0ff */
[----:B------:R-:W-:Y:S05]  /*1820*/  @!P0 BRA `(.L_x_529) ;  /* 0x0000000000408947 */ /* 0x000fea0003800000 */
[----:B------:R-:W-:Y:S01]  /*1830*/  MOV R0, 0x0 ;  /* 0x0000000000007802 */ /* 0x000fe20000000f00 */
[----:B------:R-:W-:Y:S01]  /*1840*/  ULDC.64 UR4, c[0x4][0x98] ;  /* 0x0100260000047ab9 */ /* 0x000fe20000000a00 */
[----:B------:R-:W-:Y:S01]  /*1850*/  ULDC.64 UR6, c[0x4][0x20] ;  /* 0x0100080000067ab9 */ /* 0x000fe20000000a00 */
[----:B------:R-:W-:Y:S01]  /*1860*/  IMAD.U32 R4, RZ, RZ, UR4 ;  /* 0x00000004ff047e24 */ /* 0x000fe2000f8e00ff */
[----:B------:R0:W1:Y:S01]  /*1870*/  LDC.64 R14, c[0x4][R0] ;  /* 0x01000000000e7b82 */ /* 0x0000620000000a00 */
[----:B------:R-:W-:Y:S01]  /*1880*/  MOV R5, UR5 ;  /* 0x0000000500057c02 */ /* 0x000fe20008000f00 */
        /* <DEDUP_REMOVED lines=9> */
[----:B-1---5:R-:W-:Y:S05]  /*1920*/  CALL.ABS.NOINC R14 ;  /* 0x000000000e007343 */ /* 0x022fea0003c00000 */
.L_x_529:
[----:B------:R-:W-:Y:S05]  /*1930*/  BSYNC B6 ;  /* 0x0000000000067941 */ /* 0x000fea0003800000 */
.L_x_528:
[----:B------:R-:W-:Y:S01]  /*1940*/  ULDC.64 UR4, c[0x0][0x9f8] ;  /* 0x00027e0000047ab9 */ /* 0x000fe20000000a00 */
[----:B------:R-:W0:Y:S01]  /*1950*/  LDC.64 R52, c[0x0][0x3f8] ;  /* 0x0000fe00ff347b82 */ /* 0x000e220000000a00 */
[----:B------:R-:W-:-:S04]  /*1960*/  ISETP.NE.U32.AND P0, PT, RZ, UR4, PT ;  /* 0x00000004ff007c0c */ /* 0x000fc8000bf05070 */
[----:B------:R-:W-:-:S03]  /*1970*/  ISETP.NE.AND.EX P0, PT, RZ, UR5, PT, P0 ;  /* 0x00000005ff007c0c */ /* 0x000fc6000bf05300 */
[----:B------:R-:W1:Y:S08]  /*1980*/  LDC.64 R58, c[0x0][0x408] ;  /* 0x00010200ff3a7b82 */ /* 0x000e700000000a00 */
[----:B------:R-:W2:Y:S02]  /*1990*/  LDC R71, c[0x0][0x3f4] ;  /* 0x0000fd00ff477b82 */ /* 0x000ea40000000800 */
[----:B------:R-:W-:-:S04]  /*19a0*/  @P0 IADD3 R4, P1, R211, UR4, RZ ;  /* 0x00000004d3040c10 */ /* 0x000fc8000ff3e0ff */
[----:B------:R-:W-:-:S05]  /*19b0*/  @P0 IADD3.X R5, R212, UR5, RZ, P1, !PT ;  /* 0x00000005d4050c10 */ /* 0x000fca0008ffe4ff */
[----:B------:R3:W4:Y:S01]  /*19c0*/  @P0 LDG.E R27, desc[UR60][R4.64] ;  /* 0x0000003c041b0981 */ /* 0x000722000c1e1900 */
[----:B------:R-:W-:Y:S01]  /*19d0*/  SHF.R.S32.HI R3, RZ, 0x1f, R194 ;  /* 0x0000001fff037819 */ /* 0x000fe200000114c2 */
[----:B------:R-:W-:Y:S01]  /*19e0*/  IMAD.SHL.U32 R82, R204, 0x80, RZ ;  /* 0x00000080cc527824 */ /* 0x000fe200078e00ff */
[----:B------:R-:W-:Y:S01]  /*19f0*/  SHF.R.S32.HI R23, RZ, 0x1f, R22 ;  /* 0x0000001fff177819 */ /* 0x000fe20000011416 */
[----:B------:R-:W2:Y:S01]  /*1a00*/  S2R R30, SR_TID.X ;  /* 0x00000000001e7919 */ /* 0x000ea20000002100 */
[-C--:B0-----:R-:W-:Y:S01]  /*1a10*/  IMAD.WIDE.U32 R8, R194, R52.reuse, R16 ;  /* 0x00000034c2087225 */ /* 0x081fe200078e0010 */
[----:B------:R-:W-:Y:S02]  /*1a20*/  SHF.R.U32.HI R77, RZ, 0x3, R201 ;  /* 0x00000003ff4d7819 */ /* 0x000fe400000116c9 */
[----:B------:R-:W-:Y:S01]  /*1a30*/  LOP3.LUT R82, R82, 0x380, RZ, 0xc0, !PT ;  /* 0x0000038052527812 */ /* 0x000fe200078ec0ff */
[C---:B------:R-:W-:Y:S01]  /*1a40*/  IMAD R0, R3.reuse, R52, RZ ;  /* 0x0000003403007224 */ /* 0x040fe200078e02ff */
[----:B------:R-:W-:Y:S01]  /*1a50*/  SHF.L.U64.HI R86, R52, 0x6, R53 ;  /* 0x0000000634567819 */ /* 0x000fe20000010235 */
[-C--:B-1----:R-:W-:Y:S01]  /*1a60*/  IMAD R3, R3, R58.reuse, RZ ;  /* 0x0000003a03037224 */ /* 0x082fe200078e02ff */
[----:B------:R-:W-:Y:S01]  /*1a70*/  SHF.R.U32.HI R76, RZ, 0x3, R82 ;  /* 0x00000003ff4c7819 */ /* 0x000fe20000011652 */
[----:B---3--:R-:W-:Y:S01]  /*1a80*/  IMAD.WIDE.U32 R4, R194, R58, R22 ;  /* 0x0000003ac2047225 */ /* 0x008fe200078e0016 */
[----:B--2---:R-:W-:-:S02]  /*1a90*/  ISETP.GE.AND P0, PT, R16, R71, PT ;  /* 0x000000471000720c */ /* 0x004fc40003f06270 */
[----:B------:R-:W-:Y:S01]  /*1aa0*/  SHF.L.U64.HI R85, R52, 0x7, R53 ;  /* 0x0000000734557819 */ /* 0x000fe20000010235 */
[C---:B------:R-:W-:Y:S01]  /*1ab0*/  IMAD R15, R194.reuse, R59, R3 ;  /* 0x0000003bc20f7224 */ /* 0x040fe200078e0203 */
[----:B------:R-:W-:Y:S01]  /*1ac0*/  SEL R3, R71, RZ, P0 ;  /* 0x000000ff47037207 */ /* 0x000fe20000000000 */
[----:B------:R-:W-:Y:S01]  /*1ad0*/  IMAD R13, R194, R53, R0 ;  /* 0x00000035c20d7224 */ /* 0x000fe200078e0200 */
[----:B------:R-:W-:Y:S01]  /*1ae0*/  SHF.L.U32 R83, R52, 0x7, RZ ;  /* 0x0000000734537819 */ /* 0x000fe200000006ff */
[----:B------:R-:W-:Y:S01]  /*1af0*/  IMAD.WIDE.U32 R6, R194, R52, R22 ;  /* 0x00000034c2067225 */ /* 0x000fe200078e0016 */
[----:B------:R-:W-:Y:S02]  /*1b00*/  IADD3 R5, R5, R15, RZ ;  /* 0x0000000f05057210 */ /* 0x000fe40007ffe0ff */
[----:B------:R-:W-:Y:S01]  /*1b10*/  SHF.L.U64.HI R81, R58, 0x6, R59 ;  /* 0x000000063a517819 */ /* 0x000fe2000001023b */
[----:B------:R-:W-:Y:S01]  /*1b20*/  IMAD.IADD R3, R16, 0x1, R3 ;  /* 0x0000000110037824 */ /* 0x000fe200078e0203 */
[----:B------:R-:W-:Y:S01]  /*1b30*/  SHF.L.U64.HI R80, R58, 0x7, R59 ;  /* 0x000000073a507819 */ /* 0x000fe2000001023b */
[----:B------:R-:W-:Y:S01]  /*1b40*/  IMAD.IADD R7, R7, 0x1, R13 ;  /* 0x0000000107077824 */ /* 0x000fe200078e020d */
[----:B------:R-:W-:Y:S01]  /*1b50*/  LOP3.LUT P1, RZ, R204, 0x4, RZ, 0xc0, !PT ;  /* 0x00000004ccff7812 */ /* 0x000fe2000782c0ff */
[----:B------:R-:W-:Y:S01]  /*1b60*/  IMAD.IADD R9, R13, 0x1, R9 ;  /* 0x000000010d097824 */ /* 0x000fe200078e0209 */
[----:B------:R-:W-:Y:S01]  /*1b70*/  SHF.R.S32.HI R0, RZ, 0x1f, R3 ;  /* 0x0000001fff007819 */ /* 0x000fe20000011403 */
[----:B-----5:R-:W-:Y:S01]  /*1b80*/  IMAD.WIDE.U32 R54, R24, R58, R4 ;  /* 0x0000003a18367225 */ /* 0x020fe200078e0004 */
[----:B------:R-:W-:-:S02]  /*1b90*/  SHF.R.S32.HI R13, RZ, 0x1f, R24 ;  /* 0x0000001fff0d7819 */ /* 0x000fc40000011418 */
[--C-:B------:R-:W-:Y:S01]  /*1ba0*/  LOP3.LUT R5, R82, 0x30, R16.reuse, 0xf8, !PT ;  /* 0x0000003052057812 */ /* 0x100fe200078ef810 */
[----:B------:R-:W-:Y:S01]  /*1bb0*/  IMAD.WIDE.U32 R10, R194, R58, R16 ;  /* 0x0000003ac20a7225 */ /* 0x000fe200078e0010 */
[----:B------:R-:W-:Y:S02]  /*1bc0*/  SHF.R.U32.HI R30, RZ, 0x7, R30 ;  /* 0x00000007ff1e7819 */ /* 0x000fe4000001161e */
[----:B------:R-:W-:Y:S01]  /*1bd0*/  LEA.HI R3, R0, R3, RZ, 0x4 ;  /* 0x0000000300037211 */ /* 0x000fe200078f20ff */
[-C--:B------:R-:W-:Y:S01]  /*1be0*/  IMAD R0, R13, R52.reuse, RZ ;  /* 0x000000340d007224 */ /* 0x080fe200078e02ff */
[----:B------:R-:W-:Y:S01]  /*1bf0*/  ISETP.NE.AND P6, PT, R30, 0x1, PT ;  /* 0x000000011e00780c */ /* 0x000fe20003fc5270 */
[----:B------:R-:W-:Y:S01]  /*1c00*/  IMAD.WIDE.U32 R20, R24, R52, R6 ;  /* 0x0000003418147225 */ /* 0x000fe200078e0006 */
[----:B------:R-:W-:Y:S02]  /*1c10*/  LOP3.LUT R68, R5, R76, RZ, 0x3c, !PT ;  /* 0x0000004c05447212 */ /* 0x000fe400078e3cff */
[--C-:B------:R-:W-:Y:S01]  /*1c20*/  LOP3.LUT R5, R82, 0x70, R3.reuse, 0xf8, !PT ;  /* 0x0000007052057812 */ /* 0x100fe200078ef803 */
[----:B------:R-:W-:Y:S01]  /*1c30*/  VIADD R74, R30, 0x8 ;  /* 0x000000081e4a7836 */ /* 0x000fe20000000000 */
[----:B------:R-:W-:Y:S01]  /*1c40*/  LOP3.LUT R4, R200, 0x70, R3, 0xf8, !PT ;  /* 0x00000070c8047812 */ /* 0x000fe200078ef803 */
[----:B------:R-:W-:Y:S01]  /*1c50*/  IMAD.IADD R11, R15, 0x1, R11 ;  /* 0x000000010f0b7824 */ /* 0x000fe200078e020b */
[----:B------:R-:W-:Y:S01]  /*1c60*/  LOP3.LUT R6, R201, 0x70, R3, 0xf8, !PT ;  /* 0x00000070c9067812 */ /* 0x000fe200078ef803 */
[----:B------:R-:W-:Y:S01]  /*1c70*/  IMAD R13, R13, R58, RZ ;  /* 0x0000003a0d0d7224 */ /* 0x000fe200078e02ff */
[----:B------:R-:W-:Y:S01]  /*1c80*/  SHF.R.U32.HI R30, RZ, 0x3, R200 ;  /* 0x00000003ff1e7819 */ /* 0x000fe200000116c8 */
[----:B------:R-:W-:Y:S01]  /*1c90*/  IMAD R15, R24, R53, R0 ;  /* 0x00000035180f7224 */ /* 0x000fe200078e0200 */
[----:B------:R-:W-:Y:S01]  /*1ca0*/  LOP3.LUT R0, R5, R76, RZ, 0x3c, !PT ;  /* 0x0000004c05007212 */ /* 0x000fe200078e3cff */
[----:B------:R-:W-:Y:S05]  /*1cb0*/  @!P6 WARPSYNC.ALL ;  /* 0x000000000000e948 */ /* 0x000fea0003800000 */
[----:B------:R-:W-:Y:S01]  /*1cc0*/  ULDC UR4, c[0x0][0x2f4] ;  /* 0x0000bd0000047ab9 */ /* 0x000fe20000000800 */
[----:B------:R-:W-:Y:S01]  /*1cd0*/  IMAD R29, R53, 0xa0, RZ ;  /* 0x000000a0351d7824 */ /* 0x000fe200078e02ff */
[----:B------:R-:W-:Y:S01]  /*1ce0*/  LOP3.LUT R4, R4, R30, RZ, 0x3c, !PT ;  /* 0x0000001e04047212 */ /* 0x000fe200078e3cff */
[----:B------:R-:W-:Y:S01]  /*1cf0*/  IMAD.SHL.U32 R84, R52, 0x40, RZ ;  /* 0x0000004034547824 */ /* 0x000fe200078e00ff */
[----:B------:R-:W-:Y:S01]  /*1d00*/  LOP3.LUT R5, R6, R77, RZ, 0x3c, !PT ;  /* 0x0000004d06057212 */ /* 0x000fe200078e3cff */
[----:B------:R-:W-:Y:S01]  /*1d10*/  IMAD.WIDE.U32 R50, R24, R52, R8 ;  /* 0x0000003418327225 */ /* 0x000fe200078e0008 */
[----:B------:R-:W-:-:S02]  /*1d20*/  LOP3.LUT R62, R3, 0xfffffff0, RZ, 0xc0, !PT ;  /* 0xfffffff0033e7812 */ /* 0x000fc400078ec0ff */
[----:B------:R-:W-:Y:S01]  /*1d30*/  ISETP.GE.AND P2, PT, R19, UR4, PT ;  /* 0x0000000413007c0c */ /* 0x000fe2000bf46270 */
[----:B------:R-:W-:Y:S01]  /*1d40*/  IMAD R13, R24, R59, R13 ;  /* 0x0000003b180d7224 */ /* 0x000fe200078e020d */
[----:B------:R-:W-:Y:S01]  /*1d50*/  SHF.R.S32.HI R63, RZ, 0x4, R3 ;  /* 0x00000004ff3f7819 */ /* 0x000fe20000011403 */
[----:B------:R-:W-:Y:S01]  /*1d60*/  IMAD R69, R59, 0xa0, RZ ;  /* 0x000000a03b457824 */ /* 0x000fe200078e02ff */
[----:B------:R-:W-:Y:S01]  /*1d70*/  IADD3 R87, R87, R28, RZ ;  /* 0x0000001c57577210 */ /* 0x000fe20007ffe0ff */
[C---:B------:R-:W-:Y:S01]  /*1d80*/  IMAD.SHL.U32 R79, R58.reuse, 0x40, RZ ;  /* 0x000000403a4f7824 */ /* 0x040fe200078e00ff */
[----:B------:R-:W-:Y:S01]  /*1d90*/  SHF.R.S32.HI R75, RZ, 0x1f, R170 ;  /* 0x0000001fff4b7819 */ /* 0x000fe200000114aa */
[----:B------:R-:W-:Y:S01]  /*1da0*/  IMAD.SHL.U32 R78, R58, 0x80, RZ ;  /* 0x000000803a4e7824 */ /* 0x000fe200078e00ff */
[----:B------:R-:W-:Y:S01]  /*1db0*/  LEA R73, R228, R194, 0x6 ;  /* 0x000000c2e4497211 */ /* 0x000fe200078e30ff */
[----:B------:R-:W-:Y:S01]  /*1dc0*/  IMAD.WIDE.U32 R56, R24, R58, R10 ;  /* 0x0000003a18387225 */ /* 0x000fe200078e000a */
[----:B------:R-:W-:-:S02]  /*1dd0*/  IADD3 R68, R203, R68, RZ ;  /* 0x00000044cb447210 */ /* 0x000fc40007ffe0ff */
[----:B------:R-:W-:Y:S01]  /*1de0*/  ISETP.GE.AND P1, PT, R16, UR4, PT ;  /* 0x0000000410007c0c */ /* 0x000fe2000bf26270 */
[----:B------:R-:W-:Y:S01]  /*1df0*/  IMAD.WIDE.U32 R52, R52, 0xa0, RZ ;  /* 0x000000a034347825 */ /* 0x000fe200078e00ff */
[----:B------:R-:W-:Y:S02]  /*1e00*/  IADD3 R64, R13, R57, RZ ;  /* 0x000000390d407210 */ /* 0x000fe40007ffe0ff */
[----:B------:R-:W-:Y:S01]  /*1e10*/  P2R R89, PR, RZ, 0x4 ;  /* 0x00000004ff597803 */ /* 0x000fe20000000000 */
[----:B------:R-:W-:Y:S01]  /*1e20*/  IMAD.WIDE.U32 R58, R58, 0xa0, RZ ;  /* 0x000000a03a3a7825 */ /* 0x000fe200078e00ff */
[----:B------:R-:W-:-:S03]  /*1e30*/  SHF.R.S32.HI R60, RZ, 0x1f, R62 ;  /* 0x0000001fff3c7819 */ /* 0x000fc6000001143e */
[----:B------:R-:W-:Y:S02]  /*1e40*/  IMAD.IADD R49, R203, 0x1, R0 ;  /* 0x00000001cb317824 */ /* 0x000fe400078e0200 */
[----:B------:R-:W-:Y:S02]  /*1e50*/  IMAD.SHL.U32 R71, R71, 0x2, RZ ;  /* 0x0000000247477824 */ /* 0x000fe400078e00ff */
[----:B------:R-:W-:Y:S02]  /*1e60*/  IMAD.IADD R70, R53, 0x1, R29 ;  /* 0x0000000135467824 */ /* 0x000fe400078e021d */
[----:B------:R-:W-:Y:S02]  /*1e70*/  IMAD.IADD R69, R59, 0x1, R69 ;  /* 0x000000013b457824 */ /* 0x000fe400078e0245 */
[----:B------:R-:W-:Y:S02]  /*1e80*/  IMAD.IADD R67, R21, 0x1, R15 ;  /* 0x0000000115437824 */ /* 0x000fe400078e020f */
[----:B------:R-:W-:-:S02]  /*1e90*/  IMAD.IADD R66, R15, 0x1, R51 ;  /* 0x000000010f427824 */ /* 0x000fc400078e0233 */
[----:B------:R-:W-:Y:S02]  /*1ea0*/  IMAD.IADD R65, R55, 0x1, R13 ;  /* 0x0000000137417824 */ /* 0x000fe400078e020d */
[----:B------:R-:W-:Y:S02]  /*1eb0*/  IMAD.IADD R3, R205, 0x1, R4 ;  /* 0x00000001cd037824 */ /* 0x000fe400078e0204 */
[----:B------:R-:W-:Y:S01]  /*1ec0*/  IMAD.IADD R0, R206, 0x1, R5 ;  /* 0x00000001ce007824 */ /* 0x000fe200078e0205 */
[----:B----4-:R-:W-:Y:S01]  /*1ed0*/  SHF.R.S32.HI R61, RZ, 0x1f, R27 ;  /* 0x0000001fff3d7819 */ /* 0x010fe2000001141b */
[----:B------:R-:W-:Y:S06]  /*1ee0*/  @!P6 BAR.SYNC.DEFER_BLOCKING 0x9, 0x100 ;  /* 0x024400000000eb1d */ /* 0x000fec0000010000 */
.L_x_604:
[----:B------:R-:W0:Y:S01]  /*1ef0*/  LDC R94, c[0x0][0x430] ;  /* 0x00010c00ff5e7b82 */ /* 0x000e220000000800 */
[----:B------:R-:W-:Y:S01]  /*1f00*/  IADD3 R2, R2, -0x1, RZ ;  /* 0xffffffff02027810 */ /* 0x000fe20007ffe0ff */
[----:B------:R-:W-:-:S04]  /*1f10*/  IMAD.MOV.U32 R93, RZ, RZ, RZ ;  /* 0x000000ffff5d7224 */ /* 0x000fc800078e00ff */
[----:B------:R-:W-:Y:S02]  /*1f20*/  IMAD R8, R2, 0xa0, R73 ;  /* 0x000000a002087824 */ /* 0x000fe400078e0249 */
[----:B------:R-:W1:Y:S02]  /*1f30*/  LDC R105, c[0x0][0x3f4] ;  /* 0x0000fd00ff697b82 */ /* 0x000e640000000800 */
[----:B------:R-:W-:Y:S01]  /*1f40*/  IMAD.IADD R11, R87, 0x1, R8 ;  /* 0x00000001570b7824 */ /* 0x000fe200078e0208 */
[----:B------:R-:W-:-:S03]  /*1f50*/  ISETP.GE.AND P2, PT, R8, R48, PT ;  /* 0x000000300800720c */ /* 0x000fc60003f46270 */
[----:B------:R-:W-:Y:S01]  /*1f60*/  IMAD.MOV.U32 R9, RZ, RZ, R11 ;  /* 0x000000ffff097224 */ /* 0x000fe200078e000b */
[----:B------:R-:W-:Y:S02]  /*1f70*/  ISETP.GT.OR P2, PT, R73, 0x9f, P2 ;  /* 0x0000009f4900780c */ /* 0x000fe40001744670 */
[----:B0-----:R-:W-:-:S11]  /*1f80*/  ISETP.NE.AND P3, PT, R94, 0x1, PT ;  /* 0x000000015e00780c */ /* 0x001fd60003f65270 */
[----:B------:R-:W0:Y:S08]  /*1f90*/  @!P2 LDC.64 R6, c[0x0][0x428] ;  /* 0x00010a00ff06ab82 */ /* 0x000e300000000a00 */
[----:B--2---:R-:W2:Y:S08]  /*1fa0*/  @!P2 LDC.64 R12, c[0x0][0x418] ;  /* 0x00010600ff0cab82 */ /* 0x004eb00000000a00 */
[----:B------:R-:W3:Y:S08]  /*1fb0*/  @P3 LDC R4, c[0x0][0x434] ;  /* 0x00010d00ff043b82 */ /* 0x000ef00000000800 */
[----:B----4-:R-:W4:Y:S01]  /*1fc0*/  @P3 LDC R5, c[0x0][0x438] ;  /* 0x00010e00ff053b82 */ /* 0x010f220000000800 */
[----:B---3--:R-:W-:-:S05]  /*1fd0*/  @P3 IMAD.HI.U32 R4, R11, R4, RZ ;  /* 0x000000040b043227 */ /* 0x008fca00078e00ff */
[----:B----4-:R-:W-:Y:S01]  /*1fe0*/  @P3 SHF.R.U32.HI R9, RZ, R5, R4 ;  /* 0x00000005ff093219 */ /* 0x010fe20000011604 */
[----:B0-----:R-:W-:-:S03]  /*1ff0*/  @!P2 IMAD R4, R61, R6, RZ ;  /* 0x000000063d04a224 */ /* 0x001fc600078e02ff */
[--C-:B------:R-:W-:Y:S01]  /*2000*/  @!P2 SHF.R.S32.HI R5, RZ, 0x1f, R9.reuse ;  /* 0x0000001fff05a819 */ /* 0x100fe20000011409 */
[----:B------:R-:W-:Y:S02]  /*2010*/  @!P2 IMAD R7, R27, R7, R4 ;  /* 0x000000071b07a224 */ /* 0x000fe400078e0204 */
[----:B------:R-:W-:-:S04]  /*2020*/  @!P2 IMAD.MOV.U32 R4, RZ, RZ, R9 ;  /* 0x000000ffff04a224 */ /* 0x000fc800078e0009 */
[----:B------:R-:W-:-:S05]  /*2030*/  @!P2 IMAD.WIDE.U32 R4, R27, R6, R4 ;  /* 0x000000061b04a225 */ /* 0x000fca00078e0004 */
[----:B------:R-:W-:Y:S02]  /*2040*/  @!P2 IADD3 R5, R5, R7, RZ ;  /* 0x000000070505a210 */ /* 0x000fe40007ffe0ff */
[----:B--2---:R-:W-:-:S04]  /*2050*/  @!P2 LEA R6, P3, R4, R12, 0x2 ;  /* 0x0000000c0406a211 */ /* 0x004fc800078610ff */
[----:B------:R-:W-:Y:S02]  /*2060*/  @!P2 LEA.HI.X R7, R4, R13, R5, 0x2, P3 ;  /* 0x0000000d0407a211 */ /* 0x000fe400018f1405 */
[----:B------:R-:W-:-:S03]  /*2070*/  LOP3.LUT P4, RZ, R204, 0x4, RZ, 0xc0, !PT ;  /* 0x00000004ccff7812 */ /* 0x000fc6000788c0ff */
[----:B------:R0:W5:Y:S01]  /*2080*/  @!P2 LDG.E R93, desc[UR60][R6.64] ;  /* 0x0000003c065da981 */ /* 0x000162000c1e1900 */
[----:B------:R-:W-:Y:S01]  /*2090*/  ISETP.GT.AND P2, PT, R2, R26, PT ;  /* 0x0000001a0200720c */ /* 0x000fe20003f44270 */
[----:B------:R-:W-:Y:S01]  /*20a0*/  IMAD R5, R192, 0x5000, R68 ;  /* 0x00005000c0057824 */ /* 0x000fe200078e0244 */
[----:B------:R-:W-:Y:S05]  /*20b0*/  YIELD ;  /* 0x0000000000007946 */ /* 0x000fea0003800000 */
[----:B------:R-:W-:Y:S01]  /*20c0*/  P2R R90, PR, RZ, 0x4 ;  /* 0x00000004ff5a7803 */ /* 0x000fe20000000000 */
[----:B------:R-:W-:Y:S01]  /*20d0*/  VIADD R91, R5, 0x40 ;  /* 0x00000040055b7836 */ /* 0x000fe20000000000 */
[----:B-1----:R-:W-:Y:S01]  /*20e0*/  ISETP.GE.AND P2, PT, R105, 0x1, PT ;  /* 0x000000016900780c */ /* 0x002fe20003f46270 */
[----:B------:R-:W-:Y:S01]  /*20f0*/  IMAD.MOV R9, RZ, RZ, -R9 ;  /* 0x000000ffff097224 */ /* 0x000fe200078e0a09 */
[----:B------:R-:W-:Y:S01]  /*2100*/  @P4 IADD3 R91, R5, -0x40, RZ ;  /* 0xffffffc0055b4810 */ /* 0x000fe20007ffe0ff */
[----:B------:R-:W-:Y:S01]  /*2110*/  BSSY B0, `(.L_x_530) ;  /* 0x00006c6000007945 */ /* 0x000fe20003800000 */
[----:B------:R-:W-:-:S02]  /*2120*/  IMAD.IADD R92, R18, 0x1, R5 ;  /* 0x00000001125c7824 */ /* 0x000fc400078e0205 */
[----:B------:R-:W-:Y:S02]  /*2130*/  IMAD R94, R94, R9, R11 ;  /* 0x000000095e5e7224 */ /* 0x000fe400078e020b */
[----:B------:R-:W-:-:S05]  /*2140*/  IMAD.IADD R91, R18, 0x1, R91 ;  /* 0x00000001125b7824 */ /* 0x000fca00078e025b */
[----:B0-----:R-:W-:Y:S05]  /*2150*/  @!P2 BRA `(.L_x_531) ;  /* 0x0000006400aca947 */ /* 0x001fea0003800000 */
[----:B------:R-:W-:Y:S01]  /*2160*/  SHF.R.S32.HI R95, RZ, 0x1f, R94 ;  /* 0x0000001fff5f7819 */ /* 0x000fe2000001145e */
[----:B------:R-:W-:Y:S01]  /*2170*/  ULDC.64 UR4, c[0x0][0x300] ;  /* 0x0000c00000047ab9 */ /* 0x000fe20000000a00 */
[----:B-----5:R-:W-:Y:S01]  /*2180*/  SHF.R.S32.HI R96, RZ, 0x1f, R93 ;  /* 0x0000001fff607819 */ /* 0x020fe2000001145d */
[----:B------:R-:W-:-:S04]  /*2190*/  IMAD.WIDE.U32 R4, R94, UR4, RZ ;  /* 0x000000045e047c25 */ /* 0x000fc8000f8e00ff */
[----:B------:R-:W-:Y:S02]  /*21a0*/  IMAD R7, R95, UR4, RZ ;  /* 0x000000045f077c24 */ /* 0x000fe4000f8e02ff */
[----:B------:R-:W-:Y:S02]  /*21b0*/  IMAD R97, R2, -0xa0, R48 ;  /* 0xffffff6002617824 */ /* 0x000fe400078e0230 */
[----:B------:R-:W-:Y:S01]  /*21c0*/  IMAD R7, R94, UR5, R7 ;  /* 0x000000055e077c24 */ /* 0x000fe2000f8e0207 */
[----:B------:R-:W-:Y:S02]  /*21d0*/  ULDC.64 UR4, c[0x0][0x310] ;  /* 0x0000c40000047ab9 */ /* 0x000fe40000000a00 */
[----:B------:R-:W-:Y:S01]  /*21e0*/  IMAD R6, R96, UR4, RZ ;  /* 0x0000000460067c24 */ /* 0x000fe2000f8e02ff */
[----:B------:R-:W-:Y:S01]  /*21f0*/  VIMNMX R97, R97, 0xa0, PT ;  /* 0x000000a061617848 */ /* 0x000fe20003fe0100 */
[----:B------:R-:W-:Y:S02]  /*2200*/  IMAD.IADD R5, R5, 0x1, R7 ;  /* 0x0000000105057824 */ /* 0x000fe400078e0207 */
[----:B------:R-:W-:-:S02]  /*2210*/  IMAD R7, R93, UR5, R6 ;  /* 0x000000055d077c24 */ /* 0x000fc4000f8e0206 */
[----:B------:R-:W-:Y:S01]  /*2220*/  IMAD.WIDE.U32 R4, R93, UR4, R4 ;  /* 0x000000045d047c25 */ /* 0x000fe2000f8e0004 */
[----:B------:R-:W-:-:S03]  /*2230*/  ULDC.64 UR4, c[0x0][0x308] ;  /* 0x0000c20000047ab9 */ /* 0x000fc60000000a00 */
[----:B------:R-:W-:Y:S01]  /*2240*/  IMAD R9, R75, UR4, RZ ;  /* 0x000000044b097c24 */ /* 0x000fe2000f8e02ff */
[----:B------:R-:W-:Y:S02]  /*2250*/  IADD3 R5, R5, R7, RZ ;  /* 0x0000000705057210 */ /* 0x000fe40007ffe0ff */
[----:B------:R-:W-:Y:S01]  /*2260*/  SHF.R.S32.HI R7, RZ, 0x1f, R2 ;  /* 0x0000001fff077819 */ /* 0x000fe20000011402 */
[C---:B------:R-:W-:Y:S02]  /*2270*/  IMAD R9, R170.reuse, UR5, R9 ;  /* 0x00000005aa097c24 */ /* 0x040fe4000f8e0209 */
[----:B------:R-:W-:Y:S01]  /*2280*/  IMAD.WIDE.U32 R102, R170, UR4, R4 ;  /* 0x00000004aa667c25 */ /* 0x000fe2000f8e0004 */
[----:B------:R-:W-:-:S03]  /*2290*/  ULDC.64 UR4, c[0x0][0x2e8] ;  /* 0x0000ba0000047ab9 */ /* 0x000fc60000000a00 */
[-C--:B------:R-:W-:Y:S01]  /*22a0*/  IMAD R4, R70, R2.reuse, RZ ;  /* 0x0000000246047224 */ /* 0x080fe200078e02ff */
[----:B------:R-:W-:Y:S01]  /*22b0*/  IADD3 R101, P2, R102, UR4, RZ ;  /* 0x0000000466657c10 */ /* 0x000fe2000ff5e0ff */
[----:B------:R-:W-:Y:S01]  /*22c0*/  ULDC.U8 UR4, c[0x0][0x410] ;  /* 0x0001040000047ab9 */ /* 0x000fe20000000000 */
[----:B------:R-:W-:Y:S02]  /*22d0*/  IMAD R5, R69, R2, RZ ;  /* 0x0000000245057224 */ /* 0x000fe400078e02ff */
[----:B------:R-:W-:Y:S01]  /*22e0*/  IADD3.X R102, R103, UR5, R9, P2, !PT ;  /* 0x0000000567667c10 */ /* 0x000fe200097fe409 */
[C---:B------:R-:W-:Y:S01]  /*22f0*/  IMAD R11, R7.reuse, R52, R4 ;  /* 0x00000034070b7224 */ /* 0x040fe200078e0204 */
[----:B------:R-:W-:Y:S01]  /*2300*/  ISETP.NE.AND P2, PT, RZ, UR4, PT ;  /* 0x00000004ff007c0c */ /* 0x000fe2000bf45270 */
[----:B------:R-:W-:Y:S02]  /*2310*/  IMAD R13, R7, R58, R5 ;  /* 0x0000003a070d7224 */ /* 0x000fe400078e0205 */
[----:B------:R-:W-:-:S04]  /*2320*/  IMAD.WIDE.U32 R4, R52, R2, RZ ;  /* 0x0000000234047225 */ /* 0x000fc800078e00ff */
[----:B------:R-:W-:-:S04]  /*2330*/  IMAD.WIDE.U32 R6, R58, R2, RZ ;  /* 0x000000023a067225 */ /* 0x000fc800078e00ff */
[----:B------:R-:W-:Y:S02]  /*2340*/  IMAD.IADD R88, R5, 0x1, R11 ;  /* 0x0000000105587824 */ /* 0x000fe400078e020b */
[----:B------:R-:W-:Y:S01]  /*2350*/  IMAD.IADD R100, R7, 0x1, R13 ;  /* 0x0000000107647824 */ /* 0x000fe200078e020d */
[----:B------:R-:W-:Y:S06]  /*2360*/  @!P2 BRA `(.L_x_532) ;  /* 0x0000003000a0a947 */ /* 0x000fec0003800000 */
[----:B------:R-:W-:Y:S01]  /*2370*/  ISETP.GE.AND P2, PT, R194, R97, PT ;  /* 0x00000061c200720c */ /* 0x000fe20003f46270 */
[----:B------:R-:W-:Y:S01]  /*2380*/  BSSY B1, `(.L_x_533) ;  /* 0x000001e000017945 */ /* 0x000fe20003800000 */
        /* <DEDUP_REMOVED lines=11> */
[----:B------:R-:W-:Y:S01]  /*2440*/  CS2R R46, SRZ ;  /* 0x00000000002e7805 */ /* 0x000fe2000001ff00 */
[----:B------:R-:W-:Y:S06]  /*2450*/  @P2 BRA `(.L_x_534) ;  /* 0x0000000000402947 */ /* 0x000fec0003800000 */
[----:B------:R-:W-:Y:S01]  /*2460*/  ULDC.64 UR4, c[0x0][0x3e8] ;  /* 0x0000fa0000047ab9 */ /* 0x000fe20000000a00 */
[----:B------:R-:W-:Y:S02]  /*2470*/  CS2R R98, SRZ ;  /* 0x0000000000627805 */ /* 0x000fe4000001ff00 */
[----:B------:R-:W-:Y:S02]  /*2480*/  IADD3 R10, P3, P4, R20, UR4, R4 ;  /* 0x00000004140a7c10 */ /* 0x000fe4000fc7e004 */
[----:B------:R-:W-:Y:S02]  /*2490*/  CS2R R46, SRZ ;  /* 0x00000000002e7805 */ /* 0x000fe4000001ff00 */
[----:B------:R-:W-:Y:S01]  /*24a0*/  IADD3.X R11, R67, UR5, R88, P3, P4 ;  /* 0x00000005430b7c10 */ /* 0x000fe20009fe8458 */
[----:B------:R-:W-:Y:S02]  /*24b0*/  ULDC.64 UR4, c[0x0][0x400] ;  /* 0x0001000000047ab9 */ /* 0x000fe40000000a00 */
[----:B------:R-:W-:-:S04]  /*24c0*/  IADD3 R12, P3, P4, R54, UR4, R6 ;  /* 0x00000004360c7c10 */ /* 0x000fc8000fc7e006 */
[----:B------:R-:W-:Y:S02]  /*24d0*/  IADD3.X R13, R65, UR5, R100, P3, P4 ;  /* 0x00000005410d7c10 */ /* 0x000fe40009fe8464 */
[----:B------:R-:W-:Y:S02]  /*24e0*/  ISETP.GE.AND P3, PT, R22, R105, PT ;  /* 0x000000691600720c */ /* 0x000fe40003f66270 */
[----:B------:R-:W-:Y:S02]  /*24f0*/  CS2R R44, SRZ ;  /* 0x00000000002c7805 */ /* 0x000fe4000001ff00 */
[----:B------:R-:W-:-:S09]  /*2500*/  CS2R R42, SRZ ;  /* 0x00000000002a7805 */ /* 0x000fd2000001ff00 */
[----:B------:R0:W5:Y:S04]  /*2510*/  @!P3 LDG.E.64 R98, desc[UR60][R10.64] ;  /* 0x0000003c0a62b981 */ /* 0x000168000c1e1b00 */
[----:B------:R0:W5:Y:S01]  /*2520*/  @!P3 LDG.E.64 R46, desc[UR60][R12.64] ;  /* 0x0000003c0c2eb981 */ /* 0x000162000c1e1b00 */
[----:B------:R-:W-:-:S13]  /*2530*/  ISETP.GE.AND P3, PT, R195, R105, PT ;  /* 0x00000069c300720c */ /* 0x000fda0003f66270 */
[----:B------:R0:W5:Y:S04]  /*2540*/  @!P3 LDG.E.64 R44, desc[UR60][R10.64+0x20] ;  /* 0x0000203c0a2cb981 */ /* 0x000168000c1e1b00 */
[----:B------:R0:W5:Y:S02]  /*2550*/  @!P3 LDG.E.64 R42, desc[UR60][R12.64+0x20] ;  /* 0x0000203c0c2ab981 */ /* 0x000164000c1e1b00 */
.L_x_534:
[----:B------:R-:W-:Y:S05]  /*2560*/  BSYNC B1 ;  /* 0x0000000000017941 */ /* 0x000fea0003800000 */
.L_x_533:
[----:B------:R-:W-:Y:S01]  /*2570*/  ISETP.GE.AND P3, PT, R221, R97, PT ;  /* 0x00000061dd00720c */ /* 0x000fe20003f66270 */
[----:B------:R-:W-:Y:S01]  /*2580*/  BSSY B1, `(.L_x_535) ;  /* 0x0000018000017945 */ /* 0x000fe20003800000 */
[----:B-----5:R-:W-:Y:S01]  /*2590*/  IMAD.MOV.U32 R111, RZ, RZ, R44 ;  /* 0x000000ffff6f7224 */ /* 0x020fe200078e002c */
[----:B------:R-:W-:-:S10]  /*25a0*/  MOV R123, R98 ;  /* 0x00000062007b7202 */ /* 0x000fd40000000f00 */
[----:B------:R-:W-:Y:S05]  /*25b0*/  @P3 BRA `(.L_x_536) ;  /* 0x0000000000503947 */ /* 0x000fea0003800000 */
[----:B0-----:R-:W-:Y:S01]  /*25c0*/  IADD3 R10, P4, P5, R20, R4, R84 ;  /* 0x00000004140a7210 */ /* 0x001fe20007d9e054 */
[----:B------:R-:W-:Y:S01]  /*25d0*/  ULDC.64 UR4, c[0x0][0x3e8] ;  /* 0x0000fa0000047ab9 */ /* 0x000fe20000000a00 */
[----:B------:R-:W-:Y:S02]  /*25e0*/  CS2R R38, SRZ ;  /* 0x0000000000267805 */ /* 0x000fe4000001ff00 */
[----:B------:R-:W-:Y:S02]  /*25f0*/  CS2R R40, SRZ ;  /* 0x0000000000287805 */ /* 0x000fe4000001ff00 */
[----:B------:R-:W-:Y:S02]  /*2600*/  IADD3.X R11, R67, R88, R86, P4, P5 ;  /* 0x00000058430b7210 */ /* 0x000fe400027ea456 */
[----:B------:R-:W-:-:S04]  /*2610*/  IADD3 R12, P4, P5, R54, R6, R79 ;  /* 0x00000006360c7210 */ /* 0x000fc80007d9e04f */
[----:B------:R-:W-:Y:S02]  /*2620*/  IADD3.X R13, R65, R100, R81, P4, P5 ;  /* 0x00000064410d7210 */ /* 0x000fe400027ea451 */
[----:B------:R-:W-:-:S04]  /*2630*/  IADD3 R10, P4, R10, UR4, RZ ;  /* 0x000000040a0a7c10 */ /* 0x000fc8000ff9e0ff */
[----:B------:R-:W-:Y:S01]  /*2640*/  IADD3.X R11, R11, UR5, RZ, P4, !PT ;  /* 0x000000050b0b7c10 */ /* 0x000fe2000a7fe4ff */
[----:B------:R-:W-:Y:S02]  /*2650*/  ULDC.64 UR4, c[0x0][0x400] ;  /* 0x0001000000047ab9 */ /* 0x000fe40000000a00 */
[----:B------:R-:W-:-:S04]  /*2660*/  IADD3 R12, P4, R12, UR4, RZ ;  /* 0x000000040c0c7c10 */ /* 0x000fc8000ff9e0ff */
[----:B------:R-:W-:Y:S02]  /*2670*/  IADD3.X R13, R13, UR5, RZ, P4, !PT ;  /* 0x000000050d0d7c10 */ /* 0x000fe4000a7fe4ff */
        /* <DEDUP_REMOVED lines=8> */
.L_x_536:
[----:B------:R-:W-:Y:S05]  /*2700*/  BSYNC B1 ;  /* 0x0000000000017941 */ /* 0x000fea0003800000 */
.L_x_535:
[----:B------:R-:W-:Y:S01]  /*2710*/  ISETP.GE.AND P4, PT, R227, R97, PT ;  /* 0x00000061e300720c */ /* 0x000fe20003f86270 */
[----:B------:R-:W-:-:S12]  /*2720*/  BSSY B1, `(.L_x_537) ;  /* 0x0000014000017945 */ /* 0x000fd80003800000 */
[----:B------:R-:W-:Y:S05]  /*2730*/  @P4 BRA `(.L_x_538) ;  /* 0x0000000000484947 */ /* 0x000fea0003800000 */
[----:B------:R-:W-:Y:S01]  /*2740*/  IADD3 R4, P5, P6, R20, R83, R4 ;  /* 0x0000005314047210 */ /* 0x000fe20007ebe004 */
[----:B------:R-:W-:-:S03]  /*2750*/  ULDC.64 UR4, c[0x0][0x3e8] ;  /* 0x0000fa0000047ab9 */ /* 0x000fc60000000a00 */
        /* <DEDUP_REMOVED lines=16> */
.L_x_538:
[----:B------:R-:W-:Y:S05]  /*2860*/  BSYNC B1 ;  /* 0x0000000000017941 */ /* 0x000fea0003800000 */
.L_x_537:
[----:B------:R-:W-:Y:S01]  /*2870*/  ISETP.NE.AND P5, PT, R198, 0x3, PT ;  /* 0x00000003c600780c */ /* 0x000fe20003fa5270 */
[----:B------:R-:W-:Y:S01]  /*2880*/  IMAD.MOV.U32 R114, RZ, RZ, R42 ;  /* 0x000000ffff727224 */ /* 0x000fe200078e002a */
[----:B-----5:R-:W-:Y:S01]  /*2890*/  MOV R112, R38 ;  /* 0x0000002600707202 */ /* 0x020fe20000000f00 */
[----:B------:R-:W-:Y:S01]  /*28a0*/  IMAD.MOV.U32 R119, RZ, RZ, R46 ;  /* 0x000000ffff777224 */ /* 0x000fe200078e002e */
[----:B------:R-:W-:Y:S01]  /*28b0*/  MOV R107, R30 ;  /* 0x0000001e006b7202 */ /* 0x000fe20000000f00 */
[----:B------:R-:W-:Y:S02]  /*28c0*/  IMAD.MOV.U32 R109, RZ, RZ, R34 ;  /* 0x000000ffff6d7224 */ /* 0x000fe400078e0022 */
[----:B------:R-:W-:Y:S02]  /*28d0*/  IMAD.MOV.U32 R110, RZ, RZ, R36 ;  /* 0x000000ffff6e7224 */ /* 0x000fe400078e0024 */
[----:B------:R-:W-:Y:S02]  /*28e0*/  IMAD.MOV.U32 R113, RZ, RZ, R40 ;  /* 0x000000ffff717224 */ /* 0x000fe400078e0028 */
[----:B------:R-:W-:-:S02]  /*28f0*/  IMAD.MOV.U32 R104, RZ, RZ, R8 ;  /* 0x000000ffff687224 */ /* 0x000fc400078e0008 */
[----:B------:R-:W-:Y:S02]  /*2900*/  IMAD.MOV.U32 R106, RZ, RZ, R28 ;  /* 0x000000ffff6a7224 */ /* 0x000fe400078e001c */
[----:B------:R-:W-:Y:S01]  /*2910*/  IMAD.MOV.U32 R108, RZ, RZ, R32 ;  /* 0x000000ffff6c7224 */ /* 0x000fe200078e0020 */
[----:B------:R-:W-:Y:S06]  /*2920*/  @!P5 BRA `(.L_x_539) ;  /* 0x000000000004d947 */ /* 0x000fec0003800000 */
[----:B------:R-:W-:Y:S01]  /*2930*/  BPT.TRAP 0x1 ;  /* 0x000000040000795c */ /* 0x000fe20000300000 */
.L_x_539:
[----:B------:R-:W-:Y:S01]  /*2940*/  IMAD R88, R192, 0x8, R18 ;  /* 0x00000008c0587824 */ /* 0x000fe200078e0212 */
[----:B------:R-:W-:Y:S01]  /*2950*/  SHF.L.U32 R100, R196, 0x1f, RZ ;  /* 0x0000001fc4647819 */ /* 0x000fe200000006ff */
[----:B------:R-:W-:Y:S03]  /*2960*/  BSSY B1, `(.L_x_540) ;  /* 0x0000003000017945 */ /* 0x000fe60003800000 */
[----:B------:R-:W3:Y:S02]  /*2970*/  SYNCS.PHASECHK.TRANS64.TRYWAIT P6, [R88+URZ+0x22890], R100 ;  /* 0x02289064580075a7 */ /* 0x000ee400080c017f */
[----:B---3--:R-:W-:Y:S05]  /*2980*/  @!P6 BRA `(.L_x_541) ;  /* 0x000001d0009ce947 */ /* 0x008fea0003800000 */
.L_x_818:
[----:B------:R-:W-:Y:S05]  /*2990*/  BSYNC B1 ;  /* 0x0000000000017941 */ /* 0x000fea0003800000 */
.L_x_540:
[----:B------:R-:W-:-:S03]  /*29a0*/  UMOV UR4, 0xffffffff ;  /* 0xffffffff00047882 */ /* 0x000fc60000000000 */
[----:B------:R-:W-:Y:S05]  /*29b0*/  BRA.DIV UR4, `(.L_x_542) ;  /* 0x000001d204a47947 */ /* 0x000fea000b800000 */
[----:B------:R4:W0:Y:S04]  /*29c0*/  SHFL.IDX PT, R103, R102, RZ, 0x1c1f ;  /* 0x001c1fff66677589 */ /* 0x00082800000e0000 */
[----:B------:R4:W0:Y:S02]  /*29d0*/  SHFL.IDX PT, R14, R101, RZ, 0x1c1f ;  /* 0x001c1fff650e7589 */ /* 0x00082400000e0000 */
.L_x_822:
[----:B------:R-:W-:Y:S04]  /*29e0*/  BSSY B1, `(.L_x_543) ;  /* 0x00000e7000017945 */ /* 0x000fe80003800000 */
[----:B------:R-:W-:Y:S05]  /*29f0*/  @P2 BRA `(.L_x_544) ;  /* 0x0000000c00942947 */ /* 0x000fea0003800000 */
[----:B------:R-:W-:Y:S04]  /*2a00*/  BSSY B2, `(.L_x_545) ;  /* 0x0000071000027945 */ /* 0x000fe80003800000 */
[----:B------:R-:W-:Y:S05]  /*2a10*/  @P1 BRA `(.L_x_546) ;  /* 0x0000000400bc1947 */ /* 0x000fea0003800000 */
[----:B--2---:R2:W2:Y:S01]  /*2a20*/  LDS.128 R4, [R92+0x18400] ;  /* 0x018400005c047984 */ /* 0x0044a20000000c00 */
[----:B01----:R-:W-:Y:S01]  /*2a30*/  IADD3 R10, P2, R16, R14, RZ ;  /* 0x0000000e100a7210 */ /* 0x003fe20007f5e0ff */
[----:B------:R-:W-:Y:S03]  /*2a40*/  BSSY B3, `(.L_x_547) ;  /* 0x000006b000037945 */ /* 0x000fe60003800000 */
[----:B------:R-:W-:Y:S02]  /*2a50*/  IADD3.X R11, R103, R17, RZ, P2, !PT ;  /* 0x00000011670b7210 */ /* 0x000fe400017fe4ff */
[----:B------:R-:W-:-:S13]  /*2a60*/  ISETP.GE.AND P2, PT, R22, R105, PT ;  /* 0x000000691600720c */ /* 0x000fda0003f46270 */
[----:B------:R-:W-:Y:S05]  /*2a70*/  @P2 BRA `(.L_x_548) ;  /* 0x00000004009c2947 */ /* 0x000fea0003800000 */
[----:B------:R-:W-:Y:S01]  /*2a80*/  SHF.R.U32.HI R13, RZ, 0x8, R99 ;  /* 0x00000008ff0d7819 */ /* 0x000fe20000011663 */
[----:B--2---:R-:W-:Y:S01]  /*2a90*/  IMAD.MOV.U32 R12, RZ, RZ, R4 ;  /* 0x000000ffff0c7224 */ /* 0x004fe200078e0004 */
[----:B------:R-:W-:Y:S02]  /*2aa0*/  SHF.R.U32.HI R15, RZ, 0x8, R47 ;  /* 0x00000008ff0f7819 */ /* 0x000fe4000001162f */
[----:B------:R-:W-:Y:S01]  /*2ab0*/  SHF.R.U32.HI R115, RZ, 0x10, R99 ;  /* 0x00000010ff737819 */ /* 0x000fe20000011663 */
[----:B------:R-:W-:Y:S01]  /*2ac0*/  IMAD.SHL.U32 R13, R13, 0x100, RZ ;  /* 0x000001000d0d7824 */ /* 0x000fe200078e00ff */
[----:B------:R-:W-:Y:S01]  /*2ad0*/  LOP3.LUT R46, R99, 0xff0000ff, RZ, 0xc0, !PT ;  /* 0xff0000ff632e7812 */ /* 0x000fe200078ec0ff */
[----:B------:R-:W-:Y:S01]  /*2ae0*/  IMAD.SHL.U32 R15, R15, 0x100, RZ ;  /* 0x000001000f0f7824 */ /* 0x000fe200078e00ff */
[----:B------:R-:W-:Y:S02]  /*2af0*/  SHF.R.U32.HI R99, RZ, 0x10, R47 ;  /* 0x00000010ff637819 */ /* 0x000fe4000001162f */
[----:B------:R-:W-:-:S02]  /*2b00*/  LOP3.LUT R98, R47, 0xff0000ff, RZ, 0xc0, !PT ;  /* 0xff0000ff2f627812 */ /* 0x000fc400078ec0ff */
[----:B------:R-:W-:Y:S01]  /*2b10*/  LOP3.LUT R46, R46, 0xff00, R13, 0xf8, !PT ;  /* 0x0000ff002e2e7812 */ /* 0x000fe200078ef80d */
[----:B------:R-:W-:Y:S01]  /*2b20*/  IMAD.U32 R47, R99, 0x10000, RZ ;  /* 0x00010000632f7824 */ /* 0x000fe200078e00ff */
[----:B------:R-:W-:Y:S02]  /*2b30*/  LOP3.LUT R98, R98, 0xff00, R15, 0xf8, !PT ;  /* 0x0000ff0062627812 */ /* 0x000fe400078ef80f */
[----:B------:R-:W-:Y:S02]  /*2b40*/  SHF.L.U32 R13, R115, 0x10, RZ ;  /* 0x00000010730d7819 */ /* 0x000fe400000006ff */
[----:B------:R-:W-:Y:S02]  /*2b50*/  F2FP.F16.E4M3.UNPACK_B R15, R119.H1 ;  /* 0x00000077ff0f723e */ /* 0x000fe400030006ff */
[-C--:B------:R-:W-:Y:S02]  /*2b60*/  F2FP.F16.E4M3.UNPACK_B R4, R5.reuse ;  /* 0x00000005ff04723e */ /* 0x080fe400020006ff */
[----:B------:R-:W-:Y:S01]  /*2b70*/  F2FP.F16.E4M3.UNPACK_B R5, R5.H1 ;  /* 0x00000005ff05723e */ /* 0x000fe200030006ff */
[--C-:B------:R-:W-:Y:S01]  /*2b80*/  HADD2.F32 R116, -RZ, R15.reuse.H1_H1 ;  /* 0x3000000fff747230 */ /* 0x100fe20000004100 */
[----:B------:R-:W-:Y:S01]  /*2b90*/  LOP3.LUT R99, R46, 0xff0000, R13, 0xf8, !PT ;  /* 0x00ff00002e637812 */ /* 0x000fe200078ef80d */
[----:B------:R-:W-:Y:S01]  /*2ba0*/  HADD2.F32 R13, -RZ, R4.H1_H1 ;  /* 0x30000004ff0d7230 */ /* 0x000fe20000004100 */
[----:B------:R-:W-:Y:S01]  /*2bb0*/  LOP3.LUT R115, R98, 0xff0000, R47, 0xf8, !PT ;  /* 0x00ff000062737812 */ /* 0x000fe200078ef82f */
[----:B------:R-:W-:Y:S01]  /*2bc0*/  HADD2.F32 R98, -RZ, R15.H0_H0 ;  /* 0x2000000fff627230 */ /* 0x000fe20000004100 */
[----:B------:R-:W-:Y:S01]  /*2bd0*/  F2FP.F16.E4M3.UNPACK_B R46, R123.H1 ;  /* 0x0000007bff2e723e */ /* 0x000fe200030006ff */
[----:B------:R-:W-:-:S02]  /*2be0*/  HADD2.F32 R15, -RZ, R5.H1_H1 ;  /* 0x30000005ff0f7230 */ /* 0x000fc40000004100 */
[----:B------:R-:W-:Y:S02]  /*2bf0*/  HADD2.F32 R5, -RZ, R5.H0_H0 ;  /* 0x20000005ff057230 */ /* 0x000fe40000004100 */
[----:B------:R-:W-:Y:S01]  /*2c00*/  FMUL.FTZ R117, R13, R98 ;  /* 0x000000620d757220 */ /* 0x000fe20000410000 */
[--C-:B------:R-:W-:Y:S02]  /*2c10*/  HADD2.F32 R47, -RZ, R46.reuse.H0_H0 ;  /* 0x2000002eff2f7230 */ /* 0x100fe40000004100 */
[-C--:B------:R-:W-:Y:S01]  /*2c20*/  FMUL.FTZ R122, R15, R116.reuse ;  /* 0x000000740f7a7220 */ /* 0x080fe20000410000 */
[----:B------:R-:W-:Y:S02]  /*2c30*/  HADD2.F32 R46, -RZ, R46.H1_H1 ;  /* 0x3000002eff2e7230 */ /* 0x000fe40000004100 */
[C---:B------:R-:W-:Y:S01]  /*2c40*/  FMUL.FTZ R116, R5.reuse, R116 ;  /* 0x0000007405747220 */ /* 0x040fe20000410000 */
[----:B------:R-:W-:Y:S02]  /*2c50*/  HADD2.F32 R4, -RZ, R4.H0_H0 ;  /* 0x20000004ff047230 */ /* 0x000fe40000004100 */
[----:B------:R-:W-:Y:S01]  /*2c60*/  FFMA.FTZ R121, R5, R46, -R122 ;  /* 0x0000002e05797223 */ /* 0x000fe2000001087a */
[----:B------:R-:W-:-:S02]  /*2c70*/  F2FP.F16.E4M3.UNPACK_B R5, R12.H1 ;  /* 0x0000000cff05723e */ /* 0x000fc400030006ff */
[C---:B------:R-:W-:Y:S01]  /*2c80*/  FMUL.FTZ R118, R4.reuse, R98 ;  /* 0x0000006204767220 */ /* 0x040fe20000410000 */
[----:B------:R-:W-:Y:S01]  /*2c90*/  F2FP.F16.E4M3.UNPACK_B R98, R119 ;  /* 0x00000077ff62723e */ /* 0x000fe200020006ff */
[----:B------:R-:W-:Y:S01]  /*2ca0*/  FFMA.FTZ R124, R15, R46, R116 ;  /* 0x0000002e0f7c7223 */ /* 0x000fe20000010074 */
[----:B------:R-:W-:Y:S01]  /*2cb0*/  F2FP.F16.E4M3.UNPACK_B R12, R12 ;  /* 0x0000000cff0c723e */ /* 0x000fe200020006ff */
[-C--:B------:R-:W-:Y:S01]  /*2cc0*/  FFMA.FTZ R119, R13, R47.reuse, R118 ;  /* 0x0000002f0d777223 */ /* 0x080fe20000010076 */
[--C-:B------:R-:W-:Y:S02]  /*2cd0*/  HADD2.F32 R13, -RZ, R5.reuse.H0_H0 ;  /* 0x20000005ff0d7230 */ /* 0x100fe40000004100 */
[----:B------:R-:W-:Y:S01]  /*2ce0*/  FFMA.FTZ R4, R4, R47, -R117 ;  /* 0x0000002f04047223 */ /* 0x000fe20000010875 */
[----:B------:R-:W-:Y:S01]  /*2cf0*/  HADD2.F32 R15, -RZ, R5.H1_H1 ;  /* 0x30000005ff0f7230 */ /* 0x000fe20000004100 */
[----:B------:R-:W-:Y:S01]  /*2d00*/  F2FP.F16.E4M3.UNPACK_B R46, R123 ;  /* 0x0000007bff2e723e */ /* 0x000fe200020006ff */
[----:B------:R-:W-:Y:S01]  /*2d10*/  HADD2.F32 R116, -RZ, R98.H1_H1 ;  /* 0x30000062ff747230 */ /* 0x000fe20000004100 */
[----:B------:R-:W-:Y:S01]  /*2d20*/  F2FP.SATFINITE.E4M3.F32.PACK_AB_MERGE_C R125, R124, R121, RZ ;  /* 0x000000797c7d723e */ /* 0x000fe200048070ff */
[----:B------:R-:W-:-:S02]  /*2d30*/  HADD2.F32 R5, -RZ, R12.H0_H0 ;  /* 0x2000000cff057230 */ /* 0x000fc40000004100 */
[----:B------:R-:W-:Y:S02]  /*2d40*/  HADD2.F32 R47, -RZ, R98.H0_H0 ;  /* 0x20000062ff2f7230 */ /* 0x000fe40000004100 */
[-C--:B------:R-:W-:Y:S01]  /*2d50*/  FMUL.FTZ R118, R15, R116.reuse ;  /* 0x000000740f767220 */ /* 0x080fe20000410000 */
[----:B------:R-:W-:Y:S02]  /*2d60*/  HADD2.F32 R12, -RZ, R12.H1_H1 ;  /* 0x3000000cff0c7230 */ /* 0x000fe40000004100 */
[----:B------:R-:W-:Y:S01]  /*2d70*/  FMUL.FTZ R122, R13, R116 ;  /* 0x000000740d7a7220 */ /* 0x000fe20000410000 */
[--C-:B------:R-:W-:Y:S02]  /*2d80*/  HADD2.F32 R98, -RZ, R46.reuse.H1_H1 ;  /* 0x3000002eff627230 */ /* 0x100fe40000004100 */
[----:B------:R-:W-:Y:S02]  /*2d90*/  HADD2.F32 R46, -RZ, R46.H0_H0 ;  /* 0x2000002eff2e7230 */ /* 0x000fe40000004100 */
[CC--:B------:R-:W-:Y:S01]  /*2da0*/  FMUL.FTZ R116, R12.reuse, R47.reuse ;  /* 0x0000002f0c747220 */ /* 0x0c0fe20000410000 */
[----:B------:R-:W-:Y:S01]  /*2db0*/  FMUL.FTZ R47, R5, R47 ;  /* 0x0000002f052f7220 */ /* 0x000fe20000410000 */
[-C--:B------:R-:W-:Y:S01]  /*2dc0*/  FFMA.FTZ R15, R15, R98.reuse, R122 ;  /* 0x000000620f0f7223 */ /* 0x080fe2000001007a */
[----:B------:R-:W-:Y:S01]  /*2dd0*/  FFMA.FTZ R118, R13, R98, -R118 ;  /* 0x000000620d767223 */ /* 0x000fe20000010876 */
[-C--:B------:R-:W-:Y:S01]  /*2de0*/  FFMA.FTZ R117, R5, R46.reuse, -R116 ;  /* 0x0000002e05757223 */ /* 0x080fe20000010874 */
[----:B------:R-:W-:Y:S01]  /*2df0*/  FFMA.FTZ R122, R12, R46, R47 ;  /* 0x0000002e0c7a7223 */ /* 0x000fe2000001002f */
[----:B------:R-:W-:-:S02]  /*2e00*/  F2FP.F16.E4M3.UNPACK_B R12, R7.H1 ;  /* 0x00000007ff0c723e */ /* 0x000fc400030006ff */
[----:B------:R-:W-:Y:S02]  /*2e10*/  F2FP.F16.E4M3.UNPACK_B R47, R115.H1 ;  /* 0x00000073ff2f723e */ /* 0x000fe400030006ff */
[----:B------:R-:W-:Y:S01]  /*2e20*/  F2FP.SATFINITE.E4M3.F32.PACK_AB_MERGE_C R123, R15, R118, RZ ;  /* 0x000000760f7b723e */ /* 0x000fe200048070ff */
[--C-:B------:R-:W-:Y:S01]  /*2e30*/  HADD2.F32 R15, -RZ, R12.reuse.H1_H1 ;  /* 0x3000000cff0f7230 */ /* 0x100fe20000004100 */
[----:B------:R-:W-:Y:S01]  /*2e40*/  F2FP.F16.E4M3.UNPACK_B R46, R99.H1 ;  /* 0x00000063ff2e723e */ /* 0x000fe200030006ff */
[----:B------:R-:W-:Y:S01]  /*2e50*/  HADD2.F32 R118, -RZ, R47.H1_H1 ;  /* 0x3000002fff767230 */ /* 0x000fe20000004100 */
[----:B------:R-:W-:Y:S01]  /*2e60*/  F2FP.F16.E4M3.UNPACK_B R5, R6.H1 ;  /* 0x00000006ff05723e */ /* 0x000fe200030006ff */
[----:B------:R-:W-:Y:S01]  /*2e70*/  HADD2.F32 R13, -RZ, R12.H0_H0 ;  /* 0x2000000cff0d7230 */ /* 0x000fe20000004100 */
[----:B------:R-:W-:Y:S01]  /*2e80*/  F2FP.F16.E4M3.UNPACK_B R115, R115 ;  /* 0x00000073ff73723e */ /* 0x000fe200020006ff */
[----:B------:R-:W-:Y:S01]  /*2e90*/  HADD2.F32 R98, -RZ, R46.H1_H1 ;  /* 0x3000002eff627230 */ /* 0x000fe20000004100 */
[----:B------:R-:W-:Y:S01]  /*2ea0*/  F2FP.F16.E4M3.UNPACK_B R99, R99 ;  /* 0x00000063ff63723e */ /* 0x000fe200020006ff */
[----:B------:R-:W-:Y:S01]  /*2eb0*/  FMUL.FTZ R124, R15, R118 ;  /* 0x000000760f7c7220 */ /* 0x000fe20000410000 */
[----:B------:R-:W-:-:S02]  /*2ec0*/  HADD2.F32 R12, -RZ, R5.H1_H1 ;  /* 0x30000005ff0c7230 */ /* 0x000fc40000004100 */
[C---:B------:R-:W-:Y:S01]  /*2ed0*/  FMUL.FTZ R126, R13.reuse, R118 ;  /* 0x000000760d7e7220 */ /* 0x040fe20000410000 */
[----:B------:R-:W-:Y:S02]  /*2ee0*/  HADD2.F32 R116, -RZ, R115.H1_H1 ;  /* 0x30000073ff747230 */ /* 0x000fe40000004100 */
[----:B------:R-:W-:Y:S01]  /*2ef0*/  FFMA.FTZ R124, R13, R98, -R124 ;  /* 0x000000620d7c7223 */ /* 0x000fe2000001087c */
[----:B------:R-:W-:Y:S01]  /*2f00*/  HADD2.F32 R5, -RZ, R5.H0_H0 ;  /* 0x20000005ff057230 */ /* 0x000fe20000004100 */
[----:B------:R-:W-:Y:S01]  /*2f10*/  F2FP.F16.E4M3.UNPACK_B R6, R6 ;  /* 0x00000006ff06723e */ /* 0x000fe200020006ff */
[----:B------:R-:W-:Y:S02]  /*2f20*/  HADD2.F32 R13, -RZ, R99.H1_H1 ;  /* 0x30000063ff0d7230 */ /* 0x000fe40000004100 */
[-C--:B------:R-:W-:Y:S01]  /*2f30*/  FMUL.FTZ R118, R12, R116.reuse ;  /* 0x000000740c767220 */ /* 0x080fe20000410000 */
[----:B------:R-:W-:Y:S01]  /*2f40*/  F2FP.F16.E4M3.UNPACK_B R7, R7 ;  /* 0x00000007ff07723e */ /* 0x000fe200020006ff */
[----:B------:R-:W-:Y:S01]  /*2f50*/  FMUL.FTZ R121, R5, R116 ;  /* 0x0000007405797220 */ /* 0x000fe20000410000 */
[----:B------:R-:W-:-:S02]  /*2f60*/  HADD2.F32 R115, -RZ, R115.H0_H0 ;  /* 0x20000073ff737230 */ /* 0x000fc40000004100 */
[-C--:B------:R-:W-:Y:S01]  /*2f70*/  FFMA.FTZ R118, R5, R13.reuse, -R118 ;  /* 0x0000000d05767223 */ /* 0x080fe20000010876 */
[--C-:B------:R-:W-:Y:S02]  /*2f80*/  HADD2.F32 R5, -RZ, R6.reuse.H0_H0 ;  /* 0x20000006ff057230 */ /* 0x100fe40000004100 */
[----:B------:R-:W-:Y:S01]  /*2f90*/  FFMA.FTZ R121, R12, R13, R121 ;  /* 0x0000000d0c797223 */ /* 0x000fe20000010079 */
[--C-:B------:R-:W-:Y:S02]  /*2fa0*/  HADD2.F32 R12, -RZ, R7.reuse.H0_H0 ;  /* 0x20000007ff0c7230 */ /* 0x100fe40000004100 */
[----:B------:R-:W-:Y:S01]  /*2fb0*/  FFMA.FTZ R15, R15, R98, R126 ;  /* 0x000000620f0f7223 */ /* 0x000fe2000001007e */
[----:B------:R-:W-:Y:S02]  /*2fc0*/  HADD2.F32 R6, -RZ, R6.H1_H1 ;  /* 0x30000006ff067230 */ /* 0x000fe40000004100 */
[----:B------:R-:W-:Y:S01]  /*2fd0*/  HADD2.F32 R7, -RZ, R7.H1_H1 ;  /* 0x30000007ff077230 */ /* 0x000fe20000004100 */
[----:B------:R-:W-:Y:S01]  /*2fe0*/  F2FP.SATFINITE.E4M3.F32.PACK_AB_MERGE_C R118, R121, R118, RZ ;  /* 0x000000767976723e */ /* 0x000fe200048070ff */
[----:B------:R-:W-:-:S02]  /*2ff0*/  HADD2.F32 R47, -RZ, R47.H0_H0 ;  /* 0x2000002fff2f7230 */ /* 0x000fc40000004100 */
[-C--:B------:R-:W-:Y:S01]  /*3000*/  FMUL.FTZ R98, R6, R115.reuse ;  /* 0x0000007306627220 */ /* 0x080fe20000410000 */
[----:B------:R-:W-:Y:S02]  /*3010*/  HADD2.F32 R46, -RZ, R46.H0_H0 ;  /* 0x2000002eff2e7230 */ /* 0x000fe40000004100 */
[----:B------:R-:W-:Y:S01]  /*3020*/  FMUL.FTZ R115, R5, R115 ;  /* 0x0000007305737220 */ /* 0x000fe20000410000 */
[----:B------:R-:W-:Y:S02]  /*3030*/  HADD2.F32 R99, -RZ, R99.H0_H0 ;  /* 0x20000063ff637230 */ /* 0x000fe40000004100 */
[-C--:B------:R-:W-:Y:S01]  /*3040*/  FMUL.FTZ R13, R7, R47.reuse ;  /* 0x0000002f070d7220 */ /* 0x080fe20000410000 */
[C---:B------:R-:W-:Y:S01]  /*3050*/  FMUL.FTZ R116, R12.reuse, R47 ;  /* 0x0000002f0c747220 */ /* 0x040fe20000410000 */
[----:B------:R-:W-:Y:S02]  /*3060*/  F2FP.SATFINITE.E4M3.F32.PACK_AB_MERGE_C R15, R15, R124, RZ ;  /* 0x0000007c0f0f723e */ /* 0x000fe400048070ff */
[-C--:B------:R-:W-:Y:S01]  /*3070*/  FFMA.FTZ R13, R12, R46.reuse, -R13 ;  /* 0x0000002e0c0d7223 */ /* 0x080fe2000001080d */
[----:B------:R-:W-:Y:S01]  /*3080*/  FFMA.FTZ R116, R7, R46, R116 ;  /* 0x0000002e07747223 */ /* 0x000fe20000010074 */
[-C--:B------:R-:W-:Y:S01]  /*3090*/  FFMA.FTZ R98, R5, R99.reuse, -R98 ;  /* 0x0000006305627223 */ /* 0x080fe20000010862 */
[----:B------:R-:W-:Y:S01]  /*30a0*/  FFMA.FTZ R115, R6, R99, R115 ;  /* 0x0000006306737223 */ /* 0x000fe20000010073 */
[----:B------:R-:W-:-:S02]  /*30b0*/  F2FP.SATFINITE.E4M3.F32.PACK_AB_MERGE_C R5, R119, R4, R125 ;  /* 0x000000047705723e */ /* 0x000fc4000480707d */
[----:B------:R-:W-:Y:S02]  /*30c0*/  F2FP.SATFINITE.E4M3.F32.PACK_AB_MERGE_C R4, R122, R117, R123 ;  /* 0x000000757a04723e */ /* 0x000fe4000480707b */
[----:B------:R-:W-:Y:S02]  /*30d0*/  F2FP.SATFINITE.E4M3.F32.PACK_AB_MERGE_C R6, R115, R98, R118 ;  /* 0x000000627306723e */ /* 0x000fe40004807076 */
[----:B------:R-:W-:-:S07]  /*30e0*/  F2FP.SATFINITE.E4M3.F32.PACK_AB_MERGE_C R7, R116, R13, R15 ;  /* 0x0000000d7407723e */ /* 0x000fce000480700f */
.L_x_548:
[----:B------:R-:W-:Y:S05]  /*30f0*/  BSYNC B3 ;  /* 0x0000000000037941 */ /* 0x000fea0003800000 */
.L_x_547:
[----:B--2---:R0:W-:Y:S02]  /*3100*/  ST.E.128 desc[UR60][R10.64], R4 ;  /* 0x000000040a007985 */ /* 0x0041e4000c101d3c */
.L_x_546:
[----:B------:R-:W-:Y:S05]  /*3110*/  BSYNC B2 ;  /* 0x0000000000027941 */ /* 0x000fea0003800000 */
.L_x_545:
[----:B------:R-:W-:-:S13]  /*3120*/  ISETP.NE.AND P2, PT, R89, RZ, PT ;  /* 0x000000ff5900720c */ /* 0x000fda0003f45270 */
[----:B------:R-:W-:Y:S05]  /*3130*/  @P2 BRA `(.L_x_544) ;  /* 0x0000000400c42947 */ /* 0x000fea0003800000 */
[----:B0-2---:R0:W2:Y:S01]  /*3140*/  LDS.128 R4, [R91+0x18400] ;  /* 0x018400005b047984 */ /* 0x0050a20000000c00 */
[----:B-1----:R-:W-:Y:S01]  /*3150*/  IADD3 R10, P2, R19, R14, RZ ;  /* 0x0000000e130a7210 */ /* 0x002fe20007f5e0ff */
[----:B------:R-:W-:Y:S04]  /*3160*/  BSSY B2, `(.L_x_549) ;  /* 0x000006d000027945 */ /* 0x000fe80003800000 */
[----:B------:R-:W-:Y:S01]  /*3170*/  IMAD.X R11, R103, 0x1, R193, P2 ;  /* 0x00000001670b7824 */ /* 0x000fe200010e06c1 */
[----:B------:R-:W-:-:S13]  /*3180*/  ISETP.GE.AND P2, PT, R195, R105, PT ;  /* 0x00000069c300720c */ /* 0x000fda0003f46270 */
[----:B0-----:R-:W-:Y:S05]  /*3190*/  @P2 BRA `(.L_x_550) ;  /* 0x0000000400a42947 */ /* 0x001fea0003800000 */
[----:B------:R-:W-:Y:S01]  /*31a0*/  SHF.R.U32.HI R46, RZ, 0x8, R45 ;  /* 0x00000008ff2e7819 */ /* 0x000fe2000001162d */
[----:B--2---:R-:W-:Y:S01]  /*31b0*/  IMAD.MOV.U32 R14, RZ, RZ, R7 ;  /* 0x000000ffff0e7224 */ /* 0x004fe200078e0007 */
[----:B------:R-:W-:Y:S02]  /*31c0*/  SHF.R.U32.HI R42, RZ, 0x8, R43 ;  /* 0x00000008ff2a7819 */ /* 0x000fe4000001162b */
[----:B------:R-:W-:Y:S01]  /*31d0*/  LOP3.LUT R12, R45, 0xff0000ff, RZ, 0xc0, !PT ;  /* 0xff0000ff2d0c7812 */ /* 0x000fe200078ec0ff */
[----:B------:R-:W-:Y:S01]  /*31e0*/  IMAD.SHL.U32 R7, R46, 0x100, RZ ;  /* 0x000001002e077824 */ /* 0x000fe200078e00ff */
[----:B------:R-:W-:Y:S01]  /*31f0*/  MOV R13, R6 ;  /* 0x00000006000d7202 */ /* 0x000fe20000000f00 */
[----:B------:R-:W-:Y:S01]  /*3200*/  IMAD.SHL.U32 R6, R42, 0x100, RZ ;  /* 0x000001002a067824 */ /* 0x000fe200078e00ff */
[----:B------:R-:W-:Y:S02]  /*3210*/  SHF.R.U32.HI R45, RZ, 0x10, R45 ;  /* 0x00000010ff2d7819 */ /* 0x000fe4000001162d */
[----:B------:R-:W-:-:S02]  /*3220*/  LOP3.LUT R15, R43, 0xff0000ff, RZ, 0xc0, !PT ;  /* 0xff0000ff2b0f7812 */ /* 0x000fc400078ec0ff */
[----:B------:R-:W-:Y:S02]  /*3230*/  SHF.R.U32.HI R44, RZ, 0x10, R43 ;  /* 0x00000010ff2c7819 */ /* 0x000fe4000001162b */
[----:B------:R-:W-:Y:S01]  /*3240*/  LOP3.LUT R7, R12, 0xff00, R7, 0xf8, !PT ;  /* 0x0000ff000c077812 */ /* 0x000fe200078ef807 */
[----:B------:R-:W-:Y:S01]  /*3250*/  IMAD.U32 R12, R45, 0x10000, RZ ;  /* 0x000100002d0c7824 */ /* 0x000fe200078e00ff */
[----:B------:R-:W-:Y:S02]  /*3260*/  LOP3.LUT R15, R15, 0xff00, R6, 0xf8, !PT ;  /* 0x0000ff000f0f7812 */ /* 0x000fe400078ef806 */
[----:B------:R-:W-:Y:S02]  /*3270*/  SHF.L.U32 R44, R44, 0x10, RZ ;  /* 0x000000102c2c7819 */ /* 0x000fe400000006ff */
[----:B------:R-:W-:Y:S02]  /*3280*/  F2FP.F16.E4M3.UNPACK_B R42, R114.H1 ;  /* 0x00000072ff2a723e */ /* 0x000fe400030006ff */
[----:B------:R-:W-:-:S02]  /*3290*/  F2FP.F16.E4M3.UNPACK_B R6, R5 ;  /* 0x00000005ff06723e */ /* 0x000fc400020006ff */
[----:B------:R-:W-:Y:S01]  /*32a0*/  LOP3.LUT R46, R15, 0xff0000, R44, 0xf8, !PT ;  /* 0x00ff00000f2e7812 */ /* 0x000fe200078ef82c */
[----:B------:R-:W-:Y:S01]  /*32b0*/  HADD2.F32 R44, -RZ, R42.H0_H0 ;  /* 0x2000002aff2c7230 */ /* 0x000fe20000004100 */
[----:B------:R-:W-:Y:S01]  /*32c0*/  LOP3.LUT R43, R7, 0xff0000, R12, 0xf8, !PT ;  /* 0x00ff0000072b7812 */ /* 0x000fe200078ef80c */
[----:B------:R-:W-:Y:S01]  /*32d0*/  HADD2.F32 R7, -RZ, R6.H1_H1 ;  /* 0x30000006ff077230 */ /* 0x000fe20000004100 */
[----:B------:R-:W-:Y:S01]  /*32e0*/  F2FP.F16.E4M3.UNPACK_B R15, R111.H1 ;  /* 0x0000006fff0f723e */ /* 0x000fe200030006ff */
[----:B------:R-:W-:Y:S01]  /*32f0*/  HADD2.F32 R45, -RZ, R42.H1_H1 ;  /* 0x3000002aff2d7230 */ /* 0x000fe20000004100 */
[----:B------:R-:W-:Y:S01]  /*3300*/  F2FP.F16.E4M3.UNPACK_B R5, R5.H1 ;  /* 0x00000005ff05723e */ /* 0x000fe200030006ff */
[----:B------:R-:W-:Y:S02]  /*3310*/  HADD2.F32 R6, -RZ, R6.H0_H0 ;  /* 0x20000006ff067230 */ /* 0x000fe40000004100 */
[----:B------:R-:W-:Y:S01]  /*3320*/  FMUL.FTZ R47, R7, R44 ;  /* 0x0000002c072f7220 */ /* 0x000fe20000410000 */
[----:B------:R-:W-:Y:S01]  /*3330*/  HADD2.F32 R42, -RZ, R15.H0_H0 ;  /* 0x2000000fff2a7230 */ /* 0x000fe20000004100 */
[----:B------:R-:W-:Y:S01]  /*3340*/  F2FP.F16.E4M3.UNPACK_B R114, R114 ;  /* 0x00000072ff72723e */ /* 0x000fe200020006ff */
[----:B------:R-:W-:-:S02]  /*3350*/  HADD2.F32 R12, -RZ, R5.H1_H1 ;  /* 0x30000005ff0c7230 */ /* 0x000fc40000004100 */
[C---:B------:R-:W-:Y:S01]  /*3360*/  FMUL.FTZ R44, R6.reuse, R44 ;  /* 0x0000002c062c7220 */ /* 0x040fe20000410000 */
[----:B------:R-:W-:Y:S02]  /*3370*/  HADD2.F32 R5, -RZ, R5.H0_H0 ;  /* 0x20000005ff057230 */ /* 0x000fe40000004100 */
[-C--:B------:R-:W-:Y:S01]  /*3380*/  FFMA.FTZ R99, R6, R42.reuse, -R47 ;  /* 0x0000002a06637223 */ /* 0x080fe2000001082f */
[----:B------:R-:W-:Y:S02]  /*3390*/  HADD2.F32 R15, -RZ, R15.H1_H1 ;  /* 0x3000000fff0f7230 */ /* 0x000fe40000004100 */
[CC--:B------:R-:W-:Y:S01]  /*33a0*/  FMUL.FTZ R6, R12.reuse, R45.reuse ;  /* 0x0000002d0c067220 */ /* 0x0c0fe20000410000 */
[----:B------:R-:W-:Y:S01]  /*33b0*/  FFMA.FTZ R116, R7, R42, R44 ;  /* 0x0000002a07747223 */ /* 0x000fe2000001002c */
[C---:B------:R-:W-:Y:S01]  /*33c0*/  FMUL.FTZ R45, R5.reuse, R45 ;  /* 0x0000002d052d7220 */ /* 0x040fe20000410000 */
[----:B------:R-:W-:Y:S01]  /*33d0*/  F2FP.F16.E4M3.UNPACK_B R111, R111 ;  /* 0x0000006fff6f723e */ /* 0x000fe200020006ff */
[-C--:B------:R-:W-:Y:S01]  /*33e0*/  FFMA.FTZ R103, R5, R15.reuse, -R6 ;  /* 0x0000000f05677223 */ /* 0x080fe20000010806 */
[-C--:B------:R-:W-:Y:S01]  /*33f0*/  F2FP.F16.E4M3.UNPACK_B R5, R4.reuse.H1 ;  /* 0x00000004ff05723e */ /* 0x080fe200030006ff */
[----:B------:R-:W-:Y:S01]  /*3400*/  FFMA.FTZ R118, R12, R15, R45 ;  /* 0x0000000f0c767223 */ /* 0x000fe2000001002d */
[----:B------:R-:W-:Y:S01]  /*3410*/  F2FP.F16.E4M3.UNPACK_B R4, R4 ;  /* 0x00000004ff04723e */ /* 0x000fe200020006ff */
[----:B------:R-:W-:-:S02]  /*3420*/  HADD2.F32 R15, -RZ, R114.H1_H1 ;  /* 0x30000072ff0f7230 */ /* 0x000fc40000004100 */
[--C-:B------:R-:W-:Y:S01]  /*3430*/  HADD2.F32 R6, -RZ, R5.reuse.H0_H0 ;  /* 0x20000005ff067230 */ /* 0x100fe20000004100 */
[----:B------:R-:W-:Y:S01]  /*3440*/  F2FP.SATFINITE.E4M3.F32.PACK_AB_MERGE_C R118, R118, R103, RZ ;  /* 0x000000677676723e */ /* 0x000fe200048070ff */
[----:B------:R-:W-:Y:S02]  /*3450*/  HADD2.F32 R7, -RZ, R5.H1_H1 ;  /* 0x30000005ff077230 */ /* 0x000fe40000004100 */
[----:B------:R-:W-:Y:S02]  /*3460*/  HADD2.F32 R5, -RZ, R4.H0_H0 ;  /* 0x20000004ff057230 */ /* 0x000fe40000004100 */
[-C--:B------:R-:W-:Y:S01]  /*3470*/  FMUL.FTZ R44, R6, R15.reuse ;  /* 0x0000000f062c7220 */ /* 0x080fe20000410000 */
[----:B------:R-:W-:Y:S02]  /*3480*/  HADD2.F32 R114, -RZ, R114.H0_H0 ;  /* 0x20000072ff727230 */ /* 0x000fe40000004100 */
[----:B------:R-:W-:Y:S01]  /*3490*/  FMUL.FTZ R45, R7, R15 ;  /* 0x0000000f072d7220 */ /* 0x000fe20000410000 */
[----:B------:R-:W-:-:S02]  /*34a0*/  HADD2.F32 R4, -RZ, R4.H1_H1 ;  /* 0x30000004ff047230 */ /* 0x000fc40000004100 */
[--C-:B------:R-:W-:Y:S02]  /*34b0*/  HADD2.F32 R12, -RZ, R111.reuse.H1_H1 ;  /* 0x3000006fff0c7230 */ /* 0x100fe40000004100 */
[-C--:B------:R-:W-:Y:S01]  /*34c0*/  FMUL.FTZ R15, R5, R114.reuse ;  /* 0x00000072050f7220 */ /* 0x080fe20000410000 */
[----:B------:R-:W-:Y:S02]  /*34d0*/  HADD2.F32 R111, -RZ, R111.H0_H0 ;  /* 0x2000006fff6f7230 */ /* 0x000fe40000004100 */
[----:B------:R-:W-:Y:S01]  /*34e0*/  FMUL.FTZ R42, R4, R114 ;  /* 0x00000072042a7220 */ /* 0x000fe20000410000 */
[-C--:B------:R-:W-:Y:S01]  /*34f0*/  FFMA.FTZ R45, R6, R12.reuse, -R45 ;  /* 0x0000000c062d7223 */ /* 0x080fe2000001082d */
[----:B------:R-:W-:Y:S02]  /*3500*/  FFMA.FTZ R44, R7, R12, R44 ;  /* 0x0000000c072c7223 */ /* 0x000fe4000001002c */
[-C--:B------:R-:W-:Y:S01]  /*3510*/  FFMA.FTZ R47, R5, R111.reuse, -R42 ;  /* 0x0000006f052f7223 */ /* 0x080fe2000001082a */
[----:B------:R-:W-:Y:S01]  /*3520*/  F2FP.F16.E4M3.UNPACK_B R5, R14.H1 ;  /* 0x0000000eff05723e */ /* 0x000fe200030006ff */
[----:B------:R-:W-:Y:S01]  /*3530*/  FFMA.FTZ R98, R4, R111, R15 ;  /* 0x0000006f04627223 */ /* 0x000fe2000001000f */
[----:B------:R-:W-:-:S02]  /*3540*/  F2FP.F16.E4M3.UNPACK_B R42, R46.H1 ;  /* 0x0000002eff2a723e */ /* 0x000fc400030006ff */
        /* <DEDUP_REMOVED lines=17> */
[----:B------:R-:W-:Y:S01]  /*3660*/  FMUL.FTZ R45, R5, R44 ;  /* 0x0000002c052d7220 */ /* 0x000fe20000410000 */
[----:B------:R-:W-:Y:S01]  /*3670*/  F2FP.F16.E4M3.UNPACK_B R14, R14 ;  /* 0x0000000eff0e723e */ /* 0x000fe200020006ff */
[----:B------:R-:W-:Y:S01]  /*3680*/  FMUL.FTZ R44, R4, R44 ;  /* 0x0000002c042c7220 */ /* 0x000fe20000410000 */
[----:B------:R-:W-:-:S02]  /*3690*/  HADD2.F32 R46, -RZ, R46.H0_H0 ;  /* 0x2000002eff2e7230 */ /* 0x000fc40000004100 */
[-C--:B------:R-:W-:Y:S01]  /*36a0*/  FFMA.FTZ R45, R4, R6.reuse, -R45 ;  /* 0x00000006042d7223 */ /* 0x080fe2000001082d */
[--C-:B------:R-:W-:Y:S02]  /*36b0*/  HADD2.F32 R4, -RZ, R13.reuse.H0_H0 ;  /* 0x2000000dff047230 */ /* 0x100fe40000004100 */
[----:B------:R-:W-:Y:S01]  /*36c0*/  FFMA.FTZ R44, R5, R6, R44 ;  /* 0x00000006052c7223 */ /* 0x000fe2000001002c */
[----:B------:R-:W-:Y:S02]  /*36d0*/  HADD2.F32 R13, -RZ, R13.H1_H1 ;  /* 0x3000000dff0d7230 */ /* 0x000fe40000004100 */
[----:B------:R-:W-:Y:S01]  /*36e0*/  FFMA.FTZ R114, R7, R15, R114 ;  /* 0x0000000f07727223 */ /* 0x000fe20000010072 */
[--C-:B------:R-:W-:Y:S02]  /*36f0*/  HADD2.F32 R5, -RZ, R14.reuse.H0_H0 ;  /* 0x2000000eff057230 */ /* 0x100fe40000004100 */
[----:B------:R-:W-:Y:S02]  /*3700*/  HADD2.F32 R14, -RZ, R14.H1_H1 ;  /* 0x3000000eff0e7230 */ /* 0x000fe40000004100 */
[----:B------:R-:W-:Y:S01]  /*3710*/  FMUL.FTZ R7, R13, R46 ;  /* 0x0000002e0d077220 */ /* 0x000fe20000410000 */
[----:B------:R-:W-:-:S02]  /*3720*/  HADD2.F32 R42, -RZ, R42.H0_H0 ;  /* 0x2000002aff2a7230 */ /* 0x000fc40000004100 */
[----:B------:R-:W-:Y:S01]  /*3730*/  FMUL.FTZ R46, R4, R46 ;  /* 0x0000002e042e7220 */ /* 0x000fe20000410000 */
[----:B------:R-:W-:Y:S01]  /*3740*/  HADD2.F32 R43, -RZ, R43.H0_H0 ;  /* 0x2000002bff2b7230 */ /* 0x000fe20000004100 */
[----:B------:R-:W-:Y:S01]  /*3750*/  F2FP.SATFINITE.E4M3.F32.PACK_AB_MERGE_C R44, R44, R45, RZ ;  /* 0x0000002d2c2c723e */ /* 0x000fe200048070ff */
[----:B------:R-:W-:Y:S02]  /*3760*/  HADD2.F32 R12, -RZ, R12.H0_H0 ;  /* 0x2000000cff0c7230 */ /* 0x000fe40000004100 */
[-C--:B------:R-:W-:Y:S01]  /*3770*/  FMUL.FTZ R6, R14, R42.reuse ;  /* 0x0000002a0e067220 */ /* 0x080fe20000410000 */
[----:B------:R-:W-:Y:S01]  /*3780*/  FMUL.FTZ R15, R5, R42 ;  /* 0x0000002a050f7220 */ /* 0x000fe20000410000 */
[-C--:B------:R-:W-:Y:S01]  /*3790*/  FFMA.FTZ R7, R4, R43.reuse, -R7 ;  /* 0x0000002b04077223 */ /* 0x080fe20000010807 */
[----:B------:R-:W-:Y:S01]  /*37a0*/  FFMA.FTZ R46, R13, R43, R46 ;  /* 0x0000002b0d2e7223 */ /* 0x000fe2000001002e */
[-C--:B------:R-:W-:Y:S01]  /*37b0*/  FFMA.FTZ R6, R5, R12.reuse, -R6 ;  /* 0x0000000c05067223 */ /* 0x080fe20000010806 */
[----:B------:R-:W-:Y:S01]  /*37c0*/  FFMA.FTZ R15, R14, R12, R15 ;  /* 0x0000000c0e0f7223 */ /* 0x000fe2000001000f */
[----:B------:R-:W-:-:S02]  /*37d0*/  F2FP.SATFINITE.E4M3.F32.PACK_AB_MERGE_C R103, R114, R103, RZ ;  /* 0x000000677267723e */ /* 0x000fc400048070ff */
[----:B------:R-:W-:Y:S02]  /*37e0*/  F2FP.SATFINITE.E4M3.F32.PACK_AB_MERGE_C R44, R46, R7, R44 ;  /* 0x000000072e2c723e */ /* 0x000fe4000480702c */
[----:B------:R-:W-:Y:S02]  /*37f0*/  F2FP.SATFINITE.E4M3.F32.PACK_AB_MERGE_C R7, R15, R6, R103 ;  /* 0x000000060f07723e */ /* 0x000fe40004807067 */
[----:B------:R-:W-:Y:S01]  /*3800*/  F2FP.SATFINITE.E4M3.F32.PACK_AB_MERGE_C R5, R116, R99, R118 ;  /* 0x000000637405723e */ /* 0x000fe20004807076 */
[----:B------:R-:W-:Y:S01]  /*3810*/  IMAD.MOV.U32 R6, RZ, RZ, R44 ;  /* 0x000000ffff067224 */ /* 0x000fe200078e002c */
[----:B------:R-:W-:-:S07]  /*3820*/  F2FP.SATFINITE.E4M3.F32.PACK_AB_MERGE_C R4, R98, R47, R111 ;  /* 0x0000002f6204723e */ /* 0x000fce000480706f */
.L_x_550:
[----:B------:R-:W-:Y:S05]  /*3830*/  BSYNC B2 ;  /* 0x0000000000027941 */ /* 0x000fea0003800000 */
.L_x_549:
[----:B--2---:R0:W-:Y:S02]  /*3840*/  ST.E.128 desc[UR60][R10.64], R4 ;  /* 0x000000040a007985 */ /* 0x0041e4000c101d3c */
.L_x_544:
[----:B------:R-:W-:Y:S05]  /*3850*/  BSYNC B1 ;  /* 0x0000000000017941 */ /* 0x000fea0003800000 */
.L_x_543:
[----:B------:R-:W-:-:S03]  /*3860*/  UMOV UR4, 0xffffffff ;  /* 0xffffffff00047882 */ /* 0x000fc60000000000 */
[----:B------:R-:W-:Y:S05]  /*3870*/  BRA.DIV UR4, `(.L_x_551) ;  /* 0x000001c6043c7947 */ /* 0x000fea000b800000 */
[----:B------:R1:W1:Y:S04]  /*3880*/  SHFL.IDX PT, R42, R102, 0x1, 0x1c1f ;  /* 0x003c1f00662a7f89 */ /* 0x00026800000e0000 */
[----:B0-----:R0:W0:Y:S02]  /*3890*/  SHFL.IDX PT, R14, R101, 0x1, 0x1c1f ;  /* 0x003c1f00650e7f89 */ /* 0x00102400000e0000 */
.L_x_826:
[----:B------:R-:W-:Y:S04]  /*38a0*/  BSSY B1, `(.L_x_552) ;  /* 0x00000e8000017945 */ /* 0x000fe80003800000 */
[----:B------:R-:W-:Y:S05]  /*38b0*/  @P3 BRA `(.L_x_553) ;  /* 0x0000000c00983947 */ /* 0x000fea0003800000 */
[----:B------:R-:W-:Y:S04]  /*38c0*/  BSSY B2, `(.L_x_554) ;  /* 0x0000072000027945 */ /* 0x000fe80003800000 */
[----:B------:R-:W-:Y:S05]  /*38d0*/  @P1 BRA `(.L_x_555) ;  /* 0x0000000400c01947 */ /* 0x000fea0003800000 */
[----:B--2---:R2:W2:Y:S01]  /*38e0*/  LDS.128 R4, [R92+0x1a400] ;  /* 0x01a400005c047984 */ /* 0x0044a20000000c00 */
[----:B01----:R-:W-:Y:S01]  /*38f0*/  IADD3 R10, P2, R16, R14, RZ ;  /* 0x0000000e100a7210 */ /* 0x003fe20007f5e0ff */
[----:B------:R-:W-:Y:S04]  /*3900*/  BSSY B3, `(.L_x_556) ;  /* 0x000006c000037945 */ /* 0x000fe80003800000 */
[----:B------:R-:W-:Y:S01]  /*3910*/  IMAD.X R11, R42, 0x1, R17, P2 ;  /* 0x000000012a0b7824 */ /* 0x000fe200010e0611 */
[----:B------:R-:W-:-:S13]  /*3920*/  ISETP.GE.AND P2, PT, R22, R105, PT ;  /* 0x000000691600720c */ /* 0x000fda0003f46270 */
[----:B------:R-:W-:Y:S05]  /*3930*/  @P2 BRA `(.L_x_557) ;  /* 0x0000000400a02947 */ /* 0x000fea0003800000 */
[----:B------:R-:W-:Y:S01]  /*3940*/  SHF.R.U32.HI R43, RZ, 0x8, R39 ;  /* 0x00000008ff2b7819 */ /* 0x000fe20000011627 */
[----:B--2---:R-:W-:Y:S01]  /*3950*/  IMAD.MOV.U32 R15, RZ, RZ, R7 ;  /* 0x000000ffff0f7224 */ /* 0x004fe200078e0007 */
[----:B------:R-:W-:Y:S02]  /*3960*/  LOP3.LUT R12, R39, 0xff0000ff, RZ, 0xc0, !PT ;  /* 0xff0000ff270c7812 */ /* 0x000fe400078ec0ff */
[----:B------:R-:W-:Y:S01]  /*3970*/  SHF.R.U32.HI R40, RZ, 0x10, R39 ;  /* 0x00000010ff287819 */ /* 0x000fe20000011627 */
[----:B------:R-:W-:Y:S01]  /*3980*/  IMAD.SHL.U32 R7, R43, 0x100, RZ ;  /* 0x000001002b077824 */ /* 0x000fe200078e00ff */
[--C-:B------:R-:W-:Y:S02]  /*3990*/  SHF.R.U32.HI R39, RZ, 0x8, R41.reuse ;  /* 0x00000008ff277819 */ /* 0x100fe40000011629 */
[----:B------:R-:W-:Y:S02]  /*39a0*/  LOP3.LUT R38, R41, 0xff0000ff, RZ, 0xc0, !PT ;  /* 0xff0000ff29267812 */ /* 0x000fe400078ec0ff */
[----:B------:R-:W-:Y:S01]  /*39b0*/  SHF.R.U32.HI R41, RZ, 0x10, R41 ;  /* 0x00000010ff297819 */ /* 0x000fe20000011629 */
[----:B------:R-:W-:Y:S01]  /*39c0*/  IMAD.SHL.U32 R39, R39, 0x100, RZ ;  /* 0x0000010027277824 */ /* 0x000fe200078e00ff */
[----:B------:R-:W-:Y:S01]  /*39d0*/  LOP3.LUT R7, R12, 0xff00, R7, 0xf8, !PT ;  /* 0x0000ff000c077812 */ /* 0x000fe200078ef807 */
[----:B------:R-:W-:Y:S01]  /*39e0*/  IMAD.U32 R12, R40, 0x10000, RZ ;  /* 0x00010000280c7824 */ /* 0x000fe200078e00ff */
[----:B------:R-:W-:-:S02]  /*39f0*/  MOV R13, R6 ;  /* 0x00000006000d7202 */ /* 0x000fc40000000f00 */
[----:B------:R-:W-:Y:S02]  /*3a00*/  LOP3.LUT R38, R38, 0xff00, R39, 0xf8, !PT ;  /* 0x0000ff0026267812 */ /* 0x000fe400078ef827 */
[----:B------:R-:W-:Y:S02]  /*3a10*/  SHF.L.U32 R41, R41, 0x10, RZ ;  /* 0x0000001029297819 */ /* 0x000fe400000006ff */
[----:B------:R-:W-:Y:S02]  /*3a20*/  F2FP.F16.E4M3.UNPACK_B R39, R113.H1 ;  /* 0x00000071ff27723e */ /* 0x000fe400030006ff */
[-C--:B------:R-:W-:Y:S02]  /*3a30*/  F2FP.F16.E4M3.UNPACK_B R6, R5.reuse ;  /* 0x00000005ff06723e */ /* 0x080fe400020006ff */
[----:B------:R-:W-:Y:S01]  /*3a40*/  LOP3.LUT R44, R38, 0xff0000, R41, 0xf8, !PT ;  /* 0x00ff0000262c7812 */ /* 0x000fe200078ef829 */
[--C-:B------:R-:W-:Y:S01]  /*3a50*/  HADD2.F32 R41, -RZ, R39.reuse.H0_H0 ;  /* 0x20000027ff297230 */ /* 0x100fe20000004100 */
[----:B------:R-:W-:Y:S01]  /*3a60*/  LOP3.LUT R40, R7, 0xff0000, R12, 0xf8, !PT ;  /* 0x00ff000007287812 */ /* 0x000fe200078ef80c */
[--C-:B------:R-:W-:Y:S01]  /*3a70*/  HADD2.F32 R7, -RZ, R6.reuse.H1_H1 ;  /* 0x30000006ff077230 */ /* 0x100fe20000004100 */
[----:B------:R-:W-:Y:S01]  /*3a80*/  F2FP.F16.E4M3.UNPACK_B R38, R112.H1 ;  /* 0x00000070ff26723e */ /* 0x000fe200030006ff */
[----:B------:R-:W-:Y:S01]  /*3a90*/  HADD2.F32 R43, -RZ, R39.H1_H1 ;  /* 0x30000027ff2b7230 */ /* 0x000fe20000004100 */
[----:B------:R-:W-:Y:S01]  /*3aa0*/  F2FP.F16.E4M3.UNPACK_B R5, R5.H1 ;  /* 0x00000005ff05723e */ /* 0x000fe200030006ff */
[----:B------:R-:W-:-:S02]  /*3ab0*/  HADD2.F32 R6, -RZ, R6.H0_H0 ;  /* 0x20000006ff067230 */ /* 0x000fc40000004100 */
[C---:B------:R-:W-:Y:S01]  /*3ac0*/  FMUL.FTZ R45, R7.reuse, R41 ;  /* 0x00000029072d7220 */ /* 0x040fe20000410000 */
[--C-:B------:R-:W-:Y:S01]  /*3ad0*/  HADD2.F32 R39, -RZ, R38.reuse.H0_H0 ;  /* 0x20000026ff277230 */ /* 0x100fe20000004100 */
[----:B------:R-:W-:Y:S01]  /*3ae0*/  F2FP.F16.E4M3.UNPACK_B R113, R113 ;  /* 0x00000071ff71723e */ /* 0x000fe200020006ff */
[--C-:B------:R-:W-:Y:S02]  /*3af0*/  HADD2.F32 R12, -RZ, R5.reuse.H1_H1 ;  /* 0x30000005ff0c7230 */ /* 0x100fe40000004100 */
[C---:B------:R-:W-:Y:S01]  /*3b00*/  FMUL.FTZ R46, R6.reuse, R41 ;  /* 0x00000029062e7220 */ /* 0x040fe20000410000 */
[----:B------:R-:W-:Y:S02]  /*3b10*/  HADD2.F32 R5, -RZ, R5.H0_H0 ;  /* 0x20000005ff057230 */ /* 0x000fe40000004100 */
[----:B------:R-:W-:Y:S01]  /*3b20*/  FFMA.FTZ R47, R6, R39, -R45 ;  /* 0x00000027062f7223 */ /* 0x000fe2000001082d */
[----:B------:R-:W-:Y:S02]  /*3b30*/  HADD2.F32 R38, -RZ, R38.H1_H1 ;  /* 0x30000026ff267230 */ /* 0x000fe40000004100 */
[C---:B------:R-:W-:Y:S01]  /*3b40*/  FMUL.FTZ R6, R12.reuse, R43 ;  /* 0x0000002b0c067220 */ /* 0x040fe20000410000 */
[----:B------:R-:W-:Y:S01]  /*3b50*/  FFMA.FTZ R98, R7, R39, R46 ;  /* 0x0000002707627223 */ /* 0x000fe2000001002e */
[C---:B------:R-:W-:Y:S01]  /*3b60*/  FMUL.FTZ R43, R5.reuse, R43 ;  /* 0x0000002b052b7220 */ /* 0x040fe20000410000 */
[----:B------:R-:W-:Y:S01]  /*3b70*/  F2FP.F16.E4M3.UNPACK_B R112, R112 ;  /* 0x00000070ff70723e */ /* 0x000fe200020006ff */
[----:B------:R-:W-:Y:S01]  /*3b80*/  FFMA.FTZ R41, R5, R38, -R6 ;  /* 0x0000002605297223 */ /* 0x000fe20000010806 */
[----:B------:R-:W-:Y:S01]  /*3b90*/  F2FP.F16.E4M3.UNPACK_B R5, R4.H1 ;  /* 0x00000004ff05723e */ /* 0x000fe200030006ff */
        /* <DEDUP_REMOVED lines=8> */
[----:B------:R-:W-:Y:S02]  /*3c20*/  HADD2.F32 R12, -RZ, R112.H1_H1 ;  /* 0x30000070ff0c7230 */ /* 0x000fe40000004100 */
[----:B------:R-:W-:Y:S01]  /*3c30*/  FMUL.FTZ R39, R7, R38 ;  /* 0x0000002607277220 */ /* 0x000fe20000410000 */
[----:B------:R-:W-:-:S02]  /*3c40*/  HADD2.F32 R113, -RZ, R113.H0_H0 ;  /* 0x20000071ff717230 */ /* 0x000fc40000004100 */
[----:B------:R-:W-:Y:S02]  /*3c50*/  HADD2.F32 R4, -RZ, R4.H1_H1 ;  /* 0x30000004ff047230 */ /* 0x000fe40000004100 */
[-C--:B------:R-:W-:Y:S01]  /*3c60*/  FFMA.FTZ R39, R6, R12.reuse, -R39 ;  /* 0x0000000c06277223 */ /* 0x080fe20000010827 */
[----:B------:R-:W-:Y:S02]  /*3c70*/  HADD2.F32 R112, -RZ, R112.H0_H0 ;  /* 0x20000070ff707230 */ /* 0x000fe40000004100 */
[----:B------:R-:W-:Y:S01]  /*3c80*/  FFMA.FTZ R46, R7, R12, R46 ;  /* 0x0000000c072e7223 */ /* 0x000fe2000001002e */
[-C--:B------:R-:W-:Y:S01]  /*3c90*/  F2FP.F16.E4M3.UNPACK_B R12, R40.reuse.H1 ;  /* 0x00000028ff0c723e */ /* 0x080fe200030006ff */
[-C--:B------:R-:W-:Y:S01]  /*3ca0*/  FMUL.FTZ R38, R4, R113.reuse ;  /* 0x0000007104267220 */ /* 0x080fe20000410000 */
[C---:B------:R-:W-:Y:S01]  /*3cb0*/  FMUL.FTZ R113, R5.reuse, R113 ;  /* 0x0000007105717220 */ /* 0x040fe20000410000 */
[----:B------:R-:W-:Y:S02]  /*3cc0*/  F2FP.F16.E4M3.UNPACK_B R40, R40 ;  /* 0x00000028ff28723e */ /* 0x000fe400020006ff */
[-C--:B------:R-:W-:Y:S01]  /*3cd0*/  FFMA.FTZ R45, R5, R112.reuse, -R38 ;  /* 0x00000070052d7223 */ /* 0x080fe20000010826 */
[----:B------:R-:W-:Y:S01]  /*3ce0*/  F2FP.SATFINITE.E4M3.F32.PACK_AB_MERGE_C R103, R46, R39, RZ ;  /* 0x000000272e67723e */ /* 0x000fe200048070ff */
[----:B------:R-:W-:Y:S01]  /*3cf0*/  FFMA.FTZ R112, R4, R112, R113 ;  /* 0x0000007004707223 */ /* 0x000fe20000010071 */
[----:B------:R-:W-:Y:S01]  /*3d00*/  F2FP.F16.E4M3.UNPACK_B R5, R15.H1 ;  /* 0x0000000fff05723e */ /* 0x000fe200030006ff */
[--C-:B------:R-:W-:Y:S01]  /*3d10*/  HADD2.F32 R38, -RZ, R12.reuse.H1_H1 ;  /* 0x3000000cff267230 */ /* 0x100fe20000004100 */
[-C--:B------:R-:W-:Y:S01]  /*3d20*/  F2FP.F16.E4M3.UNPACK_B R39, R44.reuse.H1 ;  /* 0x0000002cff27723e */ /* 0x080fe200030006ff */
[----:B------:R-:W-:Y:S01]  /*3d30*/  HADD2.F32 R12, -RZ, R12.H0_H0 ;  /* 0x2000000cff0c7230 */ /* 0x000fe20000004100 */
[-C--:B------:R-:W-:Y:S01]  /*3d40*/  F2FP.F16.E4M3.UNPACK_B R4, R13.reuse.H1 ;  /* 0x0000000dff04723e */ /* 0x080fe200030006ff */
[----:B------:R-:W-:Y:S01]  /*3d50*/  HADD2.F32 R7, -RZ, R5.H1_H1 ;  /* 0x30000005ff077230 */ /* 0x000fe20000004100 */
[----:B------:R-:W-:Y:S01]  /*3d60*/  F2FP.F16.E4M3.UNPACK_B R44, R44 ;  /* 0x0000002cff2c723e */ /* 0x000fe200020006ff */
[----:B------:R-:W-:Y:S01]  /*3d70*/  HADD2.F32 R43, -RZ, R39.H1_H1 ;  /* 0x30000027ff2b7230 */ /* 0x000fe20000004100 */
[----:B------:R-:W-:Y:S01]  /*3d80*/  F2FP.F16.E4M3.UNPACK_B R13, R13 ;  /* 0x0000000dff0d723e */ /* 0x000fe200020006ff */
[----:B------:R-:W-:Y:S01]  /*3d90*/  HADD2.F32 R6, -RZ, R5.H0_H0 ;  /* 0x20000005ff067230 */ /* 0x000fe20000004100 */
[----:B------:R-:W-:Y:S01]  /*3da0*/  F2FP.F16.E4M3.UNPACK_B R15, R15 ;  /* 0x0000000fff0f723e */ /* 0x000fe200020006ff */
[----:B------:R-:W-:-:S02]  /*3db0*/  HADD2.F32 R5, -RZ, R4.H1_H1 ;  /* 0x30000004ff057230 */ /* 0x000fc40000004100 */
[-C--:B------:R-:W-:Y:S01]  /*3dc0*/  FMUL.FTZ R99, R7, R43.reuse ;  /* 0x0000002b07637220 */ /* 0x080fe20000410000 */
[----:B------:R-:W-:Y:S02]  /*3dd0*/  HADD2.F32 R41, -RZ, R44.H1_H1 ;  /* 0x3000002cff297230 */ /* 0x000fe40000004100 */
[C---:B------:R-:W-:Y:S01]  /*3de0*/  FMUL.FTZ R114, R6.reuse, R43 ;  /* 0x0000002b06727220 */ /* 0x040fe20000410000 */
[----:B------:R-:W-:Y:S02]  /*3df0*/  HADD2.F32 R4, -RZ, R4.H0_H0 ;  /* 0x20000004ff047230 */ /* 0x000fe40000004100 */
[----:B------:R-:W-:Y:S01]  /*3e00*/  FFMA.FTZ R99, R6, R38, -R99 ;  /* 0x0000002606637223 */ /* 0x000fe20000010863 */
[----:B------:R-:W-:Y:S02]  /*3e10*/  HADD2.F32 R6, -RZ, R40.H1_H1 ;  /* 0x30000028ff067230 */ /* 0x000fe40000004100 */
[----:B------:R-:W-:Y:S01]  /*3e20*/  FMUL.FTZ R43, R5, R41 ;  /* 0x00000029052b7220 */ /* 0x000fe20000410000 */
[----:B------:R-:W-:-:S02]  /*3e30*/  HADD2.F32 R44, -RZ, R44.H0_H0 ;  /* 0x2000002cff2c7230 */ /* 0x000fc40000004100 */
[C---:B------:R-:W-:Y:S01]  /*3e40*/  FMUL.FTZ R46, R4.reuse, R41 ;  /* 0x00000029042e7220 */ /* 0x040fe20000410000 */
[----:B------:R-:W-:Y:S01]  /*3e50*/  FFMA.FTZ R114, R7, R38, R114 ;  /* 0x0000002607727223 */ /* 0x000fe20000010072 */
[-C--:B------:R-:W-:Y:S01]  /*3e60*/  FFMA.FTZ R43, R4, R6.reuse, -R43 ;  /* 0x00000006042b7223 */ /* 0x080fe2000001082b */
[----:B------:R-:W-:Y:S02]  /*3e70*/  HADD2.F32 R4, -RZ, R13.H0_H0 ;  /* 0x2000000dff047230 */ /* 0x000fe40000004100 */
[----:B------:R-:W-:Y:S01]  /*3e80*/  FFMA.FTZ R46, R5, R6, R46 ;  /* 0x00000006052e7223 */ /* 0x000fe2000001002e */
[----:B------:R-:W-:Y:S01]  /*3e90*/  HADD2.F32 R5, -RZ, R15.H0_H0 ;  /* 0x2000000fff057230 */ /* 0x000fe20000004100 */
[----:B------:R-:W-:Y:S01]  /*3ea0*/  F2FP.SATFINITE.E4M3.F32.PACK_AB_MERGE_C R99, R114, R99, RZ ;  /* 0x000000637263723e */ /* 0x000fe200048070ff */
[----:B------:R-:W-:Y:S02]  /*3eb0*/  HADD2.F32 R13, -RZ, R13.H1_H1 ;  /* 0x3000000dff0d7230 */ /* 0x000fe40000004100 */
[----:B------:R-:W-:Y:S01]  /*3ec0*/  HADD2.F32 R15, -RZ, R15.H1_H1 ;  /* 0x3000000fff0f7230 */ /* 0x000fe20000004100 */
[----:B------:R-:W-:Y:S01]  /*3ed0*/  F2FP.SATFINITE.E4M3.F32.PACK_AB_MERGE_C R43, R46, R43, RZ ;  /* 0x0000002b2e2b723e */ /* 0x000fe200048070ff */
[----:B------:R-:W-:-:S02]  /*3ee0*/  HADD2.F32 R6, -RZ, R39.H0_H0 ;  /* 0x20000027ff067230 */ /* 0x000fc40000004100 */
[-C--:B------:R-:W-:Y:S01]  /*3ef0*/  FMUL.FTZ R7, R13, R44.reuse ;  /* 0x0000002c0d077220 */ /* 0x080fe20000410000 */
[----:B------:R-:W-:Y:S02]  /*3f00*/  HADD2.F32 R40, -RZ, R40.H0_H0 ;  /* 0x20000028ff287230 */ /* 0x000fe40000004100 */
[C---:B------:R-:W-:Y:S01]  /*3f10*/  FMUL.FTZ R44, R4.reuse, R44 ;  /* 0x0000002c042c7220 */ /* 0x040fe20000410000 */
[-C--:B------:R-:W-:Y:S01]  /*3f20*/  FMUL.FTZ R38, R15, R6.reuse ;  /* 0x000000060f267220 */ /* 0x080fe20000410000 */
[----:B------:R-:W-:Y:S01]  /*3f30*/  FMUL.FTZ R6, R5, R6 ;  /* 0x0000000605067220 */ /* 0x000fe20000410000 */
        /* <DEDUP_REMOVED lines=8> */
.L_x_557:
[----:B------:R-:W-:Y:S05]  /*3fc0*/  BSYNC B3 ;  /* 0x0000000000037941 */ /* 0x000fea0003800000 */
.L_x_556:
[----:B--2---:R0:W-:Y:S02]  /*3fd0*/  ST.E.128 desc[UR60][R10.64], R4 ;  /* 0x000000040a007985 */ /* 0x0041e4000c101d3c */
.L_x_555:
[----:B------:R-:W-:Y:S05]  /*3fe0*/  BSYNC B2 ;  /* 0x0000000000027941 */ /* 0x000fea0003800000 */
.L_x_554:
        /* <DEDUP_REMOVED lines=10> */
[--C-:B------:R-:W-:Y:S01]  /*4090*/  SHF.R.U32.HI R36, RZ, 0x8, R35.reuse ;  /* 0x00000008ff247819 */ /* 0x100fe20000011623 */
[----:B------:R-:W-:Y:S01]  /*40a0*/  IMAD.MOV.U32 R13, RZ, RZ, R6 ;  /* 0x000000ffff0d7224 */ /* 0x000fe200078e0006 */
[----:B------:R-:W-:Y:S01]  /*40b0*/  SHF.R.U32.HI R38, RZ, 0x10, R35 ;  /* 0x00000010ff267819 */ /* 0x000fe20000011623 */
[----:B------:R-:W-:Y:S01]  /*40c0*/  IMAD.SHL.U32 R7, R12, 0x100, RZ ;  /* 0x000001000c077824 */ /* 0x000fe200078e00ff */
[----:B------:R-:W-:Y:S02]  /*40d0*/  LOP3.LUT R15, R35, 0xff0000ff, RZ, 0xc0, !PT ;  /* 0xff0000ff230f7812 */ /* 0x000fe400078ec0ff */
[----:B------:R-:W-:Y:S02]  /*40e0*/  SHF.R.U32.HI R35, RZ, 0x10, R37 ;  /* 0x00000010ff237819 */ /* 0x000fe40000011625 */
[----:B------:R-:W-:-:S02]  /*40f0*/  SHF.L.U32 R6, R36, 0x8, RZ ;  /* 0x0000000824067819 */ /* 0x000fc400000006ff */
[----:B------:R-:W-:Y:S02]  /*4100*/  LOP3.LUT R34, R37, 0xff0000ff, RZ, 0xc0, !PT ;  /* 0xff0000ff25227812 */ /* 0x000fe400078ec0ff */
[----:B------:R-:W-:Y:S01]  /*4110*/  LOP3.LUT R12, R15, 0xff00, R6, 0xf8, !PT ;  /* 0x0000ff000f0c7812 */ /* 0x000fe200078ef806 */
[----:B------:R-:W-:Y:S01]  /*4120*/  IMAD.U32 R15, R35, 0x10000, RZ ;  /* 0x00010000230f7824 */ /* 0x000fe200078e00ff */
[----:B------:R-:W-:Y:S01]  /*4130*/  LOP3.LUT R36, R34, 0xff00, R7, 0xf8, !PT ;  /* 0x0000ff0022247812 */ /* 0x000fe200078ef807 */
[----:B------:R-:W-:Y:S01]  /*4140*/  IMAD.U32 R7, R38, 0x10000, RZ ;  /* 0x0001000026077824 */ /* 0x000fe200078e00ff */
[----:B------:R-:W-:Y:S02]  /*4150*/  F2FP.F16.E4M3.UNPACK_B R34, R110.H1 ;  /* 0x0000006eff22723e */ /* 0x000fe400030006ff */
[----:B------:R-:W-:Y:S02]  /*4160*/  F2FP.F16.E4M3.UNPACK_B R6, R5 ;  /* 0x00000005ff06723e */ /* 0x000fe400020006ff */
[----:B------:R-:W-:Y:S01]  /*4170*/  LOP3.LUT R38, R36, 0xff0000, R15, 0xf8, !PT ;  /* 0x00ff000024267812 */ /* 0x000fe200078ef80f */
[----:B------:R-:W-:Y:S01]  /*4180*/  HADD2.F32 R36, -RZ, R34.H0_H0 ;  /* 0x20000022ff247230 */ /* 0x000fe20000004100 */
[----:B------:R-:W-:Y:S01]  /*4190*/  LOP3.LUT R35, R12, 0xff0000, R7, 0xf8, !PT ;  /* 0x00ff00000c237812 */ /* 0x000fe200078ef807 */
[----:B------:R-:W-:Y:S01]  /*41a0*/  HADD2.F32 R7, -RZ, R6.H1_H1 ;  /* 0x30000006ff077230 */ /* 0x000fe20000004100 */
[----:B------:R-:W-:Y:S01]  /*41b0*/  F2FP.F16.E4M3.UNPACK_B R15, R109.H1 ;  /* 0x0000006dff0f723e */ /* 0x000fe200030006ff */
[----:B------:R-:W-:Y:S01]  /*41c0*/  HADD2.F32 R37, -RZ, R34.H1_H1 ;  /* 0x30000022ff257230 */ /* 0x000fe20000004100 */
[----:B------:R-:W-:Y:S01]  /*41d0*/  F2FP.F16.E4M3.UNPACK_B R5, R5.H1 ;  /* 0x00000005ff05723e */ /* 0x000fe200030006ff */
[----:B------:R-:W-:-:S02]  /*41e0*/  HADD2.F32 R6, -RZ, R6.H0_H0 ;  /* 0x20000006ff067230 */ /* 0x000fc40000004100 */
[C---:B------:R-:W-:Y:S01]  /*41f0*/  FMUL.FTZ R39, R7.reuse, R36 ;  /* 0x0000002407277220 */ /* 0x040fe20000410000 */
[----:B------:R-:W-:Y:S01]  /*4200*/  HADD2.F32 R34, -RZ, R15.H0_H0 ;  /* 0x2000000fff227230 */ /* 0x000fe20000004100 */
[----:B------:R-:W-:Y:S01]  /*4210*/  F2FP.F16.E4M3.UNPACK_B R110, R110 ;  /* 0x0000006eff6e723e */ /* 0x000fe200020006ff */
[--C-:B------:R-:W-:Y:S02]  /*4220*/  HADD2.F32 R12, -RZ, R5.reuse.H1_H1 ;  /* 0x30000005ff0c7230 */ /* 0x100fe40000004100 */
        /* <DEDUP_REMOVED lines=74> */
[----:B------:R-:W-:Y:S02]  /*46d0*/  F2FP.SATFINITE.E4M3.F32.PACK_AB_MERGE_C R5, R42, R41, R46 ;  /* 0x000000292a05723e */ /* 0x000fe4000480702e */
[----:B------:R-:W-:Y:S02]  /*46e0*/  F2FP.SATFINITE.E4M3.F32.PACK_AB_MERGE_C R4, R40, R39, R45 ;  /* 0x000000272804723e */ /* 0x000fe4000480702d */
[----:B------:R-:W-:-:S07]  /*46f0*/  MOV R6, R36 ;  /* 0x0000002400067202 */ /* 0x000fce0000000f00 */
.L_x_559:
[----:B------:R-:W-:Y:S05]  /*4700*/  BSYNC B2 ;  /* 0x0000000000027941 */ /* 0x000fea0003800000 */
.L_x_558:
[----:B--2---:R0:W-:Y:S02]  /*4710*/  ST.E.128 desc[UR60][R10.64], R4 ;  /* 0x000000040a007985 */ /* 0x0041e4000c101d3c */
.L_x_553:
[----:B------:R-:W-:Y:S05]  /*4720*/  BSYNC B1 ;  /* 0x0000000000017941 */ /* 0x000fea0003800000 */
.L_x_552:
[----:B------:R-:W-:-:S03]  /*4730*/  UMOV UR4, 0xffffffff ;  /* 0xffffffff00047882 */ /* 0x000fc60000000000 */
[----:B------:R-:W-:Y:S05]  /*4740*/  BRA.DIV UR4, `(.L_x_560) ;  /* 0x000001b604d07947 */ /* 0x000fea000b800000 */
[----:B-1--4-:R-:W1:Y:S04]  /*4750*/  SHFL.IDX PT, R102, R102, 0x2, 0x1c1f ;  /* 0x005c1f0066667f89 */ /* 0x012e6800000e0000 */
[----:B0-----:R0:W4:Y:S02]  /*4760*/  SHFL.IDX PT, R14, R101, 0x2, 0x1c1f ;  /* 0x005c1f00650e7f89 */ /* 0x00112400000e0000 */
.L_x_830:
[----:B------:R-:W-:Y:S05]  /*4770*/  @P4 BRA `(.L_x_561) ;  /* 0x00000044007c4947 */ /* 0x000fea0003800000 */
[----:B------:R-:W-:Y:S04]  /*4780*/  BSSY B1, `(.L_x_562) ;  /* 0x0000072000017945 */ /* 0x000fe80003800000 */
[----:B------:R-:W-:Y:S05]  /*4790*/  @P1 BRA `(.L_x_563) ;  /* 0x0000000400c01947 */ /* 0x000fea0003800000 */
[----:B--2---:R2:W0:Y:S01]  /*47a0*/  LDS.128 R4, [R92+0x1c400] ;  /* 0x01c400005c047984 */ /* 0x0044220000000c00 */
[----:B----4-:R-:W-:Y:S01]  /*47b0*/  IADD3 R10, P2, R16, R14, RZ ;  /* 0x0000000e100a7210 */ /* 0x010fe20007f5e0ff */
[----:B------:R-:W-:Y:S04]  /*47c0*/  BSSY B2, `(.L_x_564) ;  /* 0x000006c000027945 */ /* 0x000fe80003800000 */
[----:B-1----:R-:W-:Y:S01]  /*47d0*/  IMAD.X R11, R102, 0x1, R17, P2 ;  /* 0x00000001660b7824 */ /* 0x002fe200010e0611 */
[----:B------:R-:W-:-:S13]  /*47e0*/  ISETP.GE.AND P2, PT, R22, R105, PT ;  /* 0x000000691600720c */ /* 0x000fda0003f46270 */
[----:B--2---:R-:W-:Y:S05]  /*47f0*/  @P2 BRA `(.L_x_565) ;  /* 0x0000000400a02947 */ /* 0x004fea0003800000 */
[----:B------:R-:W-:Y:S01]  /*4800*/  SHF.R.U32.HI R12, RZ, 0x8, R33 ;  /* 0x00000008ff0c7819 */ /* 0x000fe20000011621 */
[----:B0-----:R-:W-:Y:S01]  /*4810*/  IMAD.MOV.U32 R15, RZ, RZ, R7 ;  /* 0x000000ffff0f7224 */ /* 0x001fe200078e0007 */
[----:B------:R-:W-:Y:S01]  /*4820*/  SHF.R.U32.HI R34, RZ, 0x8, R31 ;  /* 0x00000008ff227819 */ /* 0x000fe2000001161f */
[----:B------:R-:W-:Y:S01]  /*4830*/  IMAD.MOV.U32 R13, RZ, RZ, R6 ;  /* 0x000000ffff0d7224 */ /* 0x000fe200078e0006 */
[----:B------:R-:W-:Y:S01]  /*4840*/  SHF.R.U32.HI R32, RZ, 0x10, R33 ;  /* 0x00000010ff207819 */ /* 0x000fe20000011621 */
[----:B------:R-:W-:Y:S01]  /*4850*/  IMAD.SHL.U32 R7, R12, 0x100, RZ ;  /* 0x000001000c077824 */ /* 0x000fe200078e00ff */
[----:B------:R-:W-:Y:S02]  /*4860*/  LOP3.LUT R30, R33, 0xff0000ff, RZ, 0xc0, !PT ;  /* 0xff0000ff211e7812 */ /* 0x000fe400078ec0ff */
[----:B------:R-:W-:Y:S02]  /*4870*/  SHF.R.U32.HI R35, RZ, 0x10, R31 ;  /* 0x00000010ff237819 */ /* 0x000fe4000001161f */
[----:B------:R-:W-:-:S02]  /*4880*/  LOP3.LUT R31, R31, 0xff0000ff, RZ, 0xc0, !PT ;  /* 0xff0000ff1f1f7812 */ /* 0x000fc400078ec0ff */
[----:B------:R-:W-:Y:S02]  /*4890*/  SHF.L.U32 R6, R34, 0x8, RZ ;  /* 0x0000000822067819 */ /* 0x000fe400000006ff */
[----:B------:R-:W-:Y:S01]  /*48a0*/  LOP3.LUT R33, R30, 0xff00, R7, 0xf8, !PT ;  /* 0x0000ff001e217812 */ /* 0x000fe200078ef807 */
[----:B------:R-:W-:Y:S01]  /*48b0*/  IMAD.U32 R30, R32, 0x10000, RZ ;  /* 0x00010000201e7824 */ /* 0x000fe200078e00ff */
[----:B------:R-:W-:Y:S01]  /*48c0*/  LOP3.LUT R12, R31, 0xff00, R6, 0xf8, !PT ;  /* 0x0000ff001f0c7812 */ /* 0x000fe200078ef806 */
[----:B------:R-:W-:Y:S01]  /*48d0*/  IMAD.U32 R7, R35, 0x10000, RZ ;  /* 0x0001000023077824 */ /* 0x000fe200078e00ff */
[----:B------:R-:W-:Y:S02]  /*48e0*/  F2FP.F16.E4M3.UNPACK_B R31, R108.H1 ;  /* 0x0000006cff1f723e */ /* 0x000fe400030006ff */
[----:B------:R-:W-:Y:S02]  /*48f0*/  F2FP.F16.E4M3.UNPACK_B R6, R5 ;  /* 0x00000005ff06723e */ /* 0x000fe400020006ff */
        /* <DEDUP_REMOVED lines=8> */
[CC--:B------:R-:W-:Y:S01]  /*4980*/  FMUL.FTZ R37, R7.reuse, R33.reuse ;  /* 0x0000002107257220 */ /* 0x0c0fe20000410000 */
[--C-:B------:R-:W-:Y:S01]  /*4990*/  HADD2.F32 R31, -RZ, R30.reuse.H0_H0 ;  /* 0x2000001eff1f7230 */ /* 0x100fe20000004100 */
        /* <DEDUP_REMOVED lines=30> */
[----:B------:R-:W-:Y:S01]  /*4b80*/  FFMA.FTZ R107, R4, R107, R31 ;  /* 0x0000006b046b7223 */ /* 0x000fe2000001001f */
[----:B------:R-:W-:-:S02]  /*4b90*/  F2FP.F16.E4M3.UNPACK_B R5, R15.H1 ;  /* 0x0000000fff05723e */ /* 0x000fc400030006ff */
[----:B------:R-:W-:Y:S02]  /*4ba0*/  F2FP.F16.E4M3.UNPACK_B R31, R35.H1 ;  /* 0x00000023ff1f723e */ /* 0x000fe400030006ff */
[----:B------:R-:W-:Y:S01]  /*4bb0*/  F2FP.SATFINITE.E4M3.F32.PACK_AB_MERGE_C R43, R34, R33, RZ ;  /* 0x00000021222b723e */ /* 0x000fe200048070ff */
[----:B------:R-:W-:Y:S01]  /*4bc0*/  HADD2.F32 R7, -RZ, R5.H1_H1 ;  /* 0x30000005ff077230 */ /* 0x000fe20000004100 */
[-C--:B------:R-:W-:Y:S01]  /*4bd0*/  F2FP.F16.E4M3.UNPACK_B R12, R32.reuse.H1 ;  /* 0x00000020ff0c723e */ /* 0x080fe200030006ff */
[----:B------:R-:W-:Y:S01]  /*4be0*/  HADD2.F32 R34, -RZ, R31.H1_H1 ;  /* 0x3000001fff227230 */ /* 0x000fe20000004100 */
[----:B------:R-:W-:Y:S01]  /*4bf0*/  F2FP.F16.E4M3.UNPACK_B R4, R13.H1 ;  /* 0x0000000dff04723e */ /* 0x000fe200030006ff */
[----:B------:R-:W-:Y:S01]  /*4c00*/  HADD2.F32 R6, -RZ, R5.H0_H0 ;  /* 0x20000005ff067230 */ /* 0x000fe20000004100 */
[----:B------:R-:W-:Y:S01]  /*4c10*/  F2FP.F16.E4M3.UNPACK_B R35, R35 ;  /* 0x00000023ff23723e */ /* 0x000fe200020006ff */
[----:B------:R-:W-:Y:S01]  /*4c20*/  HADD2.F32 R30, -RZ, R12.H1_H1 ;  /* 0x3000000cff1e7230 */ /* 0x000fe20000004100 */
[----:B------:R-:W-:Y:S01]  /*4c30*/  F2FP.F16.E4M3.UNPACK_B R32, R32 ;  /* 0x00000020ff20723e */ /* 0x000fe200020006ff */
[----:B------:R-:W-:-:S02]  /*4c40*/  HADD2.F32 R5, -RZ, R4.H1_H1 ;  /* 0x30000004ff057230 */ /* 0x000fc40000004100 */
[-C--:B------:R-:W-:Y:S01]  /*4c50*/  FMUL.FTZ R39, R7, R34.reuse ;  /* 0x0000002207277220 */ /* 0x080fe20000410000 */
[--C-:B------:R-:W-:Y:S02]  /*4c60*/  HADD2.F32 R33, -RZ, R35.reuse.H1_H1 ;  /* 0x30000023ff217230 */ /* 0x100fe40000004100 */
[C---:B------:R-:W-:Y:S01]  /*4c70*/  FMUL.FTZ R40, R6.reuse, R34 ;  /* 0x0000002206287220 */ /* 0x040fe20000410000 */
[----:B------:R-:W-:Y:S02]  /*4c80*/  HADD2.F32 R4, -RZ, R4.H0_H0 ;  /* 0x20000004ff047230 */ /* 0x000fe40000004100 */
[----:B------:R-:W-:Y:S01]  /*4c90*/  FFMA.FTZ R41, R6, R30, -R39 ;  /* 0x0000001e06297223 */ /* 0x000fe20000010827 */
[----:B------:R-:W-:Y:S01]  /*4ca0*/  HADD2.F32 R6, -RZ, R32.H1_H1 ;  /* 0x30000020ff067230 */ /* 0x000fe20000004100 */
[----:B------:R-:W-:Y:S01]  /*4cb0*/  F2FP.F16.E4M3.UNPACK_B R15, R15 ;  /* 0x0000000fff0f723e */ /* 0x000fe200020006ff */
[-C--:B------:R-:W-:Y:S01]  /*4cc0*/  FMUL.FTZ R39, R5, R33.reuse ;  /* 0x0000002105277220 */ /* 0x080fe20000410000 */
[----:B------:R-:W-:Y:S01]  /*4cd0*/  FMUL.FTZ R34, R4, R33 ;  /* 0x0000002104227220 */ /* 0x000fe20000410000 */
[----:B------:R-:W-:Y:S01]  /*4ce0*/  F2FP.F16.E4M3.UNPACK_B R13, R13 ;  /* 0x0000000dff0d723e */ /* 0x000fe200020006ff */
[----:B------:R-:W-:-:S02]  /*4cf0*/  HADD2.F32 R35, -RZ, R35.H0_H0 ;  /* 0x20000023ff237230 */ /* 0x000fc40000004100 */
[-C--:B------:R-:W-:Y:S01]  /*4d00*/  FFMA.FTZ R39, R4, R6.reuse, -R39 ;  /* 0x0000000604277223 */ /* 0x080fe20000010827 */
[----:B------:R-:W-:Y:S01]  /*4d10*/  FFMA.FTZ R34, R5, R6, R34 ;  /* 0x0000000605227223 */ /* 0x000fe20000010022 */
[--C-:B------:R-:W-:Y:S02]  /*4d20*/  HADD2.F32 R5, -RZ, R15.reuse.H0_H0 ;  /* 0x2000000fff057230 */ /* 0x100fe40000004100 */
[----:B------:R-:W-:Y:S01]  /*4d30*/  FFMA.FTZ R42, R7, R30, R40 ;  /* 0x0000001e072a7223 */ /* 0x000fe20000010028 */
[----:B------:R-:W-:Y:S02]  /*4d40*/  HADD2.F32 R15, -RZ, R15.H1_H1 ;  /* 0x3000000fff0f7230 */ /* 0x000fe40000004100 */
[----:B------:R-:W-:Y:S01]  /*4d50*/  HADD2.F32 R6, -RZ, R31.H0_H0 ;  /* 0x2000001fff067230 */ /* 0x000fe20000004100 */
[----:B------:R-:W-:Y:S01]  /*4d60*/  F2FP.SATFINITE.E4M3.F32.PACK_AB_MERGE_C R34, R34, R39, RZ ;  /* 0x000000272222723e */ /* 0x000fe200048070ff */
[--C-:B------:R-:W-:Y:S01]  /*4d70*/  HADD2.F32 R4, -RZ, R13.reuse.H0_H0 ;  /* 0x2000000dff047230 */ /* 0x100fe20000004100 */
[----:B------:R-:W-:Y:S01]  /*4d80*/  F2FP.SATFINITE.E4M3.F32.PACK_AB_MERGE_C R41, R42, R41, RZ ;  /* 0x000000292a29723e */ /* 0x000fe200048070ff */
[----:B------:R-:W-:-:S02]  /*4d90*/  HADD2.F32 R13, -RZ, R13.H1_H1 ;  /* 0x3000000dff0d7230 */ /* 0x000fc40000004100 */
[-C--:B------:R-:W-:Y:S01]  /*4da0*/  FMUL.FTZ R30, R15, R6.reuse ;  /* 0x000000060f1e7220 */ /* 0x080fe20000410000 */
[----:B------:R-:W-:Y:S02]  /*4db0*/  HADD2.F32 R32, -RZ, R32.H0_H0 ;  /* 0x20000020ff207230 */ /* 0x000fe40000004100 */
[----:B------:R-:W-:Y:S01]  /*4dc0*/  FMUL.FTZ R40, R5, R6 ;  /* 0x0000000605287220 */ /* 0x000fe20000410000 */
[----:B------:R-:W-:Y:S02]  /*4dd0*/  HADD2.F32 R12, -RZ, R12.H0_H0 ;  /* 0x2000000cff0c7230 */ /* 0x000fe40000004100 */
[-C--:B------:R-:W-:Y:S01]  /*4de0*/  FMUL.FTZ R7, R13, R35.reuse ;  /* 0x000000230d077220 */ /* 0x080fe20000410000 */
[----:B------:R-:W-:-:S03]  /*4df0*/  FMUL.FTZ R6, R4, R35 ;  /* 0x0000002304067220 */ /* 0x000fc60000410000 */
[-C--:B------:R-:W-:Y:S01]  /*4e00*/  FFMA.FTZ R7, R4, R32.reuse, -R7 ;  /* 0x0000002004077223 */ /* 0x080fe20000010807 */
[----:B------:R-:W-:Y:S01]  /*4e10*/  FFMA.FTZ R6, R13, R32, R6 ;  /* 0x000000200d067223 */ /* 0x000fe20000010006 */
[-C--:B------:R-:W-:Y:S01]  /*4e20*/  FFMA.FTZ R30, R5, R12.reuse, -R30 ;  /* 0x0000000c051e7223 */ /* 0x080fe2000001081e */
[----:B------:R-:W-:Y:S01]  /*4e30*/  FFMA.FTZ R15, R15, R12, R40 ;  /* 0x0000000c0f0f7223 */ /* 0x000fe20000010028 */
[----:B------:R-:W-:Y:S02]  /*4e40*/  F2FP.SATFINITE.E4M3.F32.PACK_AB_MERGE_C R5, R38, R37, R44 ;  /* 0x000000252605723e */ /* 0x000fe4000480702c */
[----:B------:R-:W-:Y:S02]  /*4e50*/  F2FP.SATFINITE.E4M3.F32.PACK_AB_MERGE_C R6, R6, R7, R34 ;  /* 0x000000070606723e */ /* 0x000fe40004807022 */
[----:B------:R-:W-:Y:S02]  /*4e60*/  F2FP.SATFINITE.E4M3.F32.PACK_AB_MERGE_C R4, R107, R36, R43 ;  /* 0x000000246b04723e */ /* 0x000fe4000480702b */
[----:B------:R-:W-:-:S07]  /*4e70*/  F2FP.SATFINITE.E4M3.F32.PACK_AB_MERGE_C R7, R15, R30, R41 ;  /* 0x0000001e0f07723e */ /* 0x000fce0004807029 */
.L_x_565:
[----:B------:R-:W-:Y:S05]  /*4e80*/  BSYNC B2 ;  /* 0x0000000000027941 */ /* 0x000fea0003800000 */
.L_x_564:
[----:B0-----:R0:W-:Y:S02]  /*4e90*/  ST.E.128 desc[UR60][R10.64], R4 ;  /* 0x000000040a007985 */ /* 0x0011e4000c101d3c */
.L_x_563:
[----:B------:R-:W-:Y:S05]  /*4ea0*/  BSYNC B1 ;  /* 0x0000000000017941 */ /* 0x000fea0003800000 */
.L_x_562:
[----:B------:R-:W-:-:S13]  /*4eb0*/  ISETP.NE.AND P2, PT, R89, RZ, PT ;  /* 0x000000ff5900720c */ /* 0x000fda0003f45270 */
[----:B------:R-:W-:Y:S05]  /*4ec0*/  @P2 BRA `(.L_x_561) ;  /* 0x0000003c00a82947 */ /* 0x000fea0003800000 */
[----:B0-2---:R0:W2:Y:S01]  /*4ed0*/  LDS.128 R4, [R91+0x1c400] ;  /* 0x01c400005b047984 */ /* 0x0050a20000000c00 */
[----:B----4-:R-:W-:Y:S01]  /*4ee0*/  IADD3 R14, P2, R19, R14, RZ ;  /* 0x0000000e130e7210 */ /* 0x010fe20007f5e0ff */
[----:B------:R-:W-:Y:S03]  /*4ef0*/  BSSY B1, `(.L_x_566) ;  /* 0x000006d000017945 */ /* 0x000fe60003800000 */
[----:B-1----:R-:W-:Y:S02]  /*4f00*/  IADD3.X R15, R102, R193, RZ, P2, !PT ;  /* 0x000000c1660f7210 */ /* 0x002fe400017fe4ff */
[----:B------:R-:W-:-:S13]  /*4f10*/  ISETP.GE.AND P2, PT, R195, R105, PT ;  /* 0x00000069c300720c */ /* 0x000fda0003f46270 */
[----:B0-----:R-:W-:Y:S05]  /*4f20*/  @P2 BRA `(.L_x_567) ;  /* 0x0000000400a42947 */ /* 0x001fea0003800000 */
[----:B------:R-:W-:Y:S01]  /*4f30*/  SHF.R.U32.HI R30, RZ, 0x8, R9 ;  /* 0x00000008ff1e7819 */ /* 0x000fe20000011609 */
[----:B--2---:R-:W-:Y:S01]  /*4f40*/  IMAD.MOV.U32 R10, RZ, RZ, R7 ;  /* 0x000000ffff0a7224 */ /* 0x004fe200078e0007 */
[----:B------:R-:W-:Y:S02]  /*4f50*/  SHF.R.U32.HI R12, RZ, 0x8, R29 ;  /* 0x00000008ff0c7819 */ /* 0x000fe4000001161d */
[----:B------:R-:W-:Y:S01]  /*4f60*/  LOP3.LUT R8, R9, 0xff0000ff, RZ, 0xc0, !PT ;  /* 0xff0000ff09087812 */ /* 0x000fe200078ec0ff */
[----:B------:R-:W-:Y:S01]  /*4f70*/  IMAD.SHL.U32 R7, R30, 0x100, RZ ;  /* 0x000001001e077824 */ /* 0x000fe200078e00ff */
[----:B------:R-:W-:Y:S01]  /*4f80*/  SHF.R.U32.HI R13, RZ, 0x10, R9 ;  /* 0x00000010ff0d7819 */ /* 0x000fe20000011609 */
[----:B------:R-:W-:Y:S01]  /*4f90*/  IMAD.MOV.U32 R9, RZ, RZ, R6 ;  /* 0x000000ffff097224 */ /* 0x000fe200078e0006 */
[----:B------:R-:W-:Y:S02]  /*4fa0*/  SHF.R.U32.HI R28, RZ, 0x10, R29 ;  /* 0x00000010ff1c7819 */ /* 0x000fe4000001161d */
[----:B------:R-:W-:-:S02]  /*4fb0*/  LOP3.LUT R11, R29, 0xff0000ff, RZ, 0xc0, !PT ;  /* 0xff0000ff1d0b7812 */ /* 0x000fc400078ec0ff */
[----:B------:R-:W-:Y:S01]  /*4fc0*/  SHF.L.U32 R6, R12, 0x8, RZ ;  /* 0x000000080c067819 */ /* 0x000fe200000006ff */
[----:B------:R-:W-:Y:S01]  /*4fd0*/  IMAD.U32 R28, R28, 0x10000, RZ ;  /* 0x000100001c1c7824 */ /* 0x000fe200078e00ff */
[----:B------:R-:W-:Y:S01]  /*4fe0*/  LOP3.LUT R7, R8, 0xff00, R7, 0xf8, !PT ;  /* 0x0000ff0008077812 */ /* 0x000fe200078ef807 */
[----:B------:R-:W-:Y:S01]  /*4ff0*/  IMAD.U32 R8, R13, 0x10000, RZ ;  /* 0x000100000d087824 */ /* 0x000fe200078e00ff */
[----:B------:R-:W-:Y:S02]  /*5000*/  LOP3.LUT R11, R11, 0xff00, R6, 0xf8, !PT ;  /* 0x0000ff000b0b7812 */ /* 0x000fe400078ef806 */
[----:B------:R-:W-:Y:S02]  /*5010*/  F2FP.F16.E4M3.UNPACK_B R12, R106.H1 ;  /* 0x0000006aff0c723e */ /* 0x000fe400030006ff */
[-C--:B------:R-:W-:Y:S02]  /*5020*/  F2FP.F16.E4M3.UNPACK_B R6, R5.reuse ;  /* 0x00000005ff06723e */ /* 0x080fe400020006ff */
        /* <DEDUP_REMOVED lines=39> */
[----:B------:R-:W-:Y:S01]  /*52a0*/  FFMA.FTZ R31, R5, R104, -R12 ;  /* 0x00000068051f7223 */ /* 0x000fe2000001080c */
        /* <DEDUP_REMOVED lines=49> */
.L_x_567:
[----:B------:R-:W-:Y:S05]  /*55c0*/  BSYNC B1 ;  /* 0x0000000000017941 */ /* 0x000fea0003800000 */
.L_x_566:
[----:B--2---:R0:W-:Y:S01]  /*55d0*/  ST.E.128 desc[UR60][R14.64], R4 ;  /* 0x000000040e007985 */ /* 0x0041e2000c101d3c */
[----:B------:R-:W-:Y:S05]  /*55e0*/  BRA `(.L_x_561) ;  /* 0x0000003400e07947 */ /* 0x000fea0003800000 */
.L_x_532:
[----:B------:R-:W-:Y:S02]  /*55f0*/  ISETP.GE.AND P3, PT, R221, R97, PT ;  /* 0x00000061dd00720c */ /* 0x000fe40003f66270 */
[----:B------:R-:W-:Y:S02]  /*5600*/  CS2R R30, SRZ ;  /* 0x00000000001e7805 */ /* 0x000fe4000001ff00 */
[----:B------:R-:W-:Y:S02]  /*5610*/  CS2R R28, SRZ ;  /* 0x00000000001c7805 */ /* 0x000fe4000001ff00 */
[----:B------:R-:W-:-:S13]  /*5620*/  ISETP.GE.OR P3, PT, R16, R105, P3 ;  /* 0x000000691000720c */ /* 0x000fda0001f66670 */
[----:B------:R-:W-:Y:S01]  /*5630*/  @!P3 IADD3 R11, P2, P4, R50, R4, R84 ;  /* 0x00000004320bb210 */ /* 0x000fe20007c5e054 */
[----:B------:R-:W0:Y:S03]  /*5640*/  @!P3 LDC.64 R12, c[0x0][0x3e8] ;  /* 0x0000fa00ff0cbb82 */ /* 0x000e260000000a00 */
[----:B------:R-:W-:Y:S02]  /*5650*/  @!P3 IADD3.X R14, R66, R88, R86, P2, P4 ;  /* 0x00000058420eb210 */ /* 0x000fe400017e8456 */
[----:B------:R-:W-:-:S04]  /*5660*/  ISETP.GE.AND P4, PT, R194, R97, PT ;  /* 0x00000061c200720c */ /* 0x000fc80003f86270 */
[----:B------:R-:W-:-:S13]  /*5670*/  ISETP.GE.OR P4, PT, R16, R105, P4 ;  /* 0x000000691000720c */ /* 0x000fda0002786670 */
[----:B------:R-:W1:Y:S08]  /*5680*/  @!P4 LDC.64 R32, c[0x0][0x3e8] ;  /* 0x0000fa00ff20cb82 */ /* 0x000e700000000a00 */
[----:B------:R-:W2:Y:S01]  /*5690*/  @!P4 LDC.64 R34, c[0x0][0x400] ;  /* 0x00010000ff22cb82 */ /* 0x000ea20000000a00 */
[----:B-1----:R-:W-:-:S04]  /*56a0*/  @!P4 IADD3 R32, P2, P5, R50, R32, R4 ;  /* 0x000000203220c210 */ /* 0x002fc80007d5e004 */
[----:B------:R-:W-:Y:S02]  /*56b0*/  @!P4 IADD3.X R33, R66, R33, R88, P2, P5 ;  /* 0x000000214221c210 */ /* 0x000fe400017ea458 */
[----:B--2---:R-:W-:-:S04]  /*56c0*/  @!P4 IADD3 R34, P2, P5, R56, R34, R6 ;  /* 0x000000223822c210 */ /* 0x004fc80007d5e006 */
[----:B------:R-:W-:Y:S02]  /*56d0*/  @!P4 IADD3.X R35, R64, R35, R100, P2, P5 ;  /* 0x000000234023c210 */ /* 0x000fe400017ea464 */
[----:B------:R-:W-:Y:S02]  /*56e0*/  ISETP.GE.AND P2, PT, R227, R97, PT ;  /* 0x00000061e300720c */ /* 0x000fe40003f46270 */
[----:B------:R-:W-:Y:S02]  /*56f0*/  CS2R R38, SRZ ;  /* 0x0000000000267805 */ /* 0x000fe4000001ff00 */
[----:B------:R-:W-:Y:S01]  /*5700*/  CS2R R36, SRZ ;  /* 0x0000000000247805 */ /* 0x000fe2000001ff00 */
[----:B------:R1:W2:Y:S01]  /*5710*/  @!P4 LDG.E.128 R28, desc[UR60][R34.64] ;  /* 0x0000003c221cc981 */ /* 0x0002a2000c1e1d00 */
[----:B------:R-:W-:-:S13]  /*5720*/  ISETP.GE.OR P2, PT, R16, R105, P2 ;  /* 0x000000691000720c */ /* 0x000fda0001746670 */
[----:B------:R-:W-:-:S04]  /*5730*/  @!P2 IADD3 R5, P5, P6, R50, R83, R4 ;  /* 0x000000533205a210 */ /* 0x000fc80007ebe004 */
[----:B------:R-:W-:Y:S02]  /*5740*/  @!P2 IADD3.X R10, R66, R85, R88, P5, P6 ;  /* 0x00000055420aa210 */ /* 0x000fe40002fec458 */
[----:B------:R-:W-:-:S04]  /*5750*/  @!P3 IADD3 R9, P5, P6, R56, R6, R79 ;  /* 0x000000063809b210 */ /* 0x000fc80007ebe04f */
[----:B------:R-:W-:Y:S02]  /*5760*/  @!P3 IADD3.X R8, R64, R100, R81, P5, P6 ;  /* 0x000000644008b210 */ /* 0x000fe40002fec451 */
[----:B------:R-:W-:-:S04]  /*5770*/  @!P2 IADD3 R7, P5, P6, R56, R78, R6 ;  /* 0x0000004e3807a210 */ /* 0x000fc80007ebe006 */
[----:B------:R-:W-:Y:S02]  /*5780*/  @!P2 IADD3.X R4, R64, R80, R100, P5, P6 ;  /* 0x000000504004a210 */ /* 0x000fe40002fec464 */
[----:B0-----:R-:W-:-:S04]  /*5790*/  @!P3 IADD3 R12, P5, R11, R12, RZ ;  /* 0x0000000c0b0cb210 */ /* 0x001fc80007fbe0ff */
[----:B------:R-:W-:Y:S02]  /*57a0*/  @!P3 IADD3.X R13, R14, R13, RZ, P5, !PT ;  /* 0x0000000d0e0db210 */ /* 0x000fe40002ffe4ff */
[----:B------:R-:W0:Y:S02]  /*57b0*/  @!P3 LDC.64 R14, c[0x0][0x400] ;  /* 0x00010000ff0ebb82 */ /* 0x000e240000000a00 */
[----:B0-----:R-:W-:-:S05]  /*57c0*/  @!P3 IADD3 R14, P5, R9, R14, RZ ;  /* 0x0000000e090eb210 */ /* 0x001fca0007fbe0ff */
[----:B------:R-:W-:Y:S02]  /*57d0*/  @!P3 IMAD.X R15, R8, 0x1, R15, P5 ;  /* 0x00000001080fb824 */ /* 0x000fe400028e060f */
[----:B------:R-:W0:Y:S01]  /*57e0*/  @!P2 LDC.64 R8, c[0x0][0x3e8] ;  /* 0x0000fa00ff08ab82 */ /* 0x000e220000000a00 */
[----:B-1----:R-:W-:Y:S02]  /*57f0*/  CS2R R34, SRZ ;  /* 0x0000000000227805 */ /* 0x002fe4000001ff00 */
[----:B------:R-:W-:Y:S02]  /*5800*/  CS2R R42, SRZ ;  /* 0x00000000002a7805 */ /* 0x000fe4000001ff00 */
[----:B------:R-:W-:Y:S02]  /*5810*/  CS2R R40, SRZ ;  /* 0x0000000000287805 */ /* 0x000fe4000001ff00 */
[----:B------:R-:W-:Y:S02]  /*5820*/  CS2R R46, SRZ ;  /* 0x00000000002e7805 */ /* 0x000fe4000001ff00 */
[----:B------:R-:W-:Y:S01]  /*5830*/  CS2R R44, SRZ ;  /* 0x00000000002c7805 */ /* 0x000fe2000001ff00 */
[----:B------:R-:W3:Y:S01]  /*5840*/  @!P3 LDG.E.128 R36, desc[UR60][R14.64] ;  /* 0x0000003c0e24b981 */ /* 0x000ee2000c1e1d00 */
[----:B0-----:R-:W-:-:S05]  /*5850*/  @!P2 IADD3 R8, P5, R5, R8, RZ ;  /* 0x000000080508a210 */ /* 0x001fca0007fbe0ff */
[----:B------:R-:W-:Y:S02]  /*5860*/  @!P2 IMAD.X R9, R10, 0x1, R9, P5 ;  /* 0x000000010a09a824 */ /* 0x000fe400028e0609 */
[----:B------:R-:W0:Y:S03]  /*5870*/  @!P2 LDC.64 R10, c[0x0][0x400] ;  /* 0x00010000ff0aab82 */ /* 0x000e260000000a00 */
[----:B------:R-:W4:Y:S01]  /*5880*/  @!P2 LDG.E.128 R40, desc[UR60][R8.64] ;  /* 0x0000003c0828a981 */ /* 0x000f22000c1e1d00 */
[----:B0-----:R-:W-:Y:S02]  /*5890*/  @!P2 IADD3 R10, P5, R7, R10, RZ ;  /* 0x0000000a070aa210 */ /* 0x001fe40007fbe0ff */
[----:B------:R-:W-:-:S03]  /*58a0*/  CS2R R6, SRZ ;  /* 0x0000000000067805 */ /* 0x000fc6000001ff00 */
[----:B------:R-:W-:Y:S01]  /*58b0*/  @!P2 IMAD.X R11, R4, 0x1, R11, P5 ;  /* 0x00000001040ba824 */ /* 0x000fe200028e060b */
[----:B------:R-:W-:-:S04]  /*58c0*/  CS2R R4, SRZ ;  /* 0x0000000000047805 */ /* 0x000fc8000001ff00 */
[----:B------:R-:W5:Y:S04]  /*58d0*/  @!P2 LDG.E.128 R44, desc[UR60][R10.64] ;  /* 0x0000003c0a2ca981 */ /* 0x000f68000c1e1d00 */
[----:B------:R0:W5:Y:S02]  /*58e0*/  @!P4 LDG.E.128 R4, desc[UR60][R32.64] ;  /* 0x0000003c2004c981 */ /* 0x000164000c1e1d00 */
[----:B0-----:R-:W-:-:S06]  /*58f0*/  CS2R R32, SRZ ;  /* 0x0000000000207805 */ /* 0x001fcc000001ff00 */
[----:B------:R-:W5:Y:S01]  /*5900*/  @!P3 LDG.E.128 R32, desc[UR60][R12.64] ;  /* 0x0000003c0c20b981 */ /* 0x000f62000c1e1d00 */
[----:B------:R-:W-:Y:S02]  /*5910*/  ISETP.NE.AND P5, PT, R198, 0x3, PT ;  /* 0x00000003c600780c */ /* 0x000fe40003fa5270 */
[----:B------:R-:W-:Y:S01]  /*5920*/  ISETP.GE.AND P2, PT, R16, R105, PT ;  /* 0x000000691000720c */ /* 0x000fe20003f46270 */
[----:B--2---:R-:W-:Y:S02]  /*5930*/  IMAD.MOV.U32 R117, RZ, RZ, R30 ;  /* 0x000000ffff757224 */ /* 0x004fe400078e001e */
[----:B------:R-:W-:Y:S02]  /*5940*/  IMAD.MOV.U32 R119, RZ, RZ, R28 ;  /* 0x000000ffff777224 */ /* 0x000fe400078e001c */
[----:B---3--:R-:W-:Y:S02]  /*5950*/  IMAD.MOV.U32 R113, RZ, RZ, R38 ;  /* 0x000000ffff717224 */ /* 0x008fe400078e0026 */
[----:B------:R-:W-:Y:S01]  /*5960*/  IMAD.MOV.U32 R114, RZ, RZ, R36 ;  /* 0x000000ffff727224 */ /* 0x000fe200078e0024 */
[----:B----4-:R-:W-:Y:S01]  /*5970*/  MOV R108, R42 ;  /* 0x0000002a006c7202 */ /* 0x010fe20000000f00 */
[----:B------:R-:W-:-:S02]  /*5980*/  IMAD.MOV.U32 R109, RZ, RZ, R40 ;  /* 0x000000ffff6d7224 */ /* 0x000fc400078e0028 */
[----:B-----5:R-:W-:Y:S02]  /*5990*/  IMAD.MOV.U32 R107, RZ, RZ, R46 ;  /* 0x000000ffff6b7224 */ /* 0x020fe400078e002e */
[----:B------:R-:W-:Y:S01]  /*59a0*/  IMAD.MOV.U32 R106, RZ, RZ, R44 ;  /* 0x000000ffff6a7224 */ /* 0x000fe200078e002c */
[----:B------:R-:W-:Y:S01]  /*59b0*/  MOV R116, R6 ;  /* 0x0000000600747202 */ /* 0x000fe20000000f00 */
[----:B------:R-:W-:Y:S01]  /*59c0*/  IMAD.MOV.U32 R118, RZ, RZ, R4 ;  /* 0x000000ffff767224 */ /* 0x000fe200078e0004 */
[----:B------:R-:W-:Y:S01]  /*59d0*/  MOV R111, R34 ;  /* 0x00000022006f7202 */ /* 0x000fe20000000f00 */
[----:B------:R-:W-:Y:S01]  /*59e0*/  IMAD.MOV.U32 R112, RZ, RZ, R32 ;  /* 0x000000ffff707224 */ /* 0x000fe200078e0020 */
[----:B------:R-:W-:Y:S06]  /*59f0*/  @!P5 BRA `(.L_x_568) ;  /* 0x000000000004d947 */ /* 0x000fec0003800000 */
[----:B------:R-:W-:Y:S01]  /*5a00*/  BPT.TRAP 0x1 ;  /* 0x000000040000795c */ /* 0x000fe20000300000 */
.L_x_568:
[----:B------:R-:W-:Y:S01]  /*5a10*/  LEA R88, R192, R18, 0x3 ;  /* 0x00000012c0587211 */ /* 0x000fe200078e18ff */
[----:B------:R-:W0:Y:S01]  /*5a20*/  LDC R104, c[0x0][0x2f4] ;  /* 0x0000bd00ff687b82 */ /* 0x000e220000000800 */
[----:B------:R-:W-:Y:S01]  /*5a30*/  SHF.L.U32 R100, R196, 0x1f, RZ ;  /* 0x0000001fc4647819 */ /* 0x000fe200000006ff */
[----:B------:R-:W-:Y:S03]  /*5a40*/  BSSY B1, `(.L_x_569) ;  /* 0x0000003000017945 */ /* 0x000fe60003800000 */
[----:B------:R-:W1:Y:S02]  /*5a50*/  SYNCS.PHASECHK.TRANS64.TRYWAIT P3, [R88+URZ+0x22890], R100 ;  /* 0x02289064580075a7 */ /* 0x000e64000806017f */
[----:B-1----:R-:W-:Y:S05]  /*5a60*/  @!P3 BRA `(.L_x_570) ;  /* 0x000001a40050b947 */ /* 0x002fea0003800000 */
.L_x_831:
[----:B------:R-:W-:Y:S05]  /*5a70*/  BSYNC B1 ;  /* 0x0000000000017941 */ /* 0x000fea0003800000 */
.L_x_569:
[----:B------:R-:W-:Y:S01]  /*5a80*/  UMOV UR4, 0xffffffff ;  /* 0xffffffff00047882 */ /* 0x000fe20000000000 */
[----:B0-----:R-:W-:Y:S02]  /*5a90*/  IMAD.IADD R110, R104, 0x1, -R71 ;  /* 0x00000001686e7824 */ /* 0x001fe400078e0a47 */
[----:B------:R-:W-:Y:S05]  /*5aa0*/  BRA.DIV UR4, `(.L_x_571) ;  /* 0x000001a604547947 */ /* 0x000fea000b800000 */
[----:B------:R0:W2:Y:S04]  /*5ab0*/  SHFL.IDX PT, R103, R102, RZ, 0x1c1f ;  /* 0x001c1fff66677589 */ /* 0x0000a800000e0000 */
[----:B------:R0:W3:Y:S02]  /*5ac0*/  SHFL.IDX PT, R105, R101, RZ, 0x1c1f ;  /* 0x001c1fff65697589 */ /* 0x0000e400000e0000 */
.L_x_835:
[----:B------:R-:W-:Y:S01]  /*5ad0*/  ISETP.GE.OR P3, PT, R194, R97, P1 ;  /* 0x00000061c200720c */ /* 0x000fe20000f66670 */
[----:B------:R-:W-:-:S12]  /*5ae0*/  BSSY B1, `(.L_x_572) ;  /* 0x00000e9000017945 */ /* 0x000fd80003800000 */
[----:B------:R-:W-:Y:S05]  /*5af0*/  @P3 BRA `(.L_x_573) ;  /* 0x0000000c009c3947 */ /* 0x000fea0003800000 */
[----:B------:R-:W-:Y:S01]  /*5b00*/  SEL R8, R71, R110, !P0 ;  /* 0x0000006e47087207 */ /* 0x000fe20004000000 */
[----:B------:R-:W-:Y:S01]  /*5b10*/  BSSY B2, `(.L_x_574) ;  /* 0x00000e0000027945 */ /* 0x000fe20003800000 */
[----:B---3--:R-:W-:Y:S02]  /*5b20*/  IADD3 R98, P3, R62, R105, RZ ;  /* 0x000000693e627210 */ /* 0x008fe40007f7e0ff */
[----:B------:R-:W-:-:S03]  /*5b30*/  SHF.R.S32.HI R9, RZ, 0x1f, R8 ;  /* 0x0000001fff097819 */ /* 0x000fc60000011408 */
[----:B--2---:R-:W-:Y:S01]  /*5b40*/  IMAD.X R99, R103, 0x1, R60, P3 ;  /* 0x0000000167637824 */ /* 0x004fe200018e063c */
[----:B------:R-:W-:-:S04]  /*5b50*/  LEA.HI R8, R9, R8, RZ, 0x5 ;  /* 0x0000000809087211 */ /* 0x000fc800078f28ff */
[----:B------:R-:W-:-:S05]  /*5b60*/  LEA.HI.SX32 R8, R8, R63, 0x1b ;  /* 0x0000003f08087211 */ /* 0x000fca00078fdaff */
[----:B------:R-:W-:-:S05]  /*5b70*/  IMAD.SHL.U32 R115, R8, 0x10, RZ ;  /* 0x0000001008737824 */ /* 0x000fca00078e00ff */
[----:B------:R-:W-:-:S04]  /*5b80*/  LOP3.LUT R9, R82, 0x70, R115, 0xf8, !PT ;  /* 0x0000007052097812 */ /* 0x000fc800078ef873 */
[----:B------:R-:W-:Y:S01]  /*5b90*/  LOP3.LUT R8, R9, R76, RZ, 0x3c, !PT ;  /* 0x0000004c09087212 */ /* 0x000fe200078e3cff */
[----:B------:R-:W-:-:S03]  /*5ba0*/  IMAD R9, R192, 0x5000, R49 ;  /* 0x00005000c0097824 */ /* 0x000fc600078e0231 */
[----:B------:R-:W-:Y:S01]  /*5bb0*/  IADD3 R11, R203, R8, RZ ;  /* 0x00000008cb0b7210 */ /* 0x000fe20007ffe0ff */
[----:B------:R-:W-:-:S04]  /*5bc0*/  IMAD.IADD R9, R18, 0x1, R9 ;  /* 0x0000000112097824 */ /* 0x000fc800078e0209 */
[----:B------:R-:W-:-:S04]  /*5bd0*/  IMAD R11, R192, 0x5000, R11 ;  /* 0x00005000c00b7824 */ /* 0x000fc800078e020b */
[----:B------:R-:W-:Y:S02]  /*5be0*/  IMAD.IADD R12, R18, 0x1, R11 ;  /* 0x00000001120c7824 */ /* 0x000fe400078e020b */
[----:B------:R-:W2:Y:S04]  /*5bf0*/  LDS.128 R8, [R9+0x18400] ;  /* 0x0184000009087984 */ /* 0x000ea80000000c00 */
[----:B------:R-:W3:Y:S01]  /*5c00*/  LDS.128 R12, [R12+0x18400] ;  /* 0x018400000c0c7984 */ /* 0x000ee20000000c00 */
[----:B------:R-:W-:Y:S05]  /*5c10*/  @P2 BRA `(.L_x_575) ;  /* 0x0000000c003c2947 */ /* 0x000fea0003800000 */
[--C-:B------:R-:W-:Y:S01]  /*5c20*/  SHF.R.U32.HI R129, RZ, 0x8, R5.reuse ;  /* 0x00000008ff817819 */ /* 0x100fe20000011605 */
[----:B--2---:R-:W-:Y:S01]  /*5c30*/  IMAD.MOV.U32 R28, RZ, RZ, R8 ;  /* 0x000000ffff1c7224 */ /* 0x004fe200078e0008 */
[----:B------:R-:W-:Y:S02]  /*5c40*/  LOP3.LUT R4, R5, 0xff0000ff, RZ, 0xc0, !PT ;  /* 0xff0000ff05047812 */ /* 0x000fe400078ec0ff */
[----:B------:R-:W-:Y:S01]  /*5c50*/  SHF.R.U32.HI R128, RZ, 0x10, R5 ;  /* 0x00000010ff807819 */ /* 0x000fe20000011605 */
[----:B------:R-:W-:Y:S01]  /*5c60*/  IMAD.SHL.U32 R5, R129, 0x100, RZ ;  /* 0x0000010081057824 */ /* 0x000fe200078e00ff */
[----:B------:R-:W-:Y:S02]  /*5c70*/  SHF.R.U32.HI R124, RZ, 0x8, R29 ;  /* 0x00000008ff7c7819 */ /* 0x000fe4000001161d */
[----:B------:R-:W-:Y:S02]  /*5c80*/  SHF.R.U32.HI R125, RZ, 0x8, R7 ;  /* 0x00000008ff7d7819 */ /* 0x000fe40000011607 */
[----:B------:R-:W-:-:S02]  /*5c90*/  SHF.R.U32.HI R122, RZ, 0x8, R31 ;  /* 0x00000008ff7a7819 */ /* 0x000fc4000001161f */
[----:B------:R-:W-:Y:S02]  /*5ca0*/  LOP3.LUT R30, R29, 0xff0000ff, RZ, 0xc0, !PT ;  /* 0xff0000ff1d1e7812 */ /* 0x000fe400078ec0ff */
[----:B------:R-:W-:Y:S01]  /*5cb0*/  SHF.R.U32.HI R123, RZ, 0x10, R29 ;  /* 0x00000010ff7b7819 */ /* 0x000fe2000001161d */
[----:B------:R-:W-:Y:S01]  /*5cc0*/  IMAD.SHL.U32 R29, R124, 0x100, RZ ;  /* 0x000001007c1d7824 */ /* 0x000fe200078e00ff */
[----:B------:R-:W-:Y:S02]  /*5cd0*/  LOP3.LUT R6, R7, 0xff0000ff, RZ, 0xc0, !PT ;  /* 0xff0000ff07067812 */ /* 0x000fe400078ec0ff */
[----:B------:R-:W-:Y:S01]  /*5ce0*/  SHF.R.U32.HI R127, RZ, 0x10, R7 ;  /* 0x00000010ff7f7819 */ /* 0x000fe20000011607 */
[----:B------:R-:W-:Y:S01]  /*5cf0*/  IMAD.SHL.U32 R7, R125, 0x100, RZ ;  /* 0x000001007d077824 */ /* 0x000fe200078e00ff */
[----:B------:R-:W-:Y:S02]  /*5d00*/  LOP3.LUT R121, R31, 0xff0000ff, RZ, 0xc0, !PT ;  /* 0xff0000ff1f797812 */ /* 0x000fe400078ec0ff */
[----:B------:R-:W-:-:S02]  /*5d10*/  SHF.R.U32.HI R126, RZ, 0x10, R31 ;  /* 0x00000010ff7e7819 */ /* 0x000fc4000001161f */
[----:B------:R-:W-:Y:S01]  /*5d20*/  LOP3.LUT R4, R4, 0xff00, R5, 0xf8, !PT ;  /* 0x0000ff0004047812 */ /* 0x000fe200078ef805 */
[----:B------:R-:W-:Y:S01]  /*5d30*/  IMAD.U32 R5, R128, 0x10000, RZ ;  /* 0x0001000080057824 */ /* 0x000fe200078e00ff */
[----:B------:R-:W-:Y:S02]  /*5d40*/  SHF.L.U32 R8, R122, 0x8, RZ ;  /* 0x000000087a087819 */ /* 0x000fe400000006ff */
[----:B---3--:R-:W-:Y:S02]  /*5d50*/  MOV R31, R12 ;  /* 0x0000000c001f7202 */ /* 0x008fe40000000f00 */
[----:B------:R-:W-:Y:S02]  /*5d60*/  LOP3.LUT R122, R30, 0xff00, R29, 0xf8, !PT ;  /* 0x0000ff001e7a7812 */ /* 0x000fe400078ef81d */
[----:B------:R-:W-:Y:S02]  /*5d70*/  LOP3.LUT R125, R121, 0xff00, R8, 0xf8, !PT ;  /* 0x0000ff00797d7812 */ /* 0x000fe400078ef808 */
[----:B------:R-:W-:-:S02]  /*5d80*/  LOP3.LUT R7, R6, 0xff00, R7, 0xf8, !PT ;  /* 0x0000ff0006077812 */ /* 0x000fc400078ef807 */
[----:B------:R-:W-:Y:S02]  /*5d90*/  F2FP.F16.E4M3.UNPACK_B R124, R119.H1 ;  /* 0x00000077ff7c723e */ /* 0x000fe400030006ff */
[----:B------:R-:W-:Y:S02]  /*5da0*/  F2FP.F16.E4M3.UNPACK_B R121, R31.H1 ;  /* 0x0000001fff79723e */ /* 0x000fe400030006ff */
[----:B------:R-:W-:Y:S02]  /*5db0*/  F2FP.F16.E4M3.UNPACK_B R29, R28.H1 ;  /* 0x0000001cff1d723e */ /* 0x000fe400030006ff */
[----:B------:R-:W-:Y:S01]  /*5dc0*/  LOP3.LUT R6, R4, 0xff0000, R5, 0xf8, !PT ;  /* 0x00ff000004067812 */ /* 0x000fe200078ef805 */
[----:B------:R-:W-:Y:S01]  /*5dd0*/  IMAD.U32 R4, R127, 0x10000, RZ ;  /* 0x000100007f047824 */ /* 0x000fe200078e00ff */
[----:B------:R-:W-:Y:S01]  /*5de0*/  F2FP.F16.E4M3.UNPACK_B R30, R118.H1 ;  /* 0x00000076ff1e723e */ /* 0x000fe200030006ff */
[----:B------:R-:W-:Y:S01]  /*5df0*/  HADD2.F32 R5, -RZ, R124.H0_H0 ;  /* 0x2000007cff057230 */ /* 0x000fe20000004100 */
[----:B------:R-:W-:Y:S01]  /*5e00*/  SHF.L.U32 R126, R126, 0x10, RZ ;  /* 0x000000107e7e7819 */ /* 0x000fe200000006ff */
[----:B------:R-:W-:Y:S01]  /*5e10*/  HADD2.F32 R12, -RZ, R121.H0_H0 ;  /* 0x20000079ff0c7230 */ /* 0x000fe20000004100 */
[----:B------:R-:W-:Y:S01]  /*5e20*/  LOP3.LUT R4, R7, 0xff0000, R4, 0xf8, !PT ;  /* 0x00ff000007047812 */ /* 0x000fe200078ef804 */
[----:B------:R-:W-:Y:S01]  /*5e30*/  HADD2.F32 R8, -RZ, R29.H0_H0 ;  /* 0x2000001dff087230 */ /* 0x000fe20000004100 */
[----:B------:R-:W-:Y:S01]  /*5e40*/  F2FP.F16.E4M3.UNPACK_B R28, R28 ;  /* 0x0000001cff1c723e */ /* 0x000fe200020006ff */
[----:B------:R-:W-:-:S02]  /*5e50*/  IMAD.U32 R7, R123, 0x10000, RZ ;  /* 0x000100007b077824 */ /* 0x000fc400078e00ff */
[-C--:B------:R-:W-:Y:S01]  /*5e60*/  FMUL.FTZ R127, R12, R5.reuse ;  /* 0x000000050c7f7220 */ /* 0x080fe20000410000 */
[----:B------:R-:W-:Y:S02]  /*5e70*/  HADD2.F32 R123, -RZ, R30.H0_H0 ;  /* 0x2000001eff7b7230 */ /* 0x000fe40000004100 */
[----:B------:R-:W-:Y:S01]  /*5e80*/  FMUL.FTZ R129, R8, R5 ;  /* 0x0000000508817220 */ /* 0x000fe20000410000 */
[----:B------:R-:W-:Y:S01]  /*5e90*/  LOP3.LUT R5, R125, 0xff0000, R126, 0xf8, !PT ;  /* 0x00ff00007d057812 */ /* 0x000fe200078ef87e */
[----:B------:R-:W-:Y:S01]  /*5ea0*/  HADD2.F32 R125, -RZ, R124.H1_H1 ;  /* 0x3000007cff7d7230 */ /* 0x000fe20000004100 */
[----:B------:R-:W-:Y:S01]  /*5eb0*/  LOP3.LUT R7, R122, 0xff0000, R7, 0xf8, !PT ;  /* 0x00ff00007a077812 */ /* 0x000fe200078ef807 */
[-C--:B------:R-:W-:Y:S01]  /*5ec0*/  FFMA.FTZ R8, R8, R123.reuse, -R127 ;  /* 0x0000007b08087223 */ /* 0x080fe2000001087f */
[----:B------:R-:W-:Y:S01]  /*5ed0*/  FFMA.FTZ R12, R12, R123, R129 ;  /* 0x0000007b0c0c7223 */ /* 0x000fe20000010081 */
[----:B------:R-:W-:Y:S01]  /*5ee0*/  HADD2.F32 R122, -RZ, R30.H1_H1 ;  /* 0x3000001eff7a7230 */ /* 0x000fe20000004100 */
[----:B------:R-:W-:Y:S01]  /*5ef0*/  F2FP.F16.E4M3.UNPACK_B R123, R119 ;  /* 0x00000077ff7b723e */ /* 0x000fe200020006ff */
[----:B------:R-:W-:Y:S01]  /*5f00*/  HADD2.F32 R121, -RZ, R121.H1_H1 ;  /* 0x30000079ff797230 */ /* 0x000fe20000004100 */
[----:B------:R-:W-:Y:S01]  /*5f10*/  F2FP.F16.E4M3.UNPACK_B R31, R31 ;  /* 0x0000001fff1f723e */ /* 0x000fe200020006ff */
[----:B------:R-:W-:Y:S01]  /*5f20*/  HADD2.F32 R30, -RZ, R29.H1_H1 ;  /* 0x3000001dff1e7230 */ /* 0x000fe20000004100 */
[----:B------:R-:W-:Y:S01]  /*5f30*/  F2FP.F16.E4M3.UNPACK_B R119, R118 ;  /* 0x00000076ff77723e */ /* 0x000fe200020006ff */
[----:B------:R-:W-:-:S02]  /*5f40*/  HADD2.F32 R124, -RZ, R123.H0_H0 ;  /* 0x2000007bff7c7230 */ /* 0x000fc40000004100 */
[CC--:B------:R-:W-:Y:S01]  /*5f50*/  FMUL.FTZ R127, R121.reuse, R125.reuse ;  /* 0x0000007d797f7220 */ /* 0x0c0fe20000410000 */
[----:B------:R-:W-:Y:S02]  /*5f60*/  HADD2.F32 R29, -RZ, R28.H0_H0 ;  /* 0x2000001cff1d7230 */ /* 0x000fe40000004100 */
[C---:B------:R-:W-:Y:S01]  /*5f70*/  FMUL.FTZ R126, R30.reuse, R125 ;  /* 0x0000007d1e7e7220 */ /* 0x040fe20000410000 */
[----:B------:R-:W-:Y:S02]  /*5f80*/  HADD2.F32 R118, -RZ, R31.H0_H0 ;  /* 0x2000001fff767230 */ /* 0x000fe40000004100 */
[-C--:B------:R-:W-:Y:S01]  /*5f90*/  FFMA.FTZ R127, R30, R122.reuse, -R127 ;  /* 0x0000007a1e7f7223 */ /* 0x080fe2000001087f */
[----:B------:R-:W-:Y:S02]  /*5fa0*/  HADD2.F32 R30, -RZ, R119.H0_H0 ;  /* 0x20000077ff1e7230 */ /* 0x000fe40000004100 */
[----:B------:R-:W-:Y:S01]  /*5fb0*/  FFMA.FTZ R129, R121, R122, R126 ;  /* 0x0000007a79817223 */ /* 0x000fe2000001007e */
[----:B------:R-:W-:Y:S01]  /*5fc0*/  FMUL.FTZ R121, R29, R124 ;  /* 0x0000007c1d797220 */ /* 0x000fe20000410000 */
[----:B------:R-:W-:-:S02]  /*5fd0*/  HADD2.F32 R123, -RZ, R123.H1_H1 ;  /* 0x3000007bff7b7230 */ /* 0x000fc40000004100 */
[C---:B------:R-:W-:Y:S01]  /*5fe0*/  FMUL.FTZ R122, R118.reuse, R124 ;  /* 0x0000007c767a7220 */ /* 0x040fe20000410000 */
[----:B------:R-:W-:Y:S02]  /*5ff0*/  HADD2.F32 R31, -RZ, R31.H1_H1 ;  /* 0x3000001fff1f7230 */ /* 0x000fe40000004100 */
[-C--:B------:R-:W-:Y:S01]  /*6000*/  FFMA.FTZ R125, R118, R30.reuse, R121 ;  /* 0x0000001e767d7223 */ /* 0x080fe20000010079 */
[----:B------:R-:W-:Y:S02]  /*6010*/  HADD2.F32 R28, -RZ, R28.H1_H1 ;  /* 0x3000001cff1c7230 */ /* 0x000fe40000004100 */
[----:B------:R-:W-:Y:S01]  /*6020*/  FFMA.FTZ R124, R29, R30, -R122 ;  /* 0x0000001e1d7c7223 */ /* 0x000fe2000001087a */
[----:B------:R-:W-:Y:S02]  /*6030*/  HADD2.F32 R119, -RZ, R119.H1_H1 ;  /* 0x30000077ff777230 */ /* 0x000fe40000004100 */
[----:B------:R-:W-:Y:S01]  /*6040*/  FMUL.FTZ R121, R31, R123 ;  /* 0x0000007b1f797220 */ /* 0x000fe20000410000 */
[----:B------:R-:W-:Y:S01]  /*6050*/  F2FP.F16.E4M3.UNPACK_B R29, R117.H1 ;  /* 0x00000075ff1d723e */ /* 0x000fe200030006ff */
[C---:B------:R-:W-:Y:S01]  /*6060*/  FMUL.FTZ R126, R28.reuse, R123 ;  /* 0x0000007b1c7e7220 */ /* 0x040fe20000410000 */
[----:B------:R-:W-:Y:S01]  /*6070*/  F2FP.F16.E4M3.UNPACK_B R30, R14.H1 ;  /* 0x0000000eff1e723e */ /* 0x000fe200030006ff */
[----:B------:R-:W-:Y:S01]  /*6080*/  FFMA.FTZ R123, R28, R119, -R121 ;  /* 0x000000771c7b7223 */ /* 0x000fe20000010879 */
[----:B------:R-:W-:Y:S01]  /*6090*/  F2FP.F16.E4M3.UNPACK_B R121, R116.H1 ;  /* 0x00000074ff79723e */ /* 0x000fe200030006ff */
[----:B------:R-:W-:Y:S01]  /*60a0*/  HADD2.F32 R122, -RZ, R29.H0_H0 ;  /* 0x2000001dff7a7230 */ /* 0x000fe20000004100 */
[----:B------:R-:W-:Y:S01]  /*60b0*/  F2FP.F16.E4M3.UNPACK_B R28, R10.H1 ;  /* 0x0000000aff1c723e */ /* 0x000fe200030006ff */
[----:B------:R-:W-:-:S02]  /*60c0*/  HADD2.F32 R118, -RZ, R30.H0_H0 ;  /* 0x2000001eff767230 */ /* 0x000fc40000004100 */
[----:B------:R-:W-:Y:S01]  /*60d0*/  FFMA.FTZ R126, R31, R119, R126 ;  /* 0x000000771f7e7223 */ /* 0x000fe2000001007e */
[----:B------:R-:W-:Y:S01]  /*60e0*/  HADD2.F32 R119, -RZ, R29.H1_H1 ;  /* 0x3000001dff777230 */ /* 0x000fe20000004100 */
[----:B------:R-:W-:Y:S01]  /*60f0*/  F2FP.F16.E4M3.UNPACK_B R117, R117 ;  /* 0x00000075ff75723e */ /* 0x000fe200020006ff */
[----:B------:R-:W-:Y:S02]  /*6100*/  HADD2.F32 R29, -RZ, R28.H0_H0 ;  /* 0x2000001cff1d7230 */ /* 0x000fe40000004100 */
[----:B------:R-:W-:Y:S01]  /*6110*/  FMUL.FTZ R128, R118, R122 ;  /* 0x0000007a76807220 */ /* 0x000fe20000410000 */
[----:B------:R-:W-:Y:S01]  /*6120*/  HADD2.F32 R31, -RZ, R121.H0_H0 ;  /* 0x20000079ff1f7230 */ /* 0x000fe20000004100 */
[----:B------:R-:W-:Y:S01]  /*6130*/  F2FP.F16.E4M3.UNPACK_B R10, R10 ;  /* 0x0000000aff0a723e */ /* 0x000fe200020006ff */
[----:B------:R-:W-:Y:S02]  /*6140*/  HADD2.F32 R30, -RZ, R30.H1_H1 ;  /* 0x3000001eff1e7230 */ /* 0x000fe40000004100 */
[----:B------:R-:W-:Y:S01]  /*6150*/  FMUL.FTZ R131, R29, R122 ;  /* 0x0000007a1d837220 */ /* 0x000fe20000410000 */
[----:B------:R-:W-:-:S02]  /*6160*/  HADD2.F32 R28, -RZ, R28.H1_H1 ;  /* 0x3000001cff1c7230 */ /* 0x000fc40000004100 */
[----:B------:R-:W-:Y:S01]  /*6170*/  FFMA.FTZ R128, R29, R31, -R128 ;  /* 0x0000001f1d807223 */ /* 0x000fe20000010880 */
[----:B------:R-:W-:Y:S02]  /*6180*/  HADD2.F32 R121, -RZ, R121.H1_H1 ;  /* 0x30000079ff797230 */ /* 0x000fe40000004100 */
[----:B------:R-:W-:Y:S01]  /*6190*/  FMUL.FTZ R29, R30, R119 ;  /* 0x000000771e1d7220 */ /* 0x000fe20000410000 */
[----:B------:R-:W-:Y:S01]  /*61a0*/  FFMA.FTZ R122, R118, R31, R131 ;  /* 0x0000001f767a7223 */ /* 0x000fe20000010083 */
[C---:B------:R-:W-:Y:S01]  /*61b0*/  FMUL.FTZ R119, R28.reuse, R119 ;  /* 0x000000771c777220 */ /* 0x040fe20000410000 */
[--C-:B------:R-:W-:Y:S02]  /*61c0*/  HADD2.F32 R118, -RZ, R117.reuse.H0_H0 ;  /* 0x20000075ff767230 */ /* 0x100fe40000004100 */
[-C--:B------:R-:W-:Y:S01]  /*61d0*/  FFMA.FTZ R135, R28, R121.reuse, -R29 ;  /* 0x000000791c877223 */ /* 0x080fe2000001081d */
[----:B------:R-:W-:Y:S01]  /*61e0*/  F2FP.F16.E4M3.UNPACK_B R28, R14 ;  /* 0x0000000eff1c723e */ /* 0x000fe200020006ff */
[----:B------:R-:W-:Y:S01]  /*61f0*/  HADD2.F32 R14, -RZ, R10.H0_H0 ;  /* 0x2000000aff0e7230 */ /* 0x000fe20000004100 */
[----:B------:R-:W-:Y:S01]  /*6200*/  F2FP.F16.E4M3.UNPACK_B R116, R116 ;  /* 0x00000074ff74723e */ /* 0x000fe200020006ff */
[----:B------:R-:W-:Y:S01]  /*6210*/  FFMA.FTZ R137, R30, R121, R119 ;  /* 0x000000791e897223 */ /* 0x000fe20000010077 */
[----:B------:R-:W-:Y:S01]  /*6220*/  HADD2.F32 R117, -RZ, R117.H1_H1 ;  /* 0x30000075ff757230 */ /* 0x000fe20000004100 */
[----:B------:R-:W-:Y:S01]  /*6230*/  F2FP.SATFINITE.E4M3.F32.PACK_AB_MERGE_C R8, R127, R8, RZ ;  /* 0x000000087f08723e */ /* 0x000fe200048070ff */
[--C-:B------:R-:W-:Y:S01]  /*6240*/  HADD2.F32 R29, -RZ, R28.reuse.H0_H0 ;  /* 0x2000001cff1d7230 */ /* 0x100fe20000004100 */
[----:B------:R-:W-:Y:S01]  /*6250*/  F2FP.SATFINITE.E4M3.F32.PACK_AB_MERGE_C R12, R129, R12, RZ ;  /* 0x0000000c810c723e */ /* 0x000fe200048070ff */
[----:B------:R-:W-:Y:S01]  /*6260*/  HADD2.F32 R28, -RZ, R28.H1_H1 ;  /* 0x3000001cff1c7230 */ /* 0x000fe20000004100 */
[----:B------:R-:W-:Y:S01]  /*6270*/  F2FP.SATFINITE.E4M3.F32.PACK_AB_MERGE_C R122, R137, R122, RZ ;  /* 0x0000007a897a723e */ /* 0x000fe200048070ff */
[----:B------:R-:W-:-:S02]  /*6280*/  HADD2.F32 R10, -RZ, R10.H1_H1 ;  /* 0x3000000aff0a7230 */ /* 0x000fc40000004100 */
[CC--:B------:R-:W-:Y:S01]  /*6290*/  FMUL.FTZ R119, R29.reuse, R118.reuse ;  /* 0x000000761d777220 */ /* 0x0c0fe20000410000 */
[--C-:B------:R-:W-:Y:S02]  /*62a0*/  HADD2.F32 R30, -RZ, R116.reuse.H0_H0 ;  /* 0x20000074ff1e7230 */ /* 0x100fe40000004100 */
[----:B------:R-:W-:Y:S01]  /*62b0*/  FMUL.FTZ R118, R14, R118 ;  /* 0x000000760e767220 */ /* 0x000fe20000410000 */
[----:B------:R-:W-:Y:S02]  /*62c0*/  HADD2.F32 R31, -RZ, R116.H1_H1 ;  /* 0x30000074ff1f7230 */ /* 0x000fe40000004100 */
[-C--:B------:R-:W-:Y:S01]  /*62d0*/  FMUL.FTZ R121, R28, R117.reuse ;  /* 0x000000751c797220 */ /* 0x080fe20000410000 */
[----:B------:R-:W-:Y:S01]  /*62e0*/  FMUL.FTZ R117, R10, R117 ;  /* 0x000000750a757220 */ /* 0x000fe20000410000 */
[-C--:B------:R-:W-:Y:S01]  /*62f0*/  FFMA.FTZ R14, R14, R30.reuse, -R119 ;  /* 0x0000001e0e0e7223 */ /* 0x080fe20000010877 */
[----:B------:R-:W-:Y:S01]  /*6300*/  FFMA.FTZ R118, R29, R30, R118 ;  /* 0x0000001e1d767223 */ /* 0x000fe20000010076 */
[----:B------:R-:W-:Y:S01]  /*6310*/  F2FP.F16.E4M3.UNPACK_B R119, R7 ;  /* 0x00000007ff77723e */ /* 0x000fe200020006ff */
[----:B------:R-:W-:Y:S01]  /*6320*/  FFMA.FTZ R131, R10, R31, -R121 ;  /* 0x0000001f0a837223 */ /* 0x000fe20000010879 */
[----:B------:R-:W-:Y:S01]  /*6330*/  F2FP.F16.E4M3.UNPACK_B R29, R9 ;  /* 0x00000009ff1d723e */ /* 0x000fe200020006ff */
[----:B------:R-:W-:Y:S01]  /*6340*/  FFMA.FTZ R133, R28, R31, R117 ;  /* 0x0000001f1c857223 */ /* 0x000fe20000010075 */
[----:B------:R-:W-:Y:S01]  /*6350*/  F2FP.SATFINITE.E4M3.F32.PACK_AB_MERGE_C R10, R135, R128, RZ ;  /* 0x00000080870a723e */ /* 0x000fe200048070ff */
[----:B------:R-:W-:Y:S01]  /*6360*/  HADD2.F32 R121, -RZ, R119.H0_H0 ;  /* 0x20000077ff797230 */ /* 0x000fe20000004100 */
[----:B------:R-:W-:Y:S01]  /*6370*/  F2FP.F16.E4M3.UNPACK_B R30, R13 ;  /* 0x0000000dff1e723e */ /* 0x000fe200020006ff */
[----:B------:R-:W-:Y:S01]  /*6380*/  HADD2.F32 R28, -RZ, R29.H0_H0 ;  /* 0x2000001dff1c7230 */ /* 0x000fe20000004100 */
[----:B------:R-:W-:Y:S01]  /*6390*/  F2FP.F16.E4M3.UNPACK_B R117, R6 ;  /* 0x00000006ff75723e */ /* 0x000fe200020006ff */
[----:B------:R-:W-:Y:S01]  /*63a0*/  HADD2.F32 R119, -RZ, R119.H1_H1 ;  /* 0x30000077ff777230 */ /* 0x000fe20000004100 */
[----:B------:R-:W-:Y:S01]  /*63b0*/  F2FP.SATFINITE.E4M3.F32.PACK_AB_MERGE_C R10, R131, R14, R10 ;  /* 0x0000000e830a723e */ /* 0x000fe2000480700a */
[----:B------:R-:W-:Y:S01]  /*63c0*/  HADD2.F32 R31, -RZ, R30.H0_H0 ;  /* 0x2000001eff1f7230 */ /* 0x000fe20000004100 */
[----:B------:R-:W-:Y:S01]  /*63d0*/  F2FP.SATFINITE.E4M3.F32.PACK_AB_MERGE_C R14, R133, R118, R122 ;  /* 0x00000076850e723e */ /* 0x000fe2000480707a */
[----:B------:R-:W-:-:S02]  /*63e0*/  HADD2.F32 R118, -RZ, R117.H0_H0 ;  /* 0x20000075ff767230 */ /* 0x000fc40000004100 */
[-C--:B------:R-:W-:Y:S01]  /*63f0*/  FMUL.FTZ R122, R28, R121.reuse ;  /* 0x000000791c7a7220 */ /* 0x080fe20000410000 */
[----:B------:R-:W-:Y:S01]  /*6400*/  HADD2.F32 R116, -RZ, R30.H1_H1 ;  /* 0x3000001eff747230 */ /* 0x000fe20000004100 */
[----:B------:R-:W-:Y:S01]  /*6410*/  F2FP.SATFINITE.E4M3.F32.PACK_AB_MERGE_C R8, R123, R124, R8 ;  /* 0x0000007c7b08723e */ /* 0x000fe20004807008 */
[----:B------:R-:W-:Y:S02]  /*6420*/  HADD2.F32 R30, -RZ, R29.H1_H1 ;  /* 0x3000001dff1e7230 */ /* 0x000fe40000004100 */
[C---:B------:R-:W-:Y:S01]  /*6430*/  FMUL.FTZ R123, R31.reuse, R121 ;  /* 0x000000791f7b7220 */ /* 0x040fe20000410000 */
[-C--:B------:R-:W-:Y:S01]  /*6440*/  FFMA.FTZ R29, R31, R118.reuse, R122 ;  /* 0x000000761f1d7223 */ /* 0x080fe2000001007a */
[----:B------:R-:W-:Y:S02]  /*6450*/  HADD2.F32 R117, -RZ, R117.H1_H1 ;  /* 0x30000075ff757230 */ /* 0x000fe40000004100 */
[----:B------:R-:W-:Y:S01]  /*6460*/  FMUL.FTZ R31, R116, R119 ;  /* 0x00000077741f7220 */ /* 0x000fe20000410000 */
[----:B------:R-:W-:Y:S01]  /*6470*/  FFMA.FTZ R28, R28, R118, -R123 ;  /* 0x000000761c1c7223 */ /* 0x000fe2000001087b */
[----:B------:R-:W-:Y:S01]  /*6480*/  F2FP.F16.E4M3.UNPACK_B R9, R9.H1 ;  /* 0x00000009ff09723e */ /* 0x000fe200030006ff */
[C---:B------:R-:W-:Y:S01]  /*6490*/  FMUL.FTZ R119, R30.reuse, R119 ;  /* 0x000000771e777220 */ /* 0x040fe20000410000 */
[----:B------:R-:W-:Y:S01]  /*64a0*/  FFMA.FTZ R123, R30, R117, -R31 ;  /* 0x000000751e7b7223 */ /* 0x000fe2000001081f */
[----:B------:R-:W-:-:S02]  /*64b0*/  F2FP.F16.E4M3.UNPACK_B R13, R13.H1 ;  /* 0x0000000dff0d723e */ /* 0x000fc400030006ff */
[----:B------:R-:W-:Y:S01]  /*64c0*/  F2FP.F16.E4M3.UNPACK_B R31, R7.H1 ;  /* 0x00000007ff1f723e */ /* 0x000fe200030006ff */
[----:B------:R-:W-:Y:S01]  /*64d0*/  FFMA.FTZ R124, R116, R117, R119 ;  /* 0x00000075747c7223 */ /* 0x000fe20000010077 */
[----:B------:R-:W-:Y:S01]  /*64e0*/  HADD2.F32 R7, -RZ, R9.H0_H0 ;  /* 0x20000009ff077230 */ /* 0x000fe20000004100 */
[----:B------:R-:W-:Y:S01]  /*64f0*/  F2FP.F16.E4M3.UNPACK_B R6, R6.H1 ;  /* 0x00000006ff06723e */ /* 0x000fe200030006ff */
[----:B------:R-:W-:Y:S01]  /*6500*/  HADD2.F32 R30, -RZ, R13.H0_H0 ;  /* 0x2000000dff1e7230 */ /* 0x000fe20000004100 */
[----:B------:R-:W-:Y:S01]  /*6510*/  F2FP.SATFINITE.E4M3.F32.PACK_AB_MERGE_C R12, R126, R125, R12 ;  /* 0x0000007d7e0c723e */ /* 0x000fe2000480700c */
[----:B------:R-:W-:Y:S01]  /*6520*/  HADD2.F32 R116, -RZ, R31.H0_H0 ;  /* 0x2000001fff747230 */ /* 0x000fe20000004100 */
[----:B------:R-:W-:Y:S01]  /*6530*/  F2FP.F16.E4M3.UNPACK_B R119, R5.H1 ;  /* 0x00000005ff77723e */ /* 0x000fe200030006ff */
[----:B------:R-:W-:Y:S02]  /*6540*/  HADD2.F32 R13, -RZ, R13.H1_H1 ;  /* 0x3000000dff0d7230 */ /* 0x000fe40000004100 */
[----:B------:R-:W-:-:S02]  /*6550*/  HADD2.F32 R118, -RZ, R31.H1_H1 ;  /* 0x3000001fff767230 */ /* 0x000fc40000004100 */
[CC--:B------:R-:W-:Y:S01]  /*6560*/  FMUL.FTZ R122, R30.reuse, R116.reuse ;  /* 0x000000741e7a7220 */ /* 0x0c0fe20000410000 */
[----:B------:R-:W-:Y:S02]  /*6570*/  HADD2.F32 R9, -RZ, R9.H1_H1 ;  /* 0x30000009ff097230 */ /* 0x000fe40000004100 */
[----:B------:R-:W-:Y:S01]  /*6580*/  FMUL.FTZ R117, R7, R116 ;  /* 0x0000007407757220 */ /* 0x000fe20000410000 */
[--C-:B------:R-:W-:Y:S02]  /*6590*/  HADD2.F32 R31, -RZ, R6.reuse.H0_H0 ;  /* 0x20000006ff1f7230 */ /* 0x100fe40000004100 */
[----:B------:R-:W-:Y:S02]  /*65a0*/  HADD2.F32 R116, -RZ, R6.H1_H1 ;  /* 0x30000006ff747230 */ /* 0x000fe40000004100 */
[-C--:B------:R-:W-:Y:S01]  /*65b0*/  FMUL.FTZ R6, R13, R118.reuse ;  /* 0x000000760d067220 */ /* 0x080fe20000410000 */
[C---:B------:R-:W-:Y:S01]  /*65c0*/  FMUL.FTZ R118, R9.reuse, R118 ;  /* 0x0000007609767220 */ /* 0x040fe20000410000 */
[----:B------:R-:W-:Y:S01]  /*65d0*/  FFMA.FTZ R126, R30, R31, R117 ;  /* 0x0000001f1e7e7223 */ /* 0x000fe20000010075 */
[----:B------:R-:W-:Y:S01]  /*65e0*/  F2FP.F16.E4M3.UNPACK_B R30, R15 ;  /* 0x0000000fff1e723e */ /* 0x000fe200020006ff */
[-C--:B------:R-:W-:Y:S01]  /*65f0*/  FFMA.FTZ R128, R9, R116.reuse, -R6 ;  /* 0x0000007409807223 */ /* 0x080fe20000010806 */
[----:B------:R-:W-:Y:S01]  /*6600*/  FFMA.FTZ R127, R13, R116, R118 ;  /* 0x000000740d7f7223 */ /* 0x000fe20000010076 */
[----:B------:R-:W-:Y:S01]  /*6610*/  F2FP.F16.E4M3.UNPACK_B R118, R5 ;  /* 0x00000005ff76723e */ /* 0x000fe200020006ff */
[----:B------:R-:W-:Y:S01]  /*6620*/  FFMA.FTZ R125, R7, R31, -R122 ;  /* 0x0000001f077d7223 */ /* 0x000fe2000001087a */
[----:B------:R-:W-:Y:S01]  /*6630*/  F2FP.F16.E4M3.UNPACK_B R6, R11 ;  /* 0x0000000bff06723e */ /* 0x000fe200020006ff */
[----:B------:R-:W-:Y:S01]  /*6640*/  HADD2.F32 R13, -RZ, R30.H0_H0 ;  /* 0x2000001eff0d7230 */ /* 0x000fe20000004100 */
[----:B------:R-:W-:Y:S01]  /*6650*/  F2FP.F16.E4M3.UNPACK_B R15, R15.H1 ;  /* 0x0000000fff0f723e */ /* 0x000fe200030006ff */
[----:B------:R-:W-:Y:S01]  /*6660*/  HADD2.F32 R122, -RZ, R118.H0_H0 ;  /* 0x20000076ff7a7230 */ /* 0x000fe20000004100 */
[----:B------:R-:W-:Y:S01]  /*6670*/  F2FP.F16.E4M3.UNPACK_B R11, R11.H1 ;  /* 0x0000000bff0b723e */ /* 0x000fe200030006ff */
[----:B------:R-:W-:Y:S01]  /*6680*/  HADD2.F32 R7, -RZ, R6.H0_H0 ;  /* 0x20000006ff077230 */ /* 0x000fe20000004100 */
[-C--:B------:R-:W-:Y:S01]  /*6690*/  F2FP.F16.E4M3.UNPACK_B R5, R4.reuse ;  /* 0x00000004ff05723e */ /* 0x080fe200020006ff */
[----:B------:R-:W-:Y:S01]  /*66a0*/  HADD2.F32 R121, -RZ, R119.H0_H0 ;  /* 0x20000077ff797230 */ /* 0x000fe20000004100 */
[----:B------:R-:W-:Y:S01]  /*66b0*/  F2FP.F16.E4M3.UNPACK_B R31, R4.H1 ;  /* 0x00000004ff1f723e */ /* 0x000fe200030006ff */
[----:B------:R-:W-:-:S02]  /*66c0*/  HADD2.F32 R4, -RZ, R15.H0_H0 ;  /* 0x2000000fff047230 */ /* 0x000fc40000004100 */
[-C--:B------:R-:W-:Y:S01]  /*66d0*/  FMUL.FTZ R130, R13, R122.reuse ;  /* 0x0000007a0d827220 */ /* 0x080fe20000410000 */
[----:B------:R-:W-:Y:S02]  /*66e0*/  HADD2.F32 R9, -RZ, R11.H0_H0 ;  /* 0x2000000bff097230 */ /* 0x000fe40000004100 */
[----:B------:R-:W-:Y:S01]  /*66f0*/  FMUL.FTZ R122, R7, R122 ;  /* 0x0000007a077a7220 */ /* 0x000fe20000410000 */
[----:B------:R-:W-:Y:S02]  /*6700*/  HADD2.F32 R116, -RZ, R5.H0_H0 ;  /* 0x20000005ff747230 */ /* 0x000fe40000004100 */
[-C--:B------:R-:W-:Y:S01]  /*6710*/  FMUL.FTZ R132, R4, R121.reuse ;  /* 0x0000007904847220 */ /* 0x080fe20000410000 */
[----:B------:R-:W-:Y:S02]  /*6720*/  HADD2.F32 R117, -RZ, R31.H0_H0 ;  /* 0x2000001fff757230 */ /* 0x000fe40000004100 */
[----:B------:R-:W-:Y:S01]  /*6730*/  FMUL.FTZ R121, R9, R121 ;  /* 0x0000007909797220 */ /* 0x000fe20000410000 */
[----:B------:R-:W-:-:S02]  /*6740*/  HADD2.F32 R15, -RZ, R15.H1_H1 ;  /* 0x3000000fff0f7230 */ /* 0x000fc40000004100 */
[-C--:B------:R-:W-:Y:S01]  /*6750*/  FFMA.FTZ R130, R7, R116.reuse, -R130 ;  /* 0x0000007407827223 */ /* 0x080fe20000010882 */
[----:B------:R-:W-:Y:S01]  /*6760*/  FFMA.FTZ R122, R13, R116, R122 ;  /* 0x000000740d7a7223 */ /* 0x000fe2000001007a */
[----:B------:R-:W-:Y:S02]  /*6770*/  HADD2.F32 R116, -RZ, R119.H1_H1 ;  /* 0x30000077ff747230 */ /* 0x000fe40000004100 */
[-C--:B------:R-:W-:Y:S01]  /*6780*/  FFMA.FTZ R121, R4, R117.reuse, R121 ;  /* 0x0000007504797223 */ /* 0x080fe20000010079 */
[----:B------:R-:W-:Y:S02]  /*6790*/  HADD2.F32 R11, -RZ, R11.H1_H1 ;  /* 0x3000000bff0b7230 */ /* 0x000fe40000004100 */
[----:B------:R-:W-:Y:S01]  /*67a0*/  FFMA.FTZ R132, R9, R117, -R132 ;  /* 0x0000007509847223 */ /* 0x000fe20000010884 */
[----:B------:R-:W-:Y:S01]  /*67b0*/  HADD2.F32 R30, -RZ, R30.H1_H1 ;  /* 0x3000001eff1e7230 */ /* 0x000fe20000004100 */
[----:B------:R-:W-:Y:S01]  /*67c0*/  F2FP.SATFINITE.E4M3.F32.PACK_AB_MERGE_C R125, R128, R125, RZ ;  /* 0x0000007d807d723e */ /* 0x000fe200048070ff */
[----:B------:R-:W-:-:S02]  /*67d0*/  HADD2.F32 R7, -RZ, R118.H1_H1 ;  /* 0x30000076ff077230 */ /* 0x000fc40000004100 */
[-C--:B------:R-:W-:Y:S01]  /*67e0*/  FMUL.FTZ R118, R15, R116.reuse ;  /* 0x000000740f767220 */ /* 0x080fe20000410000 */
[----:B------:R-:W-:Y:S02]  /*67f0*/  HADD2.F32 R4, -RZ, R31.H1_H1 ;  /* 0x3000001fff047230 */ /* 0x000fe40000004100 */
[C---:B------:R-:W-:Y:S01]  /*6800*/  FMUL.FTZ R116, R11.reuse, R116 ;  /* 0x000000740b747220 */ /* 0x040fe20000410000 */
[----:B------:R-:W-:Y:S02]  /*6810*/  HADD2.F32 R6, -RZ, R6.H1_H1 ;  /* 0x30000006ff067230 */ /* 0x000fe40000004100 */
[-C--:B------:R-:W-:Y:S01]  /*6820*/  FMUL.FTZ R9, R30, R7.reuse ;  /* 0x000000071e097220 */ /* 0x080fe20000410000 */
[----:B------:R-:W-:Y:S02]  /*6830*/  HADD2.F32 R5, -RZ, R5.H1_H1 ;  /* 0x30000005ff057230 */ /* 0x000fe40000004100 */
[-C--:B------:R-:W-:Y:S01]  /*6840*/  FFMA.FTZ R11, R11, R4.reuse, -R118 ;  /* 0x000000040b0b7223 */ /* 0x080fe20000010876 */
[----:B------:R-:W-:Y:S01]  /*6850*/  FFMA.FTZ R116, R15, R4, R116 ;  /* 0x000000040f747223 */ /* 0x000fe20000010074 */
[C---:B------:R-:W-:Y:S01]  /*6860*/  FMUL.FTZ R7, R6.reuse, R7 ;  /* 0x0000000706077220 */ /* 0x040fe20000410000 */
[----:B------:R-:W-:Y:S01]  /*6870*/  F2FP.SATFINITE.E4M3.F32.PACK_AB_MERGE_C R123, R123, R28, R125 ;  /* 0x0000001c7b7b723e */ /* 0x000fe2000480707d */
[-C--:B------:R-:W-:Y:S01]  /*6880*/  FFMA.FTZ R9, R6, R5.reuse, -R9 ;  /* 0x0000000506097223 */ /* 0x080fe20000010809 */
[----:B------:R-:W-:Y:S01]  /*6890*/  F2FP.SATFINITE.E4M3.F32.PACK_AB_MERGE_C R11, R11, R132, RZ ;  /* 0x000000840b0b723e */ /* 0x000fe200048070ff */
[----:B------:R-:W-:Y:S01]  /*68a0*/  FFMA.FTZ R7, R30, R5, R7 ;  /* 0x000000051e077223 */ /* 0x000fe20000010007 */
[----:B------:R-:W-:-:S02]  /*68b0*/  F2FP.SATFINITE.E4M3.F32.PACK_AB_MERGE_C R126, R127, R126, RZ ;  /* 0x0000007e7f7e723e */ /* 0x000fc400048070ff */
[----:B------:R-:W-:Y:S02]  /*68c0*/  F2FP.SATFINITE.E4M3.F32.PACK_AB_MERGE_C R116, R116, R121, RZ ;  /* 0x000000797474723e */ /* 0x000fe400048070ff */
[----:B------:R-:W-:Y:S01]  /*68d0*/  F2FP.SATFINITE.E4M3.F32.PACK_AB_MERGE_C R11, R9, R130, R11 ;  /* 0x00000082090b723e */ /* 0x000fe2000480700b */
[----:B------:R-:W-:Y:S01]  /*68e0*/  IMAD.MOV.U32 R9, RZ, RZ, R123 ;  /* 0x000000ffff097224 */ /* 0x000fe200078e007b */
[----:B------:R-:W-:Y:S02]  /*68f0*/  F2FP.SATFINITE.E4M3.F32.PACK_AB_MERGE_C R13, R124, R29, R126 ;  /* 0x0000001d7c0d723e */ /* 0x000fe4000480707e */
[----:B------:R-:W-:-:S07]  /*6900*/  F2FP.SATFINITE.E4M3.F32.PACK_AB_MERGE_C R15, R7, R122, R116 ;  /* 0x0000007a070f723e */ /* 0x000fce0004807074 */
.L_x_575:
[----:B------:R-:W-:Y:S05]  /*6910*/  BSYNC B2 ;  /* 0x0000000000027941 */ /* 0x000fea0003800000 */
.L_x_574:
[----:B------:R-:W-:Y:S01]  /*6920*/  ISETP.GE.AND P3, PT, R115, R104, PT ;  /* 0x000000687300720c */ /* 0x000fe20003f66270 */
[----:B--2---:R4:W-:-:S12]  /*6930*/  ST.E.128 desc[UR60][R98.64], R8 ;  /* 0x0000000862007985 */ /* 0x0049d8000c101d3c */
[----:B------:R-:W-:-:S04]  /*6940*/  @!P3 IADD3 R4, P4, R105, R115, RZ ;  /* 0x000000736904b210 */ /* 0x000fc80007f9e0ff */
[----:B------:R-:W-:-:S05]  /*6950*/  @!P3 LEA.HI.X.SX32 R5, R115, R103, 0x1, P4 ;  /* 0x000000677305b211 */ /* 0x000fca00020f0eff */
[----:B---3--:R4:W-:Y:S04]  /*6960*/  @!P3 ST.E.128 desc[UR60][R4.64], R12 ;  /* 0x0000000c0400b985 */ /* 0x0089e8000c101d3c */
.L_x_573:
[----:B------:R-:W-:Y:S05]  /*6970*/  BSYNC B1 ;  /* 0x0000000000017941 */ /* 0x000fea0003800000 */
.L_x_572:
[----:B------:R-:W-:-:S03]  /*6980*/  UMOV UR4, 0xffffffff ;  /* 0xffffffff00047882 */ /* 0x000fc60000000000 */
[----:B------:R-:W-:Y:S05]  /*6990*/  BRA.DIV UR4, `(.L_x_576) ;  /* 0x0000019604e47947 */ /* 0x000fea000b800000 */
[----:B------:R0:W0:Y:S04]  /*69a0*/  SHFL.IDX PT, R29, R102, 0x1, 0x1c1f ;  /* 0x003c1f00661d7f89 */ /* 0x00002800000e0000 */
[----:B----4-:R4:W0:Y:S02]  /*69b0*/  SHFL.IDX PT, R14, R101, 0x1, 0x1c1f ;  /* 0x003c1f00650e7f89 */ /* 0x01082400000e0000 */
.L_x_839:
[----:B------:R-:W-:Y:S01]  /*69c0*/  ISETP.GE.OR P3, PT, R221, R97, P1 ;  /* 0x00000061dd00720c */ /* 0x000fe20000f66670 */
[----:B------:R-:W-:-:S12]  /*69d0*/  BSSY B1, `(.L_x_577) ;  /* 0x00000ef000017945 */ /* 0x000fd80003800000 */
[----:B------:R-:W-:Y:S05]  /*69e0*/  @P3 BRA `(.L_x_578) ;  /* 0x0000000c00b43947 */ /* 0x000fea0003800000 */
[----:B------:R-:W-:Y:S01]  /*69f0*/  SEL R4, R71, R110, !P0 ;  /* 0x0000006e47047207 */ /* 0x000fe20004000000 */
[----:B------:R-:W-:Y:S01]  /*6a00*/  BSSY B2, `(.L_x_579) ;  /* 0x00000e6000027945 */ /* 0x000fe20003800000 */
[----:B------:R-:W-:Y:S02]  /*6a10*/  SHF.R.U32.HI R6, RZ, 0x3, R200 ;  /* 0x00000003ff067819 */ /* 0x000fe400000116c8 */
[----:B------:R-:W-:Y:S02]  /*6a20*/  SHF.R.S32.HI R5, RZ, 0x1f, R4 ;  /* 0x0000001fff057819 */ /* 0x000fe40000011404 */
[----:B0-----:R-:W-:Y:S02]  /*6a30*/  IADD3 R12, P3, R62, R14, RZ ;  /* 0x0000000e3e0c7210 */ /* 0x001fe40007f7e0ff */
[----:B------:R-:W-:Y:S01]  /*6a40*/  LEA.HI R4, R5, R4, RZ, 0x5 ;  /* 0x0000000405047211 */ /* 0x000fe200078f28ff */
[----:B------:R-:W-:Y:S02]  /*6a50*/  IMAD R5, R192, 0x5000, R3 ;  /* 0x00005000c0057824 */ /* 0x000fe400078e0203 */
[----:B------:R-:W-:Y:S01]  /*6a60*/  IMAD.X R13, R29, 0x1, R60, P3 ;  /* 0x000000011d0d7824 */ /* 0x000fe200018e063c */
[----:B------:R-:W-:Y:S01]  /*6a70*/  LEA.HI.SX32 R4, R4, R63, 0x1b ;  /* 0x0000003f04047211 */ /* 0x000fe200078fdaff */
[----:B------:R-:W-:-:S04]  /*6a80*/  IMAD.IADD R5, R18, 0x1, R5 ;  /* 0x0000000112057824 */ /* 0x000fc800078e0205 */
[----:B------:R-:W-:-:S05]  /*6a90*/  IMAD.SHL.U32 R15, R4, 0x10, RZ ;  /* 0x00000010040f7824 */ /* 0x000fca00078e00ff */
[----:B------:R-:W-:-:S04]  /*6aa0*/  LOP3.LUT R4, R200, 0x70, R15, 0xf8, !PT ;  /* 0x00000070c8047812 */ /* 0x000fc800078ef80f */
[----:B------:R-:W-:-:S04]  /*6ab0*/  LOP3.LUT R4, R4, R6, RZ, 0x3c, !PT ;  /* 0x0000000604047212 */ /* 0x000fc800078e3cff */
[----:B------:R-:W-:-:S05]  /*6ac0*/  IADD3 R7, R205, R4, RZ ;  /* 0x00000004cd077210 */ /* 0x000fca0007ffe0ff */
[----:B------:R-:W-:-:S04]  /*6ad0*/  IMAD R7, R192, 0x5000, R7 ;  /* 0x00005000c0077824 */ /* 0x000fc800078e0207 */
[----:B------:R-:W-:Y:S02]  /*6ae0*/  IMAD.IADD R8, R18, 0x1, R7 ;  /* 0x0000000112087824 */ /* 0x000fe400078e0207 */
[----:B------:R-:W0:Y:S04]  /*6af0*/  LDS.128 R4, [R5+0x18400] ;  /* 0x0184000005047984 */ /* 0x000e280000000c00 */
[----:B------:R-:W0:Y:S01]  /*6b00*/  LDS.128 R8, [R8+0x18400] ;  /* 0x0184000008087984 */ /* 0x000e220000000c00 */
[----:B------:R-:W-:Y:S05]  /*6b10*/  @P2 BRA `(.L_x_580) ;  /* 0x0000000c00502947 */ /* 0x000fea0003800000 */
[--C-:B------:R-:W-:Y:S01]  /*6b20*/  SHF.R.U32.HI R28, RZ, 0x8, R33.reuse ;  /* 0x00000008ff1c7819 */ /* 0x100fe20000011621 */
[----:B0-----:R-:W-:Y:S01]  /*6b30*/  IMAD.MOV.U32 R31, RZ, RZ, R4 ;  /* 0x000000ffff1f7224 */ /* 0x001fe200078e0004 */
[----:B------:R-:W-:Y:S01]  /*6b40*/  SHF.R.U32.HI R115, RZ, 0x10, R33 ;  /* 0x00000010ff737819 */ /* 0x000fe20000011621 */
[----:B------:R-:W-:Y:S01]  /*6b50*/  IMAD.MOV.U32 R30, RZ, RZ, R10 ;  /* 0x000000ffff1e7224 */ /* 0x000fe200078e000a */
[----:B------:R-:W-:Y:S01]  /*6b60*/  LOP3.LUT R33, R33, 0xff0000ff, RZ, 0xc0, !PT ;  /* 0xff0000ff21217812 */ /* 0x000fe200078ec0ff */
[----:B------:R-:W-:Y:S01]  /*6b70*/  IMAD.SHL.U32 R4, R28, 0x100, RZ ;  /* 0x000001001c047824 */ /* 0x000fe200078e00ff */
[----:B------:R-:W-:Y:S01]  /*6b80*/  SHF.R.U32.HI R32, RZ, 0x8, R39 ;  /* 0x00000008ff207819 */ /* 0x000fe20000011627 */
[----:B------:R-:W-:Y:S01]  /*6b90*/  IMAD.MOV.U32 R28, RZ, RZ, R6 ;  /* 0x000000ffff1c7224 */ /* 0x000fe200078e0006 */
[--C-:B--2---:R-:W-:Y:S02]  /*6ba0*/  SHF.R.U32.HI R103, RZ, 0x8, R35.reuse ;  /* 0x00000008ff677819 */ /* 0x104fe40000011623 */
[----:B---3--:R-:W-:Y:S01]  /*6bb0*/  SHF.R.U32.HI R105, RZ, 0x10, R35 ;  /* 0x00000010ff697819 */ /* 0x008fe20000011623 */
[----:B------:R-:W-:Y:S01]  /*6bc0*/  IMAD.SHL.U32 R10, R32, 0x100, RZ ;  /* 0x00000100200a7824 */ /* 0x000fe200078e00ff */
[----:B------:R-:W-:-:S02]  /*6bd0*/  LOP3.LUT R33, R33, 0xff00, R4, 0xf8, !PT ;  /* 0x0000ff0021217812 */ /* 0x000fc400078ef804 */
[----:B------:R-:W-:Y:S02]  /*6be0*/  LOP3.LUT R35, R35, 0xff0000ff, RZ, 0xc0, !PT ;  /* 0xff0000ff23237812 */ /* 0x000fe400078ec0ff */
[----:B------:R-:W-:Y:S02]  /*6bf0*/  SHF.R.U32.HI R36, RZ, 0x8, R37 ;  /* 0x00000008ff247819 */ /* 0x000fe40000011625 */
[----:B------:R-:W-:Y:S02]  /*6c00*/  SHF.R.U32.HI R98, RZ, 0x10, R39 ;  /* 0x00000010ff627819 */ /* 0x000fe40000011627 */
[----:B------:R-:W-:Y:S01]  /*6c10*/  SHF.L.U32 R4, R103, 0x8, RZ ;  /* 0x0000000867047819 */ /* 0x000fe200000006ff */
[----:B------:R-:W-:Y:S01]  /*6c20*/  IMAD.SHL.U32 R6, R36, 0x100, RZ ;  /* 0x0000010024067824 */ /* 0x000fe200078e00ff */
[----:B------:R-:W-:Y:S01]  /*6c30*/  LOP3.LUT R39, R39, 0xff0000ff, RZ, 0xc0, !PT ;  /* 0xff0000ff27277812 */ /* 0x000fe200078ec0ff */
[----:B------:R-:W-:Y:S01]  /*6c40*/  IMAD.U32 R98, R98, 0x10000, RZ ;  /* 0x0001000062627824 */ /* 0x000fe200078e00ff */
[----:B------:R-:W-:-:S02]  /*6c50*/  SHF.R.U32.HI R38, RZ, 0x10, R37 ;  /* 0x00000010ff267819 */ /* 0x000fc40000011625 */
[----:B------:R-:W-:Y:S02]  /*6c60*/  LOP3.LUT R99, R37, 0xff0000ff, RZ, 0xc0, !PT ;  /* 0xff0000ff25637812 */ /* 0x000fe400078ec0ff */
[----:B------:R-:W-:Y:S01]  /*6c70*/  MOV R34, R8 ;  /* 0x0000000800227202 */ /* 0x000fe20000000f00 */
[----:B------:R-:W-:Y:S01]  /*6c80*/  IMAD.U32 R8, R115, 0x10000, RZ ;  /* 0x0001000073087824 */ /* 0x000fe200078e00ff */
[----:B------:R-:W-:Y:S02]  /*6c90*/  LOP3.LUT R37, R35, 0xff00, R4, 0xf8, !PT ;  /* 0x0000ff0023257812 */ /* 0x000fe400078ef804 */
[----:B------:R-:W-:Y:S01]  /*6ca0*/  LOP3.LUT R103, R39, 0xff00, R10, 0xf8, !PT ;  /* 0x0000ff0027677812 */ /* 0x000fe200078ef80a */
[----:B------:R-:W-:Y:S01]  /*6cb0*/  IMAD.U32 R10, R38, 0x10000, RZ ;  /* 0x00010000260a7824 */ /* 0x000fe200078e00ff */
[----:B------:R-:W-:Y:S02]  /*6cc0*/  SHF.L.U32 R4, R105, 0x10, RZ ;  /* 0x0000001069047819 */ /* 0x000fe400000006ff */
[----:B------:R-:W-:-:S02]  /*6cd0*/  F2FP.F16.E4M3.UNPACK_B R39, R114.H1 ;  /* 0x00000072ff27723e */ /* 0x000fc400030006ff */
[----:B------:R-:W-:Y:S02]  /*6ce0*/  F2FP.F16.E4M3.UNPACK_B R32, R31.H1 ;  /* 0x0000001fff20723e */ /* 0x000fe400030006ff */
[----:B------:R-:W-:Y:S02]  /*6cf0*/  F2FP.F16.E4M3.UNPACK_B R35, R34.H1 ;  /* 0x00000022ff23723e */ /* 0x000fe400030006ff */
[----:B------:R-:W-:Y:S02]  /*6d00*/  LOP3.LUT R4, R37, 0xff0000, R4, 0xf8, !PT ;  /* 0x00ff000025047812 */ /* 0x000fe400078ef804 */
[----:B------:R-:W-:Y:S01]  /*6d10*/  LOP3.LUT R99, R99, 0xff00, R6, 0xf8, !PT ;  /* 0x0000ff0063637812 */ /* 0x000fe200078ef806 */
[----:B------:R-:W-:Y:S01]  /*6d20*/  HADD2.F32 R6, -RZ, R39.H0_H0 ;  /* 0x20000027ff067230 */ /* 0x000fe20000004100 */
[----:B------:R-:W-:Y:S01]  /*6d30*/  LOP3.LUT R8, R33, 0xff0000, R8, 0xf8, !PT ;  /* 0x00ff000021087812 */ /* 0x000fe200078ef808 */
[----:B------:R-:W-:Y:S01]  /*6d40*/  HADD2.F32 R33, -RZ, R32.H0_H0 ;  /* 0x20000020ff217230 */ /* 0x000fe20000004100 */
[----:B------:R-:W-:Y:S01]  /*6d50*/  F2FP.F16.E4M3.UNPACK_B R37, R112.H1 ;  /* 0x00000070ff25723e */ /* 0x000fe200030006ff */
[----:B------:R-:W-:Y:S01]  /*6d60*/  HADD2.F32 R36, -RZ, R35.H0_H0 ;  /* 0x20000023ff247230 */ /* 0x000fe20000004100 */
[----:B------:R-:W-:Y:S01]  /*6d70*/  F2FP.F16.E4M3.UNPACK_B R114, R114 ;  /* 0x00000072ff72723e */ /* 0x000fe200020006ff */
[----:B------:R-:W-:-:S02]  /*6d80*/  HADD2.F32 R39, -RZ, R39.H1_H1 ;  /* 0x30000027ff277230 */ /* 0x000fc40000004100 */
[CC--:B------:R-:W-:Y:S01]  /*6d90*/  FMUL.FTZ R105, R33.reuse, R6.reuse ;  /* 0x0000000621697220 */ /* 0x0c0fe20000410000 */
[--C-:B------:R-:W-:Y:S02]  /*6da0*/  HADD2.F32 R38, -RZ, R37.reuse.H0_H0 ;  /* 0x20000025ff267230 */ /* 0x100fe40000004100 */
[C---:B------:R-:W-:Y:S01]  /*6db0*/  FMUL.FTZ R116, R36.reuse, R6 ;  /* 0x0000000624747220 */ /* 0x040fe20000410000 */
[----:B------:R-:W-:Y:S01]  /*6dc0*/  F2FP.F16.E4M3.UNPACK_B R34, R34 ;  /* 0x00000022ff22723e */ /* 0x000fe200020006ff */
[----:B------:R-:W-:Y:S01]  /*6dd0*/  HADD2.F32 R37, -RZ, R37.H1_H1 ;  /* 0x30000025ff257230 */ /* 0x000fe20000004100 */
[----:B------:R-:W-:Y:S01]  /*6de0*/  F2FP.F16.E4M3.UNPACK_B R31, R31 ;  /* 0x0000001fff1f723e */ /* 0x000fe200020006ff */
[-C--:B------:R-:W-:Y:S01]  /*6df0*/  FFMA.FTZ R105, R36, R38.reuse, R105 ;  /* 0x0000002624697223 */ /* 0x080fe20000010069 */
[----:B------:R-:W-:Y:S01]  /*6e00*/  FFMA.FTZ R116, R33, R38, -R116 ;  /* 0x0000002621747223 */ /* 0x000fe20000010874 */
[----:B------:R-:W-:Y:S01]  /*6e10*/  HADD2.F32 R36, -RZ, R35.H1_H1 ;  /* 0x30000023ff247230 */ /* 0x000fe20000004100 */
[----:B------:R-:W-:Y:S01]  /*6e20*/  LOP3.LUT R6, R103, 0xff0000, R98, 0xf8, !PT ;  /* 0x00ff000067067812 */ /* 0x000fe200078ef862 */
        /* <DEDUP_REMOVED lines=14> */
[-C--:B------:R-:W-:Y:S01]  /*6f10*/  FFMA.FTZ R39, R32, R33.reuse, -R37 ;  /* 0x0000002120277223 */ /* 0x080fe20000010825 */
[----:B------:R-:W-:Y:S02]  /*6f20*/  HADD2.F32 R31, -RZ, R31.H1_H1 ;  /* 0x3000001fff1f7230 */ /* 0x000fe40000004100 */
[----:B------:R-:W-:Y:S01]  /*6f30*/  FFMA.FTZ R98, R35, R33, R38 ;  /* 0x0000002123627223 */ /* 0x000fe20000010026 */
[----:B------:R-:W-:Y:S02]  /*6f40*/  HADD2.F32 R112, -RZ, R112.H1_H1 ;  /* 0x30000070ff707230 */ /* 0x000fe40000004100 */
[----:B------:R-:W-:Y:S01]  /*6f50*/  FMUL.FTZ R36, R34, R114 ;  /* 0x0000007222247220 */ /* 0x000fe20000410000 */
[----:B------:R-:W-:-:S02]  /*6f60*/  F2FP.F16.E4M3.UNPACK_B R32, R113.H1 ;  /* 0x00000071ff20723e */ /* 0x000fc400030006ff */
[----:B------:R-:W-:Y:S02]  /*6f70*/  F2FP.F16.E4M3.UNPACK_B R33, R30.H1 ;  /* 0x0000001eff21723e */ /* 0x000fe400030006ff */
[----:B------:R-:W-:Y:S01]  /*6f80*/  LOP3.LUT R10, R99, 0xff0000, R10, 0xf8, !PT ;  /* 0x00ff0000630a7812 */ /* 0x000fe200078ef80a */
[C---:B------:R-:W-:Y:S01]  /*6f90*/  FMUL.FTZ R99, R31.reuse, R114 ;  /* 0x000000721f637220 */ /* 0x040fe20000410000 */
[----:B------:R-:W-:Y:S01]  /*6fa0*/  FFMA.FTZ R114, R31, R112, -R36 ;  /* 0x000000701f727223 */ /* 0x000fe20000010824 */
[----:B------:R-:W-:Y:S01]  /*6fb0*/  F2FP.F16.E4M3.UNPACK_B R36, R111.H1 ;  /* 0x0000006fff24723e */ /* 0x000fe200030006ff */
[--C-:B------:R-:W-:Y:S01]  /*6fc0*/  HADD2.F32 R37, -RZ, R32.reuse.H0_H0 ;  /* 0x20000020ff257230 */ /* 0x100fe20000004100 */
[----:B------:R-:W-:Y:S01]  /*6fd0*/  F2FP.F16.E4M3.UNPACK_B R31, R28.H1 ;  /* 0x0000001cff1f723e */ /* 0x000fe200030006ff */
[----:B------:R-:W-:Y:S02]  /*6fe0*/  HADD2.F32 R35, -RZ, R33.H0_H0 ;  /* 0x20000021ff237230 */ /* 0x000fe40000004100 */
[----:B------:R-:W-:Y:S01]  /*6ff0*/  FFMA.FTZ R99, R34, R112, R99 ;  /* 0x0000007022637223 */ /* 0x000fe20000010063 */
[----:B------:R-:W-:Y:S01]  /*7000*/  HADD2.F32 R38, -RZ, R32.H1_H1 ;  /* 0x30000020ff267230 */ /* 0x000fe20000004100 */
[----:B------:R-:W-:Y:S01]  /*7010*/  F2FP.F16.E4M3.UNPACK_B R113, R113 ;  /* 0x00000071ff71723e */ /* 0x000fe200020006ff */
[----:B------:R-:W-:-:S02]  /*7020*/  HADD2.F32 R32, -RZ, R31.H0_H0 ;  /* 0x2000001fff207230 */ /* 0x000fc40000004100 */
[-C--:B------:R-:W-:Y:S01]  /*7030*/  FMUL.FTZ R115, R35, R37.reuse ;  /* 0x0000002523737220 */ /* 0x080fe20000410000 */
[--C-:B------:R-:W-:Y:S01]  /*7040*/  HADD2.F32 R34, -RZ, R36.reuse.H0_H0 ;  /* 0x20000024ff227230 */ /* 0x100fe20000004100 */
[----:B------:R-:W-:Y:S01]  /*7050*/  F2FP.F16.E4M3.UNPACK_B R28, R28 ;  /* 0x0000001cff1c723e */ /* 0x000fe200020006ff */
[----:B------:R-:W-:Y:S02]  /*7060*/  HADD2.F32 R33, -RZ, R33.H1_H1 ;  /* 0x30000021ff217230 */ /* 0x000fe40000004100 */
[C---:B------:R-:W-:Y:S01]  /*7070*/  FMUL.FTZ R112, R32.reuse, R37 ;  /* 0x0000002520707220 */ /* 0x040fe20000410000 */
[----:B------:R-:W-:Y:S02]  /*7080*/  HADD2.F32 R31, -RZ, R31.H1_H1 ;  /* 0x3000001fff1f7230 */ /* 0x000fe40000004100 */
[----:B------:R-:W-:Y:S01]  /*7090*/  FFMA.FTZ R117, R32, R34, -R115 ;  /* 0x0000002220757223 */ /* 0x000fe20000010873 */
[----:B------:R-:W-:Y:S02]  /*70a0*/  HADD2.F32 R36, -RZ, R36.H1_H1 ;  /* 0x30000024ff247230 */ /* 0x000fe40000004100 */
[-C--:B------:R-:W-:Y:S01]  /*70b0*/  FMUL.FTZ R32, R33, R38.reuse ;  /* 0x0000002621207220 */ /* 0x080fe20000410000 */
[----:B------:R-:W-:Y:S01]  /*70c0*/  F2FP.F16.E4M3.UNPACK_B R111, R111 ;  /* 0x0000006fff6f723e */ /* 0x000fe200020006ff */
[----:B------:R-:W-:Y:S01]  /*70d0*/  FMUL.FTZ R124, R31, R38 ;  /* 0x000000261f7c7220 */ /* 0x000fe20000410000 */
[----:B------:R-:W-:Y:S01]  /*70e0*/  FFMA.FTZ R38, R35, R34, R112 ;  /* 0x0000002223267223 */ /* 0x000fe20000010070 */
[----:B------:R-:W-:Y:S01]  /*70f0*/  FFMA.FTZ R122, R31, R36, -R32 ;  /* 0x000000241f7a7223 */ /* 0x000fe20000010820 */
[----:B------:R-:W-:Y:S01]  /*7100*/  F2FP.F16.E4M3.UNPACK_B R31, R30 ;  /* 0x0000001eff1f723e */ /* 0x000fe200020006ff */
[----:B------:R-:W-:-:S02]  /*7110*/  HADD2.F32 R35, -RZ, R113.H0_H0 ;  /* 0x20000071ff237230 */ /* 0x000fc40000004100 */
[----:B------:R-:W-:Y:S01]  /*7120*/  FFMA.FTZ R119, R33, R36, R124 ;  /* 0x0000002421777223 */ /* 0x000fe2000001007c */
[----:B------:R-:W-:Y:S01]  /*7130*/  HADD2.F32 R113, -RZ, R113.H1_H1 ;  /* 0x30000071ff717230 */ /* 0x000fe20000004100 */
[----:B------:R-:W-:Y:S01]  /*7140*/  F2FP.SATFINITE.E4M3.F32.PACK_AB_MERGE_C R117, R122, R117, RZ ;  /* 0x000000757a75723e */ /* 0x000fe200048070ff */
[--C-:B------:R-:W-:Y:S02]  /*7150*/  HADD2.F32 R32, -RZ, R31.reuse.H0_H0 ;  /* 0x2000001fff207230 */ /* 0x100fe40000004100 */
[--C-:B------:R-:W-:Y:S02]  /*7160*/  HADD2.F32 R30, -RZ, R28.reuse.H0_H0 ;  /* 0x2000001cff1e7230 */ /* 0x100fe40000004100 */
[----:B------:R-:W-:Y:S02]  /*7170*/  HADD2.F32 R31, -RZ, R31.H1_H1 ;  /* 0x3000001fff1f7230 */ /* 0x000fe40000004100 */
[----:B------:R-:W-:Y:S01]  /*7180*/  FMUL.FTZ R37, R32, R35 ;  /* 0x0000002320257220 */ /* 0x000fe20000410000 */
[----:B------:R-:W-:-:S02]  /*7190*/  HADD2.F32 R28, -RZ, R28.H1_H1 ;  /* 0x3000001cff1c7230 */ /* 0x000fc40000004100 */
[----:B------:R-:W-:Y:S01]  /*71a0*/  FMUL.FTZ R35, R30, R35 ;  /* 0x000000231e237220 */ /* 0x000fe20000410000 */
[--C-:B------:R-:W-:Y:S02]  /*71b0*/  HADD2.F32 R33, -RZ, R111.reuse.H0_H0 ;  /* 0x2000006fff217230 */ /* 0x100fe40000004100 */
[CC--:B------:R-:W-:Y:S01]  /*71c0*/  FMUL.FTZ R115, R31.reuse, R113.reuse ;  /* 0x000000711f737220 */ /* 0x0c0fe20000410000 */
[----:B------:R-:W-:Y:S02]  /*71d0*/  HADD2.F32 R111, -RZ, R111.H1_H1 ;  /* 0x3000006fff6f7230 */ /* 0x000fe40000004100 */
[----:B------:R-:W-:Y:S01]  /*71e0*/  FMUL.FTZ R34, R28, R113 ;  /* 0x000000711c227220 */ /* 0x000fe20000410000 */
[-C--:B------:R-:W-:Y:S01]  /*71f0*/  FFMA.FTZ R112, R32, R33.reuse, R35 ;  /* 0x0000002120707223 */ /* 0x080fe20000010023 */
[----:B------:R-:W-:Y:S01]  /*7200*/  FFMA.FTZ R30, R30, R33, -R37 ;  /* 0x000000211e1e7223 */ /* 0x000fe20000010825 */
[-C--:B------:R-:W-:Y:S01]  /*7210*/  FFMA.FTZ R115, R28, R111.reuse, -R115 ;  /* 0x0000006f1c737223 */ /* 0x080fe20000010873 */
[----:B------:R-:W-:Y:S01]  /*7220*/  FFMA.FTZ R111, R31, R111, R34 ;  /* 0x0000006f1f6f7223 */ /* 0x000fe20000010022 */
[----:B------:R-:W-:-:S02]  /*7230*/  F2FP.SATFINITE.E4M3.F32.PACK_AB_MERGE_C R28, R119, R38, RZ ;  /* 0x00000026771c723e */ /* 0x000fc400048070ff */
[----:B------:R-:W-:Y:S02]  /*7240*/  F2FP.SATFINITE.E4M3.F32.PACK_AB_MERGE_C R31, R118, R105, RZ ;  /* 0x00000069761f723e */ /* 0x000fe400048070ff */
[----:B------:R-:W-:Y:S02]  /*7250*/  F2FP.F16.E4M3.UNPACK_B R35, R9 ;  /* 0x00000009ff23723e */ /* 0x000fe400020006ff */
[----:B------:R-:W-:Y:S02]  /*7260*/  F2FP.F16.E4M3.UNPACK_B R38, R10 ;  /* 0x0000000aff26723e */ /* 0x000fe400020006ff */
[----:B------:R-:W-:Y:S01]  /*7270*/  F2FP.F16.E4M3.UNPACK_B R33, R5 ;  /* 0x00000005ff21723e */ /* 0x000fe200020006ff */
[----:B------:R-:W-:Y:S01]  /*7280*/  HADD2.F32 R36, -RZ, R35.H0_H0 ;  /* 0x20000023ff247230 */ /* 0x000fe20000004100 */
[----:B------:R-:W-:Y:S01]  /*7290*/  F2FP.SATFINITE.E4M3.F32.PACK_AB_MERGE_C R31, R99, R98, R31 ;  /* 0x00000062631f723e */ /* 0x000fe2000480701f */
[--C-:B------:R-:W-:Y:S01]  /*72a0*/  HADD2.F32 R99, -RZ, R38.reuse.H0_H0 ;  /* 0x20000026ff637230 */ /* 0x100fe20000004100 */
[----:B------:R-:W-:Y:S01]  /*72b0*/  F2FP.SATFINITE.E4M3.F32.PACK_AB_MERGE_C R32, R103, R116, RZ ;  /* 0x000000746720723e */ /* 0x000fe200048070ff */
[----:B------:R-:W-:Y:S01]  /*72c0*/  HADD2.F32 R34, -RZ, R33.H0_H0 ;  /* 0x20000021ff227230 */ /* 0x000fe20000004100 */
[----:B------:R-:W-:Y:S01]  /*72d0*/  F2FP.F16.E4M3.UNPACK_B R37, R8 ;  /* 0x00000008ff25723e */ /* 0x000fe200020006ff */
[----:B------:R-:W-:Y:S01]  /*72e0*/  HADD2.F32 R35, -RZ, R35.H1_H1 ;  /* 0x30000023ff237230 */ /* 0x000fe20000004100 */
[----:B------:R-:W-:Y:S01]  /*72f0*/  F2FP.SATFINITE.E4M3.F32.PACK_AB_MERGE_C R32, R114, R39, R32 ;  /* 0x000000277220723e */ /* 0x000fe20004807020 */
[-C--:B------:R-:W-:Y:S01]  /*7300*/  FMUL.FTZ R103, R36, R99.reuse ;  /* 0x0000006324677220 */ /* 0x080fe20000410000 */
[----:B------:R-:W-:Y:S01]  /*7310*/  FMUL.FTZ R99, R34, R99 ;  /* 0x0000006322637220 */ /* 0x000fe20000410000 */
[----:B------:R-:W-:Y:S01]  /*7320*/  HADD2.F32 R39, -RZ, R37.H0_H0 ;  /* 0x20000025ff277230 */ /* 0x000fe20000004100 */
[----:B------:R-:W-:Y:S01]  /*7330*/  F2FP.SATFINITE.E4M3.F32.PACK_AB_MERGE_C R28, R111, R112, R28 ;  /* 0x000000706f1c723e */ /* 0x000fe2000480701c */
[----:B------:R-:W-:Y:S01]  /*7340*/  HADD2.F32 R38, -RZ, R38.H1_H1 ;  /* 0x30000026ff267230 */ /* 0x000fe20000004100 */
[----:B------:R-:W-:Y:S01]  /*7350*/  F2FP.F16.E4M3.UNPACK_B R5, R5.H1 ;  /* 0x00000005ff05723e */ /* 0x000fe200030006ff */
[----:B------:R-:W-:-:S02]  /*7360*/  HADD2.F32 R33, -RZ, R33.H1_H1 ;  /* 0x30000021ff217230 */ /* 0x000fc40000004100 */
[-C--:B------:R-:W-:Y:S01]  /*7370*/  FFMA.FTZ R99, R36, R39.reuse, R99 ;  /* 0x0000002724637223 */ /* 0x080fe20000010063 */
[----:B------:R-:W-:Y:S02]  /*7380*/  HADD2.F32 R36, -RZ, R37.H1_H1 ;  /* 0x30000025ff247230 */ /* 0x000fe40000004100 */
[-C--:B------:R-:W-:Y:S01]  /*7390*/  FMUL.FTZ R98, R35, R38.reuse ;  /* 0x0000002623627220 */ /* 0x080fe20000410000 */
[----:B------:R-:W-:Y:S01]  /*73a0*/  FFMA.FTZ R103, R34, R39, -R103 ;  /* 0x0000002722677223 */ /* 0x000fe20000010867 */
[C---:B------:R-:W-:Y:S01]  /*73b0*/  FMUL.FTZ R38, R33.reuse, R38 ;  /* 0x0000002621267220 */ /* 0x040fe20000410000 */
[----:B------:R-:W-:Y:S01]  /*73c0*/  F2FP.F16.E4M3.UNPACK_B R34, R9.H1 ;  /* 0x00000009ff22723e */ /* 0x000fe200030006ff */
[----:B------:R-:W-:Y:S01]  /*73d0*/  FFMA.FTZ R112, R33, R36, -R98 ;  /* 0x0000002421707223 */ /* 0x000fe20000010862 */
[----:B------:R-:W-:Y:S01]  /*73e0*/  F2FP.F16.E4M3.UNPACK_B R33, R10.H1 ;  /* 0x0000000aff21723e */ /* 0x000fe200030006ff */
[----:B------:R-:W-:Y:S01]  /*73f0*/  FFMA.FTZ R114, R35, R36, R38 ;  /* 0x0000002423727223 */ /* 0x000fe20000010026 */
[----:B------:R-:W-:Y:S01]  /*7400*/  F2FP.F16.E4M3.UNPACK_B R8, R8.H1 ;  /* 0x00000008ff08723e */ /* 0x000fe200030006ff */
[----:B------:R-:W-:Y:S01]  /*7410*/  HADD2.F32 R10, -RZ, R34.H0_H0 ;  /* 0x20000022ff0a7230 */ /* 0x000fe20000004100 */
[----:B------:R-:W-:Y:S01]  /*7420*/  F2FP.F16.E4M3.UNPACK_B R37, R6 ;  /* 0x00000006ff25723e */ /* 0x000fe200020006ff */
[----:B------:R-:W-:Y:S01]  /*7430*/  HADD2.F32 R35, -RZ, R33.H0_H0 ;  /* 0x20000021ff237230 */ /* 0x000fe20000004100 */
[----:B------:R-:W-:Y:S01]  /*7440*/  F2FP.SATFINITE.E4M3.F32.PACK_AB_MERGE_C R30, R115, R30, R117 ;  /* 0x0000001e731e723e */ /* 0x000fe20004807075 */
[----:B------:R-:W-:-:S02]  /*7450*/  HADD2.F32 R9, -RZ, R5.H0_H0 ;  /* 0x20000005ff097230 */ /* 0x000fc40000004100 */
[----:B------:R-:W-:Y:S02]  /*7460*/  HADD2.F32 R34, -RZ, R34.H1_H1 ;  /* 0x30000022ff227230 */ /* 0x000fe40000004100 */
[-C--:B------:R-:W-:Y:S01]  /*7470*/  FMUL.FTZ R38, R10, R35.reuse ;  /* 0x000000230a267220 */ /* 0x080fe20000410000 */
[----:B------:R-:W-:Y:S02]  /*7480*/  HADD2.F32 R36, -RZ, R33.H1_H1 ;  /* 0x30000021ff247230 */ /* 0x000fe40000004100 */
[----:B------:R-:W-:Y:S01]  /*7490*/  FMUL.FTZ R35, R9, R35 ;  /* 0x0000002309237220 */ /* 0x000fe20000410000 */
[--C-:B------:R-:W-:Y:S02]  /*74a0*/  HADD2.F32 R33, -RZ, R8.reuse.H0_H0 ;  /* 0x20000008ff217230 */ /* 0x100fe40000004100 */
[----:B------:R-:W-:Y:S02]  /*74b0*/  HADD2.F32 R5, -RZ, R5.H1_H1 ;  /* 0x30000005ff057230 */ /* 0x000fe40000004100 */
[----:B------:R-:W-:Y:S01]  /*74c0*/  FMUL.FTZ R98, R34, R36 ;  /* 0x0000002422627220 */ /* 0x000fe20000410000 */
[----:B------:R-:W-:-:S02]  /*74d0*/  HADD2.F32 R8, -RZ, R8.H1_H1 ;  /* 0x30000008ff087230 */ /* 0x000fc40000004100 */
[----:B------:R-:W-:Y:S01]  /*74e0*/  FFMA.FTZ R111, R10, R33, R35 ;  /* 0x000000210a6f7223 */ /* 0x000fe20000010023 */
[----:B------:R-:W-:Y:S01]  /*74f0*/  F2FP.F16.E4M3.UNPACK_B R10, R11 ;  /* 0x0000000bff0a723e */ /* 0x000fe200020006ff */
[----:B------:R-:W-:Y:S01]  /*7500*/  FFMA.FTZ R105, R9, R33, -R38 ;  /* 0x0000002109697223 */ /* 0x000fe20000010826 */
[C---:B------:R-:W-:Y:S01]  /*7510*/  FMUL.FTZ R9, R5.reuse, R36 ;  /* 0x0000002405097220 */ /* 0x040fe20000410000 */
[----:B------:R-:W-:Y:S01]  /*7520*/  FFMA.FTZ R116, R5, R8, -R98 ;  /* 0x0000000805747223 */ /* 0x000fe20000010862 */
[-C--:B------:R-:W-:Y:S01]  /*7530*/  F2FP.F16.E4M3.UNPACK_B R5, R7.reuse ;  /* 0x00000007ff05723e */ /* 0x080fe200020006ff */
[----:B------:R-:W-:Y:S01]  /*7540*/  HADD2.F32 R33, -RZ, R10.H0_H0 ;  /* 0x2000000aff217230 */ /* 0x000fe20000004100 */
[----:B------:R-:W-:Y:S01]  /*7550*/  F2FP.F16.E4M3.UNPACK_B R38, R6.H1 ;  /* 0x00000006ff26723e */ /* 0x000fe200030006ff */
[----:B------:R-:W-:Y:S01]  /*7560*/  HADD2.F32 R39, -RZ, R37.H0_H0 ;  /* 0x20000025ff277230 */ /* 0x000fe20000004100 */
[----:B------:R-:W-:Y:S01]  /*7570*/  F2FP.F16.E4M3.UNPACK_B R7, R7.H1 ;  /* 0x00000007ff07723e */ /* 0x000fe200030006ff */
[----:B------:R-:W-:Y:S01]  /*7580*/  FFMA.FTZ R118, R34, R8, R9 ;  /* 0x0000000822767223 */ /* 0x000fe20000010009 */
        /* <DEDUP_REMOVED lines=9> */
[----:B------:R-:W-:Y:S01]  /*7620*/  HADD2.F32 R35, -RZ, R6.H0_H0 ;  /* 0x20000006ff237230 */ /* 0x000fe20000004100 */
[----:B------:R-:W-:Y:S01]  /*7630*/  F2FP.SATFINITE.E4M3.F32.PACK_AB_MERGE_C R105, R116, R105, RZ ;  /* 0x000000697469723e */ /* 0x000fe200048070ff */
[----:B------:R-:W-:Y:S02]  /*7640*/  HADD2.F32 R11, -RZ, R11.H1_H1 ;  /* 0x3000000bff0b7230 */ /* 0x000fe40000004100 */
[----:B------:R-:W-:Y:S01]  /*7650*/  FMUL.FTZ R39, R9, R98 ;  /* 0x0000006209277220 */ /* 0x000fe20000410000 */
[----:B------:R-:W-:Y:S02]  /*7660*/  HADD2.F32 R38, -RZ, R38.H1_H1 ;  /* 0x30000026ff267230 */ /* 0x000fe40000004100 */
[----:B------:R-:W-:Y:S01]  /*7670*/  FFMA.FTZ R113, R8, R35, -R113 ;  /* 0x0000002308717223 */ /* 0x000fe20000010871 */
[----:B------:R-:W-:-:S02]  /*7680*/  HADD2.F32 R7, -RZ, R7.H1_H1 ;  /* 0x30000007ff077230 */ /* 0x000fc40000004100 */
[C---:B------:R-:W-:Y:S01]  /*7690*/  FMUL.FTZ R124, R4.reuse, R98 ;  /* 0x00000062047c7220 */ /* 0x040fe20000410000 */
[----:B------:R-:W-:Y:S02]  /*76a0*/  HADD2.F32 R36, -RZ, R34.H0_H0 ;  /* 0x20000022ff247230 */ /* 0x000fe40000004100 */
[-C--:B------:R-:W-:Y:S01]  /*76b0*/  FMUL.FTZ R8, R11, R38.reuse ;  /* 0x000000260b087220 */ /* 0x080fe20000410000 */
[----:B------:R-:W-:Y:S02]  /*76c0*/  HADD2.F32 R10, -RZ, R10.H1_H1 ;  /* 0x3000000aff0a7230 */ /* 0x000fe40000004100 */
[----:B------:R-:W-:Y:S01]  /*76d0*/  FMUL.FTZ R38, R7, R38 ;  /* 0x0000002607267220 */ /* 0x000fe20000410000 */
[----:B------:R-:W-:Y:S02]  /*76e0*/  HADD2.F32 R37, -RZ, R37.H1_H1 ;  /* 0x30000025ff257230 */ /* 0x000fe40000004100 */
[----:B------:R-:W-:Y:S01]  /*76f0*/  FFMA.FTZ R39, R4, R36, R39 ;  /* 0x0000002404277223 */ /* 0x000fe20000010027 */
[----:B------:R-:W-:-:S02]  /*7700*/  HADD2.F32 R34, -RZ, R34.H1_H1 ;  /* 0x30000022ff227230 */ /* 0x000fc40000004100 */
[----:B------:R-:W-:Y:S01]  /*7710*/  FFMA.FTZ R124, R9, R36, -R124 ;  /* 0x00000024097c7223 */ /* 0x000fe2000001087c */
[----:B------:R-:W-:Y:S02]  /*7720*/  HADD2.F32 R5, -RZ, R5.H1_H1 ;  /* 0x30000005ff057230 */ /* 0x000fe40000004100 */
[CC--:B------:R-:W-:Y:S01]  /*7730*/  FMUL.FTZ R4, R10.reuse, R37.reuse ;  /* 0x000000250a047220 */ /* 0x0c0fe20000410000 */
[----:B------:R-:W-:Y:S02]  /*7740*/  HADD2.F32 R6, -RZ, R6.H1_H1 ;  /* 0x30000006ff067230 */ /* 0x000fe40000004100 */
[-C--:B------:R-:W-:Y:S01]  /*7750*/  FFMA.FTZ R7, R7, R34.reuse, -R8 ;  /* 0x0000002207077223 */ /* 0x080fe20000010808 */
[----:B------:R-:W-:Y:S01]  /*7760*/  FFMA.FTZ R38, R11, R34, R38 ;  /* 0x000000220b267223 */ /* 0x000fe20000010026 */
[----:B------:R-:W-:Y:S01]  /*7770*/  FMUL.FTZ R37, R5, R37 ;  /* 0x0000002505257220 */ /* 0x000fe20000410000 */
[----:B------:R-:W-:Y:S01]  /*7780*/  FFMA.FTZ R122, R33, R35, R122 ;  /* 0x00000023217a7223 */ /* 0x000fe2000001007a */
[----:B------:R-:W-:Y:S01]  /*7790*/  FFMA.FTZ R4, R5, R6, -R4 ;  /* 0x0000000605047223 */ /* 0x000fe20000010804 */
[----:B------:R-:W-:Y:S01]  /*77a0*/  F2FP.SATFINITE.E4M3.F32.PACK_AB_MERGE_C R7, R7, R124, RZ ;  /* 0x0000007c0707723e */ /* 0x000fe200048070ff */
[----:B------:R-:W-:Y:S01]  /*77b0*/  FFMA.FTZ R37, R10, R6, R37 ;  /* 0x000000060a257223 */ /* 0x000fe20000010025 */
[----:B------:R-:W-:Y:S01]  /*77c0*/  F2FP.SATFINITE.E4M3.F32.PACK_AB_MERGE_C R111, R118, R111, RZ ;  /* 0x0000006f766f723e */ /* 0x000fe200048070ff */
[----:B------:R-:W-:Y:S01]  /*77d0*/  IMAD.MOV.U32 R6, RZ, RZ, R30 ;  /* 0x000000ffff067224 */ /* 0x000fe200078e001e */
[----:B------:R-:W-:Y:S01]  /*77e0*/  F2FP.SATFINITE.E4M3.F32.PACK_AB_MERGE_C R38, R38, R39, RZ ;  /* 0x000000272626723e */ /* 0x000fe200048070ff */
[----:B------:R-:W-:Y:S01]  /*77f0*/  IMAD.MOV.U32 R10, RZ, RZ, R28 ;  /* 0x000000ffff0a7224 */ /* 0x000fe200078e001c */
[----:B------:R-:W-:Y:S01]  /*7800*/  F2FP.SATFINITE.E4M3.F32.PACK_AB_MERGE_C R7, R4, R113, R7 ;  /* 0x000000710407723e */ /* 0x000fe20004807007 */
[----:B------:R-:W-:Y:S01]  /*7810*/  IMAD.MOV.U32 R4, RZ, RZ, R32 ;  /* 0x000000ffff047224 */ /* 0x000fe200078e0020 */
[----:B------:R-:W-:-:S02]  /*7820*/  F2FP.SATFINITE.E4M3.F32.PACK_AB_MERGE_C R5, R112, R103, R105 ;  /* 0x000000677005723e */ /* 0x000fc40004807069 */
[----:B------:R-:W-:Y:S02]  /*7830*/  F2FP.SATFINITE.E4M3.F32.PACK_AB_MERGE_C R9, R114, R99, R111 ;  /* 0x000000637209723e */ /* 0x000fe4000480706f */
[----:B------:R-:W-:Y:S02]  /*7840*/  F2FP.SATFINITE.E4M3.F32.PACK_AB_MERGE_C R11, R37, R122, R38 ;  /* 0x0000007a250b723e */ /* 0x000fe40004807026 */
[----:B------:R-:W-:-:S07]  /*7850*/  MOV R8, R31 ;  /* 0x0000001f00087202 */ /* 0x000fce0000000f00 */
.L_x_580:
[----:B------:R-:W-:Y:S05]  /*7860*/  BSYNC B2 ;  /* 0x0000000000027941 */ /* 0x000fea0003800000 */
.L_x_579:
[----:B------:R-:W-:Y:S01]  /*7870*/  ISETP.GE.AND P3, PT, R15, R104, PT ;  /* 0x000000680f00720c */ /* 0x000fe20003f66270 */
[----:B0-----:R0:W-:-:S12]  /*7880*/  ST.E.128 desc[UR60][R12.64], R4 ;  /* 0x000000040c007985 */ /* 0x0011d8000c101d3c */
[----:B------:R-:W-:-:S04]  /*7890*/  @!P3 IADD3 R14, P4, R15, R14, RZ ;  /* 0x0000000e0f0eb210 */ /* 0x000fc80007f9e0ff */
[----:B------:R-:W-:-:S05]  /*78a0*/  @!P3 LEA.HI.X.SX32 R15, R15, R29, 0x1, P4 ;  /* 0x0000001d0f0fb211 */ /* 0x000fca00020f0eff */
[----:B------:R0:W-:Y:S04]  /*78b0*/  @!P3 ST.E.128 desc[UR60][R14.64], R8 ;  /* 0x000000080e00b985 */ /* 0x0001e8000c101d3c */
.L_x_578:
[----:B------:R-:W-:Y:S05]  /*78c0*/  BSYNC B1 ;  /* 0x0000000000017941 */ /* 0x000fea0003800000 */
.L_x_577:
[----:B------:R-:W-:-:S03]  /*78d0*/  UMOV UR4, 0xffffffff ;  /* 0xffffffff00047882 */ /* 0x000fc60000000000 */
[----:B------:R-:W-:Y:S05]  /*78e0*/  BRA.DIV UR4, `(.L_x_581) ;  /* 0x0000018a04587947 */ /* 0x000fea000b800000 */
[----:B0-----:R0:W0:Y:S04]  /*78f0*/  SHFL.IDX PT, R29, R102, 0x2, 0x1c1f ;  /* 0x005c1f00661d7f89 */ /* 0x00102800000e0000 */
[----:B------:R0:W0:Y:S02]  /*7900*/  SHFL.IDX PT, R14, R101, 0x2, 0x1c1f ;  /* 0x005c1f00650e7f89 */ /* 0x00002400000e0000 */
.L_x_843:
[----:B------:R-:W-:-:S13]  /*7910*/  ISETP.GE.OR P3, PT, R227, R97, P1 ;  /* 0x00000061e300720c */ /* 0x000fda0000f66670 */
[----:B------:R-:W-:Y:S05]  /*7920*/  @P3 BRA `(.L_x_561) ;  /* 0x0000001400103947 */ /* 0x000fea0003800000 */
[----:B------:R-:W-:Y:S01]  /*7930*/  SEL R110, R71, R110, !P0 ;  /* 0x0000006e476e7207 */ /* 0x000fe20004000000 */
[----:B------:R-:W-:Y:S01]  /*7940*/  BSSY B1, `(.L_x_582) ;  /* 0x00000e5000017945 */ /* 0x000fe20003800000 */
[----:B0-----:R-:W-:Y:S02]  /*7950*/  IADD3 R12, P3, R62, R14, RZ ;  /* 0x0000000e3e0c7210 */ /* 0x001fe40007f7e0ff */
[----:B------:R-:W-:-:S03]  /*7960*/  SHF.R.S32.HI R5, RZ, 0x1f, R110 ;  /* 0x0000001fff057819 */ /* 0x000fc6000001146e */
[----:B------:R-:W-:Y:S01]  /*7970*/  IMAD.X R13, R29, 0x1, R60, P3 ;  /* 0x000000011d0d7824 */ /* 0x000fe200018e063c */
[----:B------:R-:W-:-:S04]  /*7980*/  LEA.HI R110, R5, R110, RZ, 0x5 ;  /* 0x0000006e056e7211 */ /* 0x000fc800078f28ff */
[----:B------:R-:W-:-:S04]  /*7990*/  LEA.HI.SX32 R15, R110, R63, 0x1b ;  /* 0x0000003f6e0f7211 */ /* 0x000fc800078fdaff */
[----:B------:R-:W-:-:S04]  /*79a0*/  SHF.L.U32 R15, R15, 0x4, RZ ;  /* 0x000000040f0f7819 */ /* 0x000fc800000006ff */
[----:B------:R-:W-:-:S04]  /*79b0*/  LOP3.LUT R4, R201, 0x70, R15, 0xf8, !PT ;  /* 0x00000070c9047812 */ /* 0x000fc800078ef80f */
[----:B------:R-:W-:-:S05]  /*79c0*/  LOP3.LUT R5, R4, R77, RZ, 0x3c, !PT ;  /* 0x0000004d04057212 */ /* 0x000fca00078e3cff */
[----:B------:R-:W-:Y:S02]  /*79d0*/  IMAD.IADD R7, R206, 0x1, R5 ;  /* 0x00000001ce077824 */ /* 0x000fe400078e0205 */
[C---:B------:R-:W-:Y:S02]  /*79e0*/  IMAD R5, R192.reuse, 0x5000, R0 ;  /* 0x00005000c0057824 */ /* 0x040fe400078e0200 */
[----:B------:R-:W-:Y:S02]  /*79f0*/  IMAD R7, R192, 0x5000, R7 ;  /* 0x00005000c0077824 */ /* 0x000fe400078e0207 */
[C---:B------:R-:W-:Y:S02]  /*7a00*/  IMAD.IADD R5, R18.reuse, 0x1, R5 ;  /* 0x0000000112057824 */ /* 0x040fe400078e0205 */
[----:B------:R-:W-:-:S04]  /*7a10*/  IMAD.IADD R8, R18, 0x1, R7 ;  /* 0x0000000112087824 */ /* 0x000fc800078e0207 */
[----:B------:R-:W0:Y:S04]  /*7a20*/  LDS.128 R4, [R5+0x18400] ;  /* 0x0184000005047984 */ /* 0x000e280000000c00 */
[----:B------:R-:W0:Y:S01]  /*7a30*/  LDS.128 R8, [R8+0x18400] ;  /* 0x0184000008087984 */ /* 0x000e220000000c00 */
[----:B------:R-:W-:Y:S05]  /*7a40*/  @P2 BRA `(.L_x_583) ;  /* 0x0000000c00502947 */ /* 0x000fea0003800000 */
[----:B------:R-:W-:Y:S01]  /*7a50*/  SHF.R.U32.HI R31, RZ, 0x8, R41 ;  /* 0x00000008ff1f7819 */ /* 0x000fe20000011629 */
[----:B0-----:R-:W-:Y:S01]  /*7a60*/  IMAD.MOV.U32 R33, RZ, RZ, R8 ;  /* 0x000000ffff217224 */ /* 0x001fe200078e0008 */
[----:B------:R-:W-:Y:S01]  /*7a70*/  LOP3.LUT R30, R41, 0xff0000ff, RZ, 0xc0, !PT ;  /* 0xff0000ff291e7812 */ /* 0x000fe200078ec0ff */
[----:B------:R-:W-:Y:S01]  /*7a80*/  IMAD.MOV.U32 R32, RZ, RZ, R6 ;  /* 0x000000ffff207224 */ /* 0x000fe200078e0006 */
[----:B------:R-:W-:Y:S01]  /*7a90*/  SHF.R.U32.HI R39, RZ, 0x8, R47 ;  /* 0x00000008ff277819 */ /* 0x000fe2000001162f */
[----:B------:R-:W-:Y:S01]  /*7aa0*/  IMAD.SHL.U32 R31, R31, 0x100, RZ ;  /* 0x000001001f1f7824 */ /* 0x000fe200078e00ff */
[----:B------:R-:W-:Y:S02]  /*7ab0*/  SHF.R.U32.HI R44, RZ, 0x10, R41 ;  /* 0x00000010ff2c7819 */ /* 0x000fe40000011629 */
[----:B------:R-:W-:Y:S01]  /*7ac0*/  SHF.R.U32.HI R35, RZ, 0x8, R43 ;  /* 0x00000008ff237819 */ /* 0x000fe2000001162b */
[----:B------:R-:W-:Y:S01]  /*7ad0*/  IMAD.SHL.U32 R39, R39, 0x100, RZ ;  /* 0x0000010027277824 */ /* 0x000fe200078e00ff */
[----:B------:R-:W-:-:S02]  /*7ae0*/  SHF.R.U32.HI R40, RZ, 0x8, R45 ;  /* 0x00000008ff287819 */ /* 0x000fc4000001162d */
[----:B------:R-:W-:Y:S01]  /*7af0*/  LOP3.LUT R8, R30, 0xff00, R31, 0xf8, !PT ;  /* 0x0000ff001e087812 */ /* 0x000fe200078ef81f */
[----:B------:R-:W-:Y:S01]  /*7b00*/  IMAD.SHL.U32 R35, R35, 0x100, RZ ;  /* 0x0000010023237824 */ /* 0x000fe200078e00ff */
[----:B------:R-:W-:Y:S01]  /*7b10*/  SHF.R.U32.HI R42, RZ, 0x10, R43 ;  /* 0x00000010ff2a7819 */ /* 0x000fe2000001162b */
[----:B------:R-:W-:Y:S01]  /*7b20*/  IMAD.SHL.U32 R6, R40, 0x100, RZ ;  /* 0x0000010028067824 */ /* 0x000fe200078e00ff */
[----:B------:R-:W-:Y:S02]  /*7b30*/  SHF.L.U32 R31, R44, 0x10, RZ ;  /* 0x000000102c1f7819 */ /* 0x000fe400000006ff */
[----:B------:R-:W-:Y:S02]  /*7b40*/  LOP3.LUT R38, R47, 0xff0000ff, RZ, 0xc0, !PT ;  /* 0xff0000ff2f267812 */ /* 0x000fe400078ec0ff */
[----:B------:R-:W-:Y:S02]  /*7b50*/  LOP3.LUT R34, R43, 0xff0000ff, RZ, 0xc0, !PT ;  /* 0xff0000ff2b227812 */ /* 0x000fe400078ec0ff */
[----:B------:R-:W-:-:S02]  /*7b60*/  MOV R28, R4 ;  /* 0x00000004001c7202 */ /* 0x000fc40000000f00 */
[----:B------:R-:W-:Y:S01]  /*7b70*/  LOP3.LUT R8, R8, 0xff0000, R31, 0xf8, !PT ;  /* 0x00ff000008087812 */ /* 0x000fe200078ef81f */
[----:B------:R-:W-:Y:S01]  /*7b80*/  IMAD.U32 R31, R42, 0x10000, RZ ;  /* 0x000100002a1f7824 */ /* 0x000fe200078e00ff */
[----:B------:R-:W-:Y:S02]  /*7b90*/  LOP3.LUT R37, R45, 0xff0000ff, RZ, 0xc0, !PT ;  /* 0xff0000ff2d257812 */ /* 0x000fe400078ec0ff */
[----:B------:R-:W-:Y:S02]  /*7ba0*/  LOP3.LUT R40, R38, 0xff00, R39, 0xf8, !PT ;  /* 0x0000ff0026287812 */ /* 0x000fe400078ef827 */
[----:B------:R-:W-:Y:S02]  /*7bb0*/  LOP3.LUT R4, R34, 0xff00, R35, 0xf8, !PT ;  /* 0x0000ff0022047812 */ /* 0x000fe400078ef823 */
[----:B------:R-:W-:Y:S02]  /*7bc0*/  F2FP.F16.E4M3.UNPACK_B R39, R106.H1 ;  /* 0x0000006aff27723e */ /* 0x000fe400030006ff */
[----:B------:R-:W-:-:S02]  /*7bd0*/  F2FP.F16.E4M3.UNPACK_B R30, R28.H1 ;  /* 0x0000001cff1e723e */ /* 0x000fc400030006ff */
[----:B------:R-:W-:Y:S02]  /*7be0*/  F2FP.F16.E4M3.UNPACK_B R34, R33.H1 ;  /* 0x00000021ff22723e */ /* 0x000fe400030006ff */
[----:B------:R-:W-:Y:S02]  /*7bf0*/  MOV R36, R10 ;  /* 0x0000000a00247202 */ /* 0x000fe40000000f00 */
[----:B------:R-:W-:Y:S01]  /*7c00*/  LOP3.LUT R10, R37, 0xff00, R6, 0xf8, !PT ;  /* 0x0000ff00250a7812 */ /* 0x000fe200078ef806 */
[----:B------:R-:W-:Y:S01]  /*7c10*/  HADD2.F32 R6, -RZ, R39.H0_H0 ;  /* 0x20000027ff067230 */ /* 0x000fe20000004100 */
[----:B------:R-:W-:Y:S01]  /*7c20*/  SHF.R.U32.HI R41, RZ, 0x10, R45 ;  /* 0x00000010ff297819 */ /* 0x000fe2000001162d */
[----:B------:R-:W-:Y:S01]  /*7c30*/  HADD2.F32 R35, -RZ, R34.H0_H0 ;  /* 0x20000022ff237230 */ /* 0x000fe20000004100 */
[----:B------:R-:W-:Y:S02]  /*7c40*/  SHF.R.U32.HI R43, RZ, 0x10, R47 ;  /* 0x00000010ff2b7819 */ /* 0x000fe4000001162f */
[----:B------:R-:W-:Y:S01]  /*7c50*/  LOP3.LUT R4, R4, 0xff0000, R31, 0xf8, !PT ;  /* 0x00ff000004047812 */ /* 0x000fe200078ef81f */
[----:B------:R-:W-:Y:S01]  /*7c60*/  HADD2.F32 R31, -RZ, R30.H0_H0 ;  /* 0x2000001eff1f7230 */ /* 0x000fe20000004100 */
[----:B------:R-:W-:Y:S01]  /*7c70*/  F2FP.F16.E4M3.UNPACK_B R37, R109.H1 ;  /* 0x0000006dff25723e */ /* 0x000fe200030006ff */
[----:B------:R-:W-:-:S02]  /*7c80*/  IMAD.U32 R41, R41, 0x10000, RZ ;  /* 0x0001000029297824 */ /* 0x000fc400078e00ff */
[-C--:B------:R-:W-:Y:S01]  /*7c90*/  FMUL.FTZ R42, R35, R6.reuse ;  /* 0x00000006232a7220 */ /* 0x080fe20000410000 */
[----:B------:R-:W-:Y:S02]  /*7ca0*/  IMAD.U32 R43, R43, 0x10000, RZ ;  /* 0x000100002b2b7824 */ /* 0x000fe400078e00ff */
[----:B------:R-:W-:Y:S01]  /*7cb0*/  FMUL.FTZ R44, R31, R6 ;  /* 0x000000061f2c7220 */ /* 0x000fe20000410000 */
[----:B------:R-:W-:Y:S01]  /*7cc0*/  HADD2.F32 R38, -RZ, R37.H0_H0 ;  /* 0x20000025ff267230 */ /* 0x000fe20000004100 */
[----:B------:R-:W-:Y:S02]  /*7cd0*/  LOP3.LUT R10, R10, 0xff0000, R41, 0xf8, !PT ;  /* 0x00ff00000a0a7812 */ /* 0x000fe400078ef829 */
[----:B------:R-:W-:Y:S01]  /*7ce0*/  LOP3.LUT R6, R40, 0xff0000, R43, 0xf8, !PT ;  /* 0x00ff000028067812 */ /* 0x000fe200078ef82b */
[----:B------:R-:W-:Y:S02]  /*7cf0*/  HADD2.F32 R40, -RZ, R39.H1_H1 ;  /* 0x30000027ff287230 */ /* 0x000fe40000004100 */
[-C--:B------:R-:W-:Y:S01]  /*7d00*/  FFMA.FTZ R44, R35, R38.reuse, R44 ;  /* 0x00000026232c7223 */ /* 0x080fe2000001002c */
[----:B------:R-:W-:Y:S01]  /*7d10*/  FFMA.FTZ R41, R31, R38, -R42 ;  /* 0x000000261f297223 */ /* 0x000fe2000001082a */
[----:B------:R-:W-:Y:S01]  /*7d20*/  HADD2.F32 R35, -RZ, R34.H1_H1 ;  /* 0x30000022ff237230 */ /* 0x000fe20000004100 */
[----:B------:R-:W-:Y:S01]  /*7d30*/  F2FP.F16.E4M3.UNPACK_B R106, R106 ;  /* 0x0000006aff6a723e */ /* 0x000fe200020006ff */
[----:B------:R-:W-:Y:S01]  /*7d40*/  HADD2.F32 R31, -RZ, R30.H1_H1 ;  /* 0x3000001eff1f7230 */ /* 0x000fe20000004100 */
[----:B------:R-:W-:Y:S01]  /*7d50*/  F2FP.F16.E4M3.UNPACK_B R33, R33 ;  /* 0x00000021ff21723e */ /* 0x000fe200020006ff */
[----:B------:R-:W-:Y:S01]  /*7d60*/  HADD2.F32 R38, -RZ, R37.H1_H1 ;  /* 0x30000025ff267230 */ /* 0x000fe20000004100 */
[----:B------:R-:W-:Y:S01]  /*7d70*/  F2FP.F16.E4M3.UNPACK_B R28, R28 ;  /* 0x0000001cff1c723e */ /* 0x000fe200020006ff */
[----:B------:R-:W-:Y:S01]  /*7d80*/  FMUL.FTZ R42, R35, R40 ;  /* 0x00000028232a7220 */ /* 0x000fe20000410000 */
[----:B------:R-:W-:Y:S01]  /*7d90*/  F2FP.F16.E4M3.UNPACK_B R109, R109 ;  /* 0x0000006dff6d723e */ /* 0x000fe200020006ff */
[----:B------:R-:W-:-:S02]  /*7da0*/  HADD2.F32 R37, -RZ, R106.H0_H0 ;  /* 0x2000006aff257230 */ /* 0x000fc40000004100 */
[C---:B------:R-:W-:Y:S01]  /*7db0*/  FMUL.FTZ R40, R31.reuse, R40 ;  /* 0x000000281f287220 */ /* 0x040fe20000410000 */
[----:B------:R-:W-:Y:S02]  /*7dc0*/  HADD2.F32 R34, -RZ, R33.H0_H0 ;  /* 0x20000021ff227230 */ /* 0x000fe40000004100 */
[-C--:B------:R-:W-:Y:S01]  /*7dd0*/  FFMA.FTZ R46, R31, R38.reuse, -R42 ;  /* 0x000000261f2e7223 */ /* 0x080fe2000001082a */
[----:B------:R-:W-:Y:S02]  /*7de0*/  HADD2.F32 R30, -RZ, R28.H0_H0 ;  /* 0x2000001cff1e7230 */ /* 0x000fe40000004100 */
[----:B------:R-:W-:Y:S01]  /*7df0*/  FFMA.FTZ R43, R35, R38, R40 ;  /* 0x00000026232b7223 */ /* 0x000fe20000010028 */
[----:B------:R-:W-:Y:S02]  /*7e00*/  HADD2.F32 R31, -RZ, R109.H0_H0 ;  /* 0x2000006dff1f7230 */ /* 0x000fe40000004100 */
        /* <DEDUP_REMOVED lines=8> */
[-C--:B------:R-:W-:Y:S01]  /*7e90*/  FMUL.FTZ R35, R33, R106.reuse ;  /* 0x0000006a21237220 */ /* 0x080fe20000410000 */
        /* <DEDUP_REMOVED lines=11> */
[--C-:B------:R-:W-:Y:S02]  /*7f50*/  HADD2.F32 R30, -RZ, R28.reuse.H0_H0 ;  /* 0x2000001cff1e7230 */ /* 0x100fe40000004100 */
[----:B------:R-:W-:Y:S01]  /*7f60*/  FMUL.FTZ R45, R34, R37 ;  /* 0x00000025222d7220 */ /* 0x000fe20000410000 */
[----:B------:R-:W-:Y:S01]  /*7f70*/  HADD2.F32 R33, -RZ, R35.H0_H0 ;  /* 0x20000023ff217230 */ /* 0x000fe20000004100 */
[----:B------:R-:W-:Y:S01]  /*7f80*/  F2FP.F16.E4M3.UNPACK_B R32, R32 ;  /* 0x00000020ff20723e */ /* 0x000fe200020006ff */
[----:B------:R-:W-:Y:S01]  /*7f90*/  HADD2.F32 R31, -RZ, R31.H1_H1 ;  /* 0x3000001fff1f7230 */ /* 0x000fe20000004100 */
[----:B------:R-:W-:Y:S01]  /*7fa0*/  F2FP.F16.E4M3.UNPACK_B R36, R36 ;  /* 0x00000024ff24723e */ /* 0x000fe200020006ff */
[----:B------:R-:W-:-:S02]  /*7fb0*/  HADD2.F32 R28, -RZ, R28.H1_H1 ;  /* 0x3000001cff1c7230 */ /* 0x000fc40000004100 */
[C---:B------:R-:W-:Y:S01]  /*7fc0*/  FFMA.FTZ R98, R30.reuse, R33, -R45 ;  /* 0x000000211e627223 */ /* 0x040fe2000001082d */
[----:B------:R-:W-:Y:S02]  /*7fd0*/  HADD2.F32 R35, -RZ, R35.H1_H1 ;  /* 0x30000023ff237230 */ /* 0x000fe40000004100 */
[CC--:B------:R-:W-:Y:S01]  /*7fe0*/  FMUL.FTZ R45, R31.reuse, R38.reuse ;  /* 0x000000261f2d7220 */ /* 0x0c0fe20000410000 */
[----:B------:R-:W-:Y:S01]  /*7ff0*/  FMUL.FTZ R37, R30, R37 ;  /* 0x000000251e257220 */ /* 0x000fe20000410000 */
[C---:B------:R-:W-:Y:S01]  /*8000*/  FMUL.FTZ R38, R28.reuse, R38 ;  /* 0x000000261c267220 */ /* 0x040fe20000410000 */
[----:B------:R-:W-:Y:S01]  /*8010*/  F2FP.F16.E4M3.UNPACK_B R108, R108 ;  /* 0x0000006cff6c723e */ /* 0x000fe200020006ff */
[-C--:B------:R-:W-:Y:S01]  /*8020*/  FFMA.FTZ R99, R28, R35.reuse, -R45 ;  /* 0x000000231c637223 */ /* 0x080fe2000001082d */
[----:B------:R-:W-:Y:S02]  /*8030*/  HADD2.F32 R28, -RZ, R32.H0_H0 ;  /* 0x20000020ff1c7230 */ /* 0x000fe40000004100 */
[----:B----4-:R-:W-:Y:S01]  /*8040*/  FFMA.FTZ R101, R31, R35, R38 ;  /* 0x000000231f657223 */ /* 0x010fe20000010026 */
[----:B------:R-:W-:-:S02]  /*8050*/  HADD2.F32 R35, -RZ, R107.H0_H0 ;  /* 0x2000006bff237230 */ /* 0x000fc40000004100 */
[----:B------:R-:W-:Y:S01]  /*8060*/  FFMA.FTZ R34, R34, R33, R37 ;  /* 0x0000002122227223 */ /* 0x000fe20000010025 */
[--C-:B------:R-:W-:Y:S01]  /*8070*/  HADD2.F32 R30, -RZ, R36.reuse.H0_H0 ;  /* 0x20000024ff1e7230 */ /* 0x100fe20000004100 */
[----:B------:R-:W-:Y:S01]  /*8080*/  F2FP.SATFINITE.E4M3.F32.PACK_AB_MERGE_C R99, R99, R98, RZ ;  /* 0x000000626363723e */ /* 0x000fe200048070ff */
[----:B------:R-:W-:Y:S02]  /*8090*/  HADD2.F32 R107, -RZ, R107.H1_H1 ;  /* 0x3000006bff6b7230 */ /* 0x000fe40000004100 */
[-C--:B------:R-:W-:Y:S01]  /*80a0*/  FMUL.FTZ R45, R28, R35.reuse ;  /* 0x000000231c2d7220 */ /* 0x080fe20000410000 */
[----:B------:R-:W-:Y:S02]  /*80b0*/  HADD2.F32 R36, -RZ, R36.H1_H1 ;  /* 0x30000024ff247230 */ /* 0x000fe40000004100 */
[----:B------:R-:W-:Y:S01]  /*80c0*/  FMUL.FTZ R37, R30, R35 ;  /* 0x000000231e257220 */ /* 0x000fe20000410000 */
[----:B------:R-:W-:Y:S01]  /*80d0*/  HADD2.F32 R31, -RZ, R108.H0_H0 ;  /* 0x2000006cff1f7230 */ /* 0x000fe20000004100 */
[----:B------:R-:W-:Y:S01]  /*80e0*/  F2FP.SATFINITE.E4M3.F32.PACK_AB_MERGE_C R101, R101, R34, RZ ;  /* 0x000000226565723e */ /* 0x000fe200048070ff */
[----:B------:R-:W-:-:S02]  /*80f0*/  HADD2.F32 R32, -RZ, R32.H1_H1 ;  /* 0x30000020ff207230 */ /* 0x000fc40000004100 */
[----:B------:R-:W-:Y:S01]  /*8100*/  FMUL.FTZ R47, R36, R107 ;  /* 0x0000006b242f7220 */ /* 0x000fe20000410000 */
[----:B------:R-:W-:Y:S02]  /*8110*/  HADD2.F32 R33, -RZ, R108.H1_H1 ;  /* 0x3000006cff217230 */ /* 0x000fe40000004100 */
[-C--:B------:R-:W-:Y:S01]  /*8120*/  FFMA.FTZ R35, R28, R31.reuse, -R37 ;  /* 0x0000001f1c237223 */ /* 0x080fe20000010825 */
[----:B------:R-:W-:Y:S01]  /*8130*/  FFMA.FTZ R45, R30, R31, R45 ;  /* 0x0000001f1e2d7223 */ /* 0x000fe2000001002d */
[C---:B------:R-:W-:Y:S01]  /*8140*/  FMUL.FTZ R107, R32.reuse, R107 ;  /* 0x0000006b206b7220 */ /* 0x040fe20000410000 */
[----:B------:R-:W-:Y:S01]  /*8150*/  F2FP.F16.E4M3.UNPACK_B R31, R9 ;  /* 0x00000009ff1f723e */ /* 0x000fe200020006ff */
[-C--:B------:R-:W-:Y:S01]  /*8160*/  FFMA.FTZ R30, R32, R33.reuse, -R47 ;  /* 0x00000021201e7223 */ /* 0x080fe2000001082f */
[----:B------:R-:W-:Y:S01]  /*8170*/  F2FP.F16.E4M3.UNPACK_B R34, R10 ;  /* 0x0000000aff22723e */ /* 0x000fe200020006ff */
[----:B------:R-:W-:Y:S01]  /*8180*/  FFMA.FTZ R36, R36, R33, R107 ;  /* 0x0000002124247223 */ /* 0x000fe2000001006b */
[----:B------:R-:W-:Y:S01]  /*8190*/  F2FP.F16.E4M3.UNPACK_B R28, R5 ;  /* 0x00000005ff1c723e */ /* 0x000fe200020006ff */
[--C-:B------:R-:W-:Y:S01]  /*81a0*/  HADD2.F32 R32, -RZ, R31.reuse.H0_H0 ;  /* 0x2000001fff207230 */ /* 0x100fe20000004100 */
[----:B------:R-:W-:Y:S01]  /*81b0*/  F2FP.SATFINITE.E4M3.F32.PACK_AB_MERGE_C R41, R46, R41, RZ ;  /* 0x000000292e29723e */ /* 0x000fe200048070ff */
        /* <DEDUP_REMOVED lines=8> */
[----:B------:R-:W-:Y:S02]  /*8240*/  HADD2.F32 R34, -RZ, R34.H1_H1 ;  /* 0x30000022ff227230 */ /* 0x000fe40000004100 */
[C---:B------:R-:W-:Y:S01]  /*8250*/  FMUL.FTZ R37, R30.reuse, R37 ;  /* 0x000000251e257220 */ /* 0x040fe20000410000 */
[----:B------:R-:W-:Y:S02]  /*8260*/  HADD2.F32 R28, -RZ, R28.H1_H1 ;  /* 0x3000001cff1c7230 */ /* 0x000fe40000004100 */
[-C--:B------:R-:W-:Y:S01]  /*8270*/  FFMA.FTZ R39, R30, R35.reuse, -R39 ;  /* 0x000000231e277223 */ /* 0x080fe20000010827 */
[----:B------:R-:W-:Y:S02]  /*8280*/  HADD2.F32 R33, -RZ, R33.H1_H1 ;  /* 0x30000021ff217230 */ /* 0x000fe40000004100 */
[----:B------:R-:W-:Y:S01]  /*8290*/  FFMA.FTZ R37, R32, R35, R37 ;  /* 0x0000002320257223 */ /* 0x000fe20000010025 */
[----:B------:R-:W-:Y:S01]  /*82a0*/  FMUL.FTZ R35, R31, R34 ;  /* 0x000000221f237220 */ /* 0x000fe20000410000 */
[----:B------:R-:W-:Y:S01]  /*82b0*/  F2FP.SATFINITE.E4M3.F32.PACK_AB_MERGE_C R43, R43, R44, RZ ;  /* 0x0000002c2b2b723e */ /* 0x000fe200048070ff */
[C---:B------:R-:W-:Y:S01]  /*82c0*/  FMUL.FTZ R34, R28.reuse, R34 ;  /* 0x000000221c227220 */ /* 0x040fe20000410000 */
[----:B------:R-:W-:Y:S01]  /*82d0*/  F2FP.F16.E4M3.UNPACK_B R30, R9.H1 ;  /* 0x00000009ff1e723e */ /* 0x000fe200030006ff */
[----:B------:R-:W-:Y:S01]  /*82e0*/  FFMA.FTZ R38, R28, R33, -R35 ;  /* 0x000000211c267223 */ /* 0x000fe20000010823 */
[----:B------:R-:W-:-:S02]  /*82f0*/  F2FP.F16.E4M3.UNPACK_B R28, R10.H1 ;  /* 0x0000000aff1c723e */ /* 0x000fc400030006ff */
[----:B------:R-:W-:Y:S01]  /*8300*/  F2FP.F16.E4M3.UNPACK_B R5, R5.H1 ;  /* 0x00000005ff05723e */ /* 0x000fe200030006ff */
[----:B------:R-:W-:Y:S01]  /*8310*/  HADD2.F32 R10, -RZ, R30.H0_H0 ;  /* 0x2000001eff0a7230 */ /* 0x000fe20000004100 */
[----:B------:R-:W-:Y:S01]  /*8320*/  F2FP.SATFINITE.E4M3.F32.PACK_AB_MERGE_C R109, R109, R40, R43 ;  /* 0x000000286d6d723e */ /* 0x000fe2000480702b */
[----:B------:R-:W-:Y:S01]  /*8330*/  FFMA.FTZ R40, R31, R33, R34 ;  /* 0x000000211f287223 */ /* 0x000fe20000010022 */
[----:B------:R-:W-:Y:S01]  /*8340*/  F2FP.F16.E4M3.UNPACK_B R8, R8.H1 ;  /* 0x00000008ff08723e */ /* 0x000fe200030006ff */
[----:B------:R-:W-:Y:S01]  /*8350*/  HADD2.F32 R31, -RZ, R28.H0_H0 ;  /* 0x2000001cff1f7230 */ /* 0x000fe20000004100 */
[----:B------:R-:W-:Y:S01]  /*8360*/  F2FP.SATFINITE.E4M3.F32.PACK_AB_MERGE_C R101, R36, R45, R101 ;  /* 0x0000002d2465723e */ /* 0x000fe20004807065 */
[----:B------:R-:W-:Y:S01]  /*8370*/  HADD2.F32 R9, -RZ, R5.H0_H0 ;  /* 0x20000005ff097230 */ /* 0x000fe20000004100 */
[----:B------:R-:W-:Y:S01]  /*8380*/  F2FP.F16.E4M3.UNPACK_B R33, R6 ;  /* 0x00000006ff21723e */ /* 0x000fe200020006ff */
[----:B------:R-:W-:Y:S02]  /*8390*/  HADD2.F32 R30, -RZ, R30.H1_H1 ;  /* 0x3000001eff1e7230 */ /* 0x000fe40000004100 */
[----:B------:R-:W-:Y:S01]  /*83a0*/  FMUL.FTZ R34, R10, R31 ;  /* 0x0000001f0a227220 */ /* 0x000fe20000410000 */
[----:B------:R-:W-:-:S02]  /*83b0*/  HADD2.F32 R32, -RZ, R28.H1_H1 ;  /* 0x3000001cff207230 */ /* 0x000fc40000004100 */
[C---:B------:R-:W-:Y:S01]  /*83c0*/  FMUL.FTZ R31, R9.reuse, R31 ;  /* 0x0000001f091f7220 */ /* 0x040fe20000410000 */
[--C-:B------:R-:W-:Y:S02]  /*83d0*/  HADD2.F32 R28, -RZ, R8.reuse.H0_H0 ;  /* 0x20000008ff1c7230 */ /* 0x100fe40000004100 */
[----:B------:R-:W-:Y:S02]  /*83e0*/  HADD2.F32 R5, -RZ, R5.H1_H1 ;  /* 0x30000005ff057230 */ /* 0x000fe40000004100 */
[----:B------:R-:W-:Y:S01]  /*83f0*/  FMUL.FTZ R36, R30, R32 ;  /* 0x000000201e247220 */ /* 0x000fe20000410000 */
[----:B------:R-:W-:Y:S02]  /*8400*/  HADD2.F32 R8, -RZ, R8.H1_H1 ;  /* 0x30000008ff087230 */ /* 0x000fe40000004100 */
[-C--:B------:R-:W-:Y:S01]  /*8410*/  FFMA.FTZ R42, R10, R28.reuse, R31 ;  /* 0x0000001c0a2a7223 */ /* 0x080fe2000001001f */
        /* <DEDUP_REMOVED lines=36> */
[-C--:B------:R-:W-:Y:S01]  /*8660*/  FMUL.FTZ R4, R10, R33.reuse ;  /* 0x000000210a047220 */ /* 0x080fe20000410000 */
[----:B------:R-:W-:Y:S02]  /*8670*/  HADD2.F32 R6, -RZ, R6.H1_H1 ;  /* 0x30000006ff067230 */ /* 0x000fe40000004100 */
[----:B------:R-:W-:Y:S01]  /*8680*/  FMUL.FTZ R33, R5, R33 ;  /* 0x0000002105217220 */ /* 0x000fe20000410000 */
[----:B------:R-:W-:Y:S01]  /*8690*/  FFMA.FTZ R35, R28, R31, R35 ;  /* 0x0000001f1c237223 */ /* 0x000fe20000010023 */
[-C--:B------:R-:W-:Y:S01]  /*86a0*/  FFMA.FTZ R7, R7, R30.reuse, -R8 ;  /* 0x0000001e07077223 */ /* 0x080fe20000010808 */
[----:B------:R-:W-:Y:S01]  /*86b0*/  FFMA.FTZ R34, R11, R30, R34 ;  /* 0x0000001e0b227223 */ /* 0x000fe20000010022 */
[-C--:B------:R-:W-:Y:S01]  /*86c0*/  FFMA.FTZ R4, R5, R6.reuse, -R4 ;  /* 0x0000000605047223 */ /* 0x080fe20000010804 */
[----:B------:R-:W-:Y:S01]  /*86d0*/  FFMA.FTZ R6, R10, R6, R33 ;  /* 0x000000060a067223 */ /* 0x000fe20000010021 */
[----:B------:R-:W-:Y:S01]  /*86e0*/  F2FP.SATFINITE.E4M3.F32.PACK_AB_MERGE_C R42, R43, R42, RZ ;  /* 0x0000002a2b2a723e */ /* 0x000fe200048070ff */
[----:B------:R-:W-:Y:S01]  /*86f0*/  IMAD.MOV.U32 R8, RZ, RZ, R109 ;  /* 0x000000ffff087224 */ /* 0x000fe200078e006d */
[----:B------:R-:W-:Y:S01]  /*8700*/  F2FP.SATFINITE.E4M3.F32.PACK_AB_MERGE_C R7, R7, R46, RZ ;  /* 0x0000002e0707723e */ /* 0x000fe200048070ff */
[----:B------:R-:W-:Y:S01]  /*8710*/  IMAD.MOV.U32 R10, RZ, RZ, R101 ;  /* 0x000000ffff0a7224 */ /* 0x000fe200078e0065 */
[----:B------:R-:W-:-:S02]  /*8720*/  F2FP.SATFINITE.E4M3.F32.PACK_AB_MERGE_C R34, R34, R47, RZ ;  /* 0x0000002f2222723e */ /* 0x000fc400048070ff */
[----:B------:R-:W-:Y:S02]  /*8730*/  F2FP.SATFINITE.E4M3.F32.PACK_AB_MERGE_C R7, R4, R45, R7 ;  /* 0x0000002d0407723e */ /* 0x000fe40004807007 */
[----:B------:R-:W-:Y:S01]  /*8740*/  F2FP.SATFINITE.E4M3.F32.PACK_AB_MERGE_C R11, R6, R35, R34 ;  /* 0x00000023060b723e */ /* 0x000fe20004807022 */
[----:B------:R-:W-:Y:S01]  /*8750*/  IMAD.MOV.U32 R6, RZ, RZ, R99 ;  /* 0x000000ffff067224 */ /* 0x000fe200078e0063 */
[----:B------:R-:W-:Y:S02]  /*8760*/  F2FP.SATFINITE.E4M3.F32.PACK_AB_MERGE_C R5, R38, R39, R41 ;  /* 0x000000272605723e */ /* 0x000fe40004807029 */
[----:B------:R-:W-:Y:S02]  /*8770*/  F2FP.SATFINITE.E4M3.F32.PACK_AB_MERGE_C R9, R40, R37, R42 ;  /* 0x000000252809723e */ /* 0x000fe4000480702a */
[----:B------:R-:W-:-:S07]  /*8780*/  MOV R4, R98 ;  /* 0x0000006200047202 */ /* 0x000fce0000000f00 */
.L_x_583:
[----:B------:R-:W-:Y:S05]  /*8790*/  BSYNC B1 ;  /* 0x0000000000017941 */ /* 0x000fea0003800000 */
.L_x_582:
[----:B0-----:R0:W-:Y:S01]  /*87a0*/  ST.E.128 desc[UR60][R12.64], R4 ;  /* 0x000000040c007985 */ /* 0x0011e2000c101d3c */
[----:B------:R-:W-:-:S13]  /*87b0*/  ISETP.GE.AND P2, PT, R15, R104, PT ;  /* 0x000000680f00720c */ /* 0x000fda0003f46270 */
[----:B------:R-:W-:Y:S05]  /*87c0*/  @P2 BRA `(.L_x_561) ;  /* 0x0000000400682947 */ /* 0x000fea0003800000 */
[----:B------:R-:W-:-:S04]  /*87d0*/  IADD3 R14, P2, R15, R14, RZ ;  /* 0x0000000e0f0e7210 */ /* 0x000fc80007f5e0ff */
[----:B------:R-:W-:-:S05]  /*87e0*/  LEA.HI.X.SX32 R15, R15, R29, 0x1, P2 ;  /* 0x0000001d0f0f7211 */ /* 0x000fca00010f0eff */
[----:B------:R0:W-:Y:S01]  /*87f0*/  ST.E.128 desc[UR60][R14.64], R8 ;  /* 0x000000080e007985 */ /* 0x0001e2000c101d3c */
[----:B------:R-:W-:Y:S05]  /*8800*/  BRA `(.L_x_561) ;  /* 0x0000000400587947 */ /* 0x000fea0003800000 */
.L_x_531:
[----:B------:R-:W-:-:S13]  /*8810*/  ISETP.NE.AND P5, PT, R198, 0x3, PT ;  /* 0x00000003c600780c */ /* 0x000fda0003fa5270 */
[----:B------:R-:W-:Y:S05]  /*8820*/  @!P5 BRA `(.L_x_584) ;  /* 0x000000000004d947 */ /* 0x000fea0003800000 */
[----:B------:R-:W-:Y:S01]  /*8830*/  BPT.TRAP 0x1 ;  /* 0x000000040000795c */ /* 0x000fe20000300000 */
.L_x_584:
[----:B------:R-:W-:Y:S01]  /*8840*/  LEA R88, R192, R18, 0x3 ;  /* 0x00000012c0587211 */ /* 0x000fe200078e18ff */
[----:B------:R-:W-:Y:S01]  /*8850*/  BSSY B1, `(.L_x_585) ;  /* 0x0000005000017945 */ /* 0x000fe20003800000 */
[----:B------:R-:W-:Y:S02]  /*8860*/  SHF.L.U32 R100, R196, 0x1f, RZ ;  /* 0x0000001fc4647819 */ /* 0x000fe400000006ff */
[----:B------:R-:W-:Y:S02]  /*8870*/  SHF.R.S32.HI R95, RZ, 0x1f, R94 ;  /* 0x0000001fff5f7819 */ /* 0x000fe4000001145e */
[----:B------:R-:W0:Y:S02]  /*8880*/  SYNCS.PHASECHK.TRANS64.TRYWAIT P2, [R88+URZ+0x22890], R100 ;  /* 0x02289064580075a7 */ /* 0x000e24000804017f */
[----:B0-----:R-:W-:Y:S05]  /*8890*/  @!P2 BRA `(.L_x_586) ;  /* 0x0000017800b4a947 */ /* 0x001fea0003800000 */
.L_x_844:
[----:B------:R-:W-:Y:S05]  /*88a0*/  BSYNC B1 ;  /* 0x0000000000017941 */ /* 0x000fea0003800000 */
.L_x_585:
[----:B------:R-:W-:Y:S01]  /*88b0*/  ULDC.64 UR4, c[0x0][0x300] ;  /* 0x0000c00000047ab9 */ /* 0x000fe20000000a00 */
[----:B-----5:R-:W-:Y:S01]  /*88c0*/  SHF.R.S32.HI R96, RZ, 0x1f, R93 ;  /* 0x0000001fff607819 */ /* 0x020fe2000001145d */
[----:B------:R-:W-:Y:S01]  /*88d0*/  IMAD R7, R95, UR4, RZ ;  /* 0x000000045f077c24 */ /* 0x000fe2000f8e02ff */
[----:B------:R-:W-:Y:S01]  /*88e0*/  ULDC.64 UR6, c[0x0][0x2e8] ;  /* 0x0000ba0000067ab9 */ /* 0x000fe20000000a00 */
[----:B------:R-:W-:-:S04]  /*88f0*/  IMAD.WIDE.U32 R4, R94, UR4, RZ ;  /* 0x000000045e047c25 */ /* 0x000fc8000f8e00ff */
[----:B------:R-:W-:Y:S01]  /*8900*/  IMAD R7, R94, UR5, R7 ;  /* 0x000000055e077c24 */ /* 0x000fe2000f8e0207 */
[----:B------:R-:W-:Y:S01]  /*8910*/  ULDC.64 UR4, c[0x0][0x310] ;  /* 0x0000c40000047ab9 */ /* 0x000fe20000000a00 */
[----:B------:R-:W-:Y:S02]  /*8920*/  IMAD R97, R2, -0xa0, R48 ;  /* 0xffffff6002617824 */ /* 0x000fe400078e0230 */
[----:B------:R-:W-:Y:S02]  /*8930*/  IMAD R6, R96, UR4, RZ ;  /* 0x0000000460067c24 */ /* 0x000fe4000f8e02ff */
[----:B------:R-:W-:Y:S01]  /*8940*/  IMAD.IADD R5, R5, 0x1, R7 ;  /* 0x0000000105057824 */ /* 0x000fe200078e0207 */
[----:B------:R-:W-:Y:S01]  /*8950*/  VIMNMX R97, R97, 0xa0, PT ;  /* 0x000000a061617848 */ /* 0x000fe20003fe0100 */
[C---:B------:R-:W-:Y:S02]  /*8960*/  IMAD R7, R93.reuse, UR5, R6 ;  /* 0x000000055d077c24 */ /* 0x040fe4000f8e0206 */
[----:B------:R-:W-:Y:S01]  /*8970*/  IMAD.WIDE.U32 R4, R93, UR4, R4 ;  /* 0x000000045d047c25 */ /* 0x000fe2000f8e0004 */
[----:B------:R-:W-:-:S03]  /*8980*/  ULDC.64 UR4, c[0x0][0x308] ;  /* 0x0000c20000047ab9 */ /* 0x000fc60000000a00 */
[----:B------:R-:W-:Y:S02]  /*8990*/  IMAD.IADD R5, R5, 0x1, R7 ;  /* 0x0000000105057824 */ /* 0x000fe400078e0207 */
[----:B------:R-:W-:Y:S02]  /*89a0*/  IMAD R7, R75, UR4, RZ ;  /* 0x000000044b077c24 */ /* 0x000fe4000f8e02ff */
[----:B------:R-:W-:Y:S01]  /*89b0*/  IMAD.WIDE.U32 R4, R170, UR4, R4 ;  /* 0x00000004aa047c25 */ /* 0x000fe2000f8e0004 */
[----:B------:R-:W-:-:S03]  /*89c0*/  UMOV UR4, 0xffffffff ;  /* 0xffffffff00047882 */ /* 0x000fc60000000000 */
[----:B------:R-:W-:Y:S01]  /*89d0*/  IMAD R7, R170, UR5, R7 ;  /* 0x00000005aa077c24 */ /* 0x000fe2000f8e0207 */
[----:B------:R-:W-:Y:S01]  /*89e0*/  IADD3 R8, P2, R4, UR6, RZ ;  /* 0x0000000604087c10 */ /* 0x000fe2000ff5e0ff */
[----:B------:R-:W-:-:S03]  /*89f0*/  IMAD.IADD R28, R97, 0x1, -R194 ;  /* 0x00000001611c7824 */ /* 0x000fc600078e0ac2 */
[----:B------:R-:W-:Y:S02]  /*8a00*/  IADD3.X R9, R5, UR7, R7, P2, !PT ;  /* 0x0000000705097c10 */ /* 0x000fe400097fe407 */
[----:B------:R-:W-:Y:S01]  /*8a10*/  ISETP.GE.AND P2, PT, R28, 0x1, PT ;  /* 0x000000011c00780c */ /* 0x000fe20003f46270 */
[----:B------:R-:W-:-:S12]  /*8a20*/  BRA.DIV UR4, `(.L_x_587) ;  /* 0x0000017a04647947 */ /* 0x000fd8000b800000 */
[----:B------:R1:W2:Y:S04]  /*8a30*/  SHFL.IDX PT, R4, R9, RZ, 0x1c1f ;  /* 0x001c1fff09047589 */ /* 0x0002a800000e0000 */
[----:B------:R1:W3:Y:S02]  /*8a40*/  SHFL.IDX PT, R14, R8, RZ, 0x1c1f ;  /* 0x001c1fff080e7589 */ /* 0x0002e400000e0000 */
.L_x_848:
[----:B------:R-:W-:Y:S04]  /*8a50*/  BSSY B1, `(.L_x_588) ;  /* 0x000000d000017945 */ /* 0x000fe80003800000 */
[----:B------:R-:W-:Y:S05]  /*8a60*/  @!P2 BRA `(.L_x_589) ;  /* 0x00000000002ca947 */ /* 0x000fea0003800000 */
[----:B------:R-:W-:Y:S02]  /*8a70*/  ULDC UR4, c[0x0][0x2f4] ;  /* 0x0000bd0000047ab9 */ /* 0x000fe40000000800 */
[----:B------:R-:W-:-:S13]  /*8a80*/  ISETP.GE.AND P2, PT, R16, UR4, PT ;  /* 0x0000000410007c0c */ /* 0x000fda000bf46270 */
[----:B---3--:R-:W-:-:S04]  /*8a90*/  @!P2 IADD3 R10, P3, R16, R14, RZ ;  /* 0x0000000e100aa210 */ /* 0x008fc80007f7e0ff */
[----:B--2---:R-:W-:Y:S02]  /*8aa0*/  @!P2 IADD3.X R11, R4, R17, RZ, P3, !PT ;  /* 0x00000011040ba210 */ /* 0x004fe40001ffe4ff */
[----:B------:R-:W-:-:S13]  /*8ab0*/  ISETP.GE.AND P3, PT, R19, UR4, PT ;  /* 0x0000000413007c0c */ /* 0x000fda000bf66270 */
[----:B------:R-:W-:-:S05]  /*8ac0*/  @!P3 IADD3 R14, P4, R19, R14, RZ ;  /* 0x0000000e130eb210 */ /* 0x000fca0007f9e0ff */
[----:B------:R-:W-:Y:S02]  /*8ad0*/  @!P3 IMAD.X R15, R4, 0x1, R193, P4 ;  /* 0x00000001040fb824 */ /* 0x000fe400020e06c1 */
[----:B------:R-:W2:Y:S04]  /*8ae0*/  @!P2 LDS.128 R4, [R92+0x18400] ;  /* 0x018400005c04a984 */ /* 0x000ea80000000c00 */
[----:B--2---:R-:W-:Y:S04]  /*8af0*/  @!P2 ST.E.128 desc[UR60][R10.64], R4 ;  /* 0x000000040a00a985 */ /* 0x004fe8000c101d3c */
[----:B------:R-:W2:Y:S04]  /*8b00*/  @!P3 LDS.128 R4, [R91+0x18400] ;  /* 0x018400005b04b984 */ /* 0x000ea80000000c00 */
[----:B--2---:R4:W-:Y:S02]  /*8b10*/  @!P3 ST.E.128 desc[UR60][R14.64], R4 ;  /* 0x000000040e00b985 */ /* 0x0049e4000c101d3c */
.L_x_589:
[----:B------:R-:W-:Y:S05]  /*8b20*/  BSYNC B1 ;  /* 0x0000000000017941 */ /* 0x000fea0003800000 */
.L_x_588:
[----:B------:R-:W-:-:S03]  /*8b30*/  UMOV UR4, 0xffffffff ;  /* 0xffffffff00047882 */ /* 0x000fc60000000000 */
[----:B------:R-:W-:Y:S05]  /*8b40*/  BRA.DIV UR4, `(.L_x_590) ;  /* 0x0000017a04647947 */ /* 0x000fea000b800000 */
[----:B--2-4-:R2:W4:Y:S04]  /*8b50*/  SHFL.IDX PT, R4, R9, 0x1, 0x1c1f ;  /* 0x003c1f0009047f89 */ /* 0x01452800000e0000 */
[----:B---3--:R2:W3:Y:S02]  /*8b60*/  SHFL.IDX PT, R14, R8, 0x1, 0x1c1f ;  /* 0x003c1f00080e7f89 */ /* 0x0084e400000e0000 */
.L_x_852:
[----:B------:R-:W-:Y:S01]  /*8b70*/  ISETP.GE.AND P2, PT, R28, 0x41, PT ;  /* 0x000000411c00780c */ /* 0x000fe20003f46270 */
[----:B------:R-:W-:-:S12]  /*8b80*/  BSSY B1, `(.L_x_591) ;  /* 0x000000d000017945 */ /* 0x000fd80003800000 */
[----:B------:R-:W-:Y:S05]  /*8b90*/  @!P2 BRA `(.L_x_592) ;  /* 0x00000000002ca947 */ /* 0x000fea0003800000 */
[----:B------:R-:W-:Y:S02]  /*8ba0*/  ULDC UR4, c[0x0][0x2f4] ;  /* 0x0000bd0000047ab9 */ /* 0x000fe40000000800 */
[----:B------:R-:W-:-:S13]  /*8bb0*/  ISETP.GE.AND P2, PT, R16, UR4, PT ;  /* 0x0000000410007c0c */ /* 0x000fda000bf46270 */
[----:B---3--:R-:W-:-:S05]  /*8bc0*/  @!P2 IADD3 R10, P3, R16, R14, RZ ;  /* 0x0000000e100aa210 */ /* 0x008fca0007f7e0ff */
[----:B----4-:R-:W-:Y:S01]  /*8bd0*/  @!P2 IMAD.X R11, R4, 0x1, R17, P3 ;  /* 0x00000001040ba824 */ /* 0x010fe200018e0611 */
[----:B------:R-:W-:-:S13]  /*8be0*/  ISETP.GE.AND P3, PT, R19, UR4, PT ;  /* 0x0000000413007c0c */ /* 0x000fda000bf66270 */
[----:B------:R-:W-:-:S05]  /*8bf0*/  @!P3 IADD3 R14, P4, R19, R14, RZ ;  /* 0x0000000e130eb210 */ /* 0x000fca0007f9e0ff */
[----:B------:R-:W-:Y:S02]  /*8c00*/  @!P3 IMAD.X R15, R4, 0x1, R193, P4 ;  /* 0x00000001040fb824 */ /* 0x000fe400020e06c1 */
[----:B------:R-:W3:Y:S04]  /*8c10*/  @!P2 LDS.128 R4, [R92+0x1a400] ;  /* 0x01a400005c04a984 */ /* 0x000ee80000000c00 */
[----:B---3--:R-:W-:Y:S04]  /*8c20*/  @!P2 ST.E.128 desc[UR60][R10.64], R4 ;  /* 0x000000040a00a985 */ /* 0x008fe8000c101d3c */
[----:B------:R-:W3:Y:S04]  /*8c30*/  @!P3 LDS.128 R4, [R91+0x1a400] ;  /* 0x01a400005b04b984 */ /* 0x000ee80000000c00 */
[----:B---3--:R3:W-:Y:S02]  /*8c40*/  @!P3 ST.E.128 desc[UR60][R14.64], R4 ;  /* 0x000000040e00b985 */ /* 0x0087e4000c101d3c */
.L_x_592:
[----:B------:R-:W-:Y:S05]  /*8c50*/  BSYNC B1 ;  /* 0x0000000000017941 */ /* 0x000fea0003800000 */
.L_x_591:
[----:B------:R-:W-:-:S03]  /*8c60*/  UMOV UR4, 0xffffffff ;  /* 0xffffffff00047882 */ /* 0x000fc60000000000 */
[----:B------:R-:W-:Y:S05]  /*8c70*/  BRA.DIV UR4, `(.L_x_593) ;  /* 0x0000017a04607947 */ /* 0x000fea000b800000 */
[----:B---34-:R3:W4:Y:S04]  /*8c80*/  SHFL.IDX PT, R4, R9, 0x2, 0x1c1f ;  /* 0x005c1f0009047f89 */ /* 0x01872800000e0000 */
[----:B------:R3:W0:Y:S02]  /*8c90*/  SHFL.IDX PT, R14, R8, 0x2, 0x1c1f ;  /* 0x005c1f00080e7f89 */ /* 0x00062400000e0000 */
.L_x_856:
[----:B------:R-:W-:-:S13]  /*8ca0*/  ISETP.GE.AND P2, PT, R28, 0x81, PT ;  /* 0x000000811c00780c */ /* 0x000fda0003f46270 */
[----:B------:R-:W-:Y:S05]  /*8cb0*/  @!P2 BRA `(.L_x_561) ;  /* 0x00000000002ca947 */ /* 0x000fea0003800000 */
[----:B------:R-:W-:Y:S02]  /*8cc0*/  ULDC UR4, c[0x0][0x2f4] ;  /* 0x0000bd0000047ab9 */ /* 0x000fe40000000800 */
[----:B------:R-:W-:-:S13]  /*8cd0*/  ISETP.GE.AND P2, PT, R16, UR4, PT ;  /* 0x0000000410007c0c */ /* 0x000fda000bf46270 */
[----:B0123--:R-:W-:-:S04]  /*8ce0*/  @!P2 IADD3 R8, P3, R16, R14, RZ ;  /* 0x0000000e1008a210 */ /* 0x00ffc80007f7e0ff */
[----:B----4-:R-:W-:Y:S02]  /*8cf0*/  @!P2 IADD3.X R9, R4, R17, RZ, P3, !PT ;  /* 0x000000110409a210 */ /* 0x010fe40001ffe4ff */
[----:B------:R-:W-:-:S13]  /*8d00*/  ISETP.GE.AND P3, PT, R19, UR4, PT ;  /* 0x0000000413007c0c */ /* 0x000fda000bf66270 */
[----:B------:R-:W-:-:S05]  /*8d10*/  @!P3 IADD3 R14, P4, R19, R14, RZ ;  /* 0x0000000e130eb210 */ /* 0x000fca0007f9e0ff */
[----:B------:R-:W-:Y:S02]  /*8d20*/  @!P3 IMAD.X R15, R4, 0x1, R193, P4 ;  /* 0x00000001040fb824 */ /* 0x000fe400020e06c1 */
[----:B------:R-:W0:Y:S04]  /*8d30*/  @!P2 LDS.128 R4, [R92+0x1c400] ;  /* 0x01c400005c04a984 */ /* 0x000e280000000c00 */
[----:B0-----:R-:W-:Y:S04]  /*8d40*/  @!P2 ST.E.128 desc[UR60][R8.64], R4 ;  /* 0x000000040800a985 */ /* 0x001fe8000c101d3c */
[----:B------:R-:W0:Y:S04]  /*8d50*/  @!P3 LDS.128 R4, [R91+0x1c400] ;  /* 0x01c400005b04b984 */ /* 0x000e280000000c00 */
[----:B0-----:R0:W-:Y:S02]  /*8d60*/  @!P3 ST.E.128 desc[UR60][R14.64], R4 ;  /* 0x000000040e00b985 */ /* 0x0011e4000c101d3c */
.L_x_561:
[----:B------:R-:W-:Y:S05]  /*8d70*/  BSYNC B0 ;  /* 0x0000000000007941 */ /* 0x000fea0003800000 */
.L_x_530:
[----:B0-2-4-:R-:W0:Y:S01]  /*8d80*/  S2R R4, SR_TID.X ;  /* 0x0000000000047919 */ /* 0x015e220000002100 */
[----:B------:R-:W-:Y:S01]  /*8d90*/  @!PT LDS RZ, [RZ] ;  /* 0x00000000fffff984 */ /* 0x000fe20000000800 */
[----:B------:R-:W-:Y:S01]  /*8da0*/  @!PT LDS RZ, [RZ] ;  /* 0x00000000fffff984 */ /* 0x000fe20000000800 */
[----:B------:R-:W-:Y:S01]  /*8db0*/  @!PT LDS RZ, [RZ] ;  /* 0x00000000fffff984 */ /* 0x000fe20000000800 */
[----:B------:R-:W-:Y:S01]  /*8dc0*/  @!PT LDS RZ, [RZ] ;  /* 0x00000000fffff984 */ /* 0x000fe20000000800 */
[----:B------:R2:W-:Y:S06]  /*8dd0*/  MEMBAR.ALL.CTA ;  /* 0x0000000000007992 */ /* 0x0005ec0000008000 */
[----:B--2---:R-:W2:Y:S01]  /*8de0*/  FENCE.VIEW.ASYNC.S ;  /* 0x00000000000073c6 */ /* 0x004ea20000000000 */
[----:B------:R-:W-:Y:S05]  /*8df0*/  WARPSYNC.ALL ;  /* 0x0000000000007948 */ /* 0x000fea0003800000 */
[----:B------:R-:W-:Y:S01]  /*8e00*/  BSSY B0, `(.L_x_594) ;  /* 0x0000008000007945 */ /* 0x000fe20003800000 */
[----:B--2---:R2:W-:Y:S01]  /*8e10*/  BAR.SYNC.DEFER_BLOCKING R74, 0x80 ;  /* 0x0002004a0000751d */ /* 0x0045e20000010000 */
[----:B0-----:R-:W-:-:S13]  /*8e20*/  LOP3.LUT P2, RZ, R4, 0x7f, RZ, 0xc0, !PT ;  /* 0x0000007f04ff7812 */ /* 0x001fda000784c0ff */
[----:B------:R-:W-:-:S05]  /*8e30*/  @!P2 VIADD R4, R88, 0x228a0 ;  /* 0x000228a05804a836 */ /* 0x000fca0000000000 */
[----:B------:R-:W-:-:S04]  /*8e40*/  @!P2 PRMT R4, RZ, 0x654, R4 ;  /* 0x00000654ff04a816 */ /* 0x000fc80000000004 */
[----:B------:R2:W-:Y:S01]  /*8e50*/  @!P2 SYNCS.ARRIVE.TRANS64.RED.A1T0 RZ, [R4+URZ], RZ ;  /* 0x000000ff04ffa9a7 */ /* 0x0005e2000810043f */
[----:B------:R-:W-:Y:S05]  /*8e60*/  @!P5 BRA `(.L_x_595) ;  /* 0x000000000004d947 */ /* 0x000fea0003800000 */
[----:B------:R-:W-:Y:S01]  /*8e70*/  BPT.TRAP 0x1 ;  /* 0x000000040000795c */ /* 0x000fe20000300000 */
.L_x_595:
[----:B------:R-:W-:Y:S05]  /*8e80*/  BSYNC B0 ;  /* 0x0000000000007941 */ /* 0x000fea0003800000 */
.L_x_594:
[----:B------:R-:W0:Y:S01]  /*8e90*/  SYNCS.PHASECHK.TRANS64.TRYWAIT P3, [R88+URZ+0x228b0], R100 ;  /* 0x0228b064580075a7 */ /* 0x000e22000806017f */
[----:B------:R-:W-:Y:S04]  /*8ea0*/  BSSY B0, `(.L_x_596) ;  /* 0x0000002000007945 */ /* 0x000fe80003800000 */
[----:B0-----:R-:W-:Y:S05]  /*8eb0*/  @!P3 BRA `(.L_x_597) ;  /* 0x000001780018b947 */ /* 0x001fea0003800000 */
.L_x_857:
[----:B------:R-:W-:Y:S05]  /*8ec0*/  BSYNC B0 ;  /* 0x0000000000007941 */ /* 0x000fea0003800000 */
.L_x_596:
[----:B------:R-:W-:Y:S01]  /*8ed0*/  ULDC.64 UR4, c[0x0][0x328] ;  /* 0x0000ca0000047ab9 */ /* 0x000fe20000000a00 */
[----:B------:R-:W-:Y:S01]  /*8ee0*/  ULDC.64 UR6, c[0x0][0x318] ;  /* 0x0000c60000067ab9 */ /* 0x000fe20000000a00 */
[----:B------:R-:W-:Y:S01]  /*8ef0*/  IMAD R95, R95, UR4, RZ ;  /* 0x000000045f5f7c24 */ /* 0x000fe2000f8e02ff */
[----:B------:R-:W-:Y:S01]  /*8f00*/  BSSY B0, `(.L_x_598) ;  /* 0x000001f000007945 */ /* 0x000fe20003800000 */
[----:B--2---:R-:W-:-:S04]  /*8f10*/  IMAD.WIDE.U32 R4, R94, UR4, RZ ;  /* 0x000000045e047c25 */ /* 0x004fc8000f8e00ff */
[----:B------:R-:W-:Y:S01]  /*8f20*/  IMAD R95, R94, UR5, R95 ;  /* 0x000000055e5f7c24 */ /* 0x000fe2000f8e025f */
[----:B------:R-:W-:Y:S01]  /*8f30*/  ULDC.64 UR4, c[0x0][0x338] ;  /* 0x0000ce0000047ab9 */ /* 0x000fe20000000a00 */
[----:B------:R-:W-:Y:S02]  /*8f40*/  IMAD.IADD R97, R97, 0x1, -R194 ;  /* 0x0000000161617824 */ /* 0x000fe400078e0ac2 */
[----:B------:R-:W-:Y:S02]  /*8f50*/  IMAD R96, R96, UR4, RZ ;  /* 0x0000000460607c24 */ /* 0x000fe4000f8e02ff */
[----:B------:R-:W-:Y:S02]  /*8f60*/  IMAD.IADD R5, R5, 0x1, R95 ;  /* 0x0000000105057824 */ /* 0x000fe400078e025f */
[C---:B------:R-:W-:Y:S02]  /*8f70*/  IMAD R7, R93.reuse, UR5, R96 ;  /* 0x000000055d077c24 */ /* 0x040fe4000f8e0260 */
[----:B------:R-:W-:Y:S01]  /*8f80*/  IMAD.WIDE.U32 R4, R93, UR4, R4 ;  /* 0x000000045d047c25 */ /* 0x000fe2000f8e0004 */
[----:B------:R-:W-:-:S04]  /*8f90*/  ULDC.64 UR4, c[0x0][0x330] ;  /* 0x0000cc0000047ab9 */ /* 0x000fc80000000a00 */
[----:B------:R-:W-:Y:S01]  /*8fa0*/  IADD3 R5, R5, R7, RZ ;  /* 0x0000000705057210 */ /* 0x000fe20007ffe0ff */
[----:B------:R-:W-:Y:S02]  /*8fb0*/  IMAD R7, R75, UR4, RZ ;  /* 0x000000044b077c24 */ /* 0x000fe4000f8e02ff */
[----:B------:R-:W-:-:S04]  /*8fc0*/  IMAD.WIDE.U32 R4, R170, UR4, R4 ;  /* 0x00000004aa047c25 */ /* 0x000fc8000f8e0004 */
[----:B------:R-:W-:Y:S01]  /*8fd0*/  IMAD R7, R170, UR5, R7 ;  /* 0x00000005aa077c24 */ /* 0x000fe2000f8e0207 */
[----:B------:R-:W-:-:S04]  /*8fe0*/  IADD3 R12, P3, R4, UR6, RZ ;  /* 0x00000006040c7c10 */ /* 0x000fc8000ff7e0ff */
[----:B------:R-:W-:Y:S01]  /*8ff0*/  IADD3.X R13, R5, UR7, R7, P3, !PT ;  /* 0x00000007050d7c10 */ /* 0x000fe20009ffe407 */
[----:B------:R2:W4:Y:S01]  /*9000*/  SHFL.IDX PT, R10, R12, RZ, 0x1c1f ;  /* 0x001c1fff0c0a7589 */ /* 0x00052200000e0000 */
[----:B------:R-:W-:-:S03]  /*9010*/  ISETP.GE.AND P3, PT, R97, 0x1, PT ;  /* 0x000000016100780c */ /* 0x000fc60003f66270 */
[----:B------:R2:W0:Y:S10]  /*9020*/  SHFL.IDX PT, R4, R13, RZ, 0x1c1f ;  /* 0x001c1fff0d047589 */ /* 0x00043400000e0000 */
[----:B--2---:R-:W-:Y:S05]  /*9030*/  @!P3 BRA `(.L_x_599) ;  /* 0x00000000002cb947 */ /* 0x004fea0003800000 */
[----:B------:R-:W-:Y:S02]  /*9040*/  ULDC UR4, c[0x0][0x2f4] ;  /* 0x0000bd0000047ab9 */ /* 0x000fe40000000800 */
[----:B------:R-:W-:-:S13]  /*9050*/  ISETP.GE.AND P3, PT, R16, UR4, PT ;  /* 0x0000000410007c0c */ /* 0x000fda000bf66270 */
[----:B-1-34-:R-:W-:-:S05]  /*9060*/  @!P3 IADD3 R8, P4, R16, R10, RZ ;  /* 0x0000000a1008b210 */ /* 0x01afca0007f9e0ff */
[----:B0-----:R-:W-:Y:S01]  /*9070*/  @!P3 IMAD.X R9, R4, 0x1, R17, P4 ;  /* 0x000000010409b824 */ /* 0x001fe200020e0611 */
[----:B------:R-:W-:-:S13]  /*9080*/  ISETP.GE.AND P4, PT, R19, UR4, PT ;  /* 0x0000000413007c0c */ /* 0x000fda000bf86270 */
[----:B------:R-:W-:-:S05]  /*9090*/  @!P4 IADD3 R10, P5, R19, R10, RZ ;  /* 0x0000000a130ac210 */ /* 0x000fca0007fbe0ff */
[----:B------:R-:W-:Y:S02]  /*90a0*/  @!P4 IMAD.X R11, R4, 0x1, R193, P5 ;  /* 0x00000001040bc824 */ /* 0x000fe400028e06c1 */
[----:B------:R-:W0:Y:S04]  /*90b0*/  @!P3 LDS.128 R4, [R92+0xa400] ;  /* 0x00a400005c04b984 */ /* 0x000e280000000c00 */
[----:B0-----:R-:W-:Y:S04]  /*90c0*/  @!P3 ST.E.128 desc[UR60][R8.64], R4 ;  /* 0x000000040800b985 */ /* 0x001fe8000c101d3c */
[----:B------:R-:W0:Y:S04]  /*90d0*/  @!P4 LDS.128 R4, [R91+0xa400] ;  /* 0x00a400005b04c984 */ /* 0x000e280000000c00 */
[----:B0-----:R2:W-:Y:S02]  /*90e0*/  @!P4 ST.E.128 desc[UR60][R10.64], R4 ;  /* 0x000000040a00c985 */ /* 0x0015e4000c101d3c */
.L_x_599:
[----:B------:R-:W-:Y:S05]  /*90f0*/  BSYNC B0 ;  /* 0x0000000000007941 */ /* 0x000fea0003800000 */
.L_x_598:
[----:B------:R-:W-:Y:S01]  /*9100*/  ISETP.GE.AND P3, PT, R97, 0x41, PT ;  /* 0x000000416100780c */ /* 0x000fe20003f66270 */
[----:B0-2---:R0:W2:Y:S01]  /*9110*/  SHFL.IDX PT, R4, R13, 0x1, 0x1c1f ;  /* 0x003c1f000d047f89 */ /* 0x0050a200000e0000 */
[----:B------:R-:W-:Y:S03]  /*9120*/  BSSY B0, `(.L_x_600) ;  /* 0x000000e000007945 */ /* 0x000fe60003800000 */
[----:B----4-:R0:W4:Y:S08]  /*9130*/  SHFL.IDX PT, R10, R12, 0x1, 0x1c1f ;  /* 0x003c1f000c0a7f89 */ /* 0x01013000000e0000 */
[----:B0-----:R-:W-:Y:S05]  /*9140*/  @!P3 BRA `(.L_x_601) ;  /* 0x00000000002cb947 */ /* 0x001fea0003800000 */
[----:B------:R-:W-:Y:S02]  /*9150*/  ULDC UR4, c[0x0][0x2f4] ;  /* 0x0000bd0000047ab9 */ /* 0x000fe40000000800 */
[----:B------:R-:W-:-:S13]  /*9160*/  ISETP.GE.AND P3, PT, R16, UR4, PT ;  /* 0x0000000410007c0c */ /* 0x000fda000bf66270 */
[----:B-1-34-:R-:W-:-:S04]  /*9170*/  @!P3 IADD3 R8, P4, R16, R10, RZ ;  /* 0x0000000a1008b210 */ /* 0x01afc80007f9e0ff */
[----:B--2---:R-:W-:Y:S02]  /*9180*/  @!P3 IADD3.X R9, R4, R17, RZ, P4, !PT ;  /* 0x000000110409b210 */ /* 0x004fe400027fe4ff */
[----:B------:R-:W-:-:S13]  /*9190*/  ISETP.GE.AND P4, PT, R19, UR4, PT ;  /* 0x0000000413007c0c */ /* 0x000fda000bf86270 */
[----:B------:R-:W-:-:S05]  /*91a0*/  @!P4 IADD3 R10, P5, R19, R10, RZ ;  /* 0x0000000a130ac210 */ /* 0x000fca0007fbe0ff */
[----:B------:R-:W-:Y:S02]  /*91b0*/  @!P4 IMAD.X R11, R4, 0x1, R193, P5 ;  /* 0x00000001040bc824 */ /* 0x000fe400028e06c1 */
[----:B------:R-:W0:Y:S04]  /*91c0*/  @!P3 LDS.128 R4, [R92+0xc400] ;  /* 0x00c400005c04b984 */ /* 0x000e280000000c00 */
[----:B0-----:R-:W-:Y:S04]  /*91d0*/  @!P3 ST.E.128 desc[UR60][R8.64], R4 ;  /* 0x000000040800b985 */ /* 0x001fe8000c101d3c */
[----:B------:R-:W0:Y:S04]  /*91e0*/  @!P4 LDS.128 R4, [R91+0xc400] ;  /* 0x00c400005b04c984 */ /* 0x000e280000000c00 */
[----:B0-----:R0:W-:Y:S02]  /*91f0*/  @!P4 ST.E.128 desc[UR60][R10.64], R4 ;  /* 0x000000040a00c985 */ /* 0x0011e4000c101d3c */
.L_x_601:
[----:B------:R-:W-:Y:S05]  /*9200*/  BSYNC B0 ;  /* 0x0000000000007941 */ /* 0x000fea0003800000 */
.L_x_600:
[----:B------:R-:W-:Y:S01]  /*9210*/  ISETP.GE.AND P3, PT, R97, 0x81, PT ;  /* 0x000000816100780c */ /* 0x000fe20003f66270 */
[----:B------:R-:W1:Y:S01]  /*9220*/  SHFL.IDX PT, R13, R13, 0x2, 0x1c1f ;  /* 0x005c1f000d0d7f89 */ /* 0x000e6200000e0000 */
[----:B------:R-:W-:Y:S03]  /*9230*/  BSSY B0, `(.L_x_602) ;  /* 0x000000e000007945 */ /* 0x000fe60003800000 */
[----:B0---4-:R0:W4:Y:S08]  /*9240*/  SHFL.IDX PT, R10, R12, 0x2, 0x1c1f ;  /* 0x005c1f000c0a7f89 */ /* 0x01113000000e0000 */
[----:B0-----:R-:W-:Y:S05]  /*9250*/  @!P3 BRA `(.L_x_603) ;  /* 0x00000000002cb947 */ /* 0x001fea0003800000 */
[----:B------:R-:W-:Y:S02]  /*9260*/  ULDC UR4, c[0x0][0x2f4] ;  /* 0x0000bd0000047ab9 */ /* 0x000fe40000000800 */
[----:B------:R-:W-:-:S13]  /*9270*/  ISETP.GE.AND P3, PT, R16, UR4, PT ;  /* 0x0000000410007c0c */ /* 0x000fda000bf66270 */
[----:B--2---:R-:W0:Y:S01]  /*9280*/  @!P3 LDS.128 R4, [R92+0xe400] ;  /* 0x00e400005c04b984 */ /* 0x004e220000000c00 */
[----:B-1-34-:R-:W-:-:S05]  /*9290*/  @!P3 IADD3 R8, P4, R16, R10, RZ ;  /* 0x0000000a1008b210 */ /* 0x01afca0007f9e0ff */
[----:B------:R-:W-:Y:S01]  /*92a0*/  @!P3 IMAD.X R9, R13, 0x1, R17, P4 ;  /* 0x000000010d09b824 */ /* 0x000fe200020e0611 */
[----:B------:R-:W-:-:S13]  /*92b0*/  ISETP.GE.AND P4, PT, R19, UR4, PT ;  /* 0x0000000413007c0c */ /* 0x000fda000bf86270 */
[----:B------:R-:W-:-:S05]  /*92c0*/  @!P4 IADD3 R10, P5, R19, R10, RZ ;  /* 0x0000000a130ac210 */ /* 0x000fca0007fbe0ff */
[----:B------:R-:W-:Y:S01]  /*92d0*/  @!P4 IMAD.X R11, R13, 0x1, R193, P5 ;  /* 0x000000010d0bc824 */ /* 0x000fe200028e06c1 */
[----:B0-----:R-:W-:Y:S04]  /*92e0*/  @!P3 ST.E.128 desc[UR60][R8.64], R4 ;  /* 0x000000040800b985 */ /* 0x001fe8000c101d3c */
[----:B------:R-:W0:Y:S04]  /*92f0*/  @!P4 LDS.128 R4, [R91+0xe400] ;  /* 0x00e400005b04c984 */ /* 0x000e280000000c00 */
[----:B0-----:R0:W-:Y:S02]  /*9300*/  @!P4 ST.E.128 desc[UR60][R10.64], R4 ;  /* 0x000000040a00c985 */ /* 0x0011e4000c101d3c */
.L_x_603:
[----:B------:R-:W-:Y:S05]  /*9310*/  BSYNC B0 ;  /* 0x0000000000007941 */ /* 0x000fea0003800000 */
.L_x_602:
[----:B------:R-:W-:Y:S01]  /*9320*/  @!PT LDS RZ, [RZ] ;  /* 0x00000000fffff984 */ /* 0x000fe20000000800 */
[----:B------:R-:W-:Y:S01]  /*9330*/  @!PT LDS RZ, [RZ] ;  /* 0x00000000fffff984 */ /* 0x000fe20000000800 */
[----:B------:R-:W-:Y:S01]  /*9340*/  @!PT LDS RZ, [RZ] ;  /* 0x00000000fffff984 */ /* 0x000fe20000000800 */
[----:B------:R-:W-:Y:S01]  /*9350*/  @!PT LDS RZ, [RZ] ;  /* 0x00000000fffff984 */ /* 0x000fe20000000800 */
[----:B------:R5:W-:Y:S06]  /*9360*/  MEMBAR.ALL.CTA ;  /* 0x0000000000007992 */ /* 0x000bec0000008000 */
[----:B-----5:R-:W5:Y:S01]  /*9370*/  FENCE.VIEW.ASYNC.S ;  /* 0x00000000000073c6 */ /* 0x020f620000000000 */
[----:B-1-3--:R-:W-:Y:S01]  /*9380*/  @!P2 IADD3 R88, R88, 0x228c0, RZ ;  /* 0x000228c05858a810 */ /* 0x00afe20007ffe0ff */
[----:B------:R-:W-:Y:S01]  /*9390*/  VIADD R192, R192, 0x1 ;  /* 0x00000001c0c07836 */ /* 0x000fe20000000000 */
[----:B-----5:R1:W-:Y:S01]  /*93a0*/  BAR.SYNC.DEFER_BLOCKING R74, 0x80 ;  /* 0x0002004a0000751d */ /* 0x0203e20000010000 */
[----:B------:R-:W-:-:S02]  /*93b0*/  ISETP.NE.AND P3, PT, R90, RZ, PT ;  /* 0x000000ff5a00720c */ /* 0x000fc40003f65270 */
[----:B------:R-:W-:-:S04]  /*93c0*/  @!P2 PRMT R88, RZ, 0x654, R88 ;  /* 0x00000654ff58a816 */ /* 0x000fc80000000058 */
[----:B------:R1:W-:Y:S01]  /*93d0*/  @!P2 SYNCS.ARRIVE.TRANS64.RED.A1T0 RZ, [R88+URZ], RZ ;  /* 0x000000ff58ffa9a7 */ /* 0x0003e2000810043f */
[----:B------:R-:W-:-:S04]  /*93e0*/  ISETP.NE.AND P2, PT, R192, 0x2, PT ;  /* 0x00000002c000780c */ /* 0x000fc80003f45270 */
[----:B0-----:R-:W-:Y:S02]  /*93f0*/  SEL R5, RZ, 0x1, P2 ;  /* 0x00000001ff057807 */ /* 0x001fe40001000000 */
[----:B------:R-:W-:Y:S02]  /*9400*/  SEL R192, R192, RZ, P2 ;  /* 0x000000ffc0c07207 */ /* 0x000fe40001000000 */
[----:B------:R-:W-:Y:S01]  /*9410*/  LOP3.LUT R196, R196, R5, RZ, 0x3c, !PT ;  /* 0x00000005c4c47212 */ /* 0x000fe200078e3cff */
[----:B-1----:R-:W-:Y:S06]  /*9420*/  @P3 BRA `(.L_x_604) ;  /* 0xffffff8800b03947 */ /* 0x002fec000383ffff */
[----:B--2---:R-:W0:Y:S01]  /*9430*/  S2R R4, SR_TID.X ;  /* 0x0000000000047919 */ /* 0x004e220000002100 */
[----:B------:R-:W-:Y:S02]  /*9440*/  PLOP3.LUT P0, PT, PT, PT, PT, 0x8, 0x0 ;  /* 0x000000000000781c */ /* 0x000fe40003f0e170 */
[----:B0-----:R-:W-:-:S04]  /*9450*/  SHF.R.U32.HI R4, RZ, 0x7, R4 ;  /* 0x00000007ff047819 */ /* 0x001fc80000011604 */
[----:B------:R-:W-:-:S13]  /*9460*/  ISETP.NE.AND P3, PT, R4, 0x1, PT ;  /* 0x000000010400780c */ /* 0x000fda0003f65270 */
[----:B------:R-:W-:Y:S06]  /*9470*/  @!P3 BAR.ARV 0x9, 0x100 ;  /* 0x024400000000bb1d */ /* 0x000fec0000002000 */
.L_x_525:
[----:B------:R-:W-:Y:S02]  /*9480*/  ISETP.GE.AND P2, PT, R72, 0x1, PT ;  /* 0x000000014800780c */ /* 0x000fe40003f46270 */
[----:B------:R-:W-:Y:S02]  /*9490*/  CS2R R88, SRZ ;  /* 0x0000000000587805 */ /* 0x000fe4000001ff00 */
[----:B------:R-:W-:Y:S01]  /*94a0*/  PLOP3.LUT P1, PT, PT, PT, PT, 0x80, 0x0 ;  /* 0x000000000000781c */ /* 0x000fe20003f2f070 */
[----:B------:R-:W-:Y:S01]  /*94b0*/  IMAD.MOV.U32 R87, RZ, RZ, RZ ;  /* 0x000000ffff577224 */ /* 0x000fe200078e00ff */
[----:B------:R-:W-:Y:S02]  /*94c0*/  CS2R R6, SRZ ;  /* 0x0000000000067805 */ /* 0x000fe4000001ff00 */
[----:B------:R-:W-:Y:S02]  /*94d0*/  CS2R R8, SRZ ;  /* 0x0000000000087805 */ /* 0x000fe4000001ff00 */
[----:B----4-:R-:W-:-:S02]  /*94e0*/  CS2R R10, SRZ ;  /* 0x00000000000a7805 */ /* 0x010fc4000001ff00 */
        /* <DEDUP_REMOVED lines=26> */
[----:B------:R-:W-:Y:S01]  /*9690*/  IMAD.MOV.U32 R100, RZ, RZ, RZ ;  /* 0x000000ffff647224 */ /* 0x000fe200078e00ff */
[----:B------:R-:W-:Y:S01]  /*96a0*/  MOV R73, RZ ;  /* 0x000000ff00497202 */ /* 0x000fe20000000f00 */
[----:B------:R-:W-:Y:S01]  /*96b0*/  IMAD.MOV.U32 R76, RZ, RZ, RZ ;  /* 0x000000ffff4c7224 */ /* 0x000fe200078e00ff */
[----:B------:R-:W-:Y:S06]  /*96c0*/  @P0 BRA `(.L_x_605) ;  /* 0x00000000000c0947 */ /* 0x000fec0003800000 */
[----:B------:R-:W0:Y:S01]  /*96d0*/  FENCE.VIEW.ASYNC.G ;  /* 0x00000000000073c6 */ /* 0x000e220000000100 */
[----:B------:R-:W-:Y:S05]  /*96e0*/  WARPSYNC.ALL ;  /* 0x0000000000007948 */ /* 0x000fea0003800000 */
[----:B0-----:R-:W-:Y:S06]  /*96f0*/  BAR.ARV 0xc, 0x180 ;  /* 0x0306000000007b1d */ /* 0x001fec0000002000 */
.L_x_605:
[----:B------:R-:W-:Y:S02]  /*9700*/  IMAD.MOV.U32 R101, RZ, RZ, RZ ;  /* 0x000000ffff657224 */ /* 0x000fe400078e00ff */
[----:B------:R-:W-:Y:S01]  /*9710*/  IMAD.MOV.U32 R102, RZ, RZ, RZ ;  /* 0x000000ffff667224 */ /* 0x000fe200078e00ff */
[----:B------:R-:W-:Y:S06]  /*9720*/  @!P2 BRA `(.L_x_606) ;  /* 0x000000c4000ca947 */ /* 0x000fec0003800000 */
[----:B------:R-:W-:-:S03]  /*9730*/  UMOV UR4, 0xffffffff ;  /* 0xffffffff00047882 */ /* 0x000fc60000000000 */
[----:B------:R-:W-:Y:S05]  /*9740*/  BRA.DIV UR4, `(.L_x_607) ;  /* 0x0000017204087947 */ /* 0x000fea000b800000 */
[----:B------:R0:W1:Y:S02]  /*9750*/  SHFL.IDX PT, R168, R229, RZ, 0x1f ;  /* 0x00001fffe5a87589 */ /* 0x00006400000e0000 */
.L_x_860:
[----:B-1----:R-:W-:Y:S01]  /*9760*/  LEA.HI R0, R168, R168, RZ, 0x1 ;  /* 0x000000a8a8007211 */ /* 0x002fe200078f08ff */
[----:B------:R-:W-:Y:S01]  /*9770*/  BSSY B6, `(.L_x_608) ;  /* 0x0000019000067945 */ /* 0x000fe20003800000 */
[----:B------:R-:W-:Y:S02]  /*9780*/  IADD3 R30, R18, 0x14400, RZ ;  /* 0x00014400121e7810 */ /* 0x000fe40007ffe0ff */
[----:B------:R-:W-:Y:S02]  /*9790*/  LOP3.LUT R3, R0, 0x1e, RZ, 0xc0, !PT ;  /* 0x0000001e00037812 */ /* 0x000fe400078ec0ff */
[----:B------:R-:W-:-:S03]  /*97a0*/  LOP3.LUT P0, RZ, R30, 0x9f, RZ, 0xc0, !PT ;  /* 0x0000009f1eff7812 */ /* 0x000fc6000780c0ff */
[----:B------:R-:W-:-:S04]  /*97b0*/  IMAD.IADD R3, R168, 0x1, -R3 ;  /* 0x00000001a8037824 */ /* 0x000fc800078e0a03 */
[----:B------:R-:W-:-:S05]  /*97c0*/  IMAD R3, R3, 0x2000, R30 ;  /* 0x0000200003037824 */ /* 0x000fca00078e021e */
[----:B------:R-:W-:-:S04]  /*97d0*/  SHF.R.U32.HI R3, RZ, 0x4, R3 ;  /* 0x00000004ff037819 */ /* 0x000fc80000011603 */
[----:B------:R-:W-:Y:S01]  /*97e0*/  LOP3.LUT R31, R3, 0x3fff, RZ, 0xc0, !PT ;  /* 0x00003fff031f7812 */ /* 0x000fe200078ec0ff */
[----:B------:R-:W-:Y:S06]  /*97f0*/  @!P0 BRA `(.L_x_609) ;  /* 0x0000000000408947 */ /* 0x000fec0003800000 */
[----:B------:R-:W-:Y:S01]  /*9800*/  MOV R0, 0x0 ;  /* 0x0000000000007802 */ /* 0x000fe20000000f00 */
[----:B------:R-:W-:Y:S01]  /*9810*/  ULDC.64 UR4, c[0x4][0x98] ;  /* 0x0100260000047ab9 */ /* 0x000fe20000000a00 */
[----:B------:R-:W-:Y:S01]  /*9820*/  ULDC.64 UR6, c[0x4][0xa0] ;  /* 0x0100280000067ab9 */ /* 0x000fe20000000a00 */
[----:B------:R-:W-:Y:S01]  /*9830*/  IMAD.U32 R4, RZ, RZ, UR4 ;  /* 0x00000004ff047e24 */ /* 0x000fe2000f8e00ff */
[----:B------:R1:W2:Y:S01]  /*9840*/  LDC.64 R2, c[0x4][R0] ;  /* 0x0100000000027b82 */ /* 0x0002a20000000a00 */
        /* <DEDUP_REMOVED lines=8> */
[----:B-1----:R-:W-:-:S07]  /*98d0*/  IMAD.MOV.U32 R13, RZ, RZ, RZ ;  /* 0x000000ffff0d7224 */ /* 0x002fce00078e00ff */
[----:B------:R-:W-:-:S07]  /*98e0*/  LEPC R20, `(.L_x_609) ;  /* 0x000000001014794e */ /* 0x000fce0000000000 */
[----:B0-2--5:R-:W-:Y:S05]  /*98f0*/  CALL.ABS.NOINC R2 ;  /* 0x0000000002007343 */ /* 0x025fea0003c00000 */
.L_x_609:
[----:B------:R-:W-:Y:S05]  /*9900*/  BSYNC B6 ;  /* 0x0000000000067941 */ /* 0x000fea0003800000 */
.L_x_608:
[----:B------:R-:W-:Y:S01]  /*9910*/  ULDC.64 UR4, c[0x0][0x990] ;  /* 0x0002640000047ab9 */ /* 0x000fe20000000a00 */
[----:B------:R-:W-:Y:S01]  /*9920*/  ULDC.64 UR6, c[0x0][0x998] ;  /* 0x0002660000067ab9 */ /* 0x000fe20000000a00 */
[----:B------:R-:W-:Y:S02]  /*9930*/  ISETP.NE.U32.AND P0, PT, RZ, UR4, PT ;  /* 0x00000004ff007c0c */ /* 0x000fe4000bf05070 */
[----:B------:R-:W-:Y:S02]  /*9940*/  ISETP.NE.U32.AND P1, PT, RZ, UR6, PT ;  /* 0x00000006ff007c0c */ /* 0x000fe4000bf25070 */
[----:B------:R-:W-:Y:S02]  /*9950*/  ISETP.NE.AND.EX P0, PT, RZ, UR5, PT, P0 ;  /* 0x00000005ff007c0c */ /* 0x000fe4000bf05300 */
[----:B------:R-:W-:-:S11]  /*9960*/  ISETP.NE.AND.EX P1, PT, RZ, UR7, PT, P1 ;  /* 0x00000007ff007c0c */ /* 0x000fd6000bf25310 */
[----:B------:R-:W1:Y:S01]  /*9970*/  @P0 LDC.64 R6, c[0x0][0x9a8] ;  /* 0x00026a00ff060b82 */ /* 0x000e620000000a00 */
[----:B------:R-:W-:-:S07]  /*9980*/  @P0 SHF.R.S32.HI R15, RZ, 0x1f, R170 ;  /* 0x0000001fff0f0819 */ /* 0x000fce00000114aa */
[----:B------:R-:W2:Y:S08]  /*9990*/  @P1 LDC.64 R8, c[0x0][0x9b8] ;  /* 0x00026e00ff081b82 */ /* 0x000eb00000000a00 */
[----:B------:R-:W3:Y:S08]  /*99a0*/  @P0 LDC.64 R10, c[0x0][0x9b0] ;  /* 0x00026c00ff0a0b82 */ /* 0x000ef00000000a00 */
[----:B------:R-:W4:Y:S01]  /*99b0*/  @P1 LDC.64 R12, c[0x0][0x9c0] ;  /* 0x00027000ff0c1b82 */ /* 0x000f220000000a00 */
[----:B-1----:R-:W-:-:S02]  /*99c0*/  @P0 IMAD R0, R214, R6, RZ ;  /* 0x00000006d6000224 */ /* 0x002fc400078e02ff */
[----:B------:R-:W-:-:S04]  /*99d0*/  @P0 IMAD.WIDE.U32 R2, R207, R6, RZ ;  /* 0x00000006cf020225 */ /* 0x000fc800078e00ff */
[----:B------:R-:W-:Y:S02]  /*99e0*/  @P0 IMAD R7, R207, R7, R0 ;  /* 0x00000007cf070224 */ /* 0x000fe400078e0200 */
[----:B--2---:R-:W-:-:S03]  /*99f0*/  @P1 IMAD R4, R214, R8, RZ ;  /* 0x00000008d6041224 */ /* 0x004fc600078e02ff */
[----:B------:R-:W-:Y:S01]  /*9a00*/  @P0 IADD3 R3, R3, R7, RZ ;  /* 0x0000000703030210 */ /* 0x000fe20007ffe0ff */
[C---:B------:R-:W-:Y:S01]  /*9a10*/  @P1 IMAD R9, R207.reuse, R9, R4 ;  /* 0x00000009cf091224 */ /* 0x040fe200078e0204 */
[----:B------:R-:W-:Y:S01]  /*9a20*/  @P1 SHF.R.S32.HI R7, RZ, 0x1f, R170 ;  /* 0x0000001fff071819 */ /* 0x000fe200000114aa */
[----:B------:R-:W-:-:S04]  /*9a30*/  @P1 IMAD.WIDE.U32 R4, R207, R8, RZ ;  /* 0x00000008cf041225 */ /* 0x000fc800078e00ff */
[----:B---3--:R-:W-:Y:S02]  /*9a40*/  @P0 IMAD R0, R15, R10, RZ ;  /* 0x0000000a0f000224 */ /* 0x008fe400078e02ff */
[----:B------:R-:W-:Y:S02]  /*9a50*/  @P1 IMAD.IADD R5, R5, 0x1, R9 ;  /* 0x0000000105051824 */ /* 0x000fe400078e0209 */
[C---:B------:R-:W-:Y:S02]  /*9a60*/  @P0 IMAD R9, R170.reuse, R11, R0 ;  /* 0x0000000baa090224 */ /* 0x040fe400078e0200 */
[----:B----4-:R-:W-:Y:S02]  /*9a70*/  @P1 IMAD R6, R7, R12, RZ ;  /* 0x0000000c07061224 */ /* 0x010fe400078e02ff */
[----:B------:R-:W-:-:S04]  /*9a80*/  @P0 IMAD.WIDE.U32 R2, R170, R10, R2 ;  /* 0x0000000aaa020225 */ /* 0x000fc800078e0002 */
[C---:B------:R-:W-:Y:S02]  /*9a90*/  @P1 IMAD R11, R170.reuse, R13, R6 ;  /* 0x0000000daa0b1224 */ /* 0x040fe400078e0206 */
[----:B------:R-:W-:Y:S01]  /*9aa0*/  @P1 IMAD.WIDE.U32 R6, R170, R12, R4 ;  /* 0x0000000caa061225 */ /* 0x000fe200078e0004 */
[----:B------:R-:W-:Y:S01]  /*9ab0*/  @P0 LEA R4, P2, R2, UR4, 0x2 ;  /* 0x0000000402040c11 */ /* 0x000fe2000f8410ff */
[----:B------:R-:W-:Y:S02]  /*9ac0*/  ULDC UR4, c[0x0][0x3f4] ;  /* 0x0000fd0000047ab9 */ /* 0x000fe40000000800 */
[----:B------:R-:W-:Y:S01]  /*9ad0*/  @P0 IMAD.IADD R5, R3, 0x1, R9 ;  /* 0x0000000103050824 */ /* 0x000fe200078e0209 */
[----:B------:R-:W-:Y:S01]  /*9ae0*/  @P1 LEA R8, P3, R6, UR6, 0x2 ;  /* 0x0000000606081c11 */ /* 0x000fe2000f8610ff */
[----:B------:R-:W-:Y:S02]  /*9af0*/  @P1 IMAD.IADD R3, R7, 0x1, R11 ;  /* 0x0000000107031824 */ /* 0x000fe400078e020b */
[----:B------:R-:W-:Y:S01]  /*9b00*/  IMAD.MOV.U32 R0, RZ, RZ, 0x3f800000 ;  /* 0x3f800000ff007424 */ /* 0x000fe200078e00ff */
[----:B------:R-:W-:-:S02]  /*9b10*/  @P0 LEA.HI.X R5, R2, UR5, R5, 0x2, P2 ;  /* 0x0000000502050c11 */ /* 0x000fc400090f1405 */
[----:B------:R-:W-:Y:S02]  /*9b20*/  @P1 LEA.HI.X R9, R6, UR7, R3, 0x2, P3 ;  /* 0x0000000706091c11 */ /* 0x000fe400098f1403 */
[----:B------:R-:W-:-:S03]  /*9b30*/  MOV R3, 0x3f800000 ;  /* 0x3f80000000037802 */ /* 0x000fc60000000f00 */
[----:B------:R-:W2:Y:S04]  /*9b40*/  @P1 LDG.E R0, desc[UR60][R8.64] ;  /* 0x0000003c08001981 */ /* 0x000ea8000c1e1900 */
[----:B------:R-:W2:Y:S01]  /*9b50*/  @P0 LDG.E R3, desc[UR60][R4.64] ;  /* 0x0000003c04030981 */ /* 0x000ea2000c1e1900 */
[----:B------:R-:W-:Y:S01]  /*9b60*/  ISETP.LT.AND P0, PT, RZ, UR4, PT ;  /* 0x00000004ff007c0c */ /* 0x000fe2000bf01270 */
[----:B------:R-:W-:Y:S01]  /*9b70*/  ULDC UR4, c[0x0][0x9d8] ;  /* 0x0002760000047ab9 */ /* 0x000fe20000000800 */
[----:B--2---:R-:W-:-:S04]  /*9b80*/  FMUL.FTZ R0, R3, R0 ;  /* 0x0000000003007220 */ /* 0x004fc80000410000 */
[----:B------:R-:W-:-:S07]  /*9b90*/  FMUL.FTZ R2, R0, UR4 ;  /* 0x0000000400027c20 */ /* 0x000fce0008410000 */
[----:B------:R-:W-:Y:S05]  /*9ba0*/  @P0 BRA `(.L_x_610) ;  /* 0x00000000003c0947 */ /* 0x000fea0003800000 */
[----:B------:R-:W-:-:S04]  /*9bb0*/  LEA.HI R0, R213, R213, RZ, 0x1 ;  /* 0x000000d5d5007211 */ /* 0x000fc800078f08ff */
[----:B------:R-:W-:-:S05]  /*9bc0*/  LOP3.LUT R0, R0, 0xfffffffe, RZ, 0xc0, !PT ;  /* 0xfffffffe00007812 */ /* 0x000fca00078ec0ff */
[----:B------:R-:W-:-:S05]  /*9bd0*/  IMAD.IADD R0, R213, 0x1, -R0 ;  /* 0x00000001d5007824 */ /* 0x000fca00078e0a00 */
[----:B------:R-:W-:-:S04]  /*9be0*/  SHF.L.U32 R3, R0, 0x1f, RZ ;  /* 0x0000001f00037819 */ /* 0x000fc800000006ff */
[----:B------:R1:W2:Y:S03]  /*9bf0*/  SYNCS.PHASECHK.TRANS64.TRYWAIT P0, [R18+URZ+0x22800], R3 ;  /* 0x02280003120075a7 */ /* 0x0002a6000800017f */
[----:B--2---:R-:W-:Y:S05]  /*9c00*/  @!P0 NANOSLEEP.SYNCS 0x989680 ;  /* 0x009896800000895d */ /* 0x004fea0003900000 */
[----:B------:R-:W2:Y:S01]  /*9c10*/  @!P0 SYNCS.PHASECHK.TRANS64 P0, [R18+URZ+0x22800], R3 ;  /* 0x02280003120085a7 */ /* 0x000ea2000800007f */
[----:B------:R-:W-:Y:S04]  /*9c20*/  BSSY B0, `(.L_x_611) ;  /* 0x0000006000007945 */ /* 0x000fe80003800000 */
[----:B--2---:R-:W-:Y:S05]  /*9c30*/  @P0 BRA `(.L_x_612) ;  /* 0x0000000000100947 */ /* 0x004fea0003800000 */
.L_x_613:
[----:B--2---:R2:W3:Y:S02]  /*9c40*/  SYNCS.PHASECHK.TRANS64.TRYWAIT P0, [R18+URZ+0x22800], R3 ;  /* 0x02280003120075a7 */ /* 0x0044e4000800017f */
[----:B---3--:R-:W-:Y:S05]  /*9c50*/  @!P0 NANOSLEEP.SYNCS 0x989680 ;  /* 0x009896800000895d */ /* 0x008fea0003900000 */
[----:B------:R-:W3:Y:S02]  /*9c60*/  @!P0 SYNCS.PHASECHK.TRANS64 P0, [R18+URZ+0x22800], R3 ;  /* 0x02280003120085a7 */ /* 0x000ee4000800007f */
[----:B---3--:R-:W-:Y:S05]  /*9c70*/  @!P0 BRA `(.L_x_613) ;  /* 0xfffffffc00f08947 */ /* 0x008fea000383ffff */
.L_x_612:
[----:B------:R-:W-:Y:S05]  /*9c80*/  BSYNC B0 ;  /* 0x0000000000007941 */ /* 0x000fea0003800000 */
.L_x_611:
[----:B------:R-:W-:Y:S05]  /*9c90*/  BRA `(.L_x_614) ;  /* 0x0000003c00dc7947 */ /* 0x000fea0003800000 */
.L_x_610:
[----:B------:R-:W1:Y:S01]  /*9ca0*/  LDC.64 R28, c[0x0][0x400] ;  /* 0x00010000ff1c7b82 */ /* 0x000e620000000a00 */
[----:B------:R-:W-:Y:S01]  /*9cb0*/  LOP3.LUT P0, RZ, R30, 0x3ff, RZ, 0xc0, !PT ;  /* 0x000003ff1eff7812 */ /* 0x000fe2000780c0ff */
[----:B------:R-:W-:Y:S01]  /*9cc0*/  ULDC.64 UR6, c[0x0][0x408] ;  /* 0x0001020000067ab9 */ /* 0x000fe20000000a00 */
[----:B-----5:R-:W-:Y:S01]  /*9cd0*/  SHF.R.S32.HI R0, RZ, 0x1f, R24 ;  /* 0x0000001fff007819 */ /* 0x020fe20000011418 */
[----:B------:R-:W-:Y:S01]  /*9ce0*/  ULDC.64 UR4, c[0x0][0x3f8] ;  /* 0x0000fe0000047ab9 */ /* 0x000fe20000000a00 */
[----:B------:R-:W-:Y:S03]  /*9cf0*/  BSSY B6, `(.L_x_615) ;  /* 0x000001b000067945 */ /* 0x000fe60003800000 */
[----:B------:R-:W2:Y:S01]  /*9d00*/  LDC.64 R26, c[0x0][0x3e8] ;  /* 0x0000fa00ff1a7b82 */ /* 0x000ea20000000a00 */
[C---:B------:R-:W-:Y:S02]  /*9d10*/  IMAD R5, R0.reuse, UR6, RZ ;  /* 0x0000000600057c24 */ /* 0x040fe4000f8e02ff */
[----:B------:R-:W-:-:S02]  /*9d20*/  IMAD R3, R0, UR4, RZ ;  /* 0x0000000400037c24 */ /* 0x000fc4000f8e02ff */
[C---:B------:R-:W-:Y:S02]  /*9d30*/  IMAD R5, R24.reuse, UR7, R5 ;  /* 0x0000000718057c24 */ /* 0x040fe4000f8e0205 */
[C---:B------:R-:W-:Y:S02]  /*9d40*/  IMAD R3, R24.reuse, UR5, R3 ;  /* 0x0000000518037c24 */ /* 0x040fe4000f8e0203 */
[----:B-1----:R-:W-:-:S05]  /*9d50*/  IMAD.WIDE.U32 R28, R24, UR6, R28 ;  /* 0x00000006181c7c25 */ /* 0x002fca000f8e001c */
[----:B------:R-:W-:Y:S01]  /*9d60*/  IADD3 R30, R5, R29, RZ ;  /* 0x0000001d051e7210 */ /* 0x000fe20007ffe0ff */
[----:B--2---:R-:W-:-:S04]  /*9d70*/  IMAD.WIDE.U32 R26, R24, UR4, R26 ;  /* 0x00000004181a7c25 */ /* 0x004fc8000f8e001a */
[----:B------:R-:W-:Y:S01]  /*9d80*/  IMAD.IADD R24, R3, 0x1, R27 ;  /* 0x0000000103187824 */ /* 0x000fe200078e021b */
[----:B------:R-:W-:Y:S06]  /*9d90*/  @!P0 BRA `(.L_x_616) ;  /* 0x0000000000408947 */ /* 0x000fec0003800000 */
[----:B------:R-:W-:Y:S01]  /*9da0*/  MOV R0, 0x0 ;  /* 0x0000000000007802 */ /* 0x000fe20000000f00 */
[----:B------:R-:W-:Y:S01]  /*9db0*/  ULDC.64 UR4, c[0x4][0x98] ;  /* 0x0100260000047ab9 */ /* 0x000fe20000000a00 */
[----:B------:R-:W-:Y:S01]  /*9dc0*/  ULDC.64 UR6, c[0x4][0xa0] ;  /* 0x0100280000067ab9 */ /* 0x000fe20000000a00 */
[----:B------:R-:W-:Y:S01]  /*9dd0*/  IMAD.U32 R4, RZ, RZ, UR4 ;  /* 0x00000004ff047e24 */ /* 0x000fe2000f8e00ff */
[----:B------:R1:W2:Y:S01]  /*9de0*/  LDC.64 R14, c[0x4][R0] ;  /* 0x01000000000e7b82 */ /* 0x0002a20000000a00 */
        /* <DEDUP_REMOVED lines=8> */
[----:B-1----:R-:W-:-:S07]  /*9e70*/  IMAD.MOV.U32 R13, RZ, RZ, RZ ;  /* 0x000000ffff0d7224 */ /* 0x002fce00078e00ff */
[----:B------:R-:W-:-:S07]  /*9e80*/  LEPC R20, `(.L_x_616) ;  /* 0x000000001014794e */ /* 0x000fce0000000000 */
[----:B0-2---:R-:W-:Y:S05]  /*9e90*/  CALL.ABS.NOINC R14 ;  /* 0x000000000e007343 */ /* 0x005fea0003c00000 */
.L_x_616:
[----:B------:R-:W-:Y:S05]  /*9ea0*/  BSYNC B6 ;  /* 0x0000000000067941 */ /* 0x000fea0003800000 */
.L_x_615:
[----:B------:R-:W-:Y:S01]  /*9eb0*/  ULDC.U8 UR4, c[0x0][0x410] ;  /* 0x0001040000047ab9 */ /* 0x000fe20000000000 */
[----:B------:R-:W-:Y:S01]  /*9ec0*/  BSSY B0, `(.L_x_617) ;  /* 0x00003cc000007945 */ /* 0x000fe20003800000 */
[----:B------:R-:W-:Y:S01]  /*9ed0*/  ISETP.NE.AND P0, PT, RZ, UR4, PT ;  /* 0x00000004ff007c0c */ /* 0x000fe2000bf05270 */
[----:B------:R-:W-:-:S12]  /*9ee0*/  IMAD R4, R169, 0x80, R194 ;  /* 0x00000080a9047824 */ /* 0x000fd800078e02c2 */
[----:B------:R-:W-:Y:S05]  /*9ef0*/  @!P0 BRA `(.L_x_618) ;  /* 0x0000001c00b48947 */ /* 0x000fea0003800000 */
[----:B------:R-:W-:-:S03]  /*9f00*/  UMOV UR4, 0xffffffff ;  /* 0xffffffff00047882 */ /* 0x000fc60000000000 */
[----:B------:R-:W-:Y:S05]  /*9f10*/  BRA.DIV UR4, `(.L_x_619) ;  /* 0x0000016a04407947 */ /* 0x000fea000b800000 */
[----:B------:R1:W2:Y:S04]  /*9f20*/  SHFL.IDX PT, R0, R26, RZ, 0x1c1f ;  /* 0x001c1fff1a007589 */ /* 0x0002a800000e0000 */
[----:B------:R1:W3:Y:S04]  /*9f30*/  SHFL.IDX PT, R14, R28, RZ, 0x1c1f ;  /* 0x001c1fff1c0e7589 */ /* 0x0002e800000e0000 */
[----:B------:R1:W4:Y:S04]  /*9f40*/  SHFL.IDX PT, R3, R24, RZ, 0x1c1f ;  /* 0x001c1fff18037589 */ /* 0x00032800000e0000 */
[----:B------:R1:W0:Y:S02]  /*9f50*/  SHFL.IDX PT, R5, R30, RZ, 0x1c1f ;  /* 0x001c1fff1e057589 */ /* 0x00022400000e0000 */
.L_x_866:
[C---:B------:R-:W-:Y:S01]  /*9f60*/  IMAD.SHL.U32 R6, R204.reuse, 0x80, RZ ;  /* 0x00000080cc067824 */ /* 0x040fe200078e00ff */
[----:B------:R-:W-:Y:S01]  /*9f70*/  ULDC UR4, c[0x0][0x448] ;  /* 0x0001120000047ab9 */ /* 0x000fe20000000800 */
[----:B------:R-:W-:Y:S01]  /*9f80*/  BSSY B1, `(.L_x_620) ;  /* 0x0000029000017945 */ /* 0x000fe20003800000 */
[----:B------:R-:W-:Y:S01]  /*9f90*/  IMAD R25, R25, UR4, RZ ;  /* 0x0000000419197c24 */ /* 0x000fe2000f8e02ff */
[----:B------:R-:W-:Y:S02]  /*9fa0*/  LOP3.LUT P0, RZ, R204, 0x4, RZ, 0xc0, !PT ;  /* 0x00000004ccff7812 */ /* 0x000fe4000780c0ff */
[----:B------:R-:W-:Y:S02]  /*9fb0*/  CS2R R12, SRZ ;  /* 0x00000000000c7805 */ /* 0x000fe4000001ff00 */
[----:B------:R-:W-:Y:S01]  /*9fc0*/  LOP3.LUT R7, R6, 0x380, RZ, 0xc0, !PT ;  /* 0x0000038006077812 */ /* 0x000fe200078ec0ff */
[----:B-1----:R-:W-:Y:S01]  /*9fd0*/  IMAD R30, R169, -0x80, R25 ;  /* 0xffffff80a91e7824 */ /* 0x002fe200078e0219 */
[----:B------:R-:W-:-:S02]  /*9fe0*/  ISETP.GE.AND P1, PT, R4, R25, PT ;  /* 0x000000190400720c */ /* 0x000fc40003f26270 */
[----:B------:R-:W-:Y:S02]  /*9ff0*/  CS2R R20, SRZ ;  /* 0x0000000000147805 */ /* 0x000fe4000001ff00 */
[----:B------:R-:W-:Y:S02]  /*a000*/  LOP3.LUT R8, R7, 0x30, R16, 0xf8, !PT ;  /* 0x0000003007087812 */ /* 0x000fe400078ef810 */
[----:B------:R-:W-:Y:S02]  /*a010*/  CS2R R24, SRZ ;  /* 0x0000000000187805 */ /* 0x000fe4000001ff00 */
[----:B------:R-:W-:Y:S02]  /*a020*/  SHF.R.U32.HI R7, RZ, 0x3, R7 ;  /* 0x00000003ff077819 */ /* 0x000fe40000011607 */
[----:B------:R-:W-:Y:S02]  /*a030*/  LEA.HI R6, R213, R213, RZ, 0x1 ;  /* 0x000000d5d5067211 */ /* 0x000fe400078f08ff */
[----:B------:R-:W-:-:S02]  /*a040*/  LOP3.LUT R7, R8, R7, RZ, 0x3c, !PT ;  /* 0x0000000708077212 */ /* 0x000fc400078e3cff */
[----:B------:R-:W-:Y:S02]  /*a050*/  LOP3.LUT R6, R6, 0xfffffffe, RZ, 0xc0, !PT ;  /* 0xfffffffe06067812 */ /* 0x000fe400078ec0ff */
[----:B------:R-:W-:Y:S02]  /*a060*/  IADD3 R9, R18, R7, R203 ;  /* 0x0000000712097210 */ /* 0x000fe40007ffe0cb */
[----:B------:R-:W-:Y:S02]  /*a070*/  IADD3 R41, R213, -R6, RZ ;  /* 0x80000006d5297210 */ /* 0x000fe40007ffe0ff */
[----:B------:R-:W-:Y:S01]  /*a080*/  CS2R R6, SRZ ;  /* 0x0000000000067805 */ /* 0x000fe2000001ff00 */
[----:B------:R-:W-:Y:S01]  /*a090*/  VIADD R28, R9, 0x14400 ;  /* 0x00014400091c7836 */ /* 0x000fe20000000000 */
[----:B------:R-:W-:Y:S01]  /*a0a0*/  SHF.L.U32 R41, R41, 0x1f, RZ ;  /* 0x0000001f29297819 */ /* 0x000fe200000006ff */
[----:B------:R-:W-:Y:S01]  /*a0b0*/  VIADD R8, R9, 0x14440 ;  /* 0x0001444009087836 */ /* 0x000fe20000000000 */
[----:B------:R-:W-:Y:S06]  /*a0c0*/  @P1 BRA `(.L_x_621) ;  /* 0x0000000000501947 */ /* 0x000fec0003800000 */
[----:B------:R-:W-:Y:S01]  /*a0d0*/  ULDC UR4, c[0x0][0x3f4] ;  /* 0x0000fd0000047ab9 */ /* 0x000fe20000000800 */
[----:B------:R-:W-:Y:S02]  /*a0e0*/  CS2R R24, SRZ ;  /* 0x0000000000187805 */ /* 0x000fe4000001ff00 */
[----:B------:R-:W-:Y:S02]  /*a0f0*/  ISETP.GE.AND P1, PT, R22, UR4, PT ;  /* 0x0000000416007c0c */ /* 0x000fe4000bf26270 */
[----:B------:R-:W-:Y:S02]  /*a100*/  CS2R R6, SRZ ;  /* 0x0000000000067805 */ /* 0x000fe4000001ff00 */
[----:B------:R-:W-:Y:S02]  /*a110*/  ISETP.GE.AND P2, PT, R195, UR4, PT ;  /* 0x00000004c3007c0c */ /* 0x000fe4000bf46270 */
[----:B------:R-:W-:-:S07]  /*a120*/  CS2R R12, SRZ ;  /* 0x00000000000c7805 */ /* 0x000fce000001ff00 */
[C---:B--2---:R-:W-:Y:S02]  /*a130*/  @!P1 IADD3 R10, P5, R22.reuse, R0, RZ ;  /* 0x00000000160a9210 */ /* 0x044fe40007fbe0ff */
[----:B------:R-:W-:Y:S02]  /*a140*/  @!P1 SHF.R.S32.HI R4, RZ, 0x1f, R22 ;  /* 0x0000001fff049819 */ /* 0x000fe40000011416 */
[----:B---3--:R-:W-:Y:S02]  /*a150*/  @!P1 IADD3 R32, P3, R22, R14, RZ ;  /* 0x0000000e16209210 */ /* 0x008fe40007f7e0ff */
[----:B------:R-:W-:Y:S01]  /*a160*/  @!P2 IADD3 R26, P4, R195, R0, RZ ;  /* 0x00000000c31aa210 */ /* 0x000fe20007f9e0ff */
[----:B----4-:R-:W-:Y:S01]  /*a170*/  @!P1 IMAD.X R11, R3, 0x1, R4, P5 ;  /* 0x00000001030b9824 */ /* 0x010fe200028e0604 */
[----:B------:R-:W-:Y:S02]  /*a180*/  @!P2 IADD3 R14, P5, R195, R14, RZ ;  /* 0x0000000ec30ea210 */ /* 0x000fe40007fbe0ff */
[----:B------:R-:W-:-:S02]  /*a190*/  CS2R R20, SRZ ;  /* 0x0000000000147805 */ /* 0x000fc4000001ff00 */
[----:B------:R-:W-:Y:S01]  /*a1a0*/  @!P2 IADD3.X R27, R3, R218, RZ, P4, !PT ;  /* 0x000000da031ba210 */ /* 0x000fe200027fe4ff */
[C---:B0-----:R-:W-:Y:S01]  /*a1b0*/  @!P1 IMAD.X R33, R5.reuse, 0x1, R4, P3 ;  /* 0x0000000105219824 */ /* 0x041fe200018e0604 */
[----:B------:R1:W5:Y:S01]  /*a1c0*/  @!P1 LD.E.64 R12, desc[UR60][R10.64] ;  /* 0x0000003c0a0c9980 */ /* 0x000362000c101b00 */
[----:B------:R-:W-:-:S03]  /*a1d0*/  @!P2 IMAD.X R15, R5, 0x1, R218, P5 ;  /* 0x00000001050fa824 */ /* 0x000fc600028e06da */
[----:B------:R1:W5:Y:S04]  /*a1e0*/  @!P2 LD.E.64 R24, desc[UR60][R26.64] ;  /* 0x0000003c1a18a980 */ /* 0x000368000c101b00 */
[----:B------:R1:W5:Y:S04]  /*a1f0*/  @!P2 LD.E.64 R6, desc[UR60][R14.64] ;  /* 0x0000003c0e06a980 */ /* 0x000368000c101b00 */
[----:B------:R1:W5:Y:S02]  /*a200*/  @!P1 LD.E.64 R20, desc[UR60][R32.64] ;  /* 0x0000003c20149980 */ /* 0x000364000c101b00 */
.L_x_621:
[----:B------:R-:W-:Y:S05]  /*a210*/  BSYNC B1 ;  /* 0x0000000000017941 */ /* 0x000fea0003800000 */
.L_x_620:
[----:B------:R-:W-:Y:S01]  /*a220*/  @P0 VIADD R8, R28, 0xffffffc0 ;  /* 0xffffffc01c080836 */ /* 0x000fe20000000000 */
[----:B------:R-:W3:Y:S01]  /*a230*/  SYNCS.PHASECHK.TRANS64.TRYWAIT P0, [R18+URZ+0x22800], R41 ;  /* 0x02280029120075a7 */ /* 0x000ee2000800017f */
[----:B--2--5:R-:W-:Y:S01]  /*a240*/  SHF.R.U32.HI R0, RZ, 0x8, R12 ;  /* 0x00000008ff007819 */ /* 0x024fe2000001160c */
[----:B------:R-:W-:Y:S01]  /*a250*/  BSSY B1, `(.L_x_622) ;  /* 0x000002e000017945 */ /* 0x000fe20003800000 */
[----:B-1----:R-:W-:Y:S02]  /*a260*/  SHF.R.U32.HI R26, RZ, 0x8, R25 ;  /* 0x00000008ff1a7819 */ /* 0x002fe40000011619 */
[----:B----4-:R-:W-:Y:S02]  /*a270*/  SHF.R.U32.HI R3, RZ, 0x8, R24 ;  /* 0x00000008ff037819 */ /* 0x010fe40000011618 */
[----:B------:R-:W-:Y:S02]  /*a280*/  LOP3.LUT R4, R12, 0xff, RZ, 0xc0, !PT ;  /* 0x000000ff0c047812 */ /* 0x000fe400078ec0ff */
[----:B0-----:R-:W-:-:S02]  /*a290*/  LOP3.LUT R5, R0, 0xff, RZ, 0xc0, !PT ;  /* 0x000000ff00057812 */ /* 0x001fc400078ec0ff */
[----:B------:R-:W-:Y:S02]  /*a2a0*/  SHF.R.U32.HI R11, RZ, 0x8, R13 ;  /* 0x00000008ff0b7819 */ /* 0x000fe4000001160d */
[----:B------:R-:W-:Y:S02]  /*a2b0*/  LOP3.LUT R15, R25, 0xff, RZ, 0xc0, !PT ;  /* 0x000000ff190f7812 */ /* 0x000fe400078ec0ff */
[----:B------:R-:W-:Y:S02]  /*a2c0*/  LOP3.LUT R0, R26, 0xff, RZ, 0xc0, !PT ;  /* 0x000000ff1a007812 */ /* 0x000fe400078ec0ff */
[----:B---3--:R-:W-:Y:S02]  /*a2d0*/  LOP3.LUT R14, R24, 0xff, RZ, 0xc0, !PT ;  /* 0x000000ff180e7812 */ /* 0x008fe400078ec0ff */
[----:B------:R-:W-:Y:S02]  /*a2e0*/  LOP3.LUT R3, R3, 0xff, RZ, 0xc0, !PT ;  /* 0x000000ff03037812 */ /* 0x000fe400078ec0ff */
[----:B------:R-:W-:-:S02]  /*a2f0*/  PRMT R5, R5, 0x7604, R4 ;  /* 0x0000760405057816 */ /* 0x000fc40000000004 */
[----:B------:R-:W-:Y:S02]  /*a300*/  LOP3.LUT R10, R13, 0xff, RZ, 0xc0, !PT ;  /* 0x000000ff0d0a7812 */ /* 0x000fe400078ec0ff */
[----:B------:R-:W-:Y:S02]  /*a310*/  LOP3.LUT R11, R11, 0xff, RZ, 0xc0, !PT ;  /* 0x000000ff0b0b7812 */ /* 0x000fe400078ec0ff */
[----:B------:R-:W-:Y:S02]  /*a320*/  PRMT R4, R0, 0x7604, R15 ;  /* 0x0000760400047816 */ /* 0x000fe4000000000f */
[----:B------:R-:W-:Y:S02]  /*a330*/  PRMT R27, R3, 0x7604, R14 ;  /* 0x00007604031b7816 */ /* 0x000fe4000000000e */
[----:B------:R-:W-:Y:S02]  /*a340*/  SHF.R.U32.HI R0, RZ, 0x8, R20 ;  /* 0x00000008ff007819 */ /* 0x000fe40000011614 */
[----:B------:R-:W-:-:S02]  /*a350*/  SHF.R.U32.HI R3, RZ, 0x8, R6 ;  /* 0x00000008ff037819 */ /* 0x000fc40000011606 */
[----:B------:R-:W-:Y:S02]  /*a360*/  PRMT R10, R11, 0x7604, R10 ;  /* 0x000076040b0a7816 */ /* 0x000fe4000000000a */
[----:B------:R-:W-:Y:S02]  /*a370*/  LOP3.LUT R11, R20, 0xff, RZ, 0xc0, !PT ;  /* 0x000000ff140b7812 */ /* 0x000fe400078ec0ff */
[----:B------:R-:W-:Y:S02]  /*a380*/  LOP3.LUT R0, R0, 0xff, RZ, 0xc0, !PT ;  /* 0x000000ff00007812 */ /* 0x000fe400078ec0ff */
[----:B------:R-:W-:Y:S02]  /*a390*/  LOP3.LUT R26, R6, 0xff, RZ, 0xc0, !PT ;  /* 0x000000ff061a7812 */ /* 0x000fe400078ec0ff */
[----:B------:R-:W-:Y:S02]  /*a3a0*/  LOP3.LUT R3, R3, 0xff, RZ, 0xc0, !PT ;  /* 0x000000ff03037812 */ /* 0x000fe400078ec0ff */
[----:B------:R-:W-:-:S02]  /*a3b0*/  SHF.R.U32.HI R15, RZ, 0x8, R21 ;  /* 0x00000008ff0f7819 */ /* 0x000fc40000011615 */
[----:B------:R-:W-:Y:S02]  /*a3c0*/  SHF.R.U32.HI R29, RZ, 0x8, R7 ;  /* 0x00000008ff1d7819 */ /* 0x000fe40000011607 */
[----:B------:R-:W-:Y:S02]  /*a3d0*/  PRMT R33, R0, 0x7604, R11 ;  /* 0x0000760400217816 */ /* 0x000fe4000000000b */
[----:B------:R-:W-:Y:S02]  /*a3e0*/  PRMT R37, R3, 0x7604, R26 ;  /* 0x0000760403257816 */ /* 0x000fe4000000001a */
[----:B------:R-:W-:Y:S02]  /*a3f0*/  SHF.R.U32.HI R11, RZ, 0x10, R25 ;  /* 0x00000010ff0b7819 */ /* 0x000fe40000011619 */
[----:B------:R-:W-:Y:S02]  /*a400*/  SHF.R.U32.HI R35, RZ, 0x10, R21 ;  /* 0x00000010ff237819 */ /* 0x000fe40000011615 */
[----:B------:R-:W-:Y:S01]  /*a410*/  SHF.R.U32.HI R39, RZ, 0x10, R7 ;  /* 0x00000010ff277819 */ /* 0x000fe20000011607 */
[----:B------:R-:W-:Y:S01]  /*a420*/  IMAD.U32 R11, R11, 0x10000, RZ ;  /* 0x000100000b0b7824 */ /* 0x000fe200078e00ff */
[----:B------:R-:W-:Y:S01]  /*a430*/  SHF.R.U32.HI R3, RZ, 0x10, R13 ;  /* 0x00000010ff037819 */ /* 0x000fe2000001160d */
[----:B------:R-:W-:Y:S01]  /*a440*/  IMAD.U32 R35, R35, 0x10000, RZ ;  /* 0x0001000023237824 */ /* 0x000fe200078e00ff */
[----:B------:R-:W-:Y:S01]  /*a450*/  LOP3.LUT R14, R21, 0xff, RZ, 0xc0, !PT ;  /* 0x000000ff150e7812 */ /* 0x000fe200078ec0ff */
[----:B------:R-:W-:Y:S01]  /*a460*/  IMAD.U32 R39, R39, 0x10000, RZ ;  /* 0x0001000027277824 */ /* 0x000fe200078e00ff */
[----:B------:R-:W-:-:S02]  /*a470*/  LOP3.LUT R28, R7, 0xff, RZ, 0xc0, !PT ;  /* 0x000000ff071c7812 */ /* 0x000fc400078ec0ff */
[----:B------:R-:W-:Y:S02]  /*a480*/  LOP3.LUT R15, R15, 0xff, RZ, 0xc0, !PT ;  /* 0x000000ff0f0f7812 */ /* 0x000fe400078ec0ff */
[----:B------:R-:W-:Y:S02]  /*a490*/  LOP3.LUT R29, R29, 0xff, RZ, 0xc0, !PT ;  /* 0x000000ff1d1d7812 */ /* 0x000fe400078ec0ff */
[----:B------:R-:W-:Y:S02]  /*a4a0*/  SHF.L.U32 R3, R3, 0x10, RZ ;  /* 0x0000001003037819 */ /* 0x000fe400000006ff */
[----:B------:R-:W-:Y:S02]  /*a4b0*/  PRMT R14, R15, 0x7604, R14 ;  /* 0x000076040f0e7816 */ /* 0x000fe4000000000e */
[----:B------:R-:W-:Y:S02]  /*a4c0*/  PRMT R28, R29, 0x7604, R28 ;  /* 0x000076041d1c7816 */ /* 0x000fe4000000001c */
[----:B------:R-:W-:-:S02]  /*a4d0*/  LOP3.LUT R15, R10, 0xff0000, R3, 0xf8, !PT ;  /* 0x00ff00000a0f7812 */ /* 0x000fc400078ef803 */
[----:B------:R-:W-:Y:S02]  /*a4e0*/  LOP3.LUT R29, R4, 0xff0000, R11, 0xf8, !PT ;  /* 0x00ff0000041d7812 */ /* 0x000fe400078ef80b */
[----:B------:R-:W-:Y:S02]  /*a4f0*/  LOP3.LUT R35, R14, 0xff0000, R35, 0xf8, !PT ;  /* 0x00ff00000e237812 */ /* 0x000fe400078ef823 */
[----:B------:R-:W-:Y:S02]  /*a500*/  LOP3.LUT R39, R28, 0xff0000, R39, 0xf8, !PT ;  /* 0x00ff00001c277812 */ /* 0x000fe400078ef827 */
[----:B------:R-:W-:Y:S01]  /*a510*/  LOP3.LUT R3, R5, 0xff0000, R12, 0xf8, !PT ;  /* 0x00ff000005037812 */ /* 0x000fe200078ef80c */
[----:B------:R-:W-:Y:S06]  /*a520*/  @!P0 BRA `(.L_x_623) ;  /* 0x00000164002c8947 */ /* 0x000fec0003800000 */
.L_x_867:
[----:B------:R-:W-:Y:S05]  /*a530*/  BSYNC B1 ;  /* 0x0000000000017941 */ /* 0x000fea0003800000 */
.L_x_622:
[----:B------:R-:W-:Y:S01]  /*a540*/  VIMNMX R11, R30, 0x80, PT ;  /* 0x000000801e0b7848 */ /* 0x000fe20003fe0100 */
[----:B------:R-:W-:Y:S01]  /*a550*/  BSSY B1, `(.L_x_624) ;  /* 0x00000c9000017945 */ /* 0x000fe20003800000 */
[----:B------:R-:W-:Y:S02]  /*a560*/  LOP3.LUT R3, R3, 0xff000000, R12, 0xf8, !PT ;  /* 0xff00000003037812 */ /* 0x000fe400078ef80c */
[----:B------:R-:W-:Y:S02]  /*a570*/  ISETP.GE.AND P0, PT, R194, R11, PT ;  /* 0x0000000bc200720c */ /* 0x000fe40003f06270 */
[----:B------:R-:W-:Y:S02]  /*a580*/  LOP3.LUT R12, R15, 0xff000000, R13, 0xf8, !PT ;  /* 0xff0000000f0c7812 */ /* 0x000fe400078ef80d */
[----:B------:R-:W-:Y:S02]  /*a590*/  LOP3.LUT R15, R33, 0xff0000, R20, 0xf8, !PT ;  /* 0x00ff0000210f7812 */ /* 0x000fe400078ef814 */
[----:B------:R-:W-:-:S02]  /*a5a0*/  LOP3.LUT R27, R27, 0xff0000, R24, 0xf8, !PT ;  /* 0x00ff00001b1b7812 */ /* 0x000fc400078ef818 */
[----:B------:R-:W-:Y:S02]  /*a5b0*/  LOP3.LUT R13, R37, 0xff0000, R6, 0xf8, !PT ;  /* 0x00ff0000250d7812 */ /* 0x000fe400078ef806 */
[----:B------:R-:W-:Y:S02]  /*a5c0*/  LOP3.LUT R15, R15, 0xff000000, R20, 0xf8, !PT ;  /* 0xff0000000f0f7812 */ /* 0x000fe400078ef814 */
[----:B------:R-:W-:Y:S02]  /*a5d0*/  LOP3.LUT R0, R27, 0xff000000, R24, 0xf8, !PT ;  /* 0xff0000001b007812 */ /* 0x000fe400078ef818 */
[----:B------:R-:W-:Y:S02]  /*a5e0*/  LOP3.LUT R10, R29, 0xff000000, R25, 0xf8, !PT ;  /* 0xff0000001d0a7812 */ /* 0x000fe400078ef819 */
[----:B------:R-:W-:Y:S02]  /*a5f0*/  LOP3.LUT R20, R35, 0xff000000, R21, 0xf8, !PT ;  /* 0xff00000023147812 */ /* 0x000fe400078ef815 */
[----:B------:R-:W-:-:S02]  /*a600*/  LOP3.LUT R13, R13, 0xff000000, R6, 0xf8, !PT ;  /* 0xff0000000d0d7812 */ /* 0x000fc400078ef806 */
[----:B------:R-:W-:Y:S01]  /*a610*/  LOP3.LUT R14, R39, 0xff000000, R7, 0xf8, !PT ;  /* 0xff000000270e7812 */ /* 0x000fe200078ef807 */
[----:B------:R-:W-:Y:S06]  /*a620*/  @P0 BRA `(.L_x_625) ;  /* 0x0000000800ec0947 */ /* 0x000fec0003800000 */
[----:B------:R-:W1:Y:S01]  /*a630*/  LDC R4, c[0x0][0x3f4] ;  /* 0x0000fd00ff047b82 */ /* 0x000e620000000800 */
[----:B------:R-:W-:Y:S01]  /*a640*/  BSSY B2, `(.L_x_626) ;  /* 0x000005e000027945 */ /* 0x000fe20003800000 */
[-C--:B-1----:R-:W-:Y:S02]  /*a650*/  ISETP.GE.AND P0, PT, R22, R4.reuse, PT ;  /* 0x000000041600720c */ /* 0x082fe40003f06270 */
[----:B------:R-:W-:-:S11]  /*a660*/  ISETP.GE.AND P1, PT, R195, R4, PT ;  /* 0x00000004c300720c */ /* 0x000fd60003f26270 */
[----:B------:R-:W-:Y:S05]  /*a670*/  @P0 BRA `(.L_x_627) ;  /* 0x0000000400680947 */ /* 0x000fea0003800000 */
[----:B------:R-:W1:Y:S01]  /*a680*/  LDS.128 R4, [R9+0x14400] ;  /* 0x0144000009047984 */ /* 0x000e620000000c00 */
[----:B------:R-:W-:Y:S02]  /*a690*/  F2FP.F16.E4M3.UNPACK_B R30, R15 ;  /* 0x0000000fff1e723e */ /* 0x000fe400020006ff */
[----:B------:R-:W-:-:S03]  /*a6a0*/  F2FP.F16.E4M3.UNPACK_B R28, R3 ;  /* 0x00000003ff1c723e */ /* 0x000fc600020006ff */
[----:B------:R-:W-:Y:S02]  /*a6b0*/  HADD2.F32 R32, -RZ, R30.H1_H1 ;  /* 0x3000001eff207230 */ /* 0x000fe40000004100 */
[----:B------:R-:W-:Y:S02]  /*a6c0*/  HADD2.F32 R29, -RZ, R28.H1_H1 ;  /* 0x3000001cff1d7230 */ /* 0x000fe40000004100 */
[----:B------:R-:W-:Y:S02]  /*a6d0*/  HADD2.F32 R30, -RZ, R30.H0_H0 ;  /* 0x2000001eff1e7230 */ /* 0x000fe40000004100 */
[----:B------:R-:W-:Y:S01]  /*a6e0*/  HADD2.F32 R28, -RZ, R28.H0_H0 ;  /* 0x2000001cff1c7230 */ /* 0x000fe20000004100 */
[-C--:B-1----:R-:W-:Y:S02]  /*a6f0*/  F2FP.F16.E4M3.UNPACK_B R21, R4.reuse.H1 ;  /* 0x00000004ff15723e */ /* 0x082fe400030006ff */
[-C--:B------:R-:W-:Y:S02]  /*a700*/  F2FP.F16.E4M3.UNPACK_B R25, R5.reuse ;  /* 0x00000005ff19723e */ /* 0x080fe400020006ff */
[----:B------:R-:W-:Y:S01]  /*a710*/  F2FP.F16.E4M3.UNPACK_B R26, R5.H1 ;  /* 0x00000005ff1a723e */ /* 0x000fe200030006ff */
[--C-:B------:R-:W-:Y:S01]  /*a720*/  HADD2.F32 R24, -RZ, R21.reuse.H0_H0 ;  /* 0x20000015ff187230 */ /* 0x100fe20000004100 */
[----:B------:R-:W-:Y:S01]  /*a730*/  F2FP.F16.E4M3.UNPACK_B R4, R4 ;  /* 0x00000004ff04723e */ /* 0x000fe200020006ff */
[----:B------:R-:W-:Y:S01]  /*a740*/  HADD2.F32 R21, -RZ, R21.H1_H1 ;  /* 0x30000015ff157230 */ /* 0x000fe20000004100 */
[----:B------:R-:W-:-:S02]  /*a750*/  F2FP.F16.E4M3.UNPACK_B R27, R6 ;  /* 0x00000006ff1b723e */ /* 0x000fc400020006ff */
[----:B------:R-:W-:Y:S02]  /*a760*/  F2FP.F16.E4M3.UNPACK_B R6, R6.H1 ;  /* 0x00000006ff06723e */ /* 0x000fe400030006ff */
[CC--:B------:R-:W-:Y:S01]  /*a770*/  FMUL.FTZ R5, R21.reuse, R32.reuse ;  /* 0x0000002015057220 */ /* 0x0c0fe20000410000 */
[----:B------:R-:W-:Y:S01]  /*a780*/  FMUL.FTZ R33, R21, R29 ;  /* 0x0000001d15217220 */ /* 0x000fe20000410000 */
[----:B------:R-:W-:Y:S02]  /*a790*/  F2FP.F16.E4M3.UNPACK_B R21, R7 ;  /* 0x00000007ff15723e */ /* 0x000fe400020006ff */
[C---:B------:R-:W-:Y:S01]  /*a7a0*/  FFMA.FTZ R36, R24.reuse, R29, -R5 ;  /* 0x0000001d18247223 */ /* 0x040fe20000010805 */
[--C-:B------:R-:W-:Y:S01]  /*a7b0*/  HADD2.F32 R5, -RZ, R4.reuse.H1_H1 ;  /* 0x30000004ff057230 */ /* 0x100fe20000004100 */
[----:B------:R-:W-:Y:S01]  /*a7c0*/  F2FP.F16.E4M3.UNPACK_B R29, R15.H1 ;  /* 0x0000000fff1d723e */ /* 0x000fe200030006ff */
[----:B------:R-:W-:Y:S01]  /*a7d0*/  FFMA.FTZ R37, R24, R32, R33 ;  /* 0x0000002018257223 */ /* 0x000fe20000010021 */
[----:B------:R-:W-:Y:S01]  /*a7e0*/  HADD2.F32 R4, -RZ, R4.H0_H0 ;  /* 0x20000004ff047230 */ /* 0x000fe20000004100 */
[----:B------:R-:W-:Y:S01]  /*a7f0*/  F2FP.F16.E4M3.UNPACK_B R24, R3.H1 ;  /* 0x00000003ff18723e */ /* 0x000fe200030006ff */
[C---:B------:R-:W-:Y:S01]  /*a800*/  FMUL.FTZ R33, R5.reuse, R30 ;  /* 0x0000001e05217220 */ /* 0x040fe20000410000 */
[----:B------:R-:W-:Y:S01]  /*a810*/  FMUL.FTZ R35, R5, R28 ;  /* 0x0000001c05237220 */ /* 0x000fe20000410000 */
[----:B------:R-:W-:Y:S01]  /*a820*/  HADD2.F32 R32, -RZ, R29.H1_H1 ;  /* 0x3000001dff207230 */ /* 0x000fe20000004100 */
[----:B------:R-:W-:Y:S01]  /*a830*/  F2FP.F16.E4M3.UNPACK_B R7, R7.H1 ;  /* 0x00000007ff07723e */ /* 0x000fe200030006ff */
[----:B------:R-:W-:-:S02]  /*a840*/  HADD2.F32 R5, -RZ, R26.H1_H1 ;  /* 0x3000001aff057230 */ /* 0x000fc40000004100 */
[C---:B------:R-:W-:Y:S01]  /*a850*/  FFMA.FTZ R33, R4.reuse, R28, -R33 ;  /* 0x0000001c04217223 */ /* 0x040fe20000010821 */
[----:B------:R-:W-:Y:S01]  /*a860*/  FFMA.FTZ R34, R4, R30, R35 ;  /* 0x0000001e04227223 */ /* 0x000fe20000010023 */
[----:B------:R-:W-:Y:S02]  /*a870*/  HADD2.F32 R28, -RZ, R24.H1_H1 ;  /* 0x30000018ff1c7230 */ /* 0x000fe40000004100 */
[----:B------:R-:W-:Y:S02]  /*a880*/  HADD2.F32 R26, -RZ, R26.H0_H0 ;  /* 0x2000001aff1a7230 */ /* 0x000fe40000004100 */
[C---:B------:R-:W-:Y:S01]  /*a890*/  FMUL.FTZ R35, R5.reuse, R32 ;  /* 0x0000002005237220 */ /* 0x040fe20000410000 */
[----:B------:R-:W-:Y:S02]  /*a8a0*/  HADD2.F32 R29, -RZ, R29.H0_H0 ;  /* 0x2000001dff1d7230 */ /* 0x000fe40000004100 */
[----:B------:R-:W-:Y:S01]  /*a8b0*/  FMUL.FTZ R5, R5, R28 ;  /* 0x0000001c05057220 */ /* 0x000fe20000410000 */
[----:B------:R-:W-:-:S02]  /*a8c0*/  HADD2.F32 R4, -RZ, R25.H1_H1 ;  /* 0x30000019ff047230 */ /* 0x000fc40000004100 */
[----:B------:R-:W-:Y:S01]  /*a8d0*/  FFMA.FTZ R35, R26, R28, -R35 ;  /* 0x0000001c1a237223 */ /* 0x000fe20000010823 */
[----:B------:R-:W-:Y:S01]  /*a8e0*/  HADD2.F32 R24, -RZ, R24.H0_H0 ;  /* 0x20000018ff187230 */ /* 0x000fe20000004100 */
[----:B------:R-:W-:Y:S01]  /*a8f0*/  F2FP.F16.E4M3.UNPACK_B R28, R20 ;  /* 0x00000014ff1c723e */ /* 0x000fe200020006ff */
[----:B------:R-:W-:Y:S02]  /*a900*/  HADD2.F32 R25, -RZ, R25.H0_H0 ;  /* 0x20000019ff197230 */ /* 0x000fe40000004100 */
[----:B------:R-:W-:Y:S01]  /*a910*/  FMUL.FTZ R30, R4, R29 ;  /* 0x0000001d041e7220 */ /* 0x000fe20000410000 */
[----:B------:R-:W-:Y:S01]  /*a920*/  FFMA.FTZ R38, R26, R32, R5 ;  /* 0x000000201a267223 */ /* 0x000fe20000010005 */
[----:B------:R-:W-:Y:S01]  /*a930*/  F2FP.F16.E4M3.UNPACK_B R26, R12 ;  /* 0x0000000cff1a723e */ /* 0x000fe200020006ff */
[-C--:B------:R-:W-:Y:S01]  /*a940*/  FMUL.FTZ R4, R4, R24.reuse ;  /* 0x0000001804047220 */ /* 0x080fe20000410000 */
[----:B------:R-:W-:Y:S01]  /*a950*/  FFMA.FTZ R32, R25, R24, -R30 ;  /* 0x0000001819207223 */ /* 0x000fe2000001081e */
[----:B------:R-:W-:Y:S01]  /*a960*/  HADD2.F32 R30, -RZ, R28.H1_H1 ;  /* 0x3000001cff1e7230 */ /* 0x000fe20000004100 */
[----:B------:R-:W-:Y:S01]  /*a970*/  F2FP.SATFINITE.E4M3.F32.PACK_AB_MERGE_C R35, R38, R35, RZ ;  /* 0x000000232623723e */ /* 0x000fe200048070ff */
[----:B------:R-:W-:-:S02]  /*a980*/  HADD2.F32 R5, -RZ, R6.H1_H1 ;  /* 0x30000006ff057230 */ /* 0x000fc40000004100 */
[----:B------:R-:W-:Y:S01]  /*a990*/  FFMA.FTZ R29, R25, R29, R4 ;  /* 0x0000001d191d7223 */ /* 0x000fe20000010004 */
[----:B------:R-:W-:Y:S02]  /*a9a0*/  HADD2.F32 R24, -RZ, R26.H1_H1 ;  /* 0x3000001aff187230 */ /* 0x000fe40000004100 */
[----:B------:R-:W-:Y:S02]  /*a9b0*/  HADD2.F32 R6, -RZ, R6.H0_H0 ;  /* 0x20000006ff067230 */ /* 0x000fe40000004100 */
[C---:B------:R-:W-:Y:S01]  /*a9c0*/  FMUL.FTZ R25, R5.reuse, R30 ;  /* 0x0000001e05197220 */ /* 0x040fe20000410000 */
[----:B------:R-:W-:Y:S02]  /*a9d0*/  HADD2.F32 R26, -RZ, R26.H0_H0 ;  /* 0x2000001aff1a7230 */ /* 0x000fe40000004100 */
[-C--:B0-----:R-:W-:Y:S01]  /*a9e0*/  FMUL.FTZ R41, R5, R24.reuse ;  /* 0x0000001805297220 */ /* 0x081fe20000410000 */
[----:B------:R-:W-:Y:S02]  /*a9f0*/  HADD2.F32 R28, -RZ, R28.H0_H0 ;  /* 0x2000001cff1c7230 */ /* 0x000fe40000004100 */
[----:B------:R-:W-:Y:S01]  /*aa00*/  FFMA.FTZ R39, R6, R24, -R25 ;  /* 0x0000001806277223 */ /* 0x000fe20000010819 */
[--C-:B------:R-:W-:Y:S01]  /*aa10*/  HADD2.F32 R4, -RZ, R27.reuse.H1_H1 ;  /* 0x3000001bff047230 */ /* 0x100fe20000004100 */
[----:B------:R-:W-:Y:S01]  /*aa20*/  F2FP.F16.E4M3.UNPACK_B R5, R12.H1 ;  /* 0x0000000cff05723e */ /* 0x000fe200030006ff */
[----:B------:R-:W-:-:S02]  /*aa30*/  HADD2.F32 R27, -RZ, R27.H0_H0 ;  /* 0x2000001bff1b7230 */ /* 0x000fc40000004100 */
[----:B------:R-:W-:Y:S01]  /*aa40*/  FFMA.FTZ R40, R6, R30, R41 ;  /* 0x0000001e06287223 */ /* 0x000fe20000010029 */
[C---:B------:R-:W-:Y:S01]  /*aa50*/  FMUL.FTZ R24, R4.reuse, R28 ;  /* 0x0000001c04187220 */ /* 0x040fe20000410000 */
[----:B------:R-:W-:Y:S01]  /*aa60*/  FMUL.FTZ R25, R4, R26 ;  /* 0x0000001a04197220 */ /* 0x000fe20000410000 */
[----:B------:R-:W-:Y:S01]  /*aa70*/  F2FP.F16.E4M3.UNPACK_B R4, R20.H1 ;  /* 0x00000014ff04723e */ /* 0x000fe200030006ff */
[--C-:B------:R-:W-:Y:S02]  /*aa80*/  HADD2.F32 R6, -RZ, R5.reuse.H0_H0 ;  /* 0x20000005ff067230 */ /* 0x100fe40000004100 */
[C---:B------:R-:W-:Y:S01]  /*aa90*/  FFMA.FTZ R30, R27.reuse, R26, -R24 ;  /* 0x0000001a1b1e7223 */ /* 0x040fe20000010818 */
[----:B------:R-:W-:Y:S02]  /*aaa0*/  HADD2.F32 R24, -RZ, R5.H1_H1 ;  /* 0x30000005ff187230 */ /* 0x000fe40000004100 */
[----:B------:R-:W-:Y:S01]  /*aab0*/  FFMA.FTZ R27, R27, R28, R25 ;  /* 0x0000001c1b1b7223 */ /* 0x000fe20000010019 */
[----:B------:R-:W-:-:S02]  /*aac0*/  HADD2.F32 R26, -RZ, R4.H1_H1 ;  /* 0x30000004ff1a7230 */ /* 0x000fc40000004100 */
[----:B------:R-:W-:Y:S02]  /*aad0*/  HADD2.F32 R5, -RZ, R7.H1_H1 ;  /* 0x30000007ff057230 */ /* 0x000fe40000004100 */
[----:B------:R-:W-:Y:S02]  /*aae0*/  HADD2.F32 R25, -RZ, R4.H0_H0 ;  /* 0x20000004ff197230 */ /* 0x000fe40000004100 */
[----:B------:R-:W-:Y:S02]  /*aaf0*/  HADD2.F32 R4, -RZ, R21.H1_H1 ;  /* 0x30000015ff047230 */ /* 0x000fe40000004100 */
[C---:B------:R-:W-:Y:S01]  /*ab00*/  FMUL.FTZ R42, R5.reuse, R26 ;  /* 0x0000001a052a7220 */ /* 0x040fe20000410000 */
[----:B------:R-:W-:Y:S02]  /*ab10*/  HADD2.F32 R7, -RZ, R7.H0_H0 ;  /* 0x20000007ff077230 */ /* 0x000fe40000004100 */
[----:B------:R-:W-:Y:S01]  /*ab20*/  FMUL.FTZ R5, R5, R24 ;  /* 0x0000001805057220 */ /* 0x000fe20000410000 */
[----:B------:R-:W-:-:S02]  /*ab30*/  HADD2.F32 R21, -RZ, R21.H0_H0 ;  /* 0x20000015ff157230 */ /* 0x000fc40000004100 */
[CC--:B------:R-:W-:Y:S01]  /*ab40*/  FMUL.FTZ R28, R4.reuse, R25.reuse ;  /* 0x00000019041c7220 */ /* 0x0c0fe20000410000 */
[----:B------:R-:W-:Y:S01]  /*ab50*/  FMUL.FTZ R4, R4, R6 ;  /* 0x0000000604047220 */ /* 0x000fe20000410000 */
[C---:B------:R-:W-:Y:S01]  /*ab60*/  FFMA.FTZ R42, R7.reuse, R24, -R42 ;  /* 0x00000018072a7223 */ /* 0x040fe2000001082a */
[----:B------:R-:W-:Y:S01]  /*ab70*/  FFMA.FTZ R5, R7, R26, R5 ;  /* 0x0000001a07057223 */ /* 0x000fe20000010005 */
[C---:B------:R-:W-:Y:S01]  /*ab80*/  FFMA.FTZ R7, R21.reuse, R6, -R28 ;  /* 0x0000000615077223 */ /* 0x040fe2000001081c */
[----:B------:R-:W-:Y:S01]  /*ab90*/  FFMA.FTZ R24, R21, R25, R4 ;  /* 0x0000001915187223 */ /* 0x000fe20000010004 */
[----:B------:R-:W-:Y:S02]  /*aba0*/  F2FP.SATFINITE.E4M3.F32.PACK_AB_MERGE_C R4, R37, R36, RZ ;  /* 0x000000242504723e */ /* 0x000fe400048070ff */
[----:B------:R-:W-:Y:S02]  /*abb0*/  F2FP.SATFINITE.E4M3.F32.PACK_AB_MERGE_C R6, R40, R39, RZ ;  /* 0x000000272806723e */ /* 0x000fe400048070ff */
[----:B------:R-:W-:-:S02]  /*abc0*/  F2FP.SATFINITE.E4M3.F32.PACK_AB_MERGE_C R42, R5, R42, RZ ;  /* 0x0000002a052a723e */ /* 0x000fc400048070ff */
[----:B------:R-:W-:Y:S02]  /*abd0*/  F2FP.SATFINITE.E4M3.F32.PACK_AB_MERGE_C R4, R34, R33, R4 ;  /* 0x000000212204723e */ /* 0x000fe40004807004 */
[----:B------:R-:W-:Y:S02]  /*abe0*/  F2FP.SATFINITE.E4M3.F32.PACK_AB_MERGE_C R5, R29, R32, R35 ;  /* 0x000000201d05723e */ /* 0x000fe40004807023 */
[----:B------:R-:W-:Y:S02]  /*abf0*/  F2FP.SATFINITE.E4M3.F32.PACK_AB_MERGE_C R6, R27, R30, R6 ;  /* 0x0000001e1b06723e */ /* 0x000fe40004807006 */
[----:B------:R-:W-:-:S05]  /*ac00*/  F2FP.SATFINITE.E4M3.F32.PACK_AB_MERGE_C R7, R24, R7, R42 ;  /* 0x000000071807723e */ /* 0x000fca000480702a */
[----:B------:R1:W-:Y:S02]  /*ac10*/  STS.128 [R9+0x14400], R4 ;  /* 0x0144000409007388 */ /* 0x0003e40000000c00 */
.L_x_627:
[----:B------:R-:W-:Y:S05]  /*ac20*/  BSYNC B2 ;  /* 0x0000000000027941 */ /* 0x000fea0003800000 */
.L_x_626:
[----:B------:R-:W-:Y:S05]  /*ac30*/  @P1 BRA `(.L_x_625) ;  /* 0x0000000400681947 */ /* 0x000fea0003800000 */
[----:B-1----:R-:W1:Y:S01]  /*ac40*/  LDS.128 R4, [R8] ;  /* 0x0000000008047984 */ /* 0x002e620000000c00 */
        /* <DEDUP_REMOVED lines=88> */
[----:B------:R2:W-:Y:S02]  /*b1d0*/  STS.128 [R8], R4 ;  /* 0x0000000408007388 */ /* 0x0005e40000000c00 */
.L_x_625:
[----:B------:R-:W-:Y:S05]  /*b1e0*/  BSYNC B1 ;  /* 0x0000000000017941 */ /* 0x000fea0003800000 */
.L_x_624:
[----:B------:R-:W-:-:S13]  /*b1f0*/  ISETP.GE.AND P0, PT, R221, R11, PT ;  /* 0x0000000bdd00720c */ /* 0x000fda0003f06270 */
[----:B------:R-:W-:Y:S05]  /*b200*/  @P0 BRA `(.L_x_628) ;  /* 0x00000028005c0947 */ /* 0x000fea0003800000 */
[----:B-12---:R-:W1:Y:S01]  /*b210*/  LDC R4, c[0x0][0x3f4] ;  /* 0x0000fd00ff047b82 */ /* 0x006e620000000800 */
[----:B------:R-:W-:Y:S01]  /*b220*/  BSSY B1, `(.L_x_629) ;  /* 0x000005e000017945 */ /* 0x000fe20003800000 */
[-C--:B-1----:R-:W-:Y:S02]  /*b230*/  ISETP.GE.AND P0, PT, R22, R4.reuse, PT ;  /* 0x000000041600720c */ /* 0x082fe40003f06270 */
[----:B------:R-:W-:-:S11]  /*b240*/  ISETP.GE.AND P1, PT, R195, R4, PT ;  /* 0x00000004c300720c */ /* 0x000fd60003f26270 */
[----:B------:R-:W-:Y:S05]  /*b250*/  @P0 BRA `(.L_x_630) ;  /* 0x0000000400680947 */ /* 0x000fea0003800000 */
[----:B------:R-:W1:Y:S01]  /*b260*/  LDS.128 R4, [R9+0x16400] ;  /* 0x0164000009047984 */ /* 0x000e620000000c00 */
[----:B------:R-:W-:Y:S02]  /*b270*/  F2FP.F16.E4M3.UNPACK_B R32, R15 ;  /* 0x0000000fff20723e */ /* 0x000fe400020006ff */
[----:B------:R-:W-:-:S03]  /*b280*/  F2FP.F16.E4M3.UNPACK_B R29, R3 ;  /* 0x00000003ff1d723e */ /* 0x000fc600020006ff */
[--C-:B------:R-:W-:Y:S02]  /*b290*/  HADD2.F32 R33, -RZ, R32.reuse.H1_H1 ;  /* 0x30000020ff217230 */ /* 0x100fe40000004100 */
[----:B------:R-:W-:Y:S02]  /*b2a0*/  HADD2.F32 R27, -RZ, R29.H1_H1 ;  /* 0x3000001dff1b7230 */ /* 0x000fe40000004100 */
[----:B------:R-:W-:Y:S01]  /*b2b0*/  HADD2.F32 R34, -RZ, R32.H0_H0 ;  /* 0x20000020ff227230 */ /* 0x000fe20000004100 */
[----:B------:R-:W-:Y:S02]  /*b2c0*/  F2FP.F16.E4M3.UNPACK_B R32, R15.H1 ;  /* 0x0000000fff20723e */ /* 0x000fe400030006ff */
[-C--:B-1----:R-:W-:Y:S02]  /*b2d0*/  F2FP.F16.E4M3.UNPACK_B R11, R4.reuse.H1 ;  /* 0x00000004ff0b723e */ /* 0x082fe400030006ff */
[----:B------:R-:W-:Y:S02]  /*b2e0*/  F2FP.F16.E4M3.UNPACK_B R4, R4 ;  /* 0x00000004ff04723e */ /* 0x000fe400020006ff */
[-C--:B------:R-:W-:Y:S01]  /*b2f0*/  F2FP.F16.E4M3.UNPACK_B R24, R5.reuse ;  /* 0x00000005ff18723e */ /* 0x080fe200020006ff */
[--C-:B------:R-:W-:Y:S01]  /*b300*/  HADD2.F32 R21, -RZ, R11.reuse.H0_H0 ;  /* 0x2000000bff157230 */ /* 0x100fe20000004100 */
[----:B------:R-:W-:Y:S01]  /*b310*/  F2FP.F16.E4M3.UNPACK_B R25, R5.H1 ;  /* 0x00000005ff19723e */ /* 0x000fe200030006ff */
[----:B------:R-:W-:Y:S01]  /*b320*/  HADD2.F32 R11, -RZ, R11.H1_H1 ;  /* 0x3000000bff0b7230 */ /* 0x000fe20000004100 */
[-C--:B------:R-:W-:Y:S01]  /*b330*/  F2FP.F16.E4M3.UNPACK_B R26, R6.reuse ;  /* 0x00000006ff1a723e */ /* 0x080fe200020006ff */
[--C-:B------:R-:W-:Y:S01]  /*b340*/  HADD2.F32 R5, -RZ, R4.reuse.H1_H1 ;  /* 0x30000004ff057230 */ /* 0x100fe20000004100 */
[----:B------:R-:W-:Y:S01]  /*b350*/  F2FP.F16.E4M3.UNPACK_B R6, R6.H1 ;  /* 0x00000006ff06723e */ /* 0x000fe200030006ff */
[----:B------:R-:W-:-:S02]  /*b360*/  HADD2.F32 R4, -RZ, R4.H0_H0 ;  /* 0x20000004ff047230 */ /* 0x000fc40000004100 */
[-C--:B------:R-:W-:Y:S01]  /*b370*/  FMUL.FTZ R28, R33, R11.reuse ;  /* 0x0000000b211c7220 */ /* 0x080fe20000410000 */
[C---:B------:R-:W-:Y:S01]  /*b380*/  FMUL.FTZ R30, R27.reuse, R11 ;  /* 0x0000000b1b1e7220 */ /* 0x040fe20000410000 */
[----:B------:R-:W-:Y:S02]  /*b390*/  F2FP.F16.E4M3.UNPACK_B R11, R7 ;  /* 0x00000007ff0b723e */ /* 0x000fe400020006ff */
[----:B------:R-:W-:Y:S01]  /*b3a0*/  FFMA.FTZ R27, R27, R21, -R28 ;  /* 0x000000151b1b7223 */ /* 0x000fe2000001081c */
[----:B------:R-:W-:Y:S01]  /*b3b0*/  HADD2.F32 R28, -RZ, R29.H0_H0 ;  /* 0x2000001dff1c7230 */ /* 0x000fe20000004100 */
[----:B------:R-:W-:Y:S01]  /*b3c0*/  F2FP.F16.E4M3.UNPACK_B R29, R3.H1 ;  /* 0x00000003ff1d723e */ /* 0x000fe200030006ff */
[----:B------:R-:W-:Y:S01]  /*b3d0*/  FFMA.FTZ R30, R33, R21, R30 ;  /* 0x00000015211e7223 */ /* 0x000fe2000001001e */
[-C--:B------:R-:W-:Y:S01]  /*b3e0*/  FMUL.FTZ R3, R34, R5.reuse ;  /* 0x0000000522037220 */ /* 0x080fe20000410000 */
[----:B------:R-:W-:Y:S02]  /*b3f0*/  HADD2.F32 R33, -RZ, R32.H1_H1 ;  /* 0x30000020ff217230 */ /* 0x000fe40000004100 */
[----:B------:R-:W-:Y:S01]  /*b400*/  FMUL.FTZ R21, R28, R5 ;  /* 0x000000051c157220 */ /* 0x000fe20000410000 */
[----:B------:R-:W-:-:S02]  /*b410*/  HADD2.F32 R5, -RZ, R25.H1_H1 ;  /* 0x30000019ff057230 */ /* 0x000fc40000004100 */
[-C--:B------:R-:W-:Y:S01]  /*b420*/  FFMA.FTZ R15, R28, R4.reuse, -R3 ;  /* 0x000000041c0f7223 */ /* 0x080fe20000010803 */
[----:B------:R-:W-:Y:S02]  /*b430*/  HADD2.F32 R25, -RZ, R25.H0_H0 ;  /* 0x20000019ff197230 */ /* 0x000fe40000004100 */
[----:B------:R-:W-:Y:S01]  /*b440*/  FFMA.FTZ R28, R34, R4, R21 ;  /* 0x00000004221c7223 */ /* 0x000fe20000010015 */
[--C-:B------:R-:W-:Y:S02]  /*b450*/  HADD2.F32 R21, -RZ, R29.reuse.H1_H1 ;  /* 0x3000001dff157230 */ /* 0x100fe40000004100 */
[----:B------:R-:W-:Y:S01]  /*b460*/  FMUL.FTZ R4, R33, R5 ;  /* 0x0000000521047220 */ /* 0x000fe20000410000 */
[----:B------:R-:W-:Y:S01]  /*b470*/  HADD2.F32 R34, -RZ, R32.H0_H0 ;  /* 0x20000020ff227230 */ /* 0x000fe20000004100 */
[----:B------:R-:W-:Y:S01]  /*b480*/  F2FP.F16.E4M3.UNPACK_B R7, R7.H1 ;  /* 0x00000007ff07723e */ /* 0x000fe200030006ff */
[--C-:B------:R-:W-:Y:S02]  /*b490*/  HADD2.F32 R3, -RZ, R24.reuse.H1_H1 ;  /* 0x30000018ff037230 */ /* 0x100fe40000004100 */
[C---:B------:R-:W-:Y:S01]  /*b4a0*/  FMUL.FTZ R32, R21.reuse, R5 ;  /* 0x0000000515207220 */ /* 0x040fe20000410000 */
[----:B------:R-:W-:Y:S01]  /*b4b0*/  FFMA.FTZ R21, R21, R25, -R4 ;  /* 0x0000001915157223 */ /* 0x000fe20000010804 */
[----:B------:R-:W-:Y:S01]  /*b4c0*/  HADD2.F32 R4, -RZ, R29.H0_H0 ;  /* 0x2000001dff047230 */ /* 0x000fe20000004100 */
[----:B------:R-:W-:Y:S01]  /*b4d0*/  F2FP.F16.E4M3.UNPACK_B R29, R20 ;  /* 0x00000014ff1d723e */ /* 0x000fe200020006ff */
[----:B------:R-:W-:-:S02]  /*b4e0*/  HADD2.F32 R24, -RZ, R24.H0_H0 ;  /* 0x20000018ff187230 */ /* 0x000fc40000004100 */
[----:B------:R-:W-:Y:S01]  /*b4f0*/  FMUL.FTZ R5, R34, R3 ;  /* 0x0000000322057220 */ /* 0x000fe20000410000 */
[----:B------:R-:W-:Y:S01]  /*b500*/  FFMA.FTZ R32, R33, R25, R32 ;  /* 0x0000001921207223 */ /* 0x000fe20000010020 */
[----:B------:R-:W-:Y:S01]  /*b510*/  F2FP.F16.E4M3.UNPACK_B R25, R12 ;  /* 0x0000000cff19723e */ /* 0x000fe200020006ff */
[C---:B------:R-:W-:Y:S01]  /*b520*/  FMUL.FTZ R3, R4.reuse, R3 ;  /* 0x0000000304037220 */ /* 0x040fe20000410000 */
[----:B------:R-:W-:Y:S01]  /*b530*/  FFMA.FTZ R5, R4, R24, -R5 ;  /* 0x0000001804057223 */ /* 0x000fe20000010805 */
[----:B------:R-:W-:Y:S01]  /*b540*/  HADD2.F32 R40, -RZ, R29.H1_H1 ;  /* 0x3000001dff287230 */ /* 0x000fe20000004100 */
[----:B------:R-:W-:Y:S01]  /*b550*/  F2FP.F16.E4M3.UNPACK_B R20, R20.H1 ;  /* 0x00000014ff14723e */ /* 0x000fe200030006ff */
[----:B------:R-:W-:Y:S02]  /*b560*/  HADD2.F32 R4, -RZ, R6.H1_H1 ;  /* 0x30000006ff047230 */ /* 0x000fe40000004100 */
[----:B------:R-:W-:Y:S01]  /*b570*/  FFMA.FTZ R24, R34, R24, R3 ;  /* 0x0000001822187223 */ /* 0x000fe20000010003 */
[--C-:B------:R-:W-:Y:S01]  /*b580*/  HADD2.F32 R36, -RZ, R25.reuse.H1_H1 ;  /* 0x30000019ff247230 */ /* 0x100fe20000004100 */
[----:B------:R-:W-:Y:S01]  /*b590*/  F2FP.SATFINITE.E4M3.F32.PACK_AB_MERGE_C R21, R32, R21, RZ ;  /* 0x000000152015723e */ /* 0x000fe200048070ff */
[----:B------:R-:W-:-:S02]  /*b5a0*/  HADD2.F32 R34, -RZ, R25.H0_H0 ;  /* 0x20000019ff227230 */ /* 0x000fc40000004100 */
[-C--:B------:R-:W-:Y:S01]  /*b5b0*/  FMUL.FTZ R25, R40, R4.reuse ;  /* 0x0000000428197220 */ /* 0x080fe20000410000 */
[----:B------:R-:W-:Y:S02]  /*b5c0*/  HADD2.F32 R6, -RZ, R6.H0_H0 ;  /* 0x20000006ff067230 */ /* 0x000fe40000004100 */
[C---:B------:R-:W-:Y:S01]  /*b5d0*/  FMUL.FTZ R33, R36.reuse, R4 ;  /* 0x0000000424217220 */ /* 0x040fe20000410000 */
[----:B------:R-:W-:Y:S01]  /*b5e0*/  HADD2.F32 R38, -RZ, R29.H0_H0 ;  /* 0x2000001dff267230 */ /* 0x000fe20000004100 */
[----:B------:R-:W-:Y:S01]  /*b5f0*/  F2FP.F16.E4M3.UNPACK_B R4, R12.H1 ;  /* 0x0000000cff04723e */ /* 0x000fe200030006ff */
[--C-:B------:R-:W-:Y:S02]  /*b600*/  HADD2.F32 R3, -RZ, R26.reuse.H1_H1 ;  /* 0x3000001aff037230 */ /* 0x100fe40000004100 */
[-C--:B------:R-:W-:Y:S01]  /*b610*/  FFMA.FTZ R29, R36, R6.reuse, -R25 ;  /* 0x00000006241d7223 */ /* 0x080fe20000010819 */
[----:B------:R-:W-:Y:S02]  /*b620*/  HADD2.F32 R26, -RZ, R26.H0_H0 ;  /* 0x2000001aff1a7230 */ /* 0x000fe40000004100 */
[----:B------:R-:W-:Y:S01]  /*b630*/  FFMA.FTZ R12, R40, R6, R33 ;  /* 0x00000006280c7223 */ /* 0x000fe20000010021 */
[----:B------:R-:W-:-:S02]  /*b640*/  HADD2.F32 R35, -RZ, R4.H1_H1 ;  /* 0x30000004ff237230 */ /* 0x000fc40000004100 */
[-C--:B------:R-:W-:Y:S01]  /*b650*/  FMUL.FTZ R25, R38, R3.reuse ;  /* 0x0000000326197220 */ /* 0x080fe20000410000 */
[----:B------:R-:W-:Y:S01]  /*b660*/  FMUL.FTZ R3, R34, R3 ;  /* 0x0000000322037220 */ /* 0x000fe20000410000 */
[----:B------:R-:W-:Y:S01]  /*b670*/  HADD2.F32 R33, -RZ, R4.H0_H0 ;  /* 0x20000004ff217230 */ /* 0x000fe20000004100 */
[----:B------:R-:W-:Y:S01]  /*b680*/  F2FP.SATFINITE.E4M3.F32.PACK_AB_MERGE_C R12, R12, R29, RZ ;  /* 0x0000001d0c0c723e */ /* 0x000fe200048070ff */
[--C-:B------:R-:W-:Y:S02]  /*b690*/  HADD2.F32 R39, -RZ, R20.reuse.H1_H1 ;  /* 0x30000014ff277230 */ /* 0x100fe40000004100 */
[-C--:B------:R-:W-:Y:S01]  /*b6a0*/  FFMA.FTZ R6, R34, R26.reuse, -R25 ;  /* 0x0000001a22067223 */ /* 0x080fe20000010819 */
[----:B------:R-:W-:Y:S02]  /*b6b0*/  HADD2.F32 R4, -RZ, R7.H1_H1 ;  /* 0x30000007ff047230 */ /* 0x000fe40000004100 */
[----:B------:R-:W-:Y:S01]  /*b6c0*/  FFMA.FTZ R25, R38, R26, R3 ;  /* 0x0000001a26197223 */ /* 0x000fe20000010003 */
[----:B------:R-:W-:Y:S01]  /*b6d0*/  HADD2.F32 R37, -RZ, R20.H0_H0 ;  /* 0x20000014ff257230 */ /* 0x000fe20000004100 */
[----:B------:R-:W-:Y:S01]  /*b6e0*/  F2FP.SATFINITE.E4M3.F32.PACK_AB_MERGE_C R5, R24, R5, R21 ;  /* 0x000000051805723e */ /* 0x000fe20004807015 */
[----:B------:R-:W-:-:S02]  /*b6f0*/  HADD2.F32 R3, -RZ, R11.H1_H1 ;  /* 0x3000000bff037230 */ /* 0x000fc40000004100 */
[-C--:B------:R-:W-:Y:S01]  /*b700*/  FMUL.FTZ R26, R39, R4.reuse ;  /* 0x00000004271a7220 */ /* 0x080fe20000410000 */
[----:B------:R-:W-:Y:S02]  /*b710*/  HADD2.F32 R7, -RZ, R7.H0_H0 ;  /* 0x20000007ff077230 */ /* 0x000fe40000004100 */
[----:B------:R-:W-:Y:S01]  /*b720*/  FMUL.FTZ R34, R35, R4 ;  /* 0x0000000423227220 */ /* 0x000fe20000410000 */
        /* <DEDUP_REMOVED lines=8> */
[----:B------:R-:W-:Y:S02]  /*b7b0*/  F2FP.SATFINITE.E4M3.F32.PACK_AB_MERGE_C R3, R3, R26, RZ ;  /* 0x0000001a0303723e */ /* 0x000fe400048070ff */
[----:B------:R-:W-:Y:S02]  /*b7c0*/  F2FP.SATFINITE.E4M3.F32.PACK_AB_MERGE_C R4, R28, R15, R4 ;  /* 0x0000000f1c04723e */ /* 0x000fe40004807004 */
[----:B------:R-:W-:Y:S02]  /*b7d0*/  F2FP.SATFINITE.E4M3.F32.PACK_AB_MERGE_C R6, R25, R6, R12 ;  /* 0x000000061906723e */ /* 0x000fe4000480700c */
[----:B------:R-:W-:-:S05]  /*b7e0*/  F2FP.SATFINITE.E4M3.F32.PACK_AB_MERGE_C R7, R20, R7, R3 ;  /* 0x000000071407723e */ /* 0x000fca0004807003 */
[----:B------:R1:W-:Y:S02]  /*b7f0*/  STS.128 [R9+0x16400], R4 ;  /* 0x0164000409007388 */ /* 0x0003e40000000c00 */
.L_x_630:
[----:B------:R-:W-:Y:S05]  /*b800*/  BSYNC B1 ;  /* 0x0000000000017941 */ /* 0x000fea0003800000 */
.L_x_629:
[----:B------:R-:W-:Y:S05]  /*b810*/  @P1 BRA `(.L_x_628) ;  /* 0x0000002000d81947 */ /* 0x000fea0003800000 */
[----:B-1----:R-:W1:Y:S01]  /*b820*/  LDS.128 R4, [R8+0x2000] ;  /* 0x0020000008047984 */ /* 0x002e620000000c00 */
[-C--:B------:R-:W-:Y:S02]  /*b830*/  F2FP.F16.E4M3.UNPACK_B R26, R13.reuse ;  /* 0x0000000dff1a723e */ /* 0x080fe400020006ff */
[----:B------:R-:W-:Y:S02]  /*b840*/  F2FP.F16.E4M3.UNPACK_B R25, R0 ;  /* 0x00000000ff19723e */ /* 0x000fe400020006ff */
[-C--:B------:R-:W-:Y:S01]  /*b850*/  F2FP.F16.E4M3.UNPACK_B R32, R14.reuse ;  /* 0x0000000eff20723e */ /* 0x080fe200020006ff */
[--C-:B------:R-:W-:Y:S01]  /*b860*/  HADD2.F32 R27, -RZ, R26.reuse.H1_H1 ;  /* 0x3000001aff1b7230 */ /* 0x100fe20000004100 */
[----:B------:R-:W-:Y:S01]  /*b870*/  F2FP.F16.E4M3.UNPACK_B R14, R14.H1 ;  /* 0x0000000eff0e723e */ /* 0x000fe200030006ff */
[----:B------:R-:W-:Y:S02]  /*b880*/  HADD2.F32 R21, -RZ, R25.H1_H1 ;  /* 0x30000019ff157230 */ /* 0x000fe40000004100 */
[----:B------:R-:W-:Y:S01]  /*b890*/  HADD2.F32 R28, -RZ, R26.H0_H0 ;  /* 0x2000001aff1c7230 */ /* 0x000fe20000004100 */
[----:B------:R-:W-:Y:S01]  /*b8a0*/  F2FP.F16.E4M3.UNPACK_B R26, R13.H1 ;  /* 0x0000000dff1a723e */ /* 0x000fe200030006ff */
[----:B------:R-:W-:-:S02]  /*b8b0*/  HADD2.F32 R34, -RZ, R32.H1_H1 ;  /* 0x30000020ff227230 */ /* 0x000fc40000004100 */
[----:B------:R-:W-:Y:S02]  /*b8c0*/  HADD2.F32 R32, -RZ, R32.H0_H0 ;  /* 0x20000020ff207230 */ /* 0x000fe40000004100 */
[----:B------:R-:W-:Y:S02]  /*b8d0*/  HADD2.F32 R29, -RZ, R26.H0_H0 ;  /* 0x2000001aff1d7230 */ /* 0x000fe40000004100 */
[--C-:B------:R-:W-:Y:S02]  /*b8e0*/  HADD2.F32 R35, -RZ, R14.reuse.H1_H1 ;  /* 0x3000000eff237230 */ /* 0x100fe40000004100 */
[----:B------:R-:W-:Y:S01]  /*b8f0*/  HADD2.F32 R33, -RZ, R14.H0_H0 ;  /* 0x2000000eff217230 */ /* 0x000fe20000004100 */
[-C--:B-1----:R-:W-:Y:S02]  /*b900*/  F2FP.F16.E4M3.UNPACK_B R3, R4.reuse.H1 ;  /* 0x00000004ff03723e */ /* 0x082fe400030006ff */
[----:B------:R-:W-:Y:S02]  /*b910*/  F2FP.F16.E4M3.UNPACK_B R4, R4 ;  /* 0x00000004ff04723e */ /* 0x000fe400020006ff */
[-C--:B------:R-:W-:Y:S01]  /*b920*/  F2FP.F16.E4M3.UNPACK_B R11, R5.reuse ;  /* 0x00000005ff0b723e */ /* 0x080fe200020006ff */
[--C-:B------:R-:W-:Y:S01]  /*b930*/  HADD2.F32 R9, -RZ, R3.reuse.H0_H0 ;  /* 0x20000003ff097230 */ /* 0x100fe20000004100 */
[----:B------:R-:W-:Y:S01]  /*b940*/  F2FP.F16.E4M3.UNPACK_B R5, R5.H1 ;  /* 0x00000005ff05723e */ /* 0x000fe200030006ff */
[----:B------:R-:W-:Y:S01]  /*b950*/  HADD2.F32 R3, -RZ, R3.H1_H1 ;  /* 0x30000003ff037230 */ /* 0x000fe20000004100 */
[----:B------:R-:W-:-:S02]  /*b960*/  F2FP.F16.E4M3.UNPACK_B R12, R6 ;  /* 0x00000006ff0c723e */ /* 0x000fc400020006ff */
[----:B------:R-:W-:Y:S02]  /*b970*/  F2FP.F16.E4M3.UNPACK_B R6, R6.H1 ;  /* 0x00000006ff06723e */ /* 0x000fe400030006ff */
[-C--:B------:R-:W-:Y:S01]  /*b980*/  FMUL.FTZ R20, R27, R3.reuse ;  /* 0x000000031b147220 */ /* 0x080fe20000410000 */
[C---:B------:R-:W-:Y:S01]  /*b990*/  FMUL.FTZ R24, R21.reuse, R3 ;  /* 0x0000000315187220 */ /* 0x040fe20000410000 */
[--C-:B------:R-:W-:Y:S01]  /*b9a0*/  HADD2.F32 R3, -RZ, R4.reuse.H1_H1 ;  /* 0x30000004ff037230 */ /* 0x100fe20000004100 */
[----:B------:R-:W-:Y:S01]  /*b9b0*/  F2FP.F16.E4M3.UNPACK_B R15, R7 ;  /* 0x00000007ff0f723e */ /* 0x000fe200020006ff */
[-C--:B------:R-:W-:Y:S01]  /*b9c0*/  FFMA.FTZ R20, R21, R9.reuse, -R20 ;  /* 0x0000000915147223 */ /* 0x080fe20000010814 */
[----:B------:R-:W-:Y:S01]  /*b9d0*/  FFMA.FTZ R21, R27, R9, R24 ;  /* 0x000000091b157223 */ /* 0x000fe20000010018 */
[----:B------:R-:W-:Y:S02]  /*b9e0*/  HADD2.F32 R24, -RZ, R25.H0_H0 ;  /* 0x20000019ff187230 */ /* 0x000fe40000004100 */
[----:B------:R-:W-:Y:S01]  /*b9f0*/  FMUL.FTZ R9, R28, R3 ;  /* 0x000000031c097220 */ /* 0x000fe20000410000 */
[----:B------:R-:W-:Y:S01]  /*ba00*/  HADD2.F32 R4, -RZ, R4.H0_H0 ;  /* 0x20000004ff047230 */ /* 0x000fe20000004100 */
[----:B------:R-:W-:Y:S01]  /*ba10*/  F2FP.F16.E4M3.UNPACK_B R25, R0.H1 ;  /* 0x00000000ff19723e */ /* 0x000fe200030006ff */
[----:B------:R-:W-:-:S02]  /*ba20*/  HADD2.F32 R27, -RZ, R26.H1_H1 ;  /* 0x3000001aff1b7230 */ /* 0x000fc40000004100 */
[C---:B------:R-:W-:Y:S01]  /*ba30*/  FMUL.FTZ R13, R24.reuse, R3 ;  /* 0x00000003180d7220 */ /* 0x040fe20000410000 */
[--C-:B------:R-:W-:Y:S02]  /*ba40*/  HADD2.F32 R3, -RZ, R5.reuse.H1_H1 ;  /* 0x30000005ff037230 */ /* 0x100fe40000004100 */
[-C--:B------:R-:W-:Y:S01]  /*ba50*/  FFMA.FTZ R9, R24, R4.reuse, -R9 ;  /* 0x0000000418097223 */ /* 0x080fe20000010809 */
[----:B------:R-:W-:Y:S02]  /*ba60*/  HADD2.F32 R5, -RZ, R5.H0_H0 ;  /* 0x20000005ff057230 */ /* 0x000fe40000004100 */
[----:B------:R-:W-:Y:S01]  /*ba70*/  FFMA.FTZ R4, R28, R4, R13 ;  /* 0x000000041c047223 */ /* 0x000fe2000001000d */
[----:B------:R-:W-:Y:S02]  /*ba80*/  HADD2.F32 R13, -RZ, R25.H1_H1 ;  /* 0x30000019ff0d7230 */ /* 0x000fe40000004100 */
[----:B------:R-:W-:Y:S01]  /*ba90*/  FMUL.FTZ R24, R27, R3 ;  /* 0x000000031b187220 */ /* 0x000fe20000410000 */
[----:B------:R-:W-:Y:S01]  /*baa0*/  HADD2.F32 R0, -RZ, R11.H1_H1 ;  /* 0x3000000bff007230 */ /* 0x000fe20000004100 */
[----:B------:R-:W-:Y:S01]  /*bab0*/  F2FP.F16.E4M3.UNPACK_B R7, R7.H1 ;  /* 0x00000007ff07723e */ /* 0x000fe200030006ff */
[----:B------:R-:W-:-:S02]  /*bac0*/  HADD2.F32 R25, -RZ, R25.H0_H0 ;  /* 0x20000019ff197230 */ /* 0x000fc40000004100 */
[C---:B------:R-:W-:Y:S01]  /*bad0*/  FMUL.FTZ R26, R13.reuse, R3 ;  /* 0x000000030d1a7220 */ /* 0x040fe20000410000 */
[-C--:B------:R-:W-:Y:S01]  /*bae0*/  FFMA.FTZ R13, R13, R5.reuse, -R24 ;  /* 0x000000050d0d7223 */ /* 0x080fe20000010818 */
[----:B------:R-:W-:Y:S02]  /*baf0*/  HADD2.F32 R11, -RZ, R11.H0_H0 ;  /* 0x2000000bff0b7230 */ /* 0x000fe40000004100 */
[----:B------:R-:W-:Y:S01]  /*bb00*/  FMUL.FTZ R24, R29, R0 ;  /* 0x000000001d187220 */ /* 0x000fe20000410000 */
[----:B------:R-:W-:Y:S01]  /*bb10*/  FFMA.FTZ R26, R27, R5, R26 ;  /* 0x000000051b1a7223 */ /* 0x000fe2000001001a */
[----:B------:R-:W-:Y:S01]  /*bb20*/  F2FP.F16.E4M3.UNPACK_B R27, R10 ;  /* 0x0000000aff1b723e */ /* 0x000fe200020006ff */
[C---:B------:R-:W-:Y:S01]  /*bb30*/  FMUL.FTZ R0, R25.reuse, R0 ;  /* 0x0000000019007220 */ /* 0x040fe20000410000 */
[--C-:B------:R-:W-:Y:S02]  /*bb40*/  HADD2.F32 R3, -RZ, R6.reuse.H1_H1 ;  /* 0x30000006ff037230 */ /* 0x100fe40000004100 */
[----:B------:R-:W-:Y:S01]  /*bb50*/  FFMA.FTZ R5, R25, R11, -R24 ;  /* 0x0000000b19057223 */ /* 0x000fe20000010818 */
[----:B------:R-:W-:-:S02]  /*bb60*/  HADD2.F32 R6, -RZ, R6.H0_H0 ;  /* 0x20000006ff067230 */ /* 0x000fc40000004100 */
[----:B------:R-:W-:Y:S01]  /*bb70*/  FFMA.FTZ R24, R29, R11, R0 ;  /* 0x0000000b1d187223 */ /* 0x000fe20000010000 */
[--C-:B------:R-:W-:Y:S02]  /*bb80*/  HADD2.F32 R28, -RZ, R27.reuse.H1_H1 ;  /* 0x3000001bff1c7230 */ /* 0x100fe40000004100 */
[-C--:B------:R-:W-:Y:S01]  /*bb90*/  FMUL.FTZ R11, R34, R3.reuse ;  /* 0x00000003220b7220 */ /* 0x080fe20000410000 */
[--C-:B------:R-:W-:Y:S01]  /*bba0*/  HADD2.F32 R0, -RZ, R12.reuse.H1_H1 ;  /* 0x3000000cff007230 */ /* 0x100fe20000004100 */
[----:B------:R-:W-:Y:S01]  /*bbb0*/  F2FP.SATFINITE.E4M3.F32.PACK_AB_MERGE_C R20, R21, R20, RZ ;  /* 0x000000141514723e */ /* 0x000fe200048070ff */
[----:B------:R-:W-:Y:S02]  /*bbc0*/  HADD2.F32 R30, -RZ, R27.H0_H0 ;  /* 0x2000001bff1e7230 */ /* 0x000fe40000004100 */
[C---:B------:R-:W-:Y:S01]  /*bbd0*/  FMUL.FTZ R27, R28.reuse, R3 ;  /* 0x000000031c1b7220 */ /* 0x040fe20000410000 */
[----:B------:R-:W-:Y:S01]  /*bbe0*/  FFMA.FTZ R25, R28, R6, -R11 ;  /* 0x000000061c197223 */ /* 0x000fe2000001080b */
[----:B------:R-:W-:Y:S01]  /*bbf0*/  HADD2.F32 R12, -RZ, R12.H0_H0 ;  /* 0x2000000cff0c7230 */ /* 0x000fe20000004100 */
[----:B------:R-:W-:Y:S01]  /*bc00*/  F2FP.F16.E4M3.UNPACK_B R28, R10.H1 ;  /* 0x0000000aff1c723e */ /* 0x000fe200030006ff */
[----:B------:R-:W-:Y:S01]  /*bc10*/  FMUL.FTZ R3, R32, R0 ;  /* 0x0000000020037220 */ /* 0x000fe20000410000 */
[----:B------:R-:W-:Y:S01]  /*bc20*/  FFMA.FTZ R10, R34, R6, R27 ;  /* 0x00000006220a7223 */ /* 0x000fe2000001001b */
[----:B------:R-:W-:Y:S01]  /*bc30*/  FMUL.FTZ R11, R30, R0 ;  /* 0x000000001e0b7220 */ /* 0x000fe20000410000 */
[----:B------:R-:W-:-:S02]  /*bc40*/  HADD2.F32 R0, -RZ, R15.H1_H1 ;  /* 0x3000000fff007230 */ /* 0x000fc40000004100 */
[-C--:B------:R-:W-:Y:S01]  /*bc50*/  FFMA.FTZ R6, R30, R12.reuse, -R3 ;  /* 0x0000000c1e067223 */ /* 0x080fe20000010803 */
[--C-:B------:R-:W-:Y:S02]  /*bc60*/  HADD2.F32 R29, -RZ, R28.reuse.H1_H1 ;  /* 0x3000001cff1d7230 */ /* 0x100fe40000004100 */
[----:B------:R-:W-:Y:S01]  /*bc70*/  FFMA.FTZ R11, R32, R12, R11 ;  /* 0x0000000c200b7223 */ /* 0x000fe2000001000b */
[--C-:B------:R-:W-:Y:S02]  /*bc80*/  HADD2.F32 R3, -RZ, R7.reuse.H1_H1 ;  /* 0x30000007ff037230 */ /* 0x100fe40000004100 */
[----:B------:R-:W-:Y:S01]  /*bc90*/  FMUL.FTZ R12, R33, R0 ;  /* 0x00000000210c7220 */ /* 0x000fe20000410000 */
[----:B------:R-:W-:Y:S01]  /*bca0*/  HADD2.F32 R27, -RZ, R28.H0_H0 ;  /* 0x2000001cff1b7230 */ /* 0x000fe20000004100 */
[----:B------:R-:W-:Y:S01]  /*bcb0*/  F2FP.SATFINITE.E4M3.F32.PACK_AB_MERGE_C R13, R26, R13, RZ ;  /* 0x0000000d1a0d723e */ /* 0x000fe200048070ff */
[----:B------:R-:W-:Y:S02]  /*bcc0*/  HADD2.F32 R7, -RZ, R7.H0_H0 ;  /* 0x20000007ff077230 */ /* 0x000fe40000004100 */
[-C--:B------:R-:W-:Y:S01]  /*bcd0*/  FMUL.FTZ R14, R35, R3.reuse ;  /* 0x00000003230e7220 */ /* 0x080fe20000410000 */
[----:B------:R-:W-:Y:S01]  /*bce0*/  FMUL.FTZ R28, R29, R3 ;  /* 0x000000031d1c7220 */ /* 0x000fe20000410000 */
[----:B------:R-:W-:-:S02]  /*bcf0*/  HADD2.F32 R15, -RZ, R15.H0_H0 ;  /* 0x2000000fff0f7230 */ /* 0x000fc40000004100 */
[----:B------:R-:W-:Y:S01]  /*bd00*/  FMUL.FTZ R0, R27, R0 ;  /* 0x000000001b007220 */ /* 0x000fe20000410000 */
[-C--:B------:R-:W-:Y:S01]  /*bd10*/  FFMA.FTZ R14, R29, R7.reuse, -R14 ;  /* 0x000000071d0e7223 */ /* 0x080fe2000001080e */
[----:B------:R-:W-:Y:S01]  /*bd20*/  FFMA.FTZ R3, R35, R7, R28 ;  /* 0x0000000723037223 */ /* 0x000fe2000001001c */
[----:B------:R-:W-:Y:S01]  /*bd30*/  F2FP.SATFINITE.E4M3.F32.PACK_AB_MERGE_C R10, R10, R25, RZ ;  /* 0x000000190a0a723e */ /* 0x000fe200048070ff */
[-C--:B------:R-:W-:Y:S01]  /*bd40*/  FFMA.FTZ R7, R27, R15.reuse, -R12 ;  /* 0x0000000f1b077223 */ /* 0x080fe2000001080c */
[----:B------:R-:W-:Y:S01]  /*bd50*/  FFMA.FTZ R0, R33, R15, R0 ;  /* 0x0000000f21007223 */ /* 0x000fe20000010000 */
[----:B------:R-:W-:Y:S02]  /*bd60*/  F2FP.SATFINITE.E4M3.F32.PACK_AB_MERGE_C R4, R4, R9, R20 ;  /* 0x000000090404723e */ /* 0x000fe40004807014 */
[----:B------:R-:W-:Y:S02]  /*bd70*/  F2FP.SATFINITE.E4M3.F32.PACK_AB_MERGE_C R3, R3, R14, RZ ;  /* 0x0000000e0303723e */ /* 0x000fe400048070ff */
[----:B------:R-:W-:-:S02]  /*bd80*/  F2FP.SATFINITE.E4M3.F32.PACK_AB_MERGE_C R5, R24, R5, R13 ;  /* 0x000000051805723e */ /* 0x000fc4000480700d */
[----:B------:R-:W-:Y:S02]  /*bd90*/  F2FP.SATFINITE.E4M3.F32.PACK_AB_MERGE_C R6, R11, R6, R10 ;  /* 0x000000060b06723e */ /* 0x000fe4000480700a */
[----:B------:R-:W-:-:S05]  /*bda0*/  F2FP.SATFINITE.E4M3.F32.PACK_AB_MERGE_C R7, R0, R7, R3 ;  /* 0x000000070007723e */ /* 0x000fca0004807003 */
[----:B------:R3:W-:Y:S01]  /*bdb0*/  STS.128 [R8+0x2000], R4 ;  /* 0x0020000408007388 */ /* 0x0007e20000000c00 */
[----:B------:R-:W-:Y:S05]  /*bdc0*/  BRA `(.L_x_628) ;  /* 0x0000001c006c7947 */ /* 0x000fea0003800000 */
.L_x_618:
[----:B------:R-:W-:-:S03]  /*bdd0*/  UMOV UR4, 0xffffffff ;  /* 0xffffffff00047882 */ /* 0x000fc60000000000 */
[----:B------:R-:W-:Y:S05]  /*bde0*/  BRA.DIV UR4, `(.L_x_631) ;  /* 0x0000014e04107947 */ /* 0x000fea000b800000 */
[----:B------:R1:W2:Y:S04]  /*bdf0*/  SHFL.IDX PT, R5, R26, RZ, 0x1c1f ;  /* 0x001c1fff1a057589 */ /* 0x0002a800000e0000 */
[----:B------:R1:W3:Y:S04]  /*be00*/  SHFL.IDX PT, R21, R28, RZ, 0x1c1f ;  /* 0x001c1fff1c157589 */ /* 0x0002e800000e0000 */
[----:B------:R1:W4:Y:S04]  /*be10*/  SHFL.IDX PT, R3, R24, RZ, 0x1c1f ;  /* 0x001c1fff18037589 */ /* 0x00032800000e0000 */
[----:B------:R1:W0:Y:S02]  /*be20*/  SHFL.IDX PT, R7, R30, RZ, 0x1c1f ;  /* 0x001c1fff1e077589 */ /* 0x00022400000e0000 */
.L_x_873:
[----:B------:R-:W-:Y:S01]  /*be30*/  ULDC UR4, c[0x0][0x448] ;  /* 0x0001120000047ab9 */ /* 0x000fe20000000800 */
[----:B------:R-:W-:Y:S01]  /*be40*/  BSSY B1, `(.L_x_632) ;  /* 0x0000013000017945 */ /* 0x000fe20003800000 */
[----:B------:R-:W-:Y:S01]  /*be50*/  IMAD R25, R25, UR4, RZ ;  /* 0x0000000419197c24 */ /* 0x000fe2000f8e02ff */
[----:B------:R-:W-:Y:S02]  /*be60*/  LEA.HI R20, R213, R213, RZ, 0x1 ;  /* 0x000000d5d5147211 */ /* 0x000fe400078f08ff */
[----:B------:R-:W-:Y:S02]  /*be70*/  CS2R R12, SRZ ;  /* 0x00000000000c7805 */ /* 0x000fe4000001ff00 */
[----:B------:R-:W-:Y:S02]  /*be80*/  CS2R R10, SRZ ;  /* 0x00000000000a7805 */ /* 0x000fe4000001ff00 */
[----:B------:R-:W-:Y:S02]  /*be90*/  CS2R R8, SRZ ;  /* 0x0000000000087805 */ /* 0x000fe4000001ff00 */
[----:B------:R-:W-:-:S02]  /*bea0*/  ISETP.GE.AND P0, PT, R4, R25, PT ;  /* 0x000000190400720c */ /* 0x000fc40003f06270 */
[----:B------:R-:W-:-:S11]  /*beb0*/  CS2R R14, SRZ ;  /* 0x00000000000e7805 */ /* 0x000fd6000001ff00 */
[----:B------:R-:W-:Y:S05]  /*bec0*/  @P0 BRA `(.L_x_633) ;  /* 0x0000000000280947 */ /* 0x000fea0003800000 */
[----:B------:R-:W-:Y:S01]  /*bed0*/  ULDC UR4, c[0x0][0x3f4] ;  /* 0x0000fd0000047ab9 */ /* 0x000fe20000000800 */
[C---:B---3--:R-:W-:Y:S02]  /*bee0*/  IADD3 R6, P1, R16.reuse, R21, RZ ;  /* 0x0000001510067210 */ /* 0x048fe40007f3e0ff */
[----:B------:R-:W-:Y:S02]  /*bef0*/  CS2R R12, SRZ ;  /* 0x00000000000c7805 */ /* 0x000fe4000001ff00 */
[C---:B------:R-:W-:Y:S02]  /*bf00*/  ISETP.GE.AND P2, PT, R16.reuse, UR4, PT ;  /* 0x0000000410007c0c */ /* 0x040fe4000bf46270 */
[----:B--2---:R-:W-:Y:S01]  /*bf10*/  IADD3 R4, P0, R16, R5, RZ ;  /* 0x0000000510047210 */ /* 0x004fe20007f1e0ff */
[----:B0-----:R-:W-:-:S03]  /*bf20*/  IMAD.X R7, R7, 0x1, R17, P1 ;  /* 0x0000000107077824 */ /* 0x001fc600008e0611 */
[----:B----4-:R-:W-:-:S07]  /*bf30*/  IADD3.X R5, R3, R17, RZ, P0, !PT ;  /* 0x0000001103057210 */ /* 0x010fce00007fe4ff */
[----:B------:R-:W-:Y:S05]  /*bf40*/  @P2 BRA `(.L_x_633) ;  /* 0x0000000000082947 */ /* 0x000fea0003800000 */
[----:B------:R0:W5:Y:S04]  /*bf50*/  LD.E.128 R8, desc[UR60][R4.64] ;  /* 0x0000003c04087980 */ /* 0x000168000c101d00 */
[----:B------:R0:W5:Y:S02]  /*bf60*/  LD.E.128 R12, desc[UR60][R6.64] ;  /* 0x0000003c060c7980 */ /* 0x000164000c101d00 */
.L_x_633:
[----:B------:R-:W-:Y:S05]  /*bf70*/  BSYNC B1 ;  /* 0x0000000000017941 */ /* 0x000fea0003800000 */
.L_x_632:
[----:B------:R-:W-:Y:S01]  /*bf80*/  LOP3.LUT R20, R20, 0xfffffffe, RZ, 0xc0, !PT ;  /* 0xfffffffe14147812 */ /* 0x000fe200078ec0ff */
[----:B-1----:R-:W-:Y:S01]  /*bf90*/  IMAD R30, R169, -0x80, R25 ;  /* 0xffffff80a91e7824 */ /* 0x002fe200078e0219 */
[----:B-----5:R-:W-:Y:S01]  /*bfa0*/  SHF.R.U32.HI R0, RZ, 0x8, R8 ;  /* 0x00000008ff007819 */ /* 0x020fe20000011608 */
[----:B------:R-:W-:Y:S01]  /*bfb0*/  BSSY B1, `(.L_x_634) ;  /* 0x0000034000017945 */ /* 0x000fe20003800000 */
[----:B----4-:R-:W-:Y:S01]  /*bfc0*/  LOP3.LUT R3, R8, 0xff, RZ, 0xc0, !PT ;  /* 0x000000ff08037812 */ /* 0x010fe200078ec0ff */
[----:B------:R-:W-:Y:S01]  /*bfd0*/  IMAD.IADD R20, R213, 0x1, -R20 ;  /* 0x00000001d5147824 */ /* 0x000fe200078e0a14 */
[----:B------:R-:W-:Y:S02]  /*bfe0*/  LOP3.LUT R0, R0, 0xff, RZ, 0xc0, !PT ;  /* 0x000000ff00007812 */ /* 0x000fe400078ec0ff */
[----:B------:R-:W-:Y:S02]  /*bff0*/  SHF.R.U32.HI R25, RZ, 0x8, R11 ;  /* 0x00000008ff197819 */ /* 0x000fe4000001160b */
[----:B------:R-:W-:-:S02]  /*c000*/  SHF.L.U32 R37, R20, 0x1f, RZ ;  /* 0x0000001f14257819 */ /* 0x000fc400000006ff */
[----:B0-2---:R-:W-:Y:S02]  /*c010*/  PRMT R5, R0, 0x7604, R3 ;  /* 0x0000760400057816 */ /* 0x005fe40000000003 */
[----:B------:R-:W0:Y:S01]  /*c020*/  SYNCS.PHASECHK.TRANS64.TRYWAIT P1, [R18+URZ+0x22800], R37 ;  /* 0x02280025120075a7 */ /* 0x000e22000802017f */
[----:B------:R-:W-:Y:S02]  /*c030*/  SHF.R.U32.HI R0, RZ, 0x8, R10 ;  /* 0x00000008ff007819 */ /* 0x000fe4000001160a */
[----:B------:R-:W-:Y:S02]  /*c040*/  SHF.R.U32.HI R29, RZ, 0x8, R13 ;  /* 0x00000008ff1d7819 */ /* 0x000fe4000001160d */
[----:B------:R-:W-:Y:S02]  /*c050*/  SHF.R.U32.HI R35, RZ, 0x8, R15 ;  /* 0x00000008ff237819 */ /* 0x000fe4000001160f */
[----:B------:R-:W-:Y:S02]  /*c060*/  LOP3.LUT R6, R10, 0xff, RZ, 0xc0, !PT ;  /* 0x000000ff0a067812 */ /* 0x000fe400078ec0ff */
[----:B------:R-:W-:-:S02]  /*c070*/  LOP3.LUT R20, R11, 0xff, RZ, 0xc0, !PT ;  /* 0x000000ff0b147812 */ /* 0x000fc400078ec0ff */
[----:B---3--:R-:W-:Y:S02]  /*c080*/  LOP3.LUT R21, R0, 0xff, RZ, 0xc0, !PT ;  /* 0x000000ff00157812 */ /* 0x008fe400078ec0ff */
[----:B------:R-:W-:Y:S02]  /*c090*/  LOP3.LUT R25, R25, 0xff, RZ, 0xc0, !PT ;  /* 0x000000ff19197812 */ /* 0x000fe400078ec0ff */
[----:B------:R-:W-:Y:S01]  /*c0a0*/  SHF.R.U32.HI R7, RZ, 0x8, R9 ;  /* 0x00000008ff077819 */ /* 0x000fe20000011609 */
[----:B------:R-:W1:Y:S01]  /*c0b0*/  LDC R3, c[0x0][0x3f4] ;  /* 0x0000fd00ff037b82 */ /* 0x000e620000000800 */
[----:B------:R-:W-:Y:S02]  /*c0c0*/  SHF.R.U32.HI R0, RZ, 0x8, R12 ;  /* 0x00000008ff007819 */ /* 0x000fe4000001160c */
[----:B------:R-:W-:Y:S02]  /*c0d0*/  LOP3.LUT R24, R13, 0xff, RZ, 0xc0, !PT ;  /* 0x000000ff0d187812 */ /* 0x000fe400078ec0ff */
[----:B------:R-:W-:-:S02]  /*c0e0*/  LOP3.LUT R28, R15, 0xff, RZ, 0xc0, !PT ;  /* 0x000000ff0f1c7812 */ /* 0x000fc400078ec0ff */
[----:B------:R-:W-:Y:S02]  /*c0f0*/  LOP3.LUT R29, R29, 0xff, RZ, 0xc0, !PT ;  /* 0x000000ff1d1d7812 */ /* 0x000fe400078ec0ff */
[----:B------:R-:W-:Y:S02]  /*c100*/  LOP3.LUT R35, R35, 0xff, RZ, 0xc0, !PT ;  /* 0x000000ff23237812 */ /* 0x000fe400078ec0ff */
[----:B------:R-:W-:Y:S02]  /*c110*/  PRMT R21, R21, 0x7604, R6 ;  /* 0x0000760415157816 */ /* 0x000fe40000000006 */
[----:B------:R-:W-:Y:S02]  /*c120*/  PRMT R20, R25, 0x7604, R20 ;  /* 0x0000760419147816 */ /* 0x000fe40000000014 */
[----:B------:R-:W-:Y:S02]  /*c130*/  LOP3.LUT R4, R9, 0xff, RZ, 0xc0, !PT ;  /* 0x000000ff09047812 */ /* 0x000fe400078ec0ff */
[----:B------:R-:W-:-:S02]  /*c140*/  LOP3.LUT R7, R7, 0xff, RZ, 0xc0, !PT ;  /* 0x000000ff07077812 */ /* 0x000fc400078ec0ff */
[----:B------:R-:W-:Y:S02]  /*c150*/  LOP3.LUT R6, R12, 0xff, RZ, 0xc0, !PT ;  /* 0x000000ff0c067812 */ /* 0x000fe400078ec0ff */
[----:B------:R-:W-:Y:S02]  /*c160*/  LOP3.LUT R25, R0, 0xff, RZ, 0xc0, !PT ;  /* 0x000000ff00197812 */ /* 0x000fe400078ec0ff */
[----:B------:R-:W-:Y:S02]  /*c170*/  PRMT R24, R29, 0x7604, R24 ;  /* 0x000076041d187816 */ /* 0x000fe40000000018 */
[----:B------:R-:W-:Y:S02]  /*c180*/  PRMT R28, R35, 0x7604, R28 ;  /* 0x00007604231c7816 */ /* 0x000fe4000000001c */
[----:B------:R-:W-:Y:S02]  /*c190*/  SHF.R.U32.HI R0, RZ, 0x10, R9 ;  /* 0x00000010ff007819 */ /* 0x000fe40000011609 */
[----:B------:R-:W-:-:S02]  /*c1a0*/  SHF.R.U32.HI R29, RZ, 0x10, R13 ;  /* 0x00000010ff1d7819 */ /* 0x000fc4000001160d */
[----:B------:R-:W-:Y:S01]  /*c1b0*/  SHF.R.U32.HI R35, RZ, 0x10, R15 ;  /* 0x00000010ff237819 */ /* 0x000fe2000001160f */
[----:B------:R-:W-:Y:S01]  /*c1c0*/  IMAD.U32 R0, R0, 0x10000, RZ ;  /* 0x0001000000007824 */ /* 0x000fe200078e00ff */
[----:B------:R-:W-:Y:S01]  /*c1d0*/  PRMT R7, R7, 0x7604, R4 ;  /* 0x0000760407077816 */ /* 0x000fe20000000004 */
[----:B------:R-:W-:Y:S01]  /*c1e0*/  IMAD.U32 R29, R29, 0x10000, RZ ;  /* 0x000100001d1d7824 */ /* 0x000fe200078e00ff */
[----:B------:R-:W-:Y:S01]  /*c1f0*/  PRMT R27, R25, 0x7604, R6 ;  /* 0x00007604191b7816 */ /* 0x000fe20000000006 */
[----:B------:R-:W-:Y:S01]  /*c200*/  IMAD.U32 R35, R35, 0x10000, RZ ;  /* 0x0001000023237824 */ /* 0x000fe200078e00ff */
[----:B------:R-:W-:Y:S02]  /*c210*/  SHF.R.U32.HI R4, RZ, 0x8, R14 ;  /* 0x00000008ff047819 */ /* 0x000fe4000001160e */
[----:B------:R-:W-:Y:S02]  /*c220*/  SHF.R.U32.HI R25, RZ, 0x10, R11 ;  /* 0x00000010ff197819 */ /* 0x000fe4000001160b */
[----:B------:R-:W-:-:S02]  /*c230*/  LOP3.LUT R26, R14, 0xff, RZ, 0xc0, !PT ;  /* 0x000000ff0e1a7812 */ /* 0x000fc400078ec0ff */
[----:B------:R-:W-:Y:S02]  /*c240*/  LOP3.LUT R33, R4, 0xff, RZ, 0xc0, !PT ;  /* 0x000000ff04217812 */ /* 0x000fe400078ec0ff */
[----:B------:R-:W-:Y:S02]  /*c250*/  SHF.L.U32 R25, R25, 0x10, RZ ;  /* 0x0000001019197819 */ /* 0x000fe400000006ff */
[----:B------:R-:W-:Y:S02]  /*c260*/  PRMT R33, R33, 0x7604, R26 ;  /* 0x0000760421217816 */ /* 0x000fe4000000001a */
[----:B-1----:R-:W-:Y:S02]  /*c270*/  ISETP.GE.AND P0, PT, R16, R3, PT ;  /* 0x000000031000720c */ /* 0x002fe40003f06270 */
[----:B------:R-:W-:Y:S02]  /*c280*/  LOP3.LUT R7, R7, 0xff0000, R0, 0xf8, !PT ;  /* 0x00ff000007077812 */ /* 0x000fe400078ef800 */
[----:B------:R-:W-:-:S02]  /*c290*/  LOP3.LUT R25, R20, 0xff0000, R25, 0xf8, !PT ;  /* 0x00ff000014197812 */ /* 0x000fc400078ef819 */
[----:B------:R-:W-:Y:S02]  /*c2a0*/  LOP3.LUT R29, R24, 0xff0000, R29, 0xf8, !PT ;  /* 0x00ff0000181d7812 */ /* 0x000fe400078ef81d */
[----:B------:R-:W-:Y:S02]  /*c2b0*/  LOP3.LUT R35, R28, 0xff0000, R35, 0xf8, !PT ;  /* 0x00ff00001c237812 */ /* 0x000fe400078ef823 */
[----:B------:R-:W-:Y:S02]  /*c2c0*/  VIMNMX R30, R30, 0x80, PT ;  /* 0x000000801e1e7848 */ /* 0x000fe40003fe0100 */
[----:B------:R-:W-:Y:S01]  /*c2d0*/  LOP3.LUT R5, R5, 0xff0000, R8, 0xf8, !PT ;  /* 0x00ff000005057812 */ /* 0x000fe200078ef808 */
[----:B0-----:R-:W-:Y:S06]  /*c2e0*/  @!P1 BRA `(.L_x_635) ;  /* 0x0000014800449947 */ /* 0x001fec0003800000 */
.L_x_874:
[----:B------:R-:W-:Y:S05]  /*c2f0*/  BSYNC B1 ;  /* 0x0000000000017941 */ /* 0x000fea0003800000 */
.L_x_634:
[----:B------:R-:W-:Y:S01]  /*c300*/  ISETP.GE.OR P1, PT, R194, R30, P0 ;  /* 0x0000001ec200720c */ /* 0x000fe20000726670 */
[----:B------:R-:W-:Y:S01]  /*c310*/  BSSY B1, `(.L_x_636) ;  /* 0x00000cc000017945 */ /* 0x000fe20003800000 */
[----:B------:R-:W-:Y:S02]  /*c320*/  LOP3.LUT R21, R21, 0xff0000, R10, 0xf8, !PT ;  /* 0x00ff000015157812 */ /* 0x000fe400078ef80a */
[----:B------:R-:W-:Y:S02]  /*c330*/  LOP3.LUT R27, R27, 0xff0000, R12, 0xf8, !PT ;  /* 0x00ff00001b1b7812 */ /* 0x000fe400078ef80c */
[----:B------:R-:W-:Y:S02]  /*c340*/  LOP3.LUT R33, R33, 0xff0000, R14, 0xf8, !PT ;  /* 0x00ff000021217812 */ /* 0x000fe400078ef80e */
[----:B------:R-:W-:Y:S02]  /*c350*/  LOP3.LUT R0, R5, 0xff000000, R8, 0xf8, !PT ;  /* 0xff00000005007812 */ /* 0x000fe400078ef808 */
[----:B------:R-:W-:-:S02]  /*c360*/  LOP3.LUT R20, R7, 0xff000000, R9, 0xf8, !PT ;  /* 0xff00000007147812 */ /* 0x000fc400078ef809 */
[----:B------:R-:W-:Y:S02]  /*c370*/  ISETP.GE.OR P0, PT, R221, R30, P0 ;  /* 0x0000001edd00720c */ /* 0x000fe40000706670 */
[----:B------:R-:W-:Y:S02]  /*c380*/  LOP3.LUT R21, R21, 0xff000000, R10, 0xf8, !PT ;  /* 0xff00000015157812 */ /* 0x000fe400078ef80a */
[----:B------:R-:W-:Y:S02]  /*c390*/  LOP3.LUT R24, R25, 0xff000000, R11, 0xf8, !PT ;  /* 0xff00000019187812 */ /* 0x000fe400078ef80b */
[----:B------:R-:W-:Y:S02]  /*c3a0*/  LOP3.LUT R12, R27, 0xff000000, R12, 0xf8, !PT ;  /* 0xff0000001b0c7812 */ /* 0x000fe400078ef80c */
[----:B------:R-:W-:Y:S02]  /*c3b0*/  LOP3.LUT R13, R29, 0xff000000, R13, 0xf8, !PT ;  /* 0xff0000001d0d7812 */ /* 0x000fe400078ef80d */
[----:B------:R-:W-:-:S02]  /*c3c0*/  LOP3.LUT R14, R33, 0xff000000, R14, 0xf8, !PT ;  /* 0xff000000210e7812 */ /* 0x000fc400078ef80e */
[----:B------:R-:W-:Y:S01]  /*c3d0*/  LOP3.LUT R15, R35, 0xff000000, R15, 0xf8, !PT ;  /* 0xff000000230f7812 */ /* 0x000fe200078ef80f */
[----:B------:R-:W-:Y:S06]  /*c3e0*/  @P1 BRA `(.L_x_637) ;  /* 0x0000000800f81947 */ /* 0x000fec0003800000 */
[----:B------:R-:W-:Y:S01]  /*c3f0*/  IMAD.SHL.U32 R4, R204, 0x80, RZ ;  /* 0x00000080cc047824 */ /* 0x000fe200078e00ff */
[----:B------:R-:W-:Y:S02]  /*c400*/  IADD3 R5, R16, R3, RZ ;  /* 0x0000000310057210 */ /* 0x000fe40007ffe0ff */
[----:B------:R-:W-:Y:S02]  /*c410*/  F2FP.F16.E4M3.UNPACK_B R38, R0.H1 ;  /* 0x00000000ff26723e */ /* 0x000fe400030006ff */
[----:B------:R-:W-:Y:S02]  /*c420*/  LOP3.LUT R6, R4, 0x380, RZ, 0xc0, !PT ;  /* 0x0000038004067812 */ /* 0x000fe400078ec0ff */
[----:B------:R-:W-:Y:S01]  /*c430*/  F2FP.F16.E4M3.UNPACK_B R42, R12.H1 ;  /* 0x0000000cff2a723e */ /* 0x000fe200030006ff */
[----:B------:R-:W-:Y:S01]  /*c440*/  HADD2.F32 R39, -RZ, R38.H0_H0 ;  /* 0x20000026ff277230 */ /* 0x000fe20000004100 */
[C---:B------:R-:W-:Y:S02]  /*c450*/  LOP3.LUT R4, R6.reuse, 0x70, R16, 0xf8, !PT ;  /* 0x0000007006047812 */ /* 0x040fe400078ef810 */
[----:B------:R-:W-:Y:S01]  /*c460*/  SHF.R.U32.HI R26, RZ, 0x3, R6 ;  /* 0x00000003ff1a7819 */ /* 0x000fe20000011606 */
[----:B------:R-:W-:Y:S01]  /*c470*/  HADD2.F32 R40, -RZ, R42.H0_H0 ;  /* 0x2000002aff287230 */ /* 0x000fe20000004100 */
[----:B------:R-:W-:-:S02]  /*c480*/  LOP3.LUT R5, R6, 0x70, R5, 0xf8, !PT ;  /* 0x0000007006057812 */ /* 0x000fc400078ef805 */
[-C--:B------:R-:W-:Y:S02]  /*c490*/  LOP3.LUT R4, R4, R26.reuse, RZ, 0x3c, !PT ;  /* 0x0000001a04047212 */ /* 0x080fe400078e3cff */
[----:B------:R-:W-:Y:S02]  /*c4a0*/  LOP3.LUT R26, R5, R26, RZ, 0x3c, !PT ;  /* 0x0000001a051a7212 */ /* 0x000fe400078e3cff */
[C-C-:B------:R-:W-:Y:S02]  /*c4b0*/  IADD3 R25, R18.reuse, R4, R203.reuse ;  /* 0x0000000412197210 */ /* 0x140fe40007ffe0cb */
[----:B------:R-:W-:Y:S02]  /*c4c0*/  IADD3 R26, R18, R26, R203 ;  /* 0x0000001a121a7210 */ /* 0x000fe40007ffe0cb */
[----:B------:R-:W-:Y:S01]  /*c4d0*/  F2FP.F16.E4M3.UNPACK_B R41, R12 ;  /* 0x0000000cff29723e */ /* 0x000fe200020006ff */
[----:B------:R-:W1:Y:S04]  /*c4e0*/  LDS.128 R4, [R25+0x14400] ;  /* 0x0144000019047984 */ /* 0x000e680000000c00 */
[----:B------:R-:W2:Y:S01]  /*c4f0*/  LDS.128 R8, [R26+0x14400] ;  /* 0x014400001a087984 */ /* 0x000ea20000000c00 */
[----:B-1----:R-:W-:-:S02]  /*c500*/  F2FP.F16.E4M3.UNPACK_B R27, R4 ;  /* 0x00000004ff1b723e */ /* 0x002fc400020006ff */
[----:B------:R-:W-:Y:S02]  /*c510*/  F2FP.F16.E4M3.UNPACK_B R4, R4.H1 ;  /* 0x00000004ff04723e */ /* 0x000fe400030006ff */
[----:B--2---:R-:W-:Y:S02]  /*c520*/  F2FP.F16.E4M3.UNPACK_B R33, R8.H1 ;  /* 0x00000008ff21723e */ /* 0x004fe400030006ff */
[-C--:B------:R-:W-:Y:S02]  /*c530*/  F2FP.F16.E4M3.UNPACK_B R28, R5.reuse ;  /* 0x00000005ff1c723e */ /* 0x080fe400020006ff */
[----:B------:R-:W-:Y:S01]  /*c540*/  F2FP.F16.E4M3.UNPACK_B R29, R5.H1 ;  /* 0x00000005ff1d723e */ /* 0x000fe200030006ff */
[--C-:B------:R-:W-:Y:S01]  /*c550*/  HADD2.F32 R34, -RZ, R33.reuse.H0_H0 ;  /* 0x20000021ff227230 */ /* 0x100fe20000004100 */
[-C--:B------:R-:W-:Y:S01]  /*c560*/  F2FP.F16.E4M3.UNPACK_B R35, R9.reuse ;  /* 0x00000009ff23723e */ /* 0x080fe200020006ff */
[----:B------:R-:W-:Y:S01]  /*c570*/  HADD2.F32 R5, -RZ, R4.H0_H0 ;  /* 0x20000004ff057230 */ /* 0x000fe20000004100 */
[----:B------:R-:W-:Y:S01]  /*c580*/  F2FP.F16.E4M3.UNPACK_B R36, R9.H1 ;  /* 0x00000009ff24723e */ /* 0x000fe200030006ff */
[----:B------:R-:W-:-:S02]  /*c590*/  HADD2.F32 R33, -RZ, R33.H1_H1 ;  /* 0x30000021ff217230 */ /* 0x000fc40000004100 */
[CC--:B------:R-:W-:Y:S01]  /*c5a0*/  FMUL.FTZ R9, R34.reuse, R39.reuse ;  /* 0x0000002722097220 */ /* 0x0c0fe20000410000 */
[----:B------:R-:W-:Y:S01]  /*c5b0*/  FMUL.FTZ R44, R34, R40 ;  /* 0x00000028222c7220 */ /* 0x000fe20000410000 */
[----:B------:R-:W-:Y:S02]  /*c5c0*/  F2FP.F16.E4M3.UNPACK_B R8, R8 ;  /* 0x00000008ff08723e */ /* 0x000fe400020006ff */
[C---:B------:R-:W-:Y:S01]  /*c5d0*/  FFMA.FTZ R46, R5.reuse, R40, R9 ;  /* 0x00000028052e7223 */ /* 0x040fe20000010009 */
[----:B------:R-:W-:Y:S01]  /*c5e0*/  FFMA.FTZ R45, R5, R39, -R44 ;  /* 0x00000027052d7223 */ /* 0x000fe2000001082c */
[----:B------:R-:W-:Y:S01]  /*c5f0*/  HADD2.F32 R40, -RZ, R38.H1_H1 ;  /* 0x30000026ff287230 */ /* 0x000fe20000004100 */
[----:B------:R-:W-:Y:S01]  /*c600*/  F2FP.F16.E4M3.UNPACK_B R38, R0 ;  /* 0x00000000ff26723e */ /* 0x000fe200020006ff */
[----:B------:R-:W-:Y:S01]  /*c610*/  HADD2.F32 R44, -RZ, R42.H1_H1 ;  /* 0x3000002aff2c7230 */ /* 0x000fe20000004100 */
[----:B0-----:R-:W-:Y:S01]  /*c620*/  F2FP.F16.E4M3.UNPACK_B R37, R10 ;  /* 0x0000000aff25723e */ /* 0x001fe200020006ff */
[----:B------:R-:W-:-:S02]  /*c630*/  HADD2.F32 R42, -RZ, R41.H0_H0 ;  /* 0x20000029ff2a7230 */ /* 0x000fc40000004100 */
[C---:B------:R-:W-:Y:S01]  /*c640*/  FMUL.FTZ R43, R33.reuse, R40 ;  /* 0x00000028212b7220 */ /* 0x040fe20000410000 */
[----:B------:R-:W-:Y:S02]  /*c650*/  HADD2.F32 R9, -RZ, R8.H0_H0 ;  /* 0x20000008ff097230 */ /* 0x000fe40000004100 */
[----:B------:R-:W-:Y:S01]  /*c660*/  FMUL.FTZ R48, R33, R44 ;  /* 0x0000002c21307220 */ /* 0x000fe20000410000 */
[----:B------:R-:W-:Y:S01]  /*c670*/  HADD2.F32 R5, -RZ, R4.H1_H1 ;  /* 0x30000004ff057230 */ /* 0x000fe20000004100 */
[----:B------:R-:W-:Y:S01]  /*c680*/  F2FP.F16.E4M3.UNPACK_B R10, R10.H1 ;  /* 0x0000000aff0a723e */ /* 0x000fe200030006ff */
[----:B------:R-:W-:Y:S02]  /*c690*/  HADD2.F32 R39, -RZ, R38.H0_H0 ;  /* 0x20000026ff277230 */ /* 0x000fe40000004100 */
[----:B------:R-:W-:Y:S01]  /*c6a0*/  FMUL.FTZ R33, R9, R42 ;  /* 0x0000002a09217220 */ /* 0x000fe20000410000 */
[----:B------:R-:W-:Y:S02]  /*c6b0*/  HADD2.F32 R4, -RZ, R27.H0_H0 ;  /* 0x2000001bff047230 */ /* 0x000fe40000004100 */
[C---:B------:R-:W-:Y:S01]  /*c6c0*/  FFMA.FTZ R47, R5.reuse, R44, R43 ;  /* 0x0000002c052f7223 */ /* 0x040fe2000001002b */
[----:B------:R-:W-:Y:S01]  /*c6d0*/  FFMA.FTZ R48, R5, R40, -R48 ;  /* 0x0000002805307223 */ /* 0x000fe20000010830 */
[----:B------:R-:W-:Y:S01]  /*c6e0*/  FMUL.FTZ R9, R9, R39 ;  /* 0x0000002709097220 */ /* 0x000fe20000410000 */
[----:B------:R-:W-:-:S02]  /*c6f0*/  HADD2.F32 R5, -RZ, R36.H0_H0 ;  /* 0x20000024ff057230 */ /* 0x000fc40000004100 */
[C---:B------:R-:W-:Y:S01]  /*c700*/  FFMA.FTZ R43, R4.reuse, R39, -R33 ;  /* 0x00000027042b7223 */ /* 0x040fe20000010821 */
[----:B------:R-:W-:Y:S01]  /*c710*/  F2FP.F16.E4M3.UNPACK_B R39, R13.H1 ;  /* 0x0000000dff27723e */ /* 0x000fe200030006ff */
[----:B------:R-:W-:Y:S01]  /*c720*/  FFMA.FTZ R42, R4, R42, R9 ;  /* 0x0000002a042a7223 */ /* 0x000fe20000010009 */
[----:B------:R-:W-:Y:S01]  /*c730*/  F2FP.F16.E4M3.UNPACK_B R9, R20.H1 ;  /* 0x00000014ff09723e */ /* 0x000fe200030006ff */
[----:B------:R-:W-:Y:S01]  /*c740*/  HADD2.F32 R41, -RZ, R41.H1_H1 ;  /* 0x30000029ff297230 */ /* 0x000fe20000004100 */
[-C--:B------:R-:W-:Y:S01]  /*c750*/  F2FP.F16.E4M3.UNPACK_B R30, R6.reuse ;  /* 0x00000006ff1e723e */ /* 0x080fe200020006ff */
[----:B------:R-:W-:Y:S01]  /*c760*/  HADD2.F32 R40, -RZ, R39.H0_H0 ;  /* 0x20000027ff287230 */ /* 0x000fe20000004100 */
[----:B------:R-:W-:Y:S01]  /*c770*/  F2FP.F16.E4M3.UNPACK_B R6, R6.H1 ;  /* 0x00000006ff06723e */ /* 0x000fe200030006ff */
[----:B------:R-:W-:Y:S01]  /*c780*/  HADD2.F32 R8, -RZ, R8.H1_H1 ;  /* 0x30000008ff087230 */ /* 0x000fe20000004100 */
[----:B------:R-:W-:Y:S01]  /*c790*/  F2FP.F16.E4M3.UNPACK_B R34, R11 ;  /* 0x0000000bff22723e */ /* 0x000fe200020006ff */
[----:B------:R-:W-:-:S02]  /*c7a0*/  HADD2.F32 R38, -RZ, R38.H1_H1 ;  /* 0x30000026ff267230 */ /* 0x000fc40000004100 */
[C---:B------:R-:W-:Y:S01]  /*c7b0*/  FMUL.FTZ R49, R5.reuse, R40 ;  /* 0x0000002805317220 */ /* 0x040fe20000410000 */
[----:B------:R-:W-:Y:S02]  /*c7c0*/  HADD2.F32 R33, -RZ, R9.H0_H0 ;  /* 0x20000009ff217230 */ /* 0x000fe40000004100 */
[C---:B------:R-:W-:Y:S01]  /*c7d0*/  FMUL.FTZ R44, R8.reuse, R41 ;  /* 0x00000029082c7220 */ /* 0x040fe20000410000 */
[----:B------:R-:W-:Y:S02]  /*c7e0*/  HADD2.F32 R4, -RZ, R29.H0_H0 ;  /* 0x2000001dff047230 */ /* 0x000fe40000004100 */
[----:B------:R-:W-:Y:S01]  /*c7f0*/  FMUL.FTZ R8, R8, R38 ;  /* 0x0000002608087220 */ /* 0x000fe20000410000 */
[----:B------:R-:W-:Y:S02]  /*c800*/  HADD2.F32 R27, -RZ, R27.H1_H1 ;  /* 0x3000001bff1b7230 */ /* 0x000fe40000004100 */
[----:B------:R-:W-:Y:S01]  /*c810*/  FMUL.FTZ R5, R5, R33 ;  /* 0x0000002105057220 */ /* 0x000fe20000410000 */
[----:B------:R-:W-:-:S02]  /*c820*/  HADD2.F32 R39, -RZ, R39.H1_H1 ;  /* 0x30000027ff277230 */ /* 0x000fc40000004100 */
[C---:B------:R-:W-:Y:S01]  /*c830*/  FFMA.FTZ R51, R4.reuse, R33, -R49 ;  /* 0x0000002104337223 */ /* 0x040fe20000010831 */
[----:B------:R-:W-:Y:S01]  /*c840*/  F2FP.F16.E4M3.UNPACK_B R33, R13 ;  /* 0x0000000dff21723e */ /* 0x000fe200020006ff */
[C---:B------:R-:W-:Y:S01]  /*c850*/  FFMA.FTZ R44, R27.reuse, R38, -R44 ;  /* 0x000000261b2c7223 */ /* 0x040fe2000001082c */
[----:B------:R-:W-:Y:S01]  /*c860*/  FFMA.FTZ R41, R27, R41, R8 ;  /* 0x000000291b297223 */ /* 0x000fe20000010008 */
[----:B------:R-:W-:Y:S01]  /*c870*/  HADD2.F32 R36, -RZ, R36.H1_H1 ;  /* 0x30000024ff247230 */ /* 0x000fe20000004100 */
[----:B------:R-:W-:Y:S01]  /*c880*/  F2FP.F16.E4M3.UNPACK_B R8, R20 ;  /* 0x00000014ff08723e */ /* 0x000fe200020006ff */
[----:B------:R-:W-:Y:S02]  /*c890*/  HADD2.F32 R27, -RZ, R9.H1_H1 ;  /* 0x30000009ff1b7230 */ /* 0x000fe40000004100 */
[----:B------:R-:W-:Y:S01]  /*c8a0*/  FFMA.FTZ R52, R4, R40, R5 ;  /* 0x0000002804347223 */ /* 0x000fe20000010005 */
[----:B------:R-:W-:Y:S02]  /*c8b0*/  HADD2.F32 R38, -RZ, R33.H0_H0 ;  /* 0x20000021ff267230 */ /* 0x000fe40000004100 */
[----:B------:R-:W-:Y:S01]  /*c8c0*/  FMUL.FTZ R40, R36, R39 ;  /* 0x0000002724287220 */ /* 0x000fe20000410000 */
[----:B------:R-:W-:-:S02]  /*c8d0*/  HADD2.F32 R5, -RZ, R35.H0_H0 ;  /* 0x20000023ff057230 */ /* 0x000fc40000004100 */
[----:B------:R-:W-:Y:S01]  /*c8e0*/  FMUL.FTZ R36, R36, R27 ;  /* 0x0000001b24247220 */ /* 0x000fe20000410000 */
[----:B------:R-:W-:Y:S01]  /*c8f0*/  HADD2.F32 R29, -RZ, R29.H1_H1 ;  /* 0x3000001dff1d7230 */ /* 0x000fe20000004100 */
[----:B------:R-:W-:Y:S01]  /*c900*/  F2FP.F16.E4M3.UNPACK_B R11, R11.H1 ;  /* 0x0000000bff0b723e */ /* 0x000fe200030006ff */
[----:B------:R-:W-:Y:S02]  /*c910*/  HADD2.F32 R9, -RZ, R8.H0_H0 ;  /* 0x20000008ff097230 */ /* 0x000fe40000004100 */
[----:B------:R-:W-:Y:S01]  /*c920*/  FMUL.FTZ R49, R5, R38 ;  /* 0x0000002605317220 */ /* 0x000fe20000410000 */
[----:B------:R-:W-:Y:S02]  /*c930*/  HADD2.F32 R4, -RZ, R28.H0_H0 ;  /* 0x2000001cff047230 */ /* 0x000fe40000004100 */
[C---:B------:R-:W-:Y:S01]  /*c940*/  FFMA.FTZ R54, R29.reuse, R27, -R40 ;  /* 0x0000001b1d367223 */ /* 0x040fe20000010828 */
[----:B------:R-:W-:Y:S01]  /*c950*/  FFMA.FTZ R53, R29, R39, R36 ;  /* 0x000000271d357223 */ /* 0x000fe20000010024 */
[-C--:B------:R-:W-:Y:S01]  /*c960*/  FMUL.FTZ R5, R5, R9.reuse ;  /* 0x0000000905057220 */ /* 0x080fe20000410000 */
[----:B------:R-:W-:Y:S01]  /*c970*/  F2FP.F16.E4M3.UNPACK_B R29, R14.H1 ;  /* 0x0000000eff1d723e */ /* 0x000fe200030006ff */
[C---:B------:R-:W-:Y:S01]  /*c980*/  FFMA.FTZ R49, R4.reuse, R9, -R49 ;  /* 0x0000000904317223 */ /* 0x040fe20000010831 */
[----:B------:R-:W-:Y:S01]  /*c990*/  F2FP.F16.E4M3.UNPACK_B R9, R21.H1 ;  /* 0x00000015ff09723e */ /* 0x000fe200030006ff */
[----:B------:R-:W-:Y:S01]  /*c9a0*/  FFMA.FTZ R38, R4, R38, R5 ;  /* 0x0000002604267223 */ /* 0x000fe20000010005 */
[----:B------:R-:W-:Y:S01]  /*c9b0*/  HADD2.F32 R8, -RZ, R8.H1_H1 ;  /* 0x30000008ff087230 */ /* 0x000fe20000004100 */
[-C--:B------:R-:W-:Y:S01]  /*c9c0*/  F2FP.F16.E4M3.UNPACK_B R32, R7.reuse ;  /* 0x00000007ff20723e */ /* 0x080fe200020006ff */
[----:B------:R-:W-:Y:S01]  /*c9d0*/  HADD2.F32 R33, -RZ, R33.H1_H1 ;  /* 0x30000021ff217230 */ /* 0x000fe20000004100 */
[----:B------:R-:W-:Y:S01]  /*c9e0*/  F2FP.F16.E4M3.UNPACK_B R7, R7.H1 ;  /* 0x00000007ff07723e */ /* 0x000fe200030006ff */
[----:B------:R-:W-:-:S02]  /*c9f0*/  HADD2.F32 R35, -RZ, R35.H1_H1 ;  /* 0x30000023ff237230 */ /* 0x000fc40000004100 */
[----:B------:R-:W-:Y:S02]  /*ca00*/  HADD2.F32 R36, -RZ, R29.H0_H0 ;  /* 0x2000001dff247230 */ /* 0x000fe40000004100 */
[----:B------:R-:W-:Y:S02]  /*ca10*/  HADD2.F32 R5, -RZ, R10.H0_H0 ;  /* 0x2000000aff057230 */ /* 0x000fe40000004100 */
[C---:B------:R-:W-:Y:S01]  /*ca20*/  FMUL.FTZ R39, R35.reuse, R33 ;  /* 0x0000002123277220 */ /* 0x040fe20000410000 */
[----:B------:R-:W-:Y:S02]  /*ca30*/  HADD2.F32 R27, -RZ, R9.H0_H0 ;  /* 0x20000009ff1b7230 */ /* 0x000fe40000004100 */
[----:B------:R-:W-:Y:S01]  /*ca40*/  FMUL.FTZ R50, R35, R8 ;  /* 0x0000000823327220 */ /* 0x000fe20000410000 */
[----:B------:R-:W-:Y:S02]  /*ca50*/  HADD2.F32 R28, -RZ, R28.H1_H1 ;  /* 0x3000001cff1c7230 */ /* 0x000fe40000004100 */
[----:B------:R-:W-:Y:S01]  /*ca60*/  FMUL.FTZ R35, R5, R36 ;  /* 0x0000002405237220 */ /* 0x000fe20000410000 */
[----:B------:R-:W-:-:S02]  /*ca70*/  HADD2.F32 R4, -RZ, R6.H0_H0 ;  /* 0x20000006ff047230 */ /* 0x000fc40000004100 */
[----:B------:R-:W-:Y:S01]  /*ca80*/  FMUL.FTZ R5, R5, R27 ;  /* 0x0000001b05057220 */ /* 0x000fe20000410000 */
[----:B------:R-:W-:Y:S02]  /*ca90*/  HADD2.F32 R29, -RZ, R29.H1_H1 ;  /* 0x3000001dff1d7230 */ /* 0x000fe40000004100 */
[----:B------:R-:W-:Y:S01]  /*caa0*/  FFMA.FTZ R33, R28, R33, R50 ;  /* 0x000000211c217223 */ /* 0x000fe20000010032 */
[----:B------:R-:W-:Y:S02]  /*cab0*/  HADD2.F32 R10, -RZ, R10.H1_H1 ;  /* 0x3000000aff0a7230 */ /* 0x000fe40000004100 */
[----:B------:R-:W-:Y:S01]  /*cac0*/  FFMA.FTZ R50, R4, R27, -R35 ;  /* 0x0000001b04327223 */ /* 0x000fe20000010823 */
[----:B------:R-:W-:Y:S01]  /*cad0*/  HADD2.F32 R9, -RZ, R9.H1_H1 ;  /* 0x30000009ff097230 */ /* 0x000fe20000004100 */
[----:B------:R-:W-:Y:S01]  /*cae0*/  F2FP.F16.E4M3.UNPACK_B R27, R14 ;  /* 0x0000000eff1b723e */ /* 0x000fe200020006ff */
[----:B------:R-:W-:Y:S01]  /*caf0*/  FFMA.FTZ R40, R28, R8, -R39 ;  /* 0x000000081c287223 */ /* 0x000fe20000010827 */
[----:B------:R-:W-:Y:S01]  /*cb00*/  FFMA.FTZ R55, R4, R36, R5 ;  /* 0x0000002404377223 */ /* 0x000fe20000010005 */
[----:B------:R-:W-:Y:S01]  /*cb10*/  HADD2.F32 R6, -RZ, R6.H1_H1 ;  /* 0x30000006ff067230 */ /* 0x000fe20000004100 */
[----:B------:R-:W-:Y:S01]  /*cb20*/  F2FP.F16.E4M3.UNPACK_B R8, R21 ;  /* 0x00000015ff08723e */ /* 0x000fe200020006ff */
[C---:B------:R-:W-:Y:S01]  /*cb30*/  FMUL.FTZ R35, R10.reuse, R29 ;  /* 0x0000001d0a237220 */ /* 0x040fe20000410000 */
[----:B------:R-:W-:Y:S01]  /*cb40*/  FMUL.FTZ R4, R10, R9 ;  /* 0x000000090a047220 */ /* 0x000fe20000410000 */
[----:B------:R-:W-:-:S02]  /*cb50*/  HADD2.F32 R10, -RZ, R27.H0_H0 ;  /* 0x2000001bff0a7230 */ /* 0x000fc40000004100 */
[----:B------:R-:W-:Y:S02]  /*cb60*/  HADD2.F32 R5, -RZ, R37.H0_H0 ;  /* 0x20000025ff057230 */ /* 0x000fe40000004100 */
[C---:B------:R-:W-:Y:S01]  /*cb70*/  FFMA.FTZ R57, R6.reuse, R9, -R35 ;  /* 0x0000000906397223 */ /* 0x040fe20000010823 */
[----:B------:R-:W-:Y:S01]  /*cb80*/  FFMA.FTZ R56, R6, R29, R4 ;  /* 0x0000001d06387223 */ /* 0x000fe20000010004 */
[----:B------:R-:W-:Y:S02]  /*cb90*/  HADD2.F32 R6, -RZ, R8.H0_H0 ;  /* 0x20000008ff067230 */ /* 0x000fe40000004100 */
[----:B------:R-:W-:Y:S02]  /*cba0*/  HADD2.F32 R4, -RZ, R30.H0_H0 ;  /* 0x2000001eff047230 */ /* 0x000fe40000004100 */
[C---:B------:R-:W-:Y:S01]  /*cbb0*/  FMUL.FTZ R9, R5.reuse, R10 ;  /* 0x0000000a05097220 */ /* 0x040fe20000410000 */
[----:B------:R-:W-:Y:S02]  /*cbc0*/  HADD2.F32 R27, -RZ, R27.H1_H1 ;  /* 0x3000001bff1b7230 */ /* 0x000fe40000004100 */
[----:B------:R-:W-:Y:S01]  /*cbd0*/  FMUL.FTZ R5, R5, R6 ;  /* 0x0000000605057220 */ /* 0x000fe20000410000 */
[----:B------:R-:W-:-:S02]  /*cbe0*/  HADD2.F32 R37, -RZ, R37.H1_H1 ;  /* 0x30000025ff257230 */ /* 0x000fc40000004100 */
[C---:B------:R-:W-:Y:S01]  /*cbf0*/  FFMA.FTZ R29, R4.reuse, R6, -R9 ;  /* 0x00000006041d7223 */ /* 0x040fe20000010809 */
[----:B------:R-:W-:Y:S01]  /*cc00*/  HADD2.F32 R8, -RZ, R8.H1_H1 ;  /* 0x30000008ff087230 */ /* 0x000fe20000004100 */
[----:B------:R-:W-:Y:S01]  /*cc10*/  F2FP.F16.E4M3.UNPACK_B R9, R15.H1 ;  /* 0x0000000fff09723e */ /* 0x000fe200030006ff */
[----:B------:R-:W-:Y:S02]  /*cc20*/  HADD2.F32 R30, -RZ, R30.H1_H1 ;  /* 0x3000001eff1e7230 */ /* 0x000fe40000004100 */
[C---:B------:R-:W-:Y:S01]  /*cc30*/  FMUL.FTZ R39, R37.reuse, R27 ;  /* 0x0000001b25277220 */ /* 0x040fe20000410000 */
[----:B------:R-:W-:Y:S01]  /*cc40*/  FFMA.FTZ R35, R4, R10, R5 ;  /* 0x0000000a04237223 */ /* 0x000fe20000010005 */
[----:B------:R-:W-:Y:S01]  /*cc50*/  F2FP.F16.E4M3.UNPACK_B R4, R24.H1 ;  /* 0x00000018ff04723e */ /* 0x000fe200030006ff */
[-C--:B------:R-:W-:Y:S01]  /*cc60*/  FMUL.FTZ R6, R37, R8.reuse ;  /* 0x0000000825067220 */ /* 0x080fe20000410000 */
[----:B------:R-:W-:Y:S01]  /*cc70*/  FFMA.FTZ R36, R30, R8, -R39 ;  /* 0x000000081e247223 */ /* 0x000fe20000010827 */
[----:B------:R-:W-:Y:S01]  /*cc80*/  HADD2.F32 R10, -RZ, R9.H0_H0 ;  /* 0x20000009ff0a7230 */ /* 0x000fe20000004100 */
[----:B------:R-:W-:Y:S01]  /*cc90*/  F2FP.SATFINITE.E4M3.F32.PACK_AB_MERGE_C R55, R56, R55, RZ ;  /* 0x000000373837723e */ /* 0x000fe200048070ff */
[----:B------:R-:W-:-:S02]  /*cca0*/  HADD2.F32 R5, -RZ, R11.H0_H0 ;  /* 0x2000000bff057230 */ /* 0x000fc40000004100 */
[----:B------:R-:W-:Y:S01]  /*ccb0*/  FFMA.FTZ R30, R30, R27, R6 ;  /* 0x0000001b1e1e7223 */ /* 0x000fe20000010006 */
[--C-:B------:R-:W-:Y:S02]  /*ccc0*/  HADD2.F32 R6, -RZ, R4.reuse.H0_H0 ;  /* 0x20000004ff067230 */ /* 0x100fe40000004100 */
[----:B------:R-:W-:Y:S02]  /*ccd0*/  HADD2.F32 R8, -RZ, R4.H1_H1 ;  /* 0x30000004ff087230 */ /* 0x000fe40000004100 */
[C---:B------:R-:W-:Y:S01]  /*cce0*/  FMUL.FTZ R27, R5.reuse, R10 ;  /* 0x0000000a051b7220 */ /* 0x040fe20000410000 */
[----:B------:R-:W-:Y:S02]  /*ccf0*/  HADD2.F32 R4, -RZ, R7.H0_H0 ;  /* 0x20000007ff047230 */ /* 0x000fe40000004100 */
[----:B------:R-:W-:Y:S02]  /*cd00*/  HADD2.F32 R28, -RZ, R9.H1_H1 ;  /* 0x30000009ff1c7230 */ /* 0x000fe40000004100 */
[----:B------:R-:W-:Y:S01]  /*cd10*/  FMUL.FTZ R9, R5, R6 ;  /* 0x0000000605097220 */ /* 0x000fe20000410000 */
[----:B------:R-:W-:-:S02]  /*cd20*/  HADD2.F32 R11, -RZ, R11.H1_H1 ;  /* 0x3000000bff0b7230 */ /* 0x000fc40000004100 */
[C---:B------:R-:W-:Y:S01]  /*cd30*/  FFMA.FTZ R39, R4.reuse, R6, -R27 ;  /* 0x0000000604277223 */ /* 0x040fe2000001081b */
[----:B------:R-:W-:Y:S01]  /*cd40*/  HADD2.F32 R7, -RZ, R7.H1_H1 ;  /* 0x30000007ff077230 */ /* 0x000fe20000004100 */
[----:B------:R-:W-:Y:S01]  /*cd50*/  F2FP.F16.E4M3.UNPACK_B R5, R24 ;  /* 0x00000018ff05723e */ /* 0x000fe200020006ff */
[----:B------:R-:W-:Y:S01]  /*cd60*/  FFMA.FTZ R10, R4, R10, R9 ;  /* 0x0000000a040a7223 */ /* 0x000fe20000010009 */
[C---:B------:R-:W-:Y:S01]  /*cd70*/  FMUL.FTZ R6, R11.reuse, R28 ;  /* 0x0000001c0b067220 */ /* 0x040fe20000410000 */
[-C--:B------:R-:W-:Y:S01]  /*cd80*/  FMUL.FTZ R11, R11, R8.reuse ;  /* 0x000000080b0b7220 */ /* 0x080fe20000410000 */
[----:B------:R-:W-:Y:S02]  /*cd90*/  F2FP.F16.E4M3.UNPACK_B R4, R15 ;  /* 0x0000000fff04723e */ /* 0x000fe400020006ff */
[C---:B------:R-:W-:Y:S01]  /*cda0*/  FFMA.FTZ R58, R7.reuse, R8, -R6 ;  /* 0x00000008073a7223 */ /* 0x040fe20000010806 */
[----:B------:R-:W-:Y:S01]  /*cdb0*/  FFMA.FTZ R59, R7, R28, R11 ;  /* 0x0000001c073b7223 */ /* 0x000fe2000001000b */
[----:B------:R-:W-:-:S02]  /*cdc0*/  HADD2.F32 R6, -RZ, R5.H0_H0 ;  /* 0x20000005ff067230 */ /* 0x000fc40000004100 */
[----:B------:R-:W-:Y:S02]  /*cdd0*/  HADD2.F32 R7, -RZ, R5.H1_H1 ;  /* 0x30000005ff077230 */ /* 0x000fe40000004100 */
[----:B------:R-:W-:Y:S01]  /*cde0*/  HADD2.F32 R8, -RZ, R4.H0_H0 ;  /* 0x20000004ff087230 */ /* 0x000fe20000004100 */
[----:B------:R-:W-:Y:S01]  /*cdf0*/  F2FP.SATFINITE.E4M3.F32.PACK_AB_MERGE_C R59, R59, R10, RZ ;  /* 0x0000000a3b3b723e */ /* 0x000fe200048070ff */
[----:B------:R-:W-:Y:S01]  /*ce00*/  HADD2.F32 R5, -RZ, R34.H0_H0 ;  /* 0x20000022ff057230 */ /* 0x000fe20000004100 */
[----:B------:R-:W-:Y:S01]  /*ce10*/  F2FP.SATFINITE.E4M3.F32.PACK_AB_MERGE_C R10, R30, R35, R55 ;  /* 0x000000231e0a723e */ /* 0x000fe20004807037 */
[----:B------:R-:W-:Y:S02]  /*ce20*/  HADD2.F32 R9, -RZ, R4.H1_H1 ;  /* 0x30000004ff097230 */ /* 0x000fe40000004100 */
[----:B------:R-:W-:Y:S02]  /*ce30*/  HADD2.F32 R34, -RZ, R34.H1_H1 ;  /* 0x30000022ff227230 */ /* 0x000fe40000004100 */
[----:B------:R-:W-:Y:S01]  /*ce40*/  FMUL.FTZ R11, R5, R8 ;  /* 0x00000008050b7220 */ /* 0x000fe20000410000 */
[----:B------:R-:W-:-:S02]  /*ce50*/  HADD2.F32 R4, -RZ, R32.H0_H0 ;  /* 0x20000020ff047230 */ /* 0x000fc40000004100 */
[-C--:B------:R-:W-:Y:S01]  /*ce60*/  FMUL.FTZ R5, R5, R6.reuse ;  /* 0x0000000605057220 */ /* 0x080fe20000410000 */
[----:B------:R-:W-:Y:S02]  /*ce70*/  HADD2.F32 R32, -RZ, R32.H1_H1 ;  /* 0x30000020ff207230 */ /* 0x000fe40000004100 */
[C---:B------:R-:W-:Y:S01]  /*ce80*/  FMUL.FTZ R37, R34.reuse, R9 ;  /* 0x0000000922257220 */ /* 0x040fe20000410000 */
[-C--:B------:R-:W-:Y:S01]  /*ce90*/  FMUL.FTZ R34, R34, R7.reuse ;  /* 0x0000000722227220 */ /* 0x080fe20000410000 */
[C---:B------:R-:W-:Y:S01]  /*cea0*/  FFMA.FTZ R11, R4.reuse, R6, -R11 ;  /* 0x00000006040b7223 */ /* 0x040fe2000001080b */
[----:B------:R-:W-:Y:S01]  /*ceb0*/  FFMA.FTZ R27, R4, R8, R5 ;  /* 0x00000008041b7223 */ /* 0x000fe20000010005 */
[C---:B------:R-:W-:Y:S01]  /*cec0*/  FFMA.FTZ R28, R32.reuse, R7, -R37 ;  /* 0x00000007201c7223 */ /* 0x040fe20000010825 */
[----:B------:R-:W-:Y:S01]  /*ced0*/  FFMA.FTZ R34, R32, R9, R34 ;  /* 0x0000000920227223 */ /* 0x000fe20000010022 */
[----:B------:R-:W-:Y:S02]  /*cee0*/  F2FP.SATFINITE.E4M3.F32.PACK_AB_MERGE_C R4, R48, R45, RZ ;  /* 0x0000002d3004723e */ /* 0x000fe400048070ff */
[----:B------:R-:W-:-:S02]  /*cef0*/  F2FP.SATFINITE.E4M3.F32.PACK_AB_MERGE_C R5, R54, R51, RZ ;  /* 0x000000333605723e */ /* 0x000fc400048070ff */
[----:B------:R-:W-:Y:S02]  /*cf00*/  F2FP.SATFINITE.E4M3.F32.PACK_AB_MERGE_C R6, R57, R50, RZ ;  /* 0x000000323906723e */ /* 0x000fe400048070ff */
[----:B------:R-:W-:Y:S02]  /*cf10*/  F2FP.SATFINITE.E4M3.F32.PACK_AB_MERGE_C R7, R58, R39, RZ ;  /* 0x000000273a07723e */ /* 0x000fe400048070ff */
[----:B------:R-:W-:Y:S02]  /*cf20*/  F2FP.SATFINITE.E4M3.F32.PACK_AB_MERGE_C R8, R47, R46, RZ ;  /* 0x0000002e2f08723e */ /* 0x000fe400048070ff */
[----:B------:R-:W-:Y:S02]  /*cf30*/  F2FP.SATFINITE.E4M3.F32.PACK_AB_MERGE_C R9, R53, R52, RZ ;  /* 0x000000343509723e */ /* 0x000fe400048070ff */
[----:B------:R-:W-:Y:S02]  /*cf40*/  F2FP.SATFINITE.E4M3.F32.PACK_AB_MERGE_C R4, R44, R43, R4 ;  /* 0x0000002b2c04723e */ /* 0x000fe40004807004 */
[----:B------:R-:W-:-:S02]  /*cf50*/  F2FP.SATFINITE.E4M3.F32.PACK_AB_MERGE_C R5, R40, R49, R5 ;  /* 0x000000312805723e */ /* 0x000fc40004807005 */
[----:B------:R-:W-:Y:S02]  /*cf60*/  F2FP.SATFINITE.E4M3.F32.PACK_AB_MERGE_C R6, R36, R29, R6 ;  /* 0x0000001d2406723e */ /* 0x000fe40004807006 */
[----:B------:R-:W-:Y:S02]  /*cf70*/  F2FP.SATFINITE.E4M3.F32.PACK_AB_MERGE_C R7, R28, R11, R7 ;  /* 0x0000000b1c07723e */ /* 0x000fe40004807007 */
[----:B------:R-:W-:Y:S02]  /*cf80*/  F2FP.SATFINITE.E4M3.F32.PACK_AB_MERGE_C R8, R41, R42, R8 ;  /* 0x0000002a2908723e */ /* 0x000fe40004807008 */
[----:B------:R-:W-:Y:S01]  /*cf90*/  F2FP.SATFINITE.E4M3.F32.PACK_AB_MERGE_C R9, R33, R38, R9 ;  /* 0x000000262109723e */ /* 0x000fe20004807009 */
[----:B------:R1:W-:Y:S01]  /*cfa0*/  STS.128 [R25+0x14400], R4 ;  /* 0x0144000419007388 */ /* 0x0003e20000000c00 */
[----:B------:R-:W-:-:S05]  /*cfb0*/  F2FP.SATFINITE.E4M3.F32.PACK_AB_MERGE_C R11, R34, R27, R59 ;  /* 0x0000001b220b723e */ /* 0x000fca000480703b */
[----:B------:R1:W-:Y:S02]  /*cfc0*/  STS.128 [R26+0x14400], R8 ;  /* 0x014400081a007388 */ /* 0x0003e40000000c00 */
.L_x_637:
[----:B------:R-:W-:Y:S05]  /*cfd0*/  BSYNC B1 ;  /* 0x0000000000017941 */ /* 0x000fea0003800000 */
.L_x_636:
[----:B------:R-:W-:Y:S05]  /*cfe0*/  @P0 BRA `(.L_x_628) ;  /* 0x0000000800e40947 */ /* 0x000fea0003800000 */
[----:B------:R-:W-:Y:S01]  /*cff0*/  IMAD.IADD R3, R16, 0x1, R3 ;  /* 0x0000000110037824 */ /* 0x000fe200078e0203 */
[----:B-1----:R-:W-:Y:S02]  /*d000*/  SHF.R.U32.HI R4, RZ, 0x3, R200 ;  /* 0x00000003ff047819 */ /* 0x002fe400000116c8 */
[----:B------:R-:W-:Y:S02]  /*d010*/  F2FP.F16.E4M3.UNPACK_B R35, R0.H1 ;  /* 0x00000000ff23723e */ /* 0x000fe400030006ff */
[----:B------:R-:W-:Y:S02]  /*d020*/  LOP3.LUT R3, R200, 0x70, R3, 0xf8, !PT ;  /* 0x00000070c8037812 */ /* 0x000fe400078ef803 */
[----:B------:R-:W-:Y:S01]  /*d030*/  F2FP.F16.E4M3.UNPACK_B R39, R12.H1 ;  /* 0x0000000cff27723e */ /* 0x000fe200030006ff */
[--C-:B0-----:R-:W-:Y:S01]  /*d040*/  HADD2.F32 R37, -RZ, R35.reuse.H0_H0 ;  /* 0x20000023ff257230 */ /* 0x101fe20000004100 */
[----:B------:R-:W-:Y:S01]  /*d050*/  LOP3.LUT R3, R3, R4, RZ, 0x3c, !PT ;  /* 0x0000000403037212 */ /* 0x000fe200078e3cff */
[----:B------:R-:W-:Y:S01]  /*d060*/  HADD2.F32 R42, -RZ, R35.H1_H1 ;  /* 0x30000023ff2a7230 */ /* 0x000fe20000004100 */
[----:B------:R-:W0:Y:S01]  /*d070*/  LDS.128 R4, [R219+0x14400] ;  /* 0x01440000db047984 */ /* 0x000e220000000c00 */
[--C-:B------:R-:W-:Y:S01]  /*d080*/  HADD2.F32 R41, -RZ, R39.reuse.H0_H0 ;  /* 0x20000027ff297230 */ /* 0x100fe20000004100 */
[----:B------:R-:W-:Y:S01]  /*d090*/  IADD3 R3, R18, R3, R205 ;  /* 0x0000000312037210 */ /* 0x000fe20007ffe0cd */
[----:B------:R-:W-:-:S04]  /*d0a0*/  HADD2.F32 R46, -RZ, R39.H1_H1 ;  /* 0x30000027ff2e7230 */ /* 0x000fc80000004100 */
[----:B------:R-:W1:Y:S01]  /*d0b0*/  LDS.128 R8, [R3+0x14400] ;  /* 0x0144000003087984 */ /* 0x000e620000000c00 */
[-C--:B0-----:R-:W-:Y:S02]  /*d0c0*/  F2FP.F16.E4M3.UNPACK_B R25, R4.reuse ;  /* 0x00000004ff19723e */ /* 0x081fe400020006ff */
[----:B------:R-:W-:Y:S02]  /*d0d0*/  F2FP.F16.E4M3.UNPACK_B R4, R4.H1 ;  /* 0x00000004ff04723e */ /* 0x000fe400030006ff */
[-C--:B------:R-:W-:Y:S02]  /*d0e0*/  F2FP.F16.E4M3.UNPACK_B R26, R5.reuse ;  /* 0x00000005ff1a723e */ /* 0x080fe400020006ff */
[----:B------:R-:W-:Y:S01]  /*d0f0*/  F2FP.F16.E4M3.UNPACK_B R27, R5.H1 ;  /* 0x00000005ff1b723e */ /* 0x000fe200030006ff */
[--C-:B------:R-:W-:Y:S01]  /*d100*/  HADD2.F32 R5, -RZ, R4.reuse.H0_H0 ;  /* 0x20000004ff057230 */ /* 0x100fe20000004100 */
[-C--:B-1----:R-:W-:Y:S01]  /*d110*/  F2FP.F16.E4M3.UNPACK_B R30, R8.reuse.H1 ;  /* 0x00000008ff1e723e */ /* 0x082fe200030006ff */
[----:B------:R-:W-:Y:S01]  /*d120*/  HADD2.F32 R4, -RZ, R4.H1_H1 ;  /* 0x30000004ff047230 */ /* 0x000fe20000004100 */
[----:B------:R-:W-:-:S02]  /*d130*/  F2FP.F16.E4M3.UNPACK_B R8, R8 ;  /* 0x00000008ff08723e */ /* 0x000fc400020006ff */
[-C--:B------:R-:W-:Y:S01]  /*d140*/  F2FP.F16.E4M3.UNPACK_B R33, R9.reuse ;  /* 0x00000009ff21723e */ /* 0x080fe200020006ff */
[--C-:B------:R-:W-:Y:S01]  /*d150*/  HADD2.F32 R32, -RZ, R30.reuse.H0_H0 ;  /* 0x2000001eff207230 */ /* 0x100fe20000004100 */
[----:B------:R-:W-:Y:S01]  /*d160*/  F2FP.F16.E4M3.UNPACK_B R9, R9.H1 ;  /* 0x00000009ff09723e */ /* 0x000fe200030006ff */
[----:B------:R-:W-:Y:S01]  /*d170*/  HADD2.F32 R30, -RZ, R30.H1_H1 ;  /* 0x3000001eff1e7230 */ /* 0x000fe20000004100 */
[----:B------:R-:W-:Y:S02]  /*d180*/  F2FP.F16.E4M3.UNPACK_B R34, R10 ;  /* 0x0000000aff22723e */ /* 0x000fe400020006ff */
[-C--:B------:R-:W-:Y:S01]  /*d190*/  FMUL.FTZ R38, R37, R32.reuse ;  /* 0x0000002025267220 */ /* 0x080fe20000410000 */
[C---:B------:R-:W-:Y:S01]  /*d1a0*/  FMUL.FTZ R36, R41.reuse, R32 ;  /* 0x0000002029247220 */ /* 0x040fe20000410000 */
[----:B------:R-:W-:Y:S01]  /*d1b0*/  FMUL.FTZ R39, R42, R30 ;  /* 0x0000001e2a277220 */ /* 0x000fe20000410000 */
[----:B------:R-:W-:Y:S01]  /*d1c0*/  F2FP.F16.E4M3.UNPACK_B R10, R10.H1 ;  /* 0x0000000aff0a723e */ /* 0x000fe200030006ff */
[-C--:B------:R-:W-:Y:S01]  /*d1d0*/  FFMA.FTZ R38, R41, R5.reuse, R38 ;  /* 0x0000000529267223 */ /* 0x080fe20000010026 */
[----:B------:R-:W-:Y:S01]  /*d1e0*/  F2FP.F16.E4M3.UNPACK_B R41, R12 ;  /* 0x0000000cff29723e */ /* 0x000fe200020006ff */
[----:B------:R-:W-:Y:S01]  /*d1f0*/  FFMA.FTZ R36, R37, R5, -R36 ;  /* 0x0000000525247223 */ /* 0x000fe20000010824 */
[----:B------:R-:W-:Y:S01]  /*d200*/  F2FP.F16.E4M3.UNPACK_B R12, R0 ;  /* 0x00000000ff0c723e */ /* 0x000fe200020006ff */
[----:B------:R-:W-:-:S02]  /*d210*/  HADD2.F32 R5, -RZ, R8.H0_H0 ;  /* 0x20000008ff057230 */ /* 0x000fc40000004100 */
[----:B------:R-:W-:Y:S01]  /*d220*/  FMUL.FTZ R37, R46, R30 ;  /* 0x0000001e2e257220 */ /* 0x000fe20000410000 */
[----:B------:R-:W-:Y:S01]  /*d230*/  HADD2.F32 R44, -RZ, R41.H0_H0 ;  /* 0x20000029ff2c7230 */ /* 0x000fe20000004100 */
[----:B------:R-:W-:Y:S01]  /*d240*/  F2FP.F16.E4M3.UNPACK_B R30, R20.H1 ;  /* 0x00000014ff1e723e */ /* 0x000fe200030006ff */
[----:B------:R-:W-:Y:S02]  /*d250*/  HADD2.F32 R40, -RZ, R12.H0_H0 ;  /* 0x2000000cff287230 */ /* 0x000fe40000004100 */
[-C--:B------:R-:W-:Y:S01]  /*d260*/  FFMA.FTZ R37, R42, R4.reuse, -R37 ;  /* 0x000000042a257223 */ /* 0x080fe20000010825 */
[----:B------:R-:W-:Y:S02]  /*d270*/  HADD2.F32 R0, -RZ, R25.H0_H0 ;  /* 0x20000019ff007230 */ /* 0x000fe40000004100 */
[-C--:B------:R-:W-:Y:S01]  /*d280*/  FMUL.FTZ R35, R44, R5.reuse ;  /* 0x000000052c237220 */ /* 0x080fe20000410000 */
[----:B------:R-:W-:Y:S01]  /*d290*/  FFMA.FTZ R39, R46, R4, R39 ;  /* 0x000000042e277223 */ /* 0x000fe20000010027 */
[C---:B------:R-:W-:Y:S01]  /*d2a0*/  FMUL.FTZ R5, R40.reuse, R5 ;  /* 0x0000000528057220 */ /* 0x040fe20000410000 */
[----:B------:R-:W-:Y:S01]  /*d2b0*/  F2FP.F16.E4M3.UNPACK_B R42, R13.H1 ;  /* 0x0000000dff2a723e */ /* 0x000fe200030006ff */
[----:B------:R-:W-:Y:S01]  /*d2c0*/  FFMA.FTZ R35, R40, R0, -R35 ;  /* 0x0000000028237223 */ /* 0x000fe20000010823 */
[----:B------:R-:W-:-:S02]  /*d2d0*/  HADD2.F32 R4, -RZ, R9.H0_H0 ;  /* 0x20000009ff047230 */ /* 0x000fc40000004100 */
[----:B------:R-:W-:Y:S01]  /*d2e0*/  FFMA.FTZ R5, R44, R0, R5 ;  /* 0x000000002c057223 */ /* 0x000fe20000010005 */
[----:B------:R-:W-:Y:S01]  /*d2f0*/  HADD2.F32 R40, -RZ, R30.H0_H0 ;  /* 0x2000001eff287230 */ /* 0x000fe20000004100 */
[-C--:B------:R-:W-:Y:S01]  /*d300*/  F2FP.F16.E4M3.UNPACK_B R28, R6.reuse ;  /* 0x00000006ff1c723e */ /* 0x080fe200020006ff */
[----:B------:R-:W-:Y:S01]  /*d310*/  HADD2.F32 R47, -RZ, R41.H1_H1 ;  /* 0x30000029ff2f7230 */ /* 0x000fe20000004100 */
[----:B------:R-:W-:Y:S01]  /*d320*/  F2FP.F16.E4M3.UNPACK_B R6, R6.H1 ;  /* 0x00000006ff06723e */ /* 0x000fe200030006ff */
[----:B------:R-:W-:Y:S02]  /*d330*/  HADD2.F32 R8, -RZ, R8.H1_H1 ;  /* 0x30000008ff087230 */ /* 0x000fe40000004100 */
[----:B------:R-:W-:Y:S01]  /*d340*/  FMUL.FTZ R43, R40, R4 ;  /* 0x00000004282b7220 */ /* 0x000fe20000410000 */
[----:B------:R-:W-:Y:S01]  /*d350*/  HADD2.F32 R45, -RZ, R12.H1_H1 ;  /* 0x3000000cff2d7230 */ /* 0x000fe20000004100 */
[----:B------:R-:W-:Y:S01]  /*d360*/  F2FP.F16.E4M3.UNPACK_B R32, R11 ;  /* 0x0000000bff20723e */ /* 0x000fe200020006ff */
[----:B------:R-:W-:-:S02]  /*d370*/  HADD2.F32 R44, -RZ, R42.H0_H0 ;  /* 0x2000002aff2c7230 */ /* 0x000fc40000004100 */
[-C--:B------:R-:W-:Y:S01]  /*d380*/  FMUL.FTZ R12, R47, R8.reuse ;  /* 0x000000082f0c7220 */ /* 0x080fe20000410000 */
[----:B------:R-:W-:Y:S02]  /*d390*/  HADD2.F32 R0, -RZ, R27.H0_H0 ;  /* 0x2000001bff007230 */ /* 0x000fe40000004100 */
[C---:B------:R-:W-:Y:S01]  /*d3a0*/  FMUL.FTZ R8, R45.reuse, R8 ;  /* 0x000000082d087220 */ /* 0x040fe20000410000 */
[----:B------:R-:W-:Y:S02]  /*d3b0*/  HADD2.F32 R25, -RZ, R25.H1_H1 ;  /* 0x30000019ff197230 */ /* 0x000fe40000004100 */
[C---:B------:R-:W-:Y:S01]  /*d3c0*/  FMUL.FTZ R41, R44.reuse, R4 ;  /* 0x000000042c297220 */ /* 0x040fe20000410000 */
[----:B------:R-:W-:Y:S02]  /*d3d0*/  HADD2.F32 R9, -RZ, R9.H1_H1 ;  /* 0x30000009ff097230 */ /* 0x000fe40000004100 */
[----:B------:R-:W-:Y:S01]  /*d3e0*/  FFMA.FTZ R43, R44, R0, R43 ;  /* 0x000000002c2b7223 */ /* 0x000fe2000001002b */
[----:B------:R-:W-:Y:S01]  /*d3f0*/  F2FP.F16.E4M3.UNPACK_B R44, R13 ;  /* 0x0000000dff2c723e */ /* 0x000fe200020006ff */
[-C--:B------:R-:W-:Y:S01]  /*d400*/  FFMA.FTZ R12, R45, R25.reuse, -R12 ;  /* 0x000000192d0c7223 */ /* 0x080fe2000001080c */
[----:B------:R-:W-:Y:S01]  /*d410*/  FFMA.FTZ R8, R47, R25, R8 ;  /* 0x000000192f087223 */ /* 0x000fe20000010008 */
[----:B------:R-:W-:Y:S01]  /*d420*/  HADD2.F32 R45, -RZ, R30.H1_H1 ;  /* 0x3000001eff2d7230 */ /* 0x000fe20000004100 */
[----:B------:R-:W-:Y:S01]  /*d430*/  F2FP.F16.E4M3.UNPACK_B R25, R20 ;  /* 0x00000014ff19723e */ /* 0x000fe200020006ff */
[----:B------:R-:W-:-:S02]  /*d440*/  HADD2.F32 R47, -RZ, R42.H1_H1 ;  /* 0x3000002aff2f7230 */ /* 0x000fc40000004100 */
[----:B------:R-:W-:Y:S01]  /*d450*/  FFMA.FTZ R41, R40, R0, -R41 ;  /* 0x0000000028297223 */ /* 0x000fe20000010829 */
[----:B------:R-:W-:Y:S02]  /*d460*/  HADD2.F32 R46, -RZ, R44.H0_H0 ;  /* 0x2000002cff2e7230 */ /* 0x000fe40000004100 */
[-C--:B------:R-:W-:Y:S01]  /*d470*/  FMUL.FTZ R40, R45, R9.reuse ;  /* 0x000000092d287220 */ /* 0x080fe20000410000 */
[----:B------:R-:W-:Y:S02]  /*d480*/  HADD2.F32 R4, -RZ, R33.H0_H0 ;  /* 0x20000021ff047230 */ /* 0x000fe40000004100 */
[----:B------:R-:W-:Y:S01]  /*d490*/  FMUL.FTZ R20, R47, R9 ;  /* 0x000000092f147220 */ /* 0x000fe20000410000 */
[----:B------:R-:W-:Y:S01]  /*d4a0*/  HADD2.F32 R27, -RZ, R27.H1_H1 ;  /* 0x3000001bff1b7230 */ /* 0x000fe20000004100 */
[----:B------:R-:W-:Y:S01]  /*d4b0*/  F2FP.F16.E4M3.UNPACK_B R11, R11.H1 ;  /* 0x0000000bff0b723e */ /* 0x000fe200030006ff */
[----:B------:R-:W-:Y:S02]  /*d4c0*/  HADD2.F32 R42, -RZ, R25.H0_H0 ;  /* 0x20000019ff2a7230 */ /* 0x000fe40000004100 */
[----:B------:R-:W-:Y:S01]  /*d4d0*/  FMUL.FTZ R9, R46, R4 ;  /* 0x000000042e097220 */ /* 0x000fe20000410000 */
[----:B------:R-:W-:-:S02]  /*d4e0*/  HADD2.F32 R0, -RZ, R26.H0_H0 ;  /* 0x2000001aff007230 */ /* 0x000fc40000004100 */
[----:B------:R-:W-:Y:S01]  /*d4f0*/  FFMA.FTZ R40, R47, R27, R40 ;  /* 0x0000001b2f287223 */ /* 0x000fe20000010028 */
[----:B------:R-:W-:Y:S01]  /*d500*/  F2FP.F16.E4M3.UNPACK_B R47, R14.H1 ;  /* 0x0000000eff2f723e */ /* 0x000fe200030006ff */
[C---:B------:R-:W-:Y:S01]  /*d510*/  FMUL.FTZ R13, R42.reuse, R4 ;  /* 0x000000042a0d7220 */ /* 0x040fe20000410000 */
[----:B------:R-:W-:Y:S02]  /*d520*/  HADD2.F32 R4, -RZ, R10.H0_H0 ;  /* 0x2000000aff047230 */ /* 0x000fe40000004100 */
[-C--:B------:R-:W-:Y:S01]  /*d530*/  FFMA.FTZ R9, R42, R0.reuse, -R9 ;  /* 0x000000002a097223 */ /* 0x080fe20000010809 */
[----:B------:R-:W-:Y:S01]  /*d540*/  F2FP.F16.E4M3.UNPACK_B R42, R21.H1 ;  /* 0x00000015ff2a723e */ /* 0x000fe200030006ff */
[----:B------:R-:W-:Y:S01]  /*d550*/  FFMA.FTZ R13, R46, R0, R13 ;  /* 0x000000002e0d7223 */ /* 0x000fe2000001000d */
[----:B------:R-:W-:Y:S02]  /*d560*/  HADD2.F32 R46, -RZ, R44.H1_H1 ;  /* 0x3000002cff2e7230 */ /* 0x000fe40000004100 */
[----:B------:R-:W-:Y:S01]  /*d570*/  FFMA.FTZ R30, R45, R27, -R20 ;  /* 0x0000001b2d1e7223 */ /* 0x000fe20000010814 */
[----:B------:R-:W-:Y:S01]  /*d580*/  HADD2.F32 R48, -RZ, R47.H0_H0 ;  /* 0x2000002fff307230 */ /* 0x000fe20000004100 */
[-C--:B------:R-:W-:Y:S01]  /*d590*/  F2FP.F16.E4M3.UNPACK_B R29, R7.reuse ;  /* 0x00000007ff1d723e */ /* 0x080fe200020006ff */
[----:B------:R-:W-:Y:S01]  /*d5a0*/  HADD2.F32 R44, -RZ, R42.H0_H0 ;  /* 0x2000002aff2c7230 */ /* 0x000fe20000004100 */
[----:B------:R-:W-:Y:S01]  /*d5b0*/  F2FP.F16.E4M3.UNPACK_B R7, R7.H1 ;  /* 0x00000007ff07723e */ /* 0x000fe200030006ff */
[----:B------:R-:W-:-:S02]  /*d5c0*/  HADD2.F32 R33, -RZ, R33.H1_H1 ;  /* 0x30000021ff217230 */ /* 0x000fc40000004100 */
[-C--:B------:R-:W-:Y:S01]  /*d5d0*/  FMUL.FTZ R27, R48, R4.reuse ;  /* 0x00000004301b7220 */ /* 0x080fe20000410000 */
[----:B------:R-:W-:Y:S02]  /*d5e0*/  HADD2.F32 R20, -RZ, R25.H1_H1 ;  /* 0x30000019ff147230 */ /* 0x000fe40000004100 */
[----:B------:R-:W-:Y:S01]  /*d5f0*/  FMUL.FTZ R45, R44, R4 ;  /* 0x000000042c2d7220 */ /* 0x000fe20000410000 */
[----:B------:R-:W-:Y:S02]  /*d600*/  HADD2.F32 R0, -RZ, R6.H0_H0 ;  /* 0x20000006ff007230 */ /* 0x000fe40000004100 */
[-C--:B------:R-:W-:Y:S01]  /*d610*/  FMUL.FTZ R25, R46, R33.reuse ;  /* 0x000000212e197220 */ /* 0x080fe20000410000 */
[----:B------:R-:W-:Y:S02]  /*d620*/  HADD2.F32 R26, -RZ, R26.H1_H1 ;  /* 0x3000001aff1a7230 */ /* 0x000fe40000004100 */
[----:B------:R-:W-:Y:S01]  /*d630*/  FMUL.FTZ R33, R20, R33 ;  /* 0x0000002114217220 */ /* 0x000fe20000410000 */
[----:B------:R-:W-:-:S02]  /*d640*/  HADD2.F32 R10, -RZ, R10.H1_H1 ;  /* 0x3000000aff0a7230 */ /* 0x000fc40000004100 */
[-C--:B------:R-:W-:Y:S01]  /*d650*/  FFMA.FTZ R27, R44, R0.reuse, -R27 ;  /* 0x000000002c1b7223 */ /* 0x080fe2000001081b */
[----:B------:R-:W-:Y:S01]  /*d660*/  FFMA.FTZ R45, R48, R0, R45 ;  /* 0x00000000302d7223 */ /* 0x000fe2000001002d */
[----:B------:R-:W-:Y:S02]  /*d670*/  HADD2.F32 R0, -RZ, R47.H1_H1 ;  /* 0x3000002fff007230 */ /* 0x000fe40000004100 */
[-C--:B------:R-:W-:Y:S01]  /*d680*/  FFMA.FTZ R20, R20, R26.reuse, -R25 ;  /* 0x0000001a14147223 */ /* 0x080fe20000010819 */
[----:B------:R-:W-:Y:S02]  /*d690*/  HADD2.F32 R42, -RZ, R42.H1_H1 ;  /* 0x3000002aff2a7230 */ /* 0x000fe40000004100 */
[----:B------:R-:W-:Y:S01]  /*d6a0*/  FFMA.FTZ R26, R46, R26, R33 ;  /* 0x0000001a2e1a7223 */ /* 0x000fe20000010021 */
[----:B------:R-:W-:Y:S01]  /*d6b0*/  HADD2.F32 R6, -RZ, R6.H1_H1 ;  /* 0x30000006ff067230 */ /* 0x000fe20000004100 */
[----:B------:R-:W-:Y:S01]  /*d6c0*/  F2FP.F16.E4M3.UNPACK_B R33, R21 ;  /* 0x00000015ff21723e */ /* 0x000fe200020006ff */
[----:B------:R-:W-:Y:S01]  /*d6d0*/  FMUL.FTZ R21, R0, R10 ;  /* 0x0000000a00157220 */ /* 0x000fe20000410000 */
[----:B------:R-:W-:Y:S01]  /*d6e0*/  F2FP.F16.E4M3.UNPACK_B R44, R14 ;  /* 0x0000000eff2c723e */ /* 0x000fe200020006ff */
[----:B------:R-:W-:Y:S01]  /*d6f0*/  FMUL.FTZ R25, R42, R10 ;  /* 0x0000000a2a197220 */ /* 0x000fe20000410000 */
[----:B------:R-:W-:-:S02]  /*d700*/  HADD2.F32 R4, -RZ, R34.H0_H0 ;  /* 0x20000022ff047230 */ /* 0x000fc40000004100 */
[-C--:B------:R-:W-:Y:S01]  /*d710*/  FFMA.FTZ R14, R42, R6.reuse, -R21 ;  /* 0x000000062a0e7223 */ /* 0x080fe20000010815 */
[----:B------:R-:W-:Y:S02]  /*d720*/  HADD2.F32 R34, -RZ, R34.H1_H1 ;  /* 0x30000022ff227230 */ /* 0x000fe40000004100 */
[----:B------:R-:W-:Y:S01]  /*d730*/  FFMA.FTZ R42, R0, R6, R25 ;  /* 0x00000006002a7223 */ /* 0x000fe20000010019 */
[----:B------:R-:W-:Y:S01]  /*d740*/  HADD2.F32 R10, -RZ, R44.H0_H0 ;  /* 0x2000002cff0a7230 */ /* 0x000fe20000004100 */
[----:B------:R-:W-:Y:S01]  /*d750*/  F2FP.F16.E4M3.UNPACK_B R46, R15.H1 ;  /* 0x0000000fff2e723e */ /* 0x000fe200030006ff */
[----:B------:R-:W-:Y:S01]  /*d760*/  HADD2.F32 R6, -RZ, R33.H0_H0 ;  /* 0x20000021ff067230 */ /* 0x000fe20000004100 */
[----:B------:R-:W-:Y:S01]  /*d770*/  F2FP.SATFINITE.E4M3.F32.PACK_AB_MERGE_C R38, R39, R38, RZ ;  /* 0x000000262726723e */ /* 0x000fe200048070ff */
        /* <DEDUP_REMOVED lines=8> */
[----:B------:R-:W-:Y:S01]  /*d800*/  FMUL.FTZ R21, R44, R34 ;  /* 0x000000222c157220 */ /* 0x000fe20000410000 */
[----:B------:R-:W-:Y:S01]  /*d810*/  F2FP.F16.E4M3.UNPACK_B R0, R24.H1 ;  /* 0x00000018ff00723e */ /* 0x000fe200030006ff */
[----:B------:R-:W-:Y:S01]  /*d820*/  FMUL.FTZ R25, R4, R34 ;  /* 0x0000002204197220 */ /* 0x000fe20000410000 */
[----:B------:R-:W-:-:S02]  /*d830*/  HADD2.F32 R48, -RZ, R46.H0_H0 ;  /* 0x2000002eff307230 */ /* 0x000fc40000004100 */
[-C--:B------:R-:W-:Y:S01]  /*d840*/  FFMA.FTZ R21, R4, R28.reuse, -R21 ;  /* 0x0000001c04157223 */ /* 0x080fe20000010815 */
[----:B------:R-:W-:Y:S02]  /*d850*/  HADD2.F32 R4, -RZ, R11.H0_H0 ;  /* 0x2000000bff047230 */ /* 0x000fe40000004100 */
[----:B------:R-:W-:Y:S01]  /*d860*/  FFMA.FTZ R25, R44, R28, R25 ;  /* 0x0000001c2c197223 */ /* 0x000fe20000010019 */
[--C-:B------:R-:W-:Y:S01]  /*d870*/  HADD2.F32 R28, -RZ, R0.reuse.H0_H0 ;  /* 0x20000000ff1c7230 */ /* 0x100fe20000004100 */
[----:B------:R-:W-:Y:S01]  /*d880*/  F2FP.F16.E4M3.UNPACK_B R34, R24 ;  /* 0x00000018ff22723e */ /* 0x000fe200020006ff */
[----:B------:R-:W-:Y:S02]  /*d890*/  HADD2.F32 R49, -RZ, R0.H1_H1 ;  /* 0x30000000ff317230 */ /* 0x000fe40000004100 */
[-C--:B------:R-:W-:Y:S01]  /*d8a0*/  FMUL.FTZ R33, R48, R4.reuse ;  /* 0x0000000430217220 */ /* 0x080fe20000410000 */
[----:B------:R-:W-:Y:S02]  /*d8b0*/  HADD2.F32 R0, -RZ, R7.H0_H0 ;  /* 0x20000007ff007230 */ /* 0x000fe40000004100 */
[----:B------:R-:W-:Y:S01]  /*d8c0*/  FMUL.FTZ R47, R28, R4 ;  /* 0x000000041c2f7220 */ /* 0x000fe20000410000 */
[----:B------:R-:W-:Y:S01]  /*d8d0*/  HADD2.F32 R51, -RZ, R46.H1_H1 ;  /* 0x3000002eff337230 */ /* 0x000fe20000004100 */
[----:B------:R-:W-:Y:S01]  /*d8e0*/  F2FP.SATFINITE.E4M3.F32.PACK_AB_MERGE_C R30, R30, R41, RZ ;  /* 0x000000291e1e723e */ /* 0x000fe200048070ff */
[----:B------:R-:W-:-:S02]  /*d8f0*/  HADD2.F32 R11, -RZ, R11.H1_H1 ;  /* 0x3000000bff0b7230 */ /* 0x000fc40000004100 */
[-C--:B------:R-:W-:Y:S01]  /*d900*/  FFMA.FTZ R33, R28, R0.reuse, -R33 ;  /* 0x000000001c217223 */ /* 0x080fe20000010821 */
[----:B------:R-:W-:Y:S02]  /*d910*/  HADD2.F32 R7, -RZ, R7.H1_H1 ;  /* 0x30000007ff077230 */ /* 0x000fe40000004100 */
[----:B------:R-:W-:Y:S01]  /*d920*/  FFMA.FTZ R47, R48, R0, R47 ;  /* 0x00000000302f7223 */ /* 0x000fe2000001002f */
[----:B------:R-:W-:Y:S01]  /*d930*/  F2FP.F16.E4M3.UNPACK_B R0, R15 ;  /* 0x0000000fff00723e */ /* 0x000fe200020006ff */
[-C--:B------:R-:W-:Y:S01]  /*d940*/  FMUL.FTZ R4, R51, R11.reuse ;  /* 0x0000000b33047220 */ /* 0x080fe20000410000 */
[--C-:B------:R-:W-:Y:S02]  /*d950*/  HADD2.F32 R44, -RZ, R34.reuse.H0_H0 ;  /* 0x20000022ff2c7230 */ /* 0x100fe40000004100 */
[C---:B------:R-:W-:Y:S01]  /*d960*/  FMUL.FTZ R28, R49.reuse, R11 ;  /* 0x0000000b311c7220 */ /* 0x040fe20000410000 */
[----:B------:R-:W-:Y:S02]  /*d970*/  HADD2.F32 R15, -RZ, R34.H1_H1 ;  /* 0x30000022ff0f7230 */ /* 0x000fe40000004100 */
[----:B------:R-:W-:Y:S01]  /*d980*/  FFMA.FTZ R24, R49, R7, -R4 ;  /* 0x0000000731187223 */ /* 0x000fe20000010804 */
[----:B------:R-:W-:-:S02]  /*d990*/  HADD2.F32 R34, -RZ, R0.H0_H0 ;  /* 0x20000000ff227230 */ /* 0x000fc40000004100 */
[----:B------:R-:W-:Y:S01]  /*d9a0*/  FFMA.FTZ R28, R51, R7, R28 ;  /* 0x00000007331c7223 */ /* 0x000fe2000001001c */
[----:B------:R-:W-:Y:S01]  /*d9b0*/  HADD2.F32 R4, -RZ, R32.H0_H0 ;  /* 0x20000020ff047230 */ /* 0x000fe20000004100 */
[----:B------:R-:W-:Y:S01]  /*d9c0*/  F2FP.SATFINITE.E4M3.F32.PACK_AB_MERGE_C R14, R14, R27, RZ ;  /* 0x0000001b0e0e723e */ /* 0x000fe200048070ff */
[----:B------:R-:W-:Y:S01]  /*d9d0*/  HADD2.F32 R49, -RZ, R0.H1_H1 ;  /* 0x30000000ff317230 */ /* 0x000fe20000004100 */
[----:B------:R-:W-:Y:S01]  /*d9e0*/  F2FP.SATFINITE.E4M3.F32.PACK_AB_MERGE_C R24, R24, R33, RZ ;  /* 0x000000211818723e */ /* 0x000fe200048070ff */
[----:B------:R-:W-:Y:S02]  /*d9f0*/  HADD2.F32 R32, -RZ, R32.H1_H1 ;  /* 0x30000020ff207230 */ /* 0x000fe40000004100 */
[-C--:B------:R-:W-:Y:S01]  /*da00*/  FMUL.FTZ R7, R34, R4.reuse ;  /* 0x0000000422077220 */ /* 0x080fe20000410000 */
[--C-:B------:R-:W-:Y:S02]  /*da10*/  HADD2.F32 R0, -RZ, R29.reuse.H0_H0 ;  /* 0x2000001dff007230 */ /* 0x100fe40000004100 */
[----:B------:R-:W-:Y:S01]  /*da20*/  FMUL.FTZ R11, R44, R4 ;  /* 0x000000042c0b7220 */ /* 0x000fe20000410000 */
[----:B------:R-:W-:-:S02]  /*da30*/  HADD2.F32 R29, -RZ, R29.H1_H1 ;  /* 0x3000001dff1d7230 */ /* 0x000fc40000004100 */
[-C--:B------:R-:W-:Y:S01]  /*da40*/  FMUL.FTZ R4, R49, R32.reuse ;  /* 0x0000002031047220 */ /* 0x080fe20000410000 */
[C---:B------:R-:W-:Y:S01]  /*da50*/  FMUL.FTZ R32, R15.reuse, R32 ;  /* 0x000000200f207220 */ /* 0x040fe20000410000 */
[-C--:B------:R-:W-:Y:S01]  /*da60*/  FFMA.FTZ R7, R44, R0.reuse, -R7 ;  /* 0x000000002c077223 */ /* 0x080fe20000010807 */
[----:B------:R-:W-:Y:S01]  /*da70*/  FFMA.FTZ R11, R34, R0, R11 ;  /* 0x00000000220b7223 */ /* 0x000fe2000001000b */
[-C--:B------:R-:W-:Y:S01]  /*da80*/  FFMA.FTZ R0, R15, R29.reuse, -R4 ;  /* 0x0000001d0f007223 */ /* 0x080fe20000010804 */
[----:B------:R-:W-:Y:S01]  /*da90*/  FFMA.FTZ R32, R49, R29, R32 ;  /* 0x0000001d31207223 */ /* 0x000fe20000010020 */
[----:B------:R-:W-:Y:S02]  /*daa0*/  F2FP.SATFINITE.E4M3.F32.PACK_AB_MERGE_C R4, R37, R36, RZ ;  /* 0x000000242504723e */ /* 0x000fe400048070ff */
[----:B------:R-:W-:Y:S02]  /*dab0*/  F2FP.SATFINITE.E4M3.F32.PACK_AB_MERGE_C R40, R40, R43, RZ ;  /* 0x0000002b2828723e */ /* 0x000fe400048070ff */
[----:B------:R-:W-:-:S02]  /*dac0*/  F2FP.SATFINITE.E4M3.F32.PACK_AB_MERGE_C R42, R42, R45, RZ ;  /* 0x0000002d2a2a723e */ /* 0x000fc400048070ff */
[----:B------:R-:W-:Y:S02]  /*dad0*/  F2FP.SATFINITE.E4M3.F32.PACK_AB_MERGE_C R28, R28, R47, RZ ;  /* 0x0000002f1c1c723e */ /* 0x000fe400048070ff */
[----:B------:R-:W-:Y:S02]  /*dae0*/  F2FP.SATFINITE.E4M3.F32.PACK_AB_MERGE_C R8, R8, R5, R38 ;  /* 0x000000050808723e */ /* 0x000fe40004807026 */
[----:B------:R-:W-:Y:S02]  /*daf0*/  F2FP.SATFINITE.E4M3.F32.PACK_AB_MERGE_C R4, R12, R35, R4 ;  /* 0x000000230c04723e */ /* 0x000fe40004807004 */
[----:B------:R-:W-:Y:S02]  /*db00*/  F2FP.SATFINITE.E4M3.F32.PACK_AB_MERGE_C R5, R20, R9, R30 ;  /* 0x000000091405723e */ /* 0x000fe4000480701e */
[----:B------:R-:W-:Y:S02]  /*db10*/  F2FP.SATFINITE.E4M3.F32.PACK_AB_MERGE_C R6, R21, R6, R14 ;  /* 0x000000061506723e */ /* 0x000fe4000480700e */
[----:B------:R-:W-:-:S02]  /*db20*/  F2FP.SATFINITE.E4M3.F32.PACK_AB_MERGE_C R7, R0, R7, R24 ;  /* 0x000000070007723e */ /* 0x000fc40004807018 */
[----:B------:R-:W-:Y:S02]  /*db30*/  F2FP.SATFINITE.E4M3.F32.PACK_AB_MERGE_C R9, R26, R13, R40 ;  /* 0x0000000d1a09723e */ /* 0x000fe40004807028 */
[----:B------:R-:W-:Y:S01]  /*db40*/  F2FP.SATFINITE.E4M3.F32.PACK_AB_MERGE_C R10, R25, R10, R42 ;  /* 0x0000000a190a723e */ /* 0x000fe2000480702a */
[----:B------:R2:W-:Y:S01]  /*db50*/  STS.128 [R219+0x14400], R4 ;  /* 0x01440004db007388 */ /* 0x0005e20000000c00 */
[----:B------:R-:W-:-:S05]  /*db60*/  F2FP.SATFINITE.E4M3.F32.PACK_AB_MERGE_C R11, R32, R11, R28 ;  /* 0x0000000b200b723e */ /* 0x000fca000480701c */
[----:B------:R2:W-:Y:S02]  /*db70*/  STS.128 [R3+0x14400], R8 ;  /* 0x0144000803007388 */ /* 0x0005e40000000c00 */
.L_x_628:
[----:B------:R-:W-:Y:S05]  /*db80*/  BSYNC B0 ;  /* 0x0000000000007941 */ /* 0x000fea0003800000 */
.L_x_617:
[----:B------:R-:W-:Y:S01]  /*db90*/  @!PT LDS RZ, [RZ] ;  /* 0x00000000fffff984 */ /* 0x000fe20000000800 */
[----:B------:R-:W-:Y:S01]  /*dba0*/  @!PT LDS RZ, [RZ] ;  /* 0x00000000fffff984 */ /* 0x000fe20000000800 */
[----:B------:R-:W-:Y:S01]  /*dbb0*/  @!PT LDS RZ, [RZ] ;  /* 0x00000000fffff984 */ /* 0x000fe20000000800 */
[----:B------:R-:W-:Y:S01]  /*dbc0*/  @!PT LDS RZ, [RZ] ;  /* 0x00000000fffff984 */ /* 0x000fe20000000800 */
[----:B------:R4:W-:Y:S06]  /*dbd0*/  MEMBAR.ALL.CTA ;  /* 0x0000000000007992 */ /* 0x0009ec0000008000 */
[----:B----4-:R-:W4:Y:S01]  /*dbe0*/  FENCE.VIEW.ASYNC.S ;  /* 0x00000000000073c6 */ /* 0x010f220000000000 */
[----:B------:R-:W-:Y:S05]  /*dbf0*/  WARPSYNC.ALL ;  /* 0x0000000000007948 */ /* 0x000fea0003800000 */
[----:B----4-:R-:W-:Y:S06]  /*dc00*/  BAR.SYNC.DEFER_BLOCKING 0xd, 0x100 ;  /* 0x0344000000007b1d */ /* 0x010fec0000010000 */
.L_x_614:
[----:B------:R-:W-:-:S13]  /*dc10*/  ISETP.NE.AND P0, PT, R198, 0x3, PT ;  /* 0x00000003c600780c */ /* 0x000fda0003f05270 */
[----:B------:R-:W-:Y:S05]  /*dc20*/  @!P0 BRA `(.L_x_638) ;  /* 0x0000000000048947 */ /* 0x000fea0003800000 */
[----:B------:R-:W-:Y:S01]  /*dc30*/  BPT.TRAP 0x1 ;  /* 0x000000040000795c */ /* 0x000fe20000300000 */
.L_x_638:
[----:B-12---:R-:W-:Y:S01]  /*dc40*/  IMAD R3, R197, 0x8, R18 ;  /* 0x00000008c5037824 */ /* 0x006fe200078e0212 */
[----:B---3--:R-:W-:-:S04]  /*dc50*/  SHF.L.U32 R4, R199, 0x1f, RZ ;  /* 0x0000001fc7047819 */ /* 0x008fc800000006ff */
[----:B------:R1:W2:Y:S01]  /*dc60*/  SYNCS.PHASECHK.TRANS64.TRYWAIT P1, [R3+URZ+0x22830], R4 ;  /* 0x02283004030075a7 */ /* 0x0002a2000802017f */
[----:B------:R-:W-:Y:S05]  /*dc70*/  @!P0 BRA `(.L_x_639) ;  /* 0x0000000000048947 */ /* 0x000fea0003800000 */
[----:B------:R-:W-:Y:S01]  /*dc80*/  BPT.TRAP 0x1 ;  /* 0x000000040000795c */ /* 0x000fe20000300000 */
.L_x_639:
[----:B------:R-:W-:-:S05]  /*dc90*/  VIADD R0, R18, 0x18400 ;  /* 0x0001840012007836 */ /* 0x000fca0000000000 */
[----:B------:R-:W-:-:S04]  /*dca0*/  SHF.R.U32.HI R0, RZ, 0x4, R0 ;  /* 0x00000004ff007819 */ /* 0x000fc80000011600 */
[----:B------:R-:W-:-:S04]  /*dcb0*/  LOP3.LUT R0, R0, 0x3fff, RZ, 0xc0, !PT ;  /* 0x00003fff00007812 */ /* 0x000fc800078ec0ff */
[----:B------:R-:W-:-:S05]  /*dcc0*/  LOP3.LUT R0, R0, 0x10000, RZ, 0xfc, !PT ;  /* 0x0001000000007812 */ /* 0x000fca00078efcff */
[----:B------:R-:W-:Y:S01]  /*dcd0*/  IMAD R12, R197, 0x500, R0 ;  /* 0x00000500c50c7824 */ /* 0x000fe200078e0200 */
[----:B--2---:R-:W-:Y:S06]  /*dce0*/  @P1 BRA `(.L_x_640) ;  /* 0x0000000000081947 */ /* 0x004fec0003800000 */
[----:B------:R-:W2:Y:S02]  /*dcf0*/  SYNCS.PHASECHK.TRANS64.TRYWAIT P1, [R3+URZ+0x22830], R4 ;  /* 0x02283004030075a7 */ /* 0x000ea4000802017f */
[----:B--2---:R-:W-:Y:S05]  /*dd00*/  @!P1 BRA `(.L_x_641) ;  /* 0x0000012c00d09947 */ /* 0x004fea0003800000 */
.L_x_640:
[----:B-12---:R-:W-:Y:S01]  /*dd10*/  IMAD.MOV.U32 R4, RZ, RZ, R12 ;  /* 0x000000ffff047224 */ /* 0x006fe200078e000c */
[----:B------:R-:W-:Y:S05]  /*dd20*/  WARPSYNC.ALL ;  /* 0x0000000000007948 */ /* 0x000fea0003800000 */
[----:B------:R-:W-:Y:S01]  /*dd30*/  IMAD.MOV.U32 R5, RZ, RZ, 0x40000040 ;  /* 0x40000040ff057424 */ /* 0x000fe200078e00ff */
[----:B------:R-:W-:Y:S01]  /*dd40*/  R2UR UR6, R4 ;  /* 0x00000000040672ca */ /* 0x000fe200000e0000 */
[----:B------:R-:W-:Y:S01]  /*dd50*/  WARPGROUP.ARRIVE ;  /* 0x00000000000079c5 */ /* 0x000fe20000000000 */
[----:B------:R-:W-:Y:S01]  /*dd60*/  LOP3.LUT R4, R31, 0x10000, RZ, 0xfc, !PT ;  /* 0x000100001f047812 */ /* 0x000fe200078efcff */
[----:B------:R-:W-:Y:S01]  /*dd70*/  VIADD R8, R12, 0x200 ;  /* 0x000002000c087836 */ /* 0x000fe20000000000 */
[C---:B------:R-:W-:Y:S01]  /*dd80*/  R2UR UR7, R5.reuse ;  /* 0x00000000050772ca */ /* 0x040fe200000e0000 */
[----:B------:R-:W-:Y:S01]  /*dd90*/  IMAD.MOV.U32 R9, RZ, RZ, 0x40000040 ;  /* 0x40000040ff097424 */ /* 0x000fe200078e00ff */
[----:B------:R-:W-:Y:S01]  /*dda0*/  R2UR UR4, R4 ;  /* 0x00000000040472ca */ /* 0x000fe200000e0000 */
[C---:B------:R-:W-:Y:S01]  /*ddb0*/  VIADD R10, R12.reuse, 0x400 ;  /* 0x000004000c0a7836 */ /* 0x040fe20000000000 */
[----:B------:R-:W-:Y:S01]  /*ddc0*/  R2UR UR5, R5 ;  /* 0x00000000050572ca */ /* 0x000fe200000e0000 */
[C---:B------:R-:W-:Y:S01]  /*ddd0*/  VIADD R14, R12.reuse, 0x402 ;  /* 0x000004020c0e7836 */ /* 0x040fe20000000000 */
[C---:B------:R-:W-:Y:S01]  /*dde0*/  IADD3 R6, R12.reuse, 0x100, RZ ;  /* 0x000001000c067810 */ /* 0x040fe20007ffe0ff */
[----:B------:R-:W-:Y:S01]  /*ddf0*/  IMAD.MOV.U32 R15, RZ, RZ, 0x40000040 ;  /* 0x40000040ff0f7424 */ /* 0x000fe200078e00ff */
[----:B------:R-:W-:Y:S01]  /*de00*/  MOV R7, 0x40000040 ;  /* 0x4000004000077802 */ /* 0x000fe20000000f00 */
[----:B------:R-:W-:Y:S01]  /*de10*/  VIADD R20, R12, 0x404 ;  /* 0x000004040c147836 */ /* 0x000fe20000000000 */
[----:B------:R-:W-:Y:S01]  /*de20*/  R2UR UR10, R6 ;  /* 0x00000000060a72ca */ /* 0x000fe200000e0000 */
[----:B------:R-:W-:Y:S01]  /*de30*/  VIADD R6, R12, 0x300 ;  /* 0x000003000c067836 */ /* 0x000fe20000000000 */
[----:B------:R-:W-:Y:S01]  /*de40*/  R2UR UR11, R7 ;  /* 0x00000000070b72ca */ /* 0x000fe200000e0000 */
[----:B------:R-:W-:Y:S01]  /*de50*/  IMAD.MOV.U32 R21, RZ, RZ, 0x40000040 ;  /* 0x40000040ff157424 */ /* 0x000fe200078e00ff */
[----:B------:R-:W-:Y:S01]  /*de60*/  R2UR UR8, R4 ;  /* 0x00000000040872ca */ /* 0x000fe200000e0000 */
[----:B------:R-:W-:Y:S01]  /*de70*/  IMAD.MOV.U32 R13, RZ, RZ, 0x40000040 ;  /* 0x40000040ff0d7424 */ /* 0x000fe200078e00ff */
[----:B------:R-:W-:Y:S01]  /*de80*/  R2UR UR9, R5 ;  /* 0x00000000050972ca */ /* 0x000fe200000e0000 */
[----:B------:R-:W-:Y:S01]  /*de90*/  QGMMA.64x32x32.F32.E4M3.E4M3 R104, gdesc[UR4], RZ, !UPT, gsb0 ;  /* 0x00600000046879f3 */ /* 0x000fe2000c0008ff */
[----:B------:R-:W-:Y:S01]  /*dea0*/  R2UR UR14, R8 ;  /* 0x00000000080e72ca */ /* 0x000fe200000e0000 */
[----:B------:R-:W-:Y:S01]  /*deb0*/  VIADD R8, R12, 0x102 ;  /* 0x000001020c087836 */ /* 0x000fe20000000000 */
[----:B------:R-:W-:Y:S01]  /*dec0*/  R2UR UR15, R9 ;  /* 0x00000000090f72ca */ /* 0x000fe200000e0000 */
[----:B------:R-:W-:Y:S01]  /*ded0*/  IMAD.MOV.U32 R9, RZ, RZ, 0x40000040 ;  /* 0x40000040ff097424 */ /* 0x000fe200078e00ff */
[----:B------:R-:W-:Y:S01]  /*dee0*/  R2UR UR12, R4 ;  /* 0x00000000040c72ca */ /* 0x000fe200000e0000 */
[----:B------:R-:W-:Y:S01]  /*def0*/  IMAD.MOV.U32 R87, RZ, RZ, RZ ;  /* 0x000000ffff577224 */ /* 0x000fe200078e00ff */
[----:B------:R-:W-:-:S02]  /*df00*/  R2UR UR13, R5 ;  /* 0x00000000050d72ca */ /* 0x000fc400000e0000 */
[----:B------:R-:W-:Y:S01]  /*df10*/  R2UR UR18, R6 ;  /* 0x00000000061272ca */ /* 0x000fe200000e0000 */
[----:B------:R-:W-:Y:S01]  /*df20*/  VIADD R6, R12, 0x2 ;  /* 0x000000020c067836 */ /* 0x000fe20000000000 */
[----:B------:R-:W-:Y:S01]  /*df30*/  R2UR UR19, R7 ;  /* 0x00000000071372ca */ /* 0x000fe200000e0000 */
[----:B------:R-:W-:Y:S01]  /*df40*/  IMAD.MOV.U32 R7, RZ, RZ, 0x40000040 ;  /* 0x40000040ff077424 */ /* 0x000fe200078e00ff */
[----:B------:R-:W-:Y:S02]  /*df50*/  R2UR UR16, R4 ;  /* 0x00000000041072ca */ /* 0x000fe400000e0000 */
[----:B------:R-:W-:Y:S02]  /*df60*/  R2UR UR17, R5 ;  /* 0x00000000051172ca */ /* 0x000fe400000e0000 */
[----:B------:R-:W-:Y:S02]  /*df70*/  MOV R11, 0x40000040 ;  /* 0x40000040000b7802 */ /* 0x000fe40000000f00 */
[----:B------:R-:W-:Y:S01]  /*df80*/  R2UR UR22, R10 ;  /* 0x000000000a1672ca */ /* 0x000fe200000e0000 */
[----:B------:R-:W-:Y:S01]  /*df90*/  VIADD R10, R4, 0x2 ;  /* 0x00000002040a7836 */ /* 0x000fe20000000000 */
[----:B------:R-:W-:-:S02]  /*dfa0*/  R2UR UR23, R11 ;  /* 0x000000000b1772ca */ /* 0x000fc400000e0000 */
[----:B------:R-:W-:Y:S02]  /*dfb0*/  R2UR UR20, R4 ;  /* 0x00000000041472ca */ /* 0x000fe400000e0000 */
[----:B------:R-:W-:Y:S02]  /*dfc0*/  R2UR UR21, R5 ;  /* 0x00000000051572ca */ /* 0x000fe400000e0000 */
[----:B------:R-:W-:Y:S02]  /*dfd0*/  MOV R11, 0x40000040 ;  /* 0x40000040000b7802 */ /* 0x000fe40000000f00 */
[----:B------:R-:W-:Y:S02]  /*dfe0*/  R2UR UR6, R6 ;  /* 0x00000000060672ca */ /* 0x000fe400000e0000 */
[----:B------:R-:W-:Y:S02]  /*dff0*/  R2UR UR7, R7 ;  /* 0x00000000070772ca */ /* 0x000fe400000e0000 */
[----:B------:R-:W-:-:S02]  /*e000*/  R2UR UR4, R10 ;  /* 0x000000000a0472ca */ /* 0x000fc400000e0000 */
[----:B------:R-:W-:Y:S02]  /*e010*/  R2UR UR5, R11 ;  /* 0x000000000b0572ca */ /* 0x000fe400000e0000 */
[----:B------:R-:W-:Y:S02]  /*e020*/  IADD3 R6, R12, 0x202, RZ ;  /* 0x000002020c067810 */ /* 0x000fe40007ffe0ff */
[----:B------:R-:W-:Y:S01]  /*e030*/  MOV R7, 0x40000040 ;  /* 0x4000004000077802 */ /* 0x000fe20000000f00 */
[----:B------:R-:W-:Y:S02]  /*e040*/  WARPGROUP.DEPBAR.LE gsb0, 0x0 ;  /* 0x00008000000079c5 */ /* 0x000fe40000010000 */
[----:B------:R-:W-:-:S06]  /*e050*/  WARPGROUP.ARRIVE ;  /* 0x00000000000079c5 */ /* 0x000fcc0000000000 */
[----:B------:R-:W-:Y:S01]  /*e060*/  QGMMA.64x32x32.F32.E4M3.E4M3 R88, gdesc[UR8], RZ, !UPT, gsb0 ;  /* 0x00600000085879f3 */ /* 0x000fe2000c0008ff */
[----:B------:R-:W-:Y:S01]  /*e070*/  R2UR UR10, R8 ;  /* 0x00000000080a72ca */ /* 0x000fe200000e0000 */
[----:B------:R-:W-:Y:S01]  /*e080*/  VIADD R8, R12, 0x302 ;  /* 0x000003020c087836 */ /* 0x000fe20000000000 */
[----:B------:R-:W-:Y:S01]  /*e090*/  R2UR UR11, R9 ;  /* 0x00000000090b72ca */ /* 0x000fe200000e0000 */
[----:B------:R-:W-:Y:S01]  /*e0a0*/  IMAD.MOV.U32 R9, RZ, RZ, 0x40000040 ;  /* 0x40000040ff097424 */ /* 0x000fe200078e00ff */
[----:B------:R-:W-:Y:S02]  /*e0b0*/  R2UR UR8, R10 ;  /* 0x000000000a0872ca */ /* 0x000fe400000e0000 */
[----:B------:R-:W-:Y:S01]  /*e0c0*/  R2UR UR9, R11 ;  /* 0x000000000b0972ca */ /* 0x000fe200000e0000 */
        /* <DEDUP_REMOVED lines=10> */
[----:B0-----:R-:W-:-:S06]  /*e170*/  WARPGROUP.ARRIVE ;  /* 0x00000000000079c5 */ /* 0x001fcc0000000000 */
        /* <DEDUP_REMOVED lines=8> */
[----:B-----5:R-:W-:-:S06]  /*e200*/  WARPGROUP.ARRIVE ;  /* 0x00000000000079c5 */ /* 0x020fcc0000000000 */
        /* <DEDUP_REMOVED lines=9> */
[----:B------:R-:W-:Y:S01]  /*e2a0*/  QGMMA.64x32x32.F32.E4M3.E4M3 R104, gdesc[UR4], R104, gsb0 ;  /* 0x00600000046879f3 */ /* 0x000fe20008000868 */
[----:B------:R-:W-:Y:S02]  /*e2b0*/  R2UR UR6, R6 ;  /* 0x00000000060672ca */ /* 0x000fe400000e0000 */
[----:B------:R-:W-:Y:S02]  /*e2c0*/  R2UR UR7, R7 ;  /* 0x00000000070772ca */ /* 0x000fe400000e0000 */
[----:B------:R-:W-:Y:S02]  /*e2d0*/  IADD3 R6, R12, 0x204, RZ ;  /* 0x000002040c067810 */ /* 0x000fe40007ffe0ff */
[----:B------:R-:W-:Y:S01]  /*e2e0*/  MOV R7, 0x40000040 ;  /* 0x4000004000077802 */ /* 0x000fe20000000f00 */
[----:B------:R-:W-:Y:S02]  /*e2f0*/  WARPGROUP.DEPBAR.LE gsb0, 0x0 ;  /* 0x00008000000079c5 */ /* 0x000fe40000010000 */
[----:B------:R-:W-:-:S06]  /*e300*/  WARPGROUP.ARRIVE ;  /* 0x00000000000079c5 */ /* 0x000fcc0000000000 */
[----:B------:R-:W-:Y:S01]  /*e310*/  QGMMA.64x32x32.F32.E4M3.E4M3 R88, gdesc[UR8], R88, gsb0 ;  /* 0x00600000085879f3 */ /* 0x000fe20008000858 */
[----:B------:R-:W-:Y:S01]  /*e320*/  R2UR UR10, R8 ;  /* 0x00000000080a72ca */ /* 0x000fe200000e0000 */
[----:B------:R-:W-:Y:S01]  /*e330*/  VIADD R8, R4, 0x4 ;  /* 0x0000000404087836 */ /* 0x000fe20000000000 */
[----:B------:R-:W-:Y:S02]  /*e340*/  R2UR UR11, R9 ;  /* 0x00000000090b72ca */ /* 0x000fe400000e0000 */
[----:B------:R-:W-:Y:S02]  /*e350*/  MOV R9, 0x40000040 ;  /* 0x4000004000097802 */ /* 0x000fe40000000f00 */
[C---:B------:R-:W-:Y:S02]  /*e360*/  R2UR UR4, R8.reuse ;  /* 0x00000000080472ca */ /* 0x040fe400000e0000 */
[----:B------:R-:W-:Y:S02]  /*e370*/  R2UR UR5, R9 ;  /* 0x00000000090572ca */ /* 0x000fe400000e0000 */
[----:B------:R-:W-:-:S02]  /*e380*/  R2UR UR8, R8 ;  /* 0x00000000080872ca */ /* 0x000fc400000e0000 */
[----:B------:R-:W-:Y:S01]  /*e390*/  R2UR UR9, R9 ;  /* 0x00000000090972ca */ /* 0x000fe200000e0000 */
[----:B------:R-:W-:Y:S02]  /*e3a0*/  WARPGROUP.DEPBAR.LE gsb0, 0x0 ;  /* 0x00008000000079c5 */ /* 0x000fe40000010000 */
[----:B------:R-:W-:-:S06]  /*e3b0*/  WARPGROUP.ARRIVE ;  /* 0x00000000000079c5 */ /* 0x000fcc0000000000 */
[----:B------:R-:W-:Y:S01]  /*e3c0*/  QGMMA.64x32x32.F32.E4M3.E4M3 R56, gdesc[UR12], R56, gsb0 ;  /* 0x006000000c3879f3 */ /* 0x000fe20008000838 */
        /* <DEDUP_REMOVED lines=33> */
[C---:B------:R-:W-:Y:S01]  /*e5e0*/  VIADD R14, R12.reuse, 0x306 ;  /* 0x000003060c0e7836 */ /* 0x040fe20000000000 */
[----:B------:R-:W-:Y:S01]  /*e5f0*/  R2UR UR11, R15 ;  /* 0x000000000f0b72ca */ /* 0x000fe200000e0000 */
[----:B------:R-:W-:Y:S02]  /*e600*/  IMAD.MOV.U32 R15, RZ, RZ, 0x40000040 ;  /* 0x40000040ff0f7424 */ /* 0x000fe400078e00ff */
[----:B------:R-:W-:Y:S01]  /*e610*/  VIADD R12, R12, 0x406 ;  /* 0x000004060c0c7836 */ /* 0x000fe20000000000 */
        /* <DEDUP_REMOVED lines=10> */
[C---:B------:R-:W-:Y:S02]  /*e6c0*/  R2UR UR9, R7.reuse ;  /* 0x00000000070972ca */ /* 0x040fe400000e0000 */
        /* <DEDUP_REMOVED lines=32> */
[----:B------:R-:W-:Y:S05]  /*e8d0*/  @!P0 BRA `(.L_x_642) ;  /* 0x0000000000048947 */ /* 0x000fea0003800000 */
[----:B------:R-:W-:Y:S01]  /*e8e0*/  BPT.TRAP 0x1 ;  /* 0x000000040000795c */ /* 0x000fe20000300000 */
.L_x_642:
[----:B------:R-:W2:Y:S01]  /*e8f0*/  LDL R121, [R1+0x14] ;  /* 0x0000140001797983 */ /* 0x000ea20000100800 */
        /* <DEDUP_REMOVED lines=22> */
[----:B------:R-:W3:Y:S01]  /*ea60*/  MUFU.TANH R74, R74 ;  /* 0x0000004a004a7308 */ /* 0x000ee20000002400 */
[C---:B------:R-:W-:Y:S01]  /*ea70*/  FMUL.FTZ R91, R2.reuse, R92 ;  /* 0x0000005c025b7220 */ /* 0x040fe20000410000 */
[C---:B------:R-:W-:Y:S01]  /*ea80*/  FMUL.FTZ R84, R2.reuse, R90 ;  /* 0x0000005a02547220 */ /* 0x040fe20000410000 */
[C---:B------:R-:W-:Y:S01]  /*ea90*/  FMUL.FTZ R90, R2.reuse, R93 ;  /* 0x0000005d025a7220 */ /* 0x040fe20000410000 */
[C---:B------:R-:W-:Y:S01]  /*eaa0*/  FMUL.FTZ R92, R2.reuse, R99 ;  /* 0x00000063025c7220 */ /* 0x040fe20000410000 */
[C---:B------:R-:W-:Y:S01]  /*eab0*/  FMUL.FTZ R89, R2.reuse, R95 ;  /* 0x0000005f02597220 */ /* 0x040fe20000410000 */
[C---:B------:R-:W-:Y:S01]  /*eac0*/  FMUL.FTZ R99, R2.reuse, R100 ;  /* 0x0000006402637220 */ /* 0x040fe20000410000 */
[C---:B------:R-:W-:Y:S01]  /*ead0*/  FMUL.FTZ R95, R2.reuse, R96 ;  /* 0x00000060025f7220 */ /* 0x040fe20000410000 */
[----:B------:R-:W4:Y:S01]  /*eae0*/  MUFU.TANH R73, R73 ;  /* 0x0000004900497308 */ /* 0x000f220000002400 */
[C---:B------:R-:W-:Y:S01]  /*eaf0*/  FMUL.FTZ R100, R2.reuse, R57 ;  /* 0x0000003902647220 */ /* 0x040fe20000410000 */
[C---:B------:R-:W-:Y:S01]  /*eb00*/  FMUL.FTZ R57, R2.reuse, R58 ;  /* 0x0000003a02397220 */ /* 0x040fe20000410000 */
[C---:B------:R-:W-:Y:S01]  /*eb10*/  FMUL.FTZ R58, R2.reuse, R63 ;  /* 0x0000003f023a7220 */ /* 0x040fe20000410000 */
[C---:B------:R-:W-:Y:S01]  /*eb20*/  FMUL.FTZ R88, R2.reuse, R94 ;  /* 0x0000005e02587220 */ /* 0x040fe20000410000 */
[C---:B------:R-:W-:Y:S01]  /*eb30*/  FMUL.FTZ R63, R2.reuse, R65 ;  /* 0x00000041023f7220 */ /* 0x040fe20000410000 */
[C---:B------:R-:W-:Y:S01]  /*eb40*/  FMUL.FTZ R94, R2.reuse, R97 ;  /* 0x00000061025e7220 */ /* 0x040fe20000410000 */
[C---:B------:R-:W-:Y:S01]  /*eb50*/  FMUL.FTZ R65, R2.reuse, R70 ;  /* 0x0000004602417220 */ /* 0x040fe20000410000 */
[----:B------:R-:W5:Y:S01]  /*eb60*/  MUFU.TANH R12, R12 ;  /* 0x0000000c000c7308 */ /* 0x000f620000002400 */
        /* <DEDUP_REMOVED lines=44> */
[----:B------:R-:W-:Y:S01]  /*ee30*/  FMUL.FTZ R37, R2, R37 ;  /* 0x0000002502257220 */ /* 0x000fe20000410000 */
[----:B------:R-:W-:Y:S01]  /*ee40*/  ULDC UR4, c[0x0][0x988] ;  /* 0x0002620000047ab9 */ /* 0x000fe20000000800 */
[----:B------:R-:W5:Y:S01]  /*ee50*/  S2R R125, SR_CgaCtaId ;  /* 0x00000000007d7919 */ /* 0x000f620000008800 */
[----:B------:R-:W5:Y:S08]  /*ee60*/  MUFU.TANH R20, R20 ;  /* 0x0000001400147308 */ /* 0x000f700000002400 */
        /* <DEDUP_REMOVED lines=25> */
[----:B------:R-:W5:Y:S01]  /*f000*/  MUFU.TANH R57, R57 ;  /* 0x0000003900397308 */ /* 0x000f620000002400 */
[----:B--2---:R-:W-:-:S02]  /*f010*/  IMAD.IADD R33, R121, 0x1, R72 ;  /* 0x0000000179217824 */ /* 0x004fc400078e0248 */
[----:B------:R-:W-:-:S05]  /*f020*/  FMUL.FTZ R121, R2, R36 ;  /* 0x0000002402797220 */ /* 0x000fca0000410000 */
[----:B------:R-:W2:Y:S01]  /*f030*/  MUFU.TANH R64, R64 ;  /* 0x0000004000407308 */ /* 0x000ea20000002400 */
[----:B------:R-:W-:-:S05]  /*f040*/  IMAD R33, R120, -0xa0, R33 ;  /* 0xffffff6078217824 */ /* 0x000fca00078e0221 */
[C---:B------:R-:W-:Y:S02]  /*f050*/  ISETP.GT.AND P1, PT, R33.reuse, RZ, PT ;  /* 0x000000ff2100720c */ /* 0x040fe40003f24270 */
[C---:B------:R-:W-:Y:S01]  /*f060*/  ISETP.GT.AND P2, PT, R33.reuse, 0x1, PT ;  /* 0x000000012100780c */ /* 0x040fe20003f44270 */
[----:B------:R-:W2:Y:S01]  /*f070*/  MUFU.TANH R56, R56 ;  /* 0x0000003800387308 */ /* 0x000ea20000002400 */
[----:B------:R-:W-:Y:S02]  /*f080*/  ISETP.GT.AND P3, PT, R33, 0x8, PT ;  /* 0x000000082100780c */ /* 0x000fe40003f64270 */
[----:B0-----:R-:W-:Y:S02]  /*f090*/  FSEL R108, R14, -INF , P1 ;  /* 0xff8000000e6c7808 */ /* 0x001fe40000800000 */
[----:B-1----:R-:W-:Y:S02]  /*f0a0*/  FSEL R15, R15, -INF , P2 ;  /* 0xff8000000f0f7808 */ /* 0x002fe40001000000 */
[----:B------:R-:W-:Y:S01]  /*f0b0*/  ISETP.GT.AND P4, PT, R33, 0x9, PT ;  /* 0x000000092100780c */ /* 0x000fe20003f84270 */
[----:B------:R-:W0:Y:S01]  /*f0c0*/  MUFU.TANH R63, R63 ;  /* 0x0000003f003f7308 */ /* 0x000e220000002400 */
[----:B---3--:R-:W-:-:S02]  /*f0d0*/  FSEL R112, R74, -INF , P3 ;  /* 0xff8000004a707808 */ /* 0x008fc40001800000 */
[----:B------:R-:W-:Y:S02]  /*f0e0*/  FMNMX.FTZ R123, R108, R15, !PT ;  /* 0x0000000f6c7b7209 */ /* 0x000fe40007810000 */
[----:B------:R-:W-:Y:S02]  /*f0f0*/  ISETP.GT.AND P5, PT, R33, 0x10, PT ;  /* 0x000000102100780c */ /* 0x000fe40003fa4270 */
[----:B----4-:R-:W-:Y:S01]  /*f100*/  FSEL R110, R73, -INF , P4 ;  /* 0xff800000496e7808 */ /* 0x010fe20002000000 */
[----:B------:R-:W1:Y:S01]  /*f110*/  MUFU.TANH R59, R59 ;  /* 0x0000003b003b7308 */ /* 0x000e620000002400 */
[----:B------:R-:W-:Y:S02]  /*f120*/  FMNMX.FTZ R123, R112, R123, !PT ;  /* 0x0000007b707b7209 */ /* 0x000fe40007810000 */
[----:B-----5:R-:W-:Y:S02]  /*f130*/  FSEL R12, R12, -INF , P1 ;  /* 0xff8000000c0c7808 */ /* 0x020fe40000800000 */
[----:B------:R-:W-:-:S02]  /*f140*/  ISETP.GT.AND P1, PT, R33, 0x11, PT ;  /* 0x000000112100780c */ /* 0x000fc40003f24270 */
[----:B------:R-:W-:Y:S01]  /*f150*/  FSEL R114, R77, -INF , P5 ;  /* 0xff8000004d727808 */ /* 0x000fe20002800000 */
[----:B------:R-:W3:Y:S01]  /*f160*/  MUFU.TANH R68, R68 ;  /* 0x0000004400447308 */ /* 0x000ee20000002400 */
[----:B------:R-:W-:Y:S02]  /*f170*/  FMNMX.FTZ R123, R110, R123, !PT ;  /* 0x0000007b6e7b7209 */ /* 0x000fe40007810000 */
[----:B------:R-:W-:Y:S02]  /*f180*/  FSEL R13, R13, -INF , P2 ;  /* 0xff8000000d0d7808 */ /* 0x000fe40001000000 */
[----:B------:R-:W-:Y:S02]  /*f190*/  ISETP.GT.AND P2, PT, R33, 0x18, PT ;  /* 0x000000182100780c */ /* 0x000fe40003f44270 */
[----:B------:R-:W-:Y:S01]  /*f1a0*/  FSEL R116, R78, -INF , P1 ;  /* 0xff8000004e747808 */ /* 0x000fe20000800000 */
[----:B------:R-:W4:Y:S01]  /*f1b0*/  MUFU.TANH R58, R58 ;  /* 0x0000003a003a7308 */ /* 0x000f220000002400 */
[----:B------:R-:W-:-:S02]  /*f1c0*/  FMNMX.FTZ R123, R114, R123, !PT ;  /* 0x0000007b727b7209 */ /* 0x000fc40007810000 */
[----:B------:R-:W-:Y:S02]  /*f1d0*/  FSEL R14, R21, -INF , P3 ;  /* 0xff800000150e7808 */ /* 0x000fe40001800000 */
[C---:B------:R-:W-:Y:S02]  /*f1e0*/  ISETP.GT.AND P3, PT, R33.reuse, 0x19, PT ;  /* 0x000000192100780c */ /* 0x040fe40003f64270 */
[----:B------:R-:W-:Y:S01]  /*f1f0*/  FSEL R118, R82, -INF , P2 ;  /* 0xff80000052767808 */ /* 0x000fe20001000000 */
[----:B------:R-:W5:Y:S01]  /*f200*/  MUFU.TANH R67, R67 ;  /* 0x0000004300437308 */ /* 0x000f620000002400 */
[----:B------:R-:W-:Y:S02]  /*f210*/  FMNMX.FTZ R123, R116, R123, !PT ;  /* 0x0000007b747b7209 */ /* 0x000fe40007810000 */
[----:B------:R-:W-:Y:S02]  /*f220*/  FSEL R20, R20, -INF , P4 ;  /* 0xff80000014147808 */ /* 0x000fe40002000000 */
[----:B------:R-:W-:-:S02]  /*f230*/  ISETP.GT.AND P4, PT, R33, 0x20, PT ;  /* 0x000000202100780c */ /* 0x000fc40003f84270 */
[----:B------:R-:W-:Y:S01]  /*f240*/  FSEL R128, R81, -INF , P3 ;  /* 0xff80000051807808 */ /* 0x000fe20001800000 */
[----:B------:R-:W5:Y:S01]  /*f250*/  MUFU.TANH R61, R61 ;  /* 0x0000003d003d7308 */ /* 0x000f620000002400 */
[----:B------:R-:W-:Y:S02]  /*f260*/  FMNMX.FTZ R123, R118, R123, !PT ;  /* 0x0000007b767b7209 */ /* 0x000fe40007810000 */
[----:B------:R-:W-:Y:S02]  /*f270*/  FSEL R24, R76, -INF , P5 ;  /* 0xff8000004c187808 */ /* 0x000fe40002800000 */
[----:B------:R-:W-:Y:S02]  /*f280*/  ISETP.GT.AND P5, PT, R33, 0x21, PT ;  /* 0x000000212100780c */ /* 0x000fe40003fa4270 */
[----:B------:R-:W-:Y:S01]  /*f290*/  FSEL R122, R86, -INF , P4 ;  /* 0xff800000567a7808 */ /* 0x000fe20002000000 */
[----:B------:R-:W5:Y:S01]  /*f2a0*/  MUFU.TANH R71, R71 ;  /* 0x0000004700477308 */ /* 0x000f620000002400 */
[----:B------:R-:W-:-:S02]  /*f2b0*/  FMNMX.FTZ R123, R128, R123, !PT ;  /* 0x0000007b807b7209 */ /* 0x000fc40007810000 */
[----:B------:R-:W-:Y:S02]  /*f2c0*/  FSEL R26, R75, -INF , P1 ;  /* 0xff8000004b1a7808 */ /* 0x000fe40000800000 */
[----:B------:R-:W-:Y:S02]  /*f2d0*/  ISETP.GT.AND P1, PT, R33, 0x28, PT ;  /* 0x000000282100780c */ /* 0x000fe40003f24270 */
[----:B------:R-:W-:Y:S01]  /*f2e0*/  FSEL R124, R85, -INF , P5 ;  /* 0xff800000557c7808 */ /* 0x000fe20002800000 */
[----:B------:R-:W5:Y:S01]  /*f2f0*/  MUFU.TANH R62, R62 ;  /* 0x0000003e003e7308 */ /* 0x000f620000002400 */
[----:B------:R-:W-:Y:S02]  /*f300*/  FMNMX.FTZ R123, R122, R123, !PT ;  /* 0x0000007b7a7b7209 */ /* 0x000fe40007810000 */
[----:B------:R-:W-:Y:S02]  /*f310*/  FSEL R28, R80, -INF , P2 ;  /* 0xff800000501c7808 */ /* 0x000fe40001000000 */
[----:B------:R-:W-:-:S02]  /*f320*/  ISETP.GT.AND P2, PT, R33, 0x29, PT ;  /* 0x000000292100780c */ /* 0x000fc40003f44270 */
[----:B------:R-:W-:Y:S01]  /*f330*/  FSEL R126, R91, -INF , P1 ;  /* 0xff8000005b7e7808 */ /* 0x000fe20000800000 */
[----:B------:R-:W5:Y:S01]  /*f340*/  MUFU.TANH R69, R69 ;  /* 0x0000004500457308 */ /* 0x000f620000002400 */
[----:B------:R-:W-:Y:S01]  /*f350*/  FMNMX.FTZ R123, R124, R123, !PT ;  /* 0x0000007b7c7b7209 */ /* 0x000fe20007810000 */
[----:B------:R-:W-:Y:S01]  /*f360*/  IMAD.U32 R91, RZ, RZ, UR4 ;  /* 0x00000004ff5b7e24 */ /* 0x000fe2000f8e00ff */
        /* <DEDUP_REMOVED lines=47> */
[----:B--2---:R-:W-:Y:S01]  /*f660*/  FSEL R140, R64, -INF , P1 ;  /* 0xff800000408c7808 */ /* 0x004fe20000800000 */
[----:B------:R-:W2:Y:S01]  /*f670*/  MUFU.TANH R106, R106 ;  /* 0x0000006a006a7308 */ /* 0x000ea20000002400 */
[----:B------:R-:W-:-:S02]  /*f680*/  FMNMX.FTZ R123, R92, R123, !PT ;  /* 0x0000007b5c7b7209 */ /* 0x000fc40007810000 */
[----:B------:R-:W-:Y:S02]  /*f690*/  FSEL R54, R56, -INF , P3 ;  /* 0xff80000038367808 */ /* 0x000fe40001800000 */
[----:B------:R-:W-:Y:S02]  /*f6a0*/  ISETP.GT.AND P3, PT, R33, 0x58, PT ;  /* 0x000000582100780c */ /* 0x000fe40003f64270 */
[----:B0-----:R-:W-:Y:S01]  /*f6b0*/  FSEL R146, R63, -INF , P2 ;  /* 0xff8000003f927808 */ /* 0x001fe20001000000 */
[----:B------:R-:W0:Y:S01]  /*f6c0*/  MUFU.TANH R29, R29 ;  /* 0x0000001d001d7308 */ /* 0x000e220000002400 */
[----:B------:R-:W-:Y:S02]  /*f6d0*/  FMNMX.FTZ R123, R140, R123, !PT ;  /* 0x0000007b8c7b7209 */ /* 0x000fe40007810000 */
[----:B-1----:R-:W-:Y:S02]  /*f6e0*/  FSEL R56, R59, -INF , P4 ;  /* 0xff8000003b387808 */ /* 0x002fe40002000000 */
[----:B------:R-:W-:-:S02]  /*f6f0*/  ISETP.GT.AND P4, PT, R33, 0x59, PT ;  /* 0x000000592100780c */ /* 0x000fc40003f84270 */
[----:B---3--:R-:W-:Y:S01]  /*f700*/  FSEL R152, R68, -INF , P3 ;  /* 0xff80000044987808 */ /* 0x008fe20001800000 */
[----:B------:R-:W1:Y:S01]  /*f710*/  MUFU.TANH R45, R45 ;  /* 0x0000002d002d7308 */ /* 0x000e620000002400 */
[----:B------:R-:W-:Y:S02]  /*f720*/  FMNMX.FTZ R123, R146, R123, !PT ;  /* 0x0000007b927b7209 */ /* 0x000fe40007810000 */
[----:B----4-:R-:W-:Y:S02]  /*f730*/  FSEL R58, R58, -INF , P5 ;  /* 0xff8000003a3a7808 */ /* 0x010fe40002800000 */
[----:B------:R-:W-:Y:S02]  /*f740*/  ISETP.GT.AND P5, PT, R33, 0x60, PT ;  /* 0x000000602100780c */ /* 0x000fe40003fa4270 */
[----:B-----5:R-:W-:Y:S01]  /*f750*/  FSEL R154, R67, -INF , P4 ;  /* 0xff800000439a7808 */ /* 0x020fe20002000000 */
[----:B------:R-:W3:Y:S01]  /*f760*/  MUFU.TANH R43, R43 ;  /* 0x0000002b002b7308 */ /* 0x000ee20000002400 */
[----:B------:R-:W-:-:S02]  /*f770*/  FMNMX.FTZ R123, R152, R123, !PT ;  /* 0x0000007b987b7209 */ /* 0x000fc40007810000 */
[----:B------:R-:W-:Y:S02]  /*f780*/  FSEL R60, R61, -INF , P1 ;  /* 0xff8000003d3c7808 */ /* 0x000fe40000800000 */
[----:B------:R-:W-:Y:S02]  /*f790*/  ISETP.GT.AND P1, PT, R33, 0x61, PT ;  /* 0x000000612100780c */ /* 0x000fe40003f24270 */
[----:B------:R-:W-:Y:S01]  /*f7a0*/  FSEL R150, R71, -INF , P5 ;  /* 0xff80000047967808 */ /* 0x000fe20002800000 */
[----:B------:R-:W-:Y:S01]  /*f7b0*/  MUFU.TANH R49, R49 ;  /* 0x0000003100317308 */ /* 0x000fe20000002400 */
[----:B------:R-:W-:Y:S02]  /*f7c0*/  FMNMX.FTZ R123, R154, R123, !PT ;  /* 0x0000007b9a7b7209 */ /* 0x000fe40007810000 */
[----:B------:R-:W-:Y:S02]  /*f7d0*/  FSEL R62, R62, -INF , P2 ;  /* 0xff8000003e3e7808 */ /* 0x000fe40001000000 */
[----:B------:R-:W-:-:S02]  /*f7e0*/  ISETP.GT.AND P2, PT, R33, 0x68, PT ;  /* 0x000000682100780c */ /* 0x000fc40003f44270 */
[----:B------:R-:W-:Y:S01]  /*f7f0*/  FSEL R142, R69, -INF , P1 ;  /* 0xff800000458e7808 */ /* 0x000fe20000800000 */
[----:B------:R-:W4:Y:S01]  /*f800*/  MUFU.TANH R107, R107 ;  /* 0x0000006b006b7308 */ /* 0x000f220000002400 */
[----:B------:R-:W-:Y:S02]  /*f810*/  FMNMX.FTZ R123, R150, R123, !PT ;  /* 0x0000007b967b7209 */ /* 0x000fe40007810000 */
[----:B------:R-:W-:Y:S02]  /*f820*/  FSEL R64, R65, -INF , P3 ;  /* 0xff80000041407808 */ /* 0x000fe40001800000 */
[----:B------:R-:W-:Y:S02]  /*f830*/  ISETP.GT.AND P3, PT, R33, 0x69, PT ;  /* 0x000000692100780c */ /* 0x000fe40003f64270 */
[----:B------:R-:W-:Y:S01]  /*f840*/  FSEL R144, R104, -INF , P2 ;  /* 0xff80000068907808 */ /* 0x000fe20001000000 */
[----:B------:R-:W5:Y:S01]  /*f850*/  MUFU.TANH R113, R113 ;  /* 0x0000007100717308 */ /* 0x000f620000002400 */
[----:B------:R-:W-:-:S02]  /*f860*/  FMNMX.FTZ R123, R142, R123, !PT ;  /* 0x0000007b8e7b7209 */ /* 0x000fc40007810000 */
[----:B------:R-:W-:Y:S02]  /*f870*/  FSEL R66, R66, -INF , P4 ;  /* 0xff80000042427808 */ /* 0x000fe40002000000 */
[----:B------:R-:W-:Y:S02]  /*f880*/  FSEL R70, R70, -INF , P1 ;  /* 0xff80000046467808 */ /* 0x000fe40000800000 */
[----:B------:R-:W-:Y:S01]  /*f890*/  ISETP.GT.AND P4, PT, R33, 0x70, PT ;  /* 0x000000702100780c */ /* 0x000fe20003f84270 */
[----:B------:R-:W5:Y:S01]  /*f8a0*/  MUFU.TANH R47, R47 ;  /* 0x0000002f002f7308 */ /* 0x000f620000002400 */
[----:B------:R-:W-:Y:S02]  /*f8b0*/  FSEL R148, R103, -INF , P3 ;  /* 0xff80000067947808 */ /* 0x000fe40001800000 */
[----:B------:R-:W-:Y:S02]  /*f8c0*/  FMNMX.FTZ R123, R144, R123, !PT ;  /* 0x0000007b907b7209 */ /* 0x000fe40007810000 */
[----:B------:R-:W-:-:S02]  /*f8d0*/  ISETP.GT.AND P1, PT, R33, 0x78, PT ;  /* 0x000000782100780c */ /* 0x000fc40003f24270 */
[----:B------:R-:W-:Y:S01]  /*f8e0*/  FSEL R68, R41, -INF , P5 ;  /* 0xff80000029447808 */ /* 0x000fe20002800000 */
[----:B------:R-:W5:Y:S01]  /*f8f0*/  MUFU.TANH R111, R111 ;  /* 0x0000006f006f7308 */ /* 0x000f620000002400 */
[----:B------:R-:W-:Y:S01]  /*f900*/  ISETP.GT.AND P5, PT, R33, 0x71, PT ;  /* 0x000000712100780c */ /* 0x000fe20003fa4270 */
[----:B------:R-:W-:Y:S01]  /*f910*/  FMUL.FTZ R41, R2, R39 ;  /* 0x0000002702297220 */ /* 0x000fe20000410000 */
[----:B------:R-:W-:Y:S02]  /*f920*/  FSEL R156, R105, -INF , P4 ;  /* 0xff800000699c7808 */ /* 0x000fe40002000000 */
[----:B------:R-:W-:Y:S02]  /*f930*/  FMNMX.FTZ R123, R148, R123, !PT ;  /* 0x0000007b947b7209 */ /* 0x000fe40007810000 */
[----:B------:R-:W-:Y:S01]  /*f940*/  FSEL R160, R109, -INF , P1 ;  /* 0xff8000006da07808 */ /* 0x000fe20000800000 */
[----:B------:R-:W5:Y:S01]  /*f950*/  MUFU.TANH R115, R115 ;  /* 0x0000007300737308 */ /* 0x000f620000002400 */
[----:B------:R-:W-:-:S02]  /*f960*/  FSEL R82, R53, -INF , P1 ;  /* 0xff80000035527808 */ /* 0x000fc40000800000 */
[----:B------:R-:W-:Y:S02]  /*f970*/  ISETP.GT.AND P1, PT, R33, 0x89, PT ;  /* 0x000000892100780c */ /* 0x000fe40003f24270 */
[----:B--2---:R-:W-:Y:S02]  /*f980*/  FSEL R158, R106, -INF , P5 ;  /* 0xff8000006a9e7808 */ /* 0x004fe40002800000 */
[----:B------:R-:W-:Y:S01]  /*f990*/  FMNMX.FTZ R123, R156, R123, !PT ;  /* 0x0000007b9c7b7209 */ /* 0x000fe20007810000 */
[----:B------:R-:W2:Y:S01]  /*f9a0*/  MUFU.TANH R51, R51 ;  /* 0x0000003300337308 */ /* 0x000ea20000002400 */
[----:B0-----:R-:W-:Y:S02]  /*f9b0*/  FSEL R174, R29, -INF , P1 ;  /* 0xff8000001dae7808 */ /* 0x001fe40000800000 */
[----:B------:R-:W-:Y:S02]  /*f9c0*/  FMNMX.FTZ R29, R12, R13, !PT ;  /* 0x0000000d0c1d7209 */ /* 0x000fe40007810000 */
[----:B-1----:R-:W-:Y:S01]  /*f9d0*/  FSEL R74, R45, -INF , P2 ;  /* 0xff8000002d4a7808 */ /* 0x002fe20001000000 */
[----:B------:R-:W-:Y:S01]  /*f9e0*/  FMUL.FTZ R45, R2, R34 ;  /* 0x00000022022d7220 */ /* 0x000fe20000410000 */
[----:B------:R-:W-:Y:S01]  /*f9f0*/  ISETP.GT.AND P2, PT, R33, 0x79, PT ;  /* 0x000000792100780c */ /* 0x000fe20003f44270 */
[----:B------:R-:W0:Y:S01]  /*fa00*/  MUFU.TANH R55, R55 ;  /* 0x0000003700377308 */ /* 0x000e220000002400 */
[----:B------:R-:W-:-:S02]  /*fa10*/  FMNMX.FTZ R123, R158, R123, !PT ;  /* 0x0000007b9e7b7209 */ /* 0x000fc40007810000 */
[----:B------:R-:W-:Y:S02]  /*fa20*/  FMNMX.FTZ R29, R14, R29, !PT ;  /* 0x0000001d0e1d7209 */ /* 0x000fe40007810000 */
[----:B---3--:R-:W-:Y:S01]  /*fa30*/  FSEL R76, R43, -INF , P3 ;  /* 0xff8000002b4c7808 */ /* 0x008fe20001800000 */
[----:B------:R-:W-:Y:S01]  /*fa40*/  FMUL.FTZ R43, R2, R38 ;  /* 0x00000026022b7220 */ /* 0x000fe20000410000 */
[----:B------:R-:W-:Y:S01]  /*fa50*/  ISETP.GT.AND P3, PT, R33, 0x80, PT ;  /* 0x000000802100780c */ /* 0x000fe20003f64270 */
[----:B------:R-:W1:Y:S01]  /*fa60*/  MUFU.TANH R25, R25 ;  /* 0x0000001900197308 */ /* 0x000e620000002400 */
[----:B----4-:R-:W-:Y:S02]  /*fa70*/  FSEL R162, R107, -INF , P2 ;  /* 0xff8000006ba27808 */ /* 0x010fe40001000000 */
[----:B------:R-:W-:Y:S02]  /*fa80*/  FMNMX.FTZ R123, R160, R123, !PT ;  /* 0x0000007ba07b7209 */ /* 0x000fe40007810000 */
[----:B------:R-:W-:Y:S01]  /*fa90*/  FSEL R78, R49, -INF , P4 ;  /* 0xff800000314e7808 */ /* 0x000fe20002000000 */
[----:B------:R-:W-:Y:S01]  /*faa0*/  FMUL.FTZ R49, R2, R31 ;  /* 0x0000001f02317220 */ /* 0x000fe20000410000 */
[----:B------:R-:W-:Y:S01]  /*fab0*/  FMNMX.FTZ R31, R20, R29, !PT ;  /* 0x0000001d141f7209 */ /* 0x000fe20007810000 */
[----:B------:R-:W3:Y:S01]  /*fac0*/  MUFU.TANH R27, R27 ;  /* 0x0000001b001b7308 */ /* 0x000ee20000002400 */
[----:B------:R-:W-:-:S02]  /*fad0*/  ISETP.GT.AND P4, PT, R33, 0x81, PT ;  /* 0x000000812100780c */ /* 0x000fc40003f84270 */
[----:B-----5:R-:W-:Y:S02]  /*fae0*/  FSEL R164, R113, -INF , P3 ;  /* 0xff80000071a47808 */ /* 0x020fe40001800000 */
[----:B------:R-:W-:Y:S02]  /*faf0*/  FMNMX.FTZ R123, R162, R123, !PT ;  /* 0x0000007ba27b7209 */ /* 0x000fe40007810000 */
[----:B------:R-:W-:Y:S01]  /*fb00*/  FMNMX.FTZ R31, R24, R31, !PT ;  /* 0x0000001f181f7209 */ /* 0x000fe20007810000 */
[----:B------:R-:W4:Y:S01]  /*fb10*/  MUFU.TANH R117, R117 ;  /* 0x0000007500757308 */ /* 0x000f220000002400 */
[----:B------:R-:W-:Y:S01]  /*fb20*/  FSEL R80, R47, -INF , P5 ;  /* 0xff8000002f507808 */ /* 0x000fe20002800000 */
[----:B------:R-:W-:Y:S01]  /*fb30*/  FMUL.FTZ R47, R2, R35 ;  /* 0x00000023022f7220 */ /* 0x000fe20000410000 */
[----:B------:R-:W-:Y:S02]  /*fb40*/  ISETP.GT.AND P5, PT, R33, 0x88, PT ;  /* 0x000000882100780c */ /* 0x000fe40003fa4270 */
[----:B------:R-:W-:-:S02]  /*fb50*/  FSEL R166, R111, -INF , P4 ;  /* 0xff8000006fa67808 */ /* 0x000fc40002000000 */
[----:B------:R-:W-:Y:S01]  /*fb60*/  FMNMX.FTZ R123, R164, R123, !PT ;  /* 0x0000007ba47b7209 */ /* 0x000fe20007810000 */
[----:B------:R-:W5:Y:S01]  /*fb70*/  MUFU.TANH R119, R119 ;  /* 0x0000007700777308 */ /* 0x000f620000002400 */
[----:B------:R-:W-:Y:S02]  /*fb80*/  FMNMX.FTZ R31, R26, R31, !PT ;  /* 0x0000001f1a1f7209 */ /* 0x000fe40007810000 */
[----:B------:R-:W-:Y:S02]  /*fb90*/  FSEL R172, R115, -INF , P5 ;  /* 0xff80000073ac7808 */ /* 0x000fe40002800000 */
[----:B------:R-:W-:Y:S02]  /*fba0*/  FMNMX.FTZ R123, R166, R123, !PT ;  /* 0x0000007ba67b7209 */ /* 0x000fe40007810000 */
[----:B------:R-:W-:Y:S01]  /*fbb0*/  FMNMX.FTZ R31, R28, R31, !PT ;  /* 0x0000001f1c1f7209 */ /* 0x000fe20007810000 */
[----:B------:R-:W5:Y:S01]  /*fbc0*/  MUFU.TANH R121, R121 ;  /* 0x0000007900797308 */ /* 0x000f620000002400 */
[----:B--2---:R-:W-:-:S02]  /*fbd0*/  FSEL R84, R51, -INF , P2 ;  /* 0xff80000033547808 */ /* 0x004fc40001000000 */
[----:B------:R-:W-:Y:S02]  /*fbe0*/  ISETP.GT.AND P2, PT, R33, 0x90, PT ;  /* 0x000000902100780c */ /* 0x000fe40003f44270 */
[----:B------:R-:W-:Y:S02]  /*fbf0*/  FMNMX.FTZ R123, R172, R123, !PT ;  /* 0x0000007bac7b7209 */ /* 0x000fe40007810000 */
[----:B0-----:R-:W-:Y:S01]  /*fc00*/  FSEL R86, R55, -INF , P3 ;  /* 0xff80000037567808 */ /* 0x001fe20001800000 */
[----:B------:R-:W0:Y:S01]  /*fc10*/  MUFU.TANH R37, R37 ;  /* 0x0000002500257308 */ /* 0x000e220000002400 */
[----:B-1----:R-:W-:Y:S02]  /*fc20*/  FSEL R88, R25, -INF , P4 ;  /* 0xff80000019587808 */ /* 0x002fe40002000000 */
[----:B---3--:R-:W-:Y:S02]  /*fc30*/  FSEL R94, R27, -INF , P5 ;  /* 0xff8000001b5e7808 */ /* 0x008fe40002800000 */
[----:B------:R-:W-:-:S02]  /*fc40*/  ISETP.GT.AND P3, PT, R33, 0x91, PT ;  /* 0x000000912100780c */ /* 0x000fc40003f64270 */
[C---:B------:R-:W-:Y:S01]  /*fc50*/  ISETP.GT.AND P4, PT, R33.reuse, 0x98, PT ;  /* 0x000000982100780c */ /* 0x040fe20003f84270 */
[----:B------:R-:W1:Y:S01]  /*fc60*/  MUFU.TANH R49, R49 ;  /* 0x0000003100317308 */ /* 0x000e620000002400 */
[----:B------:R-:W-:Y:S02]  /*fc70*/  ISETP.GT.AND P5, PT, R33, 0x99, PT ;  /* 0x000000992100780c */ /* 0x000fe40003fa4270 */
[----:B------:R-:W-:Y:S02]  /*fc80*/  FMNMX.FTZ R33, R30, R31, !PT ;  /* 0x0000001f1e217209 */ /* 0x000fe40007810000 */
[----:B----4-:R-:W-:Y:S02]  /*fc90*/  FSEL R176, R117, -INF , P2 ;  /* 0xff80000075b07808 */ /* 0x010fe40001000000 */
[----:B------:R-:W-:Y:S01]  /*fca0*/  FMNMX.FTZ R123, R174, R123, !PT ;  /* 0x0000007bae7b7209 */ /* 0x000fe20007810000 */
[----:B------:R-:W2:Y:S01]  /*fcb0*/  MUFU.TANH R45, R45 ;  /* 0x0000002d002d7308 */ /* 0x000ea20000002400 */
[----:B------:R-:W-:-:S02]  /*fcc0*/  FMNMX.FTZ R33, R32, R33, !PT ;  /* 0x0000002120217209 */ /* 0x000fc40007810000 */
[----:B-----5:R-:W-:Y:S02]  /*fcd0*/  FSEL R178, R119, -INF , P3 ;  /* 0xff80000077b27808 */ /* 0x020fe40001800000 */
[----:B------:R-:W-:Y:S02]  /*fce0*/  FMNMX.FTZ R123, R176, R123, !PT ;  /* 0x0000007bb07b7209 */ /* 0x000fe40007810000 */
[----:B------:R-:W-:Y:S01]  /*fcf0*/  FMNMX.FTZ R33, R36, R33, !PT ;  /* 0x0000002124217209 */ /* 0x000fe20007810000 */
[----:B------:R-:W-:Y:S01]  /*fd00*/  MUFU.TANH R47, R47 ;  /* 0x0000002f002f7308 */ /* 0x000fe20000002400 */
[----:B------:R-:W-:Y:S02]  /*fd10*/  FSEL R182, R121, -INF , P4 ;  /* 0xff80000079b67808 */ /* 0x000fe40002000000 */
[----:B------:R-:W-:Y:S02]  /*fd20*/  FMNMX.FTZ R123, R178, R123, !PT ;  /* 0x0000007bb27b7209 */ /* 0x000fe40007810000 */
[----:B------:R-:W-:-:S02]  /*fd30*/  FMNMX.FTZ R33, R40, R33, !PT ;  /* 0x0000002128217209 */ /* 0x000fc40007810000 */
[----:B0-----:R-:W-:Y:S01]  /*fd40*/  FSEL R180, R37, -INF , P5 ;  /* 0xff80000025b47808 */ /* 0x001fe20002800000 */
[----:B------:R-:W-:Y:S01]  /*fd50*/  MUFU.TANH R43, R43 ;  /* 0x0000002b002b7308 */ /* 0x000fe20000002400 */
[----:B------:R-:W-:Y:S02]  /*fd60*/  FMNMX.FTZ R123, R182, R123, !PT ;  /* 0x0000007bb67b7209 */ /* 0x000fe40007810000 */
[----:B------:R-:W-:Y:S02]  /*fd70*/  FMNMX.FTZ R35, R42, R33, !PT ;  /* 0x000000212a237209 */ /* 0x000fe40007810000 */
[----:B------:R-:W-:Y:S02]  /*fd80*/  FMNMX.FTZ R123, R180, R123, !PT ;  /* 0x0000007bb47b7209 */ /* 0x000fe40007810000 */
[----:B------:R-:W-:Y:S01]  /*fd90*/  FMNMX.FTZ R35, R44, R35, !PT ;  /* 0x000000232c237209 */ /* 0x000fe20007810000 */
[----:B------:R-:W0:Y:S02]  /*fda0*/  MUFU.TANH R41, R41 ;  /* 0x0000002900297308 */ /* 0x000e240000002400 */
[----:B------:R-:W3:Y:S01]  /*fdb0*/  SHFL.BFLY PT, R90, R123, 0x2, 0x1f ;  /* 0x0c401f007b5a7f89 */ /* 0x000ee200000e0000 */
[----:B------:R-:W-:-:S04]  /*fdc0*/  FMNMX.FTZ R35, R46, R35, !PT ;  /* 0x000000232e237209 */ /* 0x000fc80007810000 */
[----:B------:R-:W-:-:S04]  /*fdd0*/  FMNMX.FTZ R35, R48, R35, !PT ;  /* 0x0000002330237209 */ /* 0x000fc80007810000 */
[----:B------:R-:W-:-:S04]  /*fde0*/  FMNMX.FTZ R39, R50, R35, !PT ;  /* 0x0000002332277209 */ /* 0x000fc80007810000 */
[----:B------:R-:W-:-:S04]  /*fdf0*/  FMNMX.FTZ R39, R52, R39, !PT ;  /* 0x0000002734277209 */ /* 0x000fc80007810000 */
[----:B------:R-:W-:-:S04]  /*fe00*/  FMNMX.FTZ R39, R54, R39, !PT ;  /* 0x0000002736277209 */ /* 0x000fc80007810000 */
[----:B------:R-:W-:Y:S02]  /*fe10*/  FMNMX.FTZ R39, R56, R39, !PT ;  /* 0x0000002738277209 */ /* 0x000fe40007810000 */
[----:B---3--:R-:W-:Y:S02]  /*fe20*/  FMNMX.FTZ R21, R123, R90, !PT ;  /* 0x0000005a7b157209 */ /* 0x008fe40007810000 */
[----:B------:R-:W-:-:S03]  /*fe30*/  FMNMX.FTZ R51, R58, R39, !PT ;  /* 0x000000273a337209 */ /* 0x000fc60007810000 */
        /* <DEDUP_REMOVED lines=8> */
[----:B------:R-:W-:Y:S02]  /*fec0*/  FMNMX.FTZ R53, R74, R53, !PT ;  /* 0x000000354a357209 */ /* 0x000fe40007810000 */
[C---:B------:R-:W-:Y:S01]  /*fed0*/  FSETP.NEU.FTZ.AND P6, PT, R90.reuse, -INF , PT ;  /* 0xff8000005a00780b */ /* 0x040fe20003fdd000 */
[----:B------:R-:W-:-:S01]  /*fee0*/  FFMA.FTZ R37, R90, R91, -8 ;  /* 0xc10000005a257423 */ /* 0x000fc2000001005b */
[----:B------:R-:W-:-:S04]  /*fef0*/  FMNMX.FTZ R55, R76, R53, !PT ;  /* 0x000000354c377209 */ /* 0x000fc80007810000 */
[----:B------:R-:W-:Y:S02]  /*ff00*/  FMNMX.FTZ R55, R78, R55, !PT ;  /* 0x000000374e377209 */ /* 0x000fe40007810000 */
[----:B------:R-:W-:Y:S02]  /*ff10*/  FSEL R37, R37, RZ, P6 ;  /* 0x000000ff25257208 */ /* 0x000fe40003000000 */
[----:B------:R-:W-:-:S03]  /*ff20*/  FMNMX.FTZ R55, R80, R55, !PT ;  /* 0x0000003750377209 */ /* 0x000fc60007810000 */
[--C-:B------:R-:W-:Y:S01]  /*ff30*/  FFMA.FTZ R57, R102, R91, -R37.reuse ;  /* 0x0000005b66397223 */ /* 0x100fe20000010825 */
[----:B------:R-:W-:Y:S01]  /*ff40*/  FMNMX.FTZ R55, R82, R55, !PT ;  /* 0x0000003752377209 */ /* 0x000fe20007810000 */
[-CC-:B------:R-:W-:Y:S01]  /*ff50*/  FFMA.FTZ R96, R116, R91.reuse, -R37.reuse ;  /* 0x0000005b74607223 */ /* 0x180fe20000010825 */
[----:B-1----:R-:W-:Y:S01]  /*ff60*/  FSEL R116, R49, -INF , P1 ;  /* 0xff80000031747808 */ /* 0x002fe20000800000 */
[----:B------:R1:W-:Y:S01]  /*ff70*/  MUFU.EX2 R51, R57 ;  /* 0x0000003900337308 */ /* 0x0003e20000000800 */
[----:B------:R-:W-:-:S01]  /*ff80*/  FFMA.FTZ R27, R118, R91, -R37 ;  /* 0x0000005b761b7223 */ /* 0x000fc20000010825 */
[-CC-:B------:R-:W-:Y:S01]  /*ff90*/  FFMA.FTZ R122, R122, R91.reuse, -R37.reuse ;  /* 0x0000005b7a7a7223 */ /* 0x180fe20000010825 */
[----:B--2---:R-:W-:Y:S01]  /*ffa0*/  FSEL R118, R45, -INF , P2 ;  /* 0xff8000002d767808 */ /* 0x004fe20001000000 */
[-CC-:B------:R-:W-:Y:S01]  /*ffb0*/  FFMA.FTZ R126, R126, R91.reuse, -R37.reuse ;  /* 0x0000005b7e7e7223 */ /* 0x180fe20000010825 */
[----:B------:R-:W-:-:S01]  /*ffc0*/  FFMA.FTZ R104, R128, R91, -R37 ;  /* 0x0000005b80687223 */ /* 0x000fc20000010825 */
[----:B0-----:R-:W-:Y:S01]  /*ffd0*/  FSEL R128, R41, -INF , P5 ;  /* 0xff80000029807808 */ /* 0x001fe20002800000 */
[----:B------:R-:W-:-:S01]  /*ffe0*/  FFMA.FTZ R102, R92, R91, -R37 ;  /* 0x0000005b5c667223 */ /* 0x000fc20000010825 */
[----:B------:R0:W-:Y:S01]  /*fff0*/  MUFU.EX2 R29, R122 ;  /* 0x0000007a001d7308 */ /* 0x0001e20000000800 */
[----:B-1----:R-:W-:Y:S01]  /*10000*/  FMNMX.FTZ R57, R84, R55, !PT ;  /* 0x0000003754397209 */ /* 0x002fe20007810000 */
[-CC-:B------:R-:W-:Y:S01]  /*10010*/  FFMA.FTZ R21, R108, R91.reuse, -R37.reuse ;  /* 0x0000005b6c157223 */ /* 0x180fe20000010825 */
[----:B------:R-:W-:-:S01]  /*10020*/  FFMA.FTZ R34, R15, R91, -R37 ;  /* 0x0000005b0f227223 */ /* 0x000fc20000010825 */
[--C-:B------:R-:W-:Y:S01]  /*10030*/  FFMA.FTZ R15, R112, R91, -R37.reuse ;  /* 0x0000005b700f7223 */ /* 0x100fe20000010825 */
[----:B------:R-:W-:Y:S01]  /*10040*/  FMNMX.FTZ R57, R86, R57, !PT ;  /* 0x0000003956397209 */ /* 0x000fe20007810000 */
[-CC-:B------:R-:W-:Y:S01]  /*10050*/  FFMA.FTZ R38, R110, R91.reuse, -R37.reuse ;  /* 0x0000005b6e267223 */ /* 0x180fe20000010825 */
[----:B------:R-:W-:-:S01]  /*10060*/  FFMA.FTZ R41, R144, R91, -R37 ;  /* 0x0000005b90297223 */ /* 0x000fc20000010825 */
[----:B------:R1:W-:Y:S01]  /*10070*/  MUFU.EX2 R31, R126 ;  /* 0x0000007e001f7308 */ /* 0x0003e20000000800 */
[----:B------:R-:W-:Y:S01]  /*10080*/  FMNMX.FTZ R57, R88, R57, !PT ;  /* 0x0000003958397209 */ /* 0x000fe20007810000 */
[-CC-:B------:R-:W-:Y:S01]  /*10090*/  FFMA.FTZ R132, R132, R91.reuse, -R37.reuse ;  /* 0x0000005b84847223 */ /* 0x180fe20000010825 */
[----:B0-----:R-:W-:Y:S01]  /*100a0*/  FSEL R122, R47, -INF , P3 ;  /* 0xff8000002f7a7808 */ /* 0x001fe20001800000 */
[--C-:B------:R-:W-:Y:S01]  /*100b0*/  FFMA.FTZ R136, R136, R91, -R37.reuse ;  /* 0x0000005b88887223 */ /* 0x100fe20000010825 */
[----:B------:R-:W-:Y:S01]  /*100c0*/  FMNMX.FTZ R57, R94, R57, !PT ;  /* 0x000000395e397209 */ /* 0x000fe20007810000 */
[-CC-:B------:R-:W-:Y:S01]  /*100d0*/  FFMA.FTZ R138, R138, R91.reuse, -R37.reuse ;  /* 0x0000005b8a8a7223 */ /* 0x180fe20000010825 */
[----:B------:R-:W-:-:S01]  /*100e0*/  FFMA.FTZ R140, R140, R91, -R37 ;  /* 0x0000005b8c8c7223 */ /* 0x000fc20000010825 */
[----:B------:R-:W-:Y:S01]  /*100f0*/  MUFU.EX2 R21, R21 ;  /* 0x0000001500157308 */ /* 0x000fe20000000800 */
[----:B------:R-:W-:Y:S01]  /*10100*/  FMNMX.FTZ R57, R116, R57, !PT ;  /* 0x0000003974397209 */ /* 0x000fe20007810000 */
[-CC-:B------:R-:W-:Y:S01]  /*10110*/  FFMA.FTZ R25, R114, R91.reuse, -R37.reuse ;  /* 0x0000005b72197223 */ /* 0x180fe20000010825 */
[----:B-1----:R-:W-:Y:S01]  /*10120*/  FSEL R126, R43, -INF , P4 ;  /* 0xff8000002b7e7808 */ /* 0x002fe20002000000 */
[--C-:B------:R-:W-:Y:S01]  /*10130*/  FFMA.FTZ R106, R124, R91, -R37.reuse ;  /* 0x0000005b7c6a7223 */ /* 0x100fe20000010825 */
[----:B------:R-:W-:Y:S01]  /*10140*/  FMNMX.FTZ R57, R118, R57, !PT ;  /* 0x0000003976397209 */ /* 0x000fe20007810000 */
[-CC-:B------:R-:W-:Y:S01]  /*10150*/  FFMA.FTZ R108, R130, R91.reuse, -R37.reuse ;  /* 0x0000005b826c7223 */ /* 0x180fe20000010825 */
[----:B------:R-:W-:-:S01]  /*10160*/  FFMA.FTZ R110, R134, R91, -R37 ;  /* 0x0000005b866e7223 */ /* 0x000fc20000010825 */
[----:B------:R-:W-:Y:S01]  /*10170*/  MUFU.EX2 R34, R34 ;  /* 0x0000002200227308 */ /* 0x000fe20000000800 */
[----:B------:R-:W-:Y:S01]  /*10180*/  FMNMX.FTZ R57, R122, R57, !PT ;  /* 0x000000397a397209 */ /* 0x000fe20007810000 */
[-CC-:B------:R-:W-:Y:S01]  /*10190*/  FFMA.FTZ R124, R142, R91.reuse, -R37.reuse ;  /* 0x0000005b8e7c7223 */ /* 0x180fe20000010825 */
[----:B------:R-:W-:-:S01]  /*101a0*/  FFMA.FTZ R98, R98, R91, -R37 ;  /* 0x0000005b62627223 */ /* 0x000fc20000010825 */
        /* <DEDUP_REMOVED lines=8> */
[-CC-:B------:R-:W-:Y:S01]  /*10230*/  FFMA.FTZ R130, R148, R91.reuse, -R37.reuse ;  /* 0x0000005b94827223 */ /* 0x180fe20000010825 */
[----:B------:R-:W-:-:S01]  /*10240*/  FFMA.FTZ R43, R156, R91, -R37 ;  /* 0x0000005b9c2b7223 */ /* 0x000fc20000010825 */
[----:B------:R-:W0:Y:S01]  /*10250*/  SHFL.BFLY PT, R92, R57, 0x2, 0x1f ;  /* 0x0c401f00395c7f89 */ /* 0x000e2200000e0000 */
[----:B------:R-:W-:-:S01]  /*10260*/  FFMA.FTZ R47, R160, R91, -R37 ;  /* 0x0000005ba02f7223 */ /* 0x000fc20000010825 */
[----:B------:R-:W1:Y:S01]  /*10270*/  MUFU.EX2 R38, R38 ;  /* 0x0000002600267308 */ /* 0x000e620000000800 */
[----:B------:R-:W-:-:S01]  /*10280*/  FFMA.FTZ R134, R162, R91, -R37 ;  /* 0x0000005ba2867223 */ /* 0x000fc20000010825 */
[-CC-:B------:R-:W-:Y:S01]  /*10290*/  FFMA.FTZ R49, R164, R91.reuse, -R37.reuse ;  /* 0x0000005ba4317223 */ /* 0x180fe20000010825 */
[----:B------:R-:W-:-:S01]  /*102a0*/  FFMA.FTZ R59, R176, R91, -R37 ;  /* 0x0000005bb03b7223 */ /* 0x000fc20000010825 */
[----:B------:R-:W-:-:S04]  /*102b0*/  FFMA.FTZ R142, R180, R91, -R37 ;  /* 0x0000005bb48e7223 */ /* 0x000fc80000010825 */
[----:B------:R2:W-:Y:S08]  /*102c0*/  MUFU.EX2 R33, R132 ;  /* 0x0000008400217308 */ /* 0x0005f00000000800 */
[----:B------:R3:W-:Y:S01]  /*102d0*/  MUFU.EX2 R35, R136 ;  /* 0x0000008800237308 */ /* 0x0007e20000000800 */
[----:B--2---:R-:W-:-:S01]  /*102e0*/  FFMA.FTZ R132, R158, R91, -R37 ;  /* 0x0000005b9e847223 */ /* 0x004fc20000010825 */
[----:B0-----:R-:W-:Y:S01]  /*102f0*/  FMNMX.FTZ R61, R57, R92, !PT ;  /* 0x0000005c393d7209 */ /* 0x001fe20007810000 */
[----:B------:R-:W-:-:S05]  /*10300*/  FFMA.FTZ R57, R172, R91, -R37 ;  /* 0x0000005bac397223 */ /* 0x000fca0000010825 */
[----:B------:R0:W-:Y:S01]  /*10310*/  MUFU.EX2 R39, R138 ;  /* 0x0000008a00277308 */ /* 0x0001e20000000800 */
[----:B---3--:R-:W-:-:S01]  /*10320*/  FFMA.FTZ R136, R166, R91, -R37 ;  /* 0x0000005ba6887223 */ /* 0x008fc20000010825 */
[----:B-1----:R-:W-:Y:S01]  /*10330*/  F2FP.SATFINITE.E4M3.F32.PACK_AB_MERGE_C R172, R38, R15, RZ ;  /* 0x0000000f26ac723e */ /* 0x002fe200048070ff */
[----:B------:R-:W1:Y:S03]  /*10340*/  SHFL.BFLY PT, R92, R61, 0x1, 0x1f ;  /* 0x0c201f003d5c7f89 */ /* 0x000e6600000e0000 */
[----:B------:R-:W-:Y:S02]  /*10350*/  F2FP.SATFINITE.E4M3.F32.PACK_AB_MERGE_C R172, R34, R21, R172 ;  /* 0x0000001522ac723e */ /* 0x000fe400048070ac */
[----:B------:R2:W-:Y:S01]  /*10360*/  MUFU.EX2 R53, R140 ;  /* 0x0000008c00357308 */ /* 0x0005e20000000800 */
[----:B0-----:R-:W-:-:S07]  /*10370*/  FFMA.FTZ R138, R174, R91, -R37 ;  /* 0x0000005bae8a7223 */ /* 0x001fce0000010825 */
[----:B------:R-:W-:Y:S01]  /*10380*/  MUFU.EX2 R25, R25 ;  /* 0x0000001900197308 */ /* 0x000fe20000000800 */
[----:B--2---:R-:W-:-:S07]  /*10390*/  FFMA.FTZ R140, R178, R91, -R37 ;  /* 0x0000005bb28c7223 */ /* 0x004fce0000010825 */
[----:B------:R-:W-:Y:S01]  /*103a0*/  MUFU.EX2 R96, R96 ;  /* 0x0000006000607308 */ /* 0x000fe20000000800 */
[----:B-1----:R-:W-:Y:S01]  /*103b0*/  FMNMX.FTZ R92, R61, R92, !PT ;  /* 0x0000005c3d5c7209 */ /* 0x002fe20007810000 */
[----:B------:R-:W-:-:S03]  /*103c0*/  FFMA.FTZ R61, R182, R91, -R37 ;  /* 0x0000005bb63d7223 */ /* 0x000fc60000010825 */
[C---:B------:R-:W-:Y:S01]  /*103d0*/  FSETP.NEU.FTZ.AND P1, PT, R92.reuse, -INF , PT ;  /* 0xff8000005c00780b */ /* 0x040fe20003f3d000 */
[----:B------:R-:W-:-:S02]  /*103e0*/  FFMA.FTZ R63, R92, R91, -8 ;  /* 0xc10000005c3f7423 */ /* 0x000fc4000001005b */
[----:B------:R-:W-:Y:S03]  /*103f0*/  MUFU.EX2 R27, R27 ;  /* 0x0000001b001b7308 */ /* 0x000fe60000000800 */
[----:B------:R-:W-:Y:S02]  /*10400*/  FSEL R63, R63, RZ, P1 ;  /* 0x000000ff3f3f7208 */ /* 0x000fe40000800000 */
[----:B------:R-:W-:Y:S01]  /*10410*/  ISETP.GE.AND P1, PT, R72, 0xa1, PT ;  /* 0x000000a14800780c */ /* 0x000fe20003f26270 */
[----:B------:R-:W-:Y:S02]  /*10420*/  IMAD.MOV.U32 R72, RZ, RZ, R87 ;  /* 0x000000ffff487224 */ /* 0x000fe400078e0057 */
        /* <DEDUP_REMOVED lines=12> */
[----:B------:R-:W-:Y:S01]  /*104f0*/  FADD.FTZ R40, R21, R34 ;  /* 0x0000002215287221 */ /* 0x000fe20000010000 */
[----:B------:R-:W-:-:S01]  /*10500*/  FFMA.FTZ R20, R32, R91, -R63 ;  /* 0x0000005b20147223 */ /* 0x000fc2000001083f */
[-CC-:B------:R-:W-:Y:S01]  /*10510*/  FFMA.FTZ R67, R36, R91.reuse, -R63.reuse ;  /* 0x0000005b24437223 */ /* 0x180fe2000001083f */
[----:B------:R-:W-:-:S01]  /*10520*/  FFMA.FTZ R36, R48, R91, -R63 ;  /* 0x0000005b30247223 */ /* 0x000fc2000001083f */
[----:B------:R-:W1:Y:S01]  /*10530*/  MUFU.EX2 R13, R13 ;  /* 0x0000000d000d7308 */ /* 0x000e620000000800 */
[----:B------:R-:W-:-:S01]  /*10540*/  FADD.FTZ R85, R15, R40 ;  /* 0x000000280f557221 */ /* 0x000fc20000010000 */
[-CC-:B------:R-:W-:Y:S01]  /*10550*/  FFMA.FTZ R75, R42, R91.reuse, -R63.reuse ;  /* 0x0000005b2a4b7223 */ /* 0x180fe2000001083f */
[----:B------:R-:W-:-:S01]  /*10560*/  FFMA.FTZ R79, R50, R91, -R63 ;  /* 0x0000005b324f7223 */ /* 0x000fc2000001083f */
[-CC-:B------:R-:W-:Y:S01]  /*10570*/  FFMA.FTZ R69, R46, R91.reuse, -R63.reuse ;  /* 0x0000005b2e457223 */ /* 0x180fe2000001083f */
[----:B------:R-:W-:-:S01]  /*10580*/  FFMA.FTZ R28, R52, R91, -R63 ;  /* 0x0000005b341c7223 */ /* 0x000fc2000001083f */
[-CC-:B------:R-:W-:Y:S01]  /*10590*/  FFMA.FTZ R73, R54, R91.reuse, -R63.reuse ;  /* 0x0000005b36497223 */ /* 0x180fe2000001083f */
[----:B------:R-:W-:-:S01]  /*105a0*/  FFMA.FTZ R42, R56, R91, -R63 ;  /* 0x0000005b382a7223 */ /* 0x000fc2000001083f */
[----:B------:R-:W2:Y:S01]  /*105b0*/  MUFU.EX2 R65, R65 ;  /* 0x0000004100417308 */ /* 0x000ea20000000800 */
[----:B------:R-:W-:-:S01]  /*105c0*/  FFMA.FTZ R81, R58, R91, -R63 ;  /* 0x0000005b3a517223 */ /* 0x000fc2000001083f */
[-CC-:B------:R-:W-:Y:S01]  /*105d0*/  FFMA.FTZ R32, R60, R91.reuse, -R63.reuse ;  /* 0x0000005b3c207223 */ /* 0x180fe2000001083f */
[----:B------:R-:W-:-:S01]  /*105e0*/  FFMA.FTZ R77, R62, R91, -R63 ;  /* 0x0000005b3e4d7223 */ /* 0x000fc2000001083f */
[--C-:B------:R-:W-:Y:S01]  /*105f0*/  FFMA.FTZ R46, R64, R91, -R63.reuse ;  /* 0x0000005b402e7223 */ /* 0x100fe2000001083f */
[----:B0-----:R-:W-:Y:S01]  /*10600*/  F2FP.SATFINITE.E4M3.F32.PACK_AB_MERGE_C R174, R104, R27, RZ ;  /* 0x0000001b68ae723e */ /* 0x001fe200048070ff */
[----:B------:R-:W-:Y:S01]  /*10610*/  FFMA.FTZ R83, R66, R91, -R63 ;  /* 0x0000005b42537223 */ /* 0x000fe2000001083f */
[----:B------:R-:W-:Y:S01]  /*10620*/  IADD3 R40, R3, 0x22840, RZ ;  /* 0x0002284003287810 */ /* 0x000fe20007ffe0ff */
[----:B------:R-:W0:Y:S01]  /*10630*/  MUFU.EX2 R144, R144 ;  /* 0x0000009000907308 */ /* 0x000e220000000800 */
[----:B-1----:R-:W-:-:S01]  /*10640*/  FADD.FTZ R44, R12, R13 ;  /* 0x0000000d0c2c7221 */ /* 0x002fc20000010000 */
[-CC-:B------:R-:W-:Y:S01]  /*10650*/  FFMA.FTZ R68, R68, R91.reuse, -R63.reuse ;  /* 0x0000005b44447223 */ /* 0x180fe2000001083f */
[----:B------:R-:W-:Y:S01]  /*10660*/  PRMT R40, R125, 0x654, R40 ;  /* 0x000006547d287816 */ /* 0x000fe20000000028 */
[-CC-:B------:R-:W-:Y:S01]  /*10670*/  FFMA.FTZ R70, R70, R91.reuse, -R63.reuse ;  /* 0x0000005b46467223 */ /* 0x180fe2000001083f */
[----:B------:R-:W-:-:S01]  /*10680*/  FFMA.FTZ R74, R74, R91, -R63 ;  /* 0x0000005b4a4a7223 */ /* 0x000fc2000001083f */
[----:B------:R-:W-:Y:S01]  /*10690*/  FFMA.FTZ R76, R76, R91, -R63 ;  /* 0x0000005b4c4c7223 */ /* 0x000fe2000001083f */
[----:B------:R1:W-:Y:S01]  /*106a0*/  SYNCS.ARRIVE.TRANS64.RED.A1T0 RZ, [R40+URZ], RZ ;  /* 0x000000ff28ff79a7 */ /* 0x0003e2000810043f */
[----:B------:R-:W3:Y:S01]  /*106b0*/  MUFU.EX2 R14, R14 ;  /* 0x0000000e000e7308 */ /* 0x000ee20000000800 */
[----:B--2---:R-:W-:-:S01]  /*106c0*/  FADD.FTZ R89, R65, R44 ;  /* 0x0000002c41597221 */ /* 0x004fc20000010000 */
[----:B------:R-:W-:Y:S01]  /*106d0*/  FADD.FTZ R44, R38, R85 ;  /* 0x00000055262c7221 */ /* 0x000fe20000010000 */
[----:B------:R-:W-:Y:S01]  /*106e0*/  F2FP.SATFINITE.E4M3.F32.PACK_AB_MERGE_C R174, R96, R25, R174 ;  /* 0x0000001960ae723e */ /* 0x000fe200048070ae */
[-CC-:B------:R-:W-:Y:S01]  /*106f0*/  FFMA.FTZ R82, R82, R91.reuse, -R63.reuse ;  /* 0x0000005b52527223 */ /* 0x180fe2000001083f */
[----:B------:R-:W-:-:S01]  /*10700*/  FFMA.FTZ R84, R84, R91, -R63 ;  /* 0x0000005b54547223 */ /* 0x000fc2000001083f */
[----:B------:R-:W-:Y:S01]  /*10710*/  FADD.FTZ R85, R25, R44 ;  /* 0x0000002c19557221 */ /* 0x000fe20000010000 */
[----:B------:R-:W-:-:S01]  /*10720*/  FFMA.FTZ R86, R86, R91, -R63 ;  /* 0x0000005b56567223 */ /* 0x000fc2000001083f */
[----:B------:R-:W2:Y:S01]  /*10730*/  MUFU.EX2 R37, R37 ;  /* 0x0000002500257308 */ /* 0x000ea20000000800 */
[----:B0-----:R-:W-:-:S01]  /*10740*/  FADD.FTZ R89, R144, R89 ;  /* 0x0000005990597221 */ /* 0x001fc20000010000 */
[----:B------:R-:W-:Y:S01]  /*10750*/  FADD.FTZ R48, R96, R85 ;  /* 0x0000005560307221 */ /* 0x000fe20000010000 */
[----:B------:R-:W-:-:S01]  /*10760*/  FFMA.FTZ R88, R88, R91, -R63 ;  /* 0x0000005b58587223 */ /* 0x000fc2000001083f */
[-CC-:B------:R-:W-:Y:S01]  /*10770*/  FFMA.FTZ R94, R94, R91.reuse, -R63.reuse ;  /* 0x0000005b5e5e7223 */ /* 0x180fe2000001083f */
[----:B------:R-:W-:-:S01]  /*10780*/  FFMA.FTZ R116, R116, R91, -R63 ;  /* 0x0000005b74747223 */ /* 0x000fc2000001083f */
[----:B------:R-:W-:Y:S01]  /*10790*/  FFMA.FTZ R118, R118, R91, -R63 ;  /* 0x0000005b76767223 */ /* 0x000fe2000001083f */
[----:B------:R-:W-:Y:S01]  /*107a0*/  F2FP.SATFINITE.E4M3.F32.PACK_AB_MERGE_C R65, R144, R65, RZ ;  /* 0x000000419041723e */ /* 0x000fe200048070ff */
[----:B------:R-:W0:Y:S01]  /*107b0*/  MUFU.EX2 R26, R26 ;  /* 0x0000001a001a7308 */ /* 0x000e220000000800 */
[----:B---3--:R-:W-:-:S01]  /*107c0*/  FADD.FTZ R44, R14, R89 ;  /* 0x000000590e2c7221 */ /* 0x008fc20000010000 */
[----:B------:R-:W-:Y:S01]  /*107d0*/  FADD.FTZ R89, R27, R48 ;  /* 0x000000301b597221 */ /* 0x000fe20000010000 */
[----:B------:R-:W-:Y:S01]  /*107e0*/  F2FP.SATFINITE.E4M3.F32.PACK_AB_MERGE_C R173, R13, R12, R65 ;  /* 0x0000000c0dad723e */ /* 0x000fe20004807041 */
[-CC-:B------:R-:W-:Y:S01]  /*107f0*/  FFMA.FTZ R122, R122, R91.reuse, -R63.reuse ;  /* 0x0000005b7a7a7223 */ /* 0x180fe2000001083f */
[----:B------:R-:W-:-:S01]  /*10800*/  FFMA.FTZ R126, R126, R91, -R63 ;  /* 0x0000005b7e7e7223 */ /* 0x000fc2000001083f */
[----:B------:R-:W-:Y:S01]  /*10810*/  FADD.FTZ R50, R104, R89 ;  /* 0x0000005968327221 */ /* 0x000fe20000010000 */
[----:B------:R-:W-:Y:S01]  /*10820*/  IMAD.MOV.U32 R66, RZ, RZ, R87 ;  /* 0x000000ffff427224 */ /* 0x000fe200078e0057 */
[----:B------:R-:W3:Y:S01]  /*10830*/  MUFU.EX2 R71, R71 ;  /* 0x0000004700477308 */ /* 0x000ee20000000800 */
[----:B--2---:R-:W-:-:S01]  /*10840*/  FADD.FTZ R85, R37, R44 ;  /* 0x0000002c25557221 */ /* 0x004fc20000010000 */
[----:B------:R-:W-:Y:S01]  /*10850*/  FADD.FTZ R93, R29, R50 ;  /* 0x000000321d5d7221 */ /* 0x000fe20000010000 */
[----:B------:R-:W-:-:S01]  /*10860*/  FFMA.FTZ R44, R78, R91, -R63 ;  /* 0x0000005b4e2c7223 */ /* 0x000fc2000001083f */
[----:B------:R-:W-:-:S02]  /*10870*/  IMAD.MOV.U32 R78, RZ, RZ, R87 ;  /* 0x000000ffff4e7224 */ /* 0x000fc400078e0057 */
[----:B------:R-:W-:Y:S02]  /*10880*/  IMAD.MOV.U32 R65, RZ, RZ, R87 ;  /* 0x000000ffff417224 */ /* 0x000fe400078e0057 */
[----:B------:R-:W2:Y:S01]  /*10890*/  MUFU.EX2 R20, R20 ;  /* 0x0000001400147308 */ /* 0x000ea20000000800 */
[----:B0-----:R-:W-:-:S01]  /*108a0*/  FADD.FTZ R48, R26, R85 ;  /* 0x000000551a307221 */ /* 0x001fc20000010000 */
[-CC-:B------:R-:W-:Y:S01]  /*108b0*/  FFMA.FTZ R85, R80, R91.reuse, -R63.reuse ;  /* 0x0000005b50557223 */ /* 0x180fe2000001083f */
[----:B------:R-:W-:-:S01]  /*108c0*/  FFMA.FTZ R63, R128, R91, -R63 ;  /* 0x0000005b803f7223 */ /* 0x000fc2000001083f */
[--C-:B------:R-:W-:Y:S02]  /*108d0*/  IMAD.MOV.U32 R80, RZ, RZ, R87.reuse ;  /* 0x000000ffff507224 */ /* 0x100fe400078e0057 */
        /* <DEDUP_REMOVED lines=8> */
[----:B------:R-:W3:Y:S01]  /*10960*/  MUFU.EX2 R67, R67 ;  /* 0x0000004300437308 */ /* 0x000ee20000000800 */
[----:B--2---:R-:W-:-:S01]  /*10970*/  FADD.FTZ R48, R20, R89 ;  /* 0x0000005914307221 */ /* 0x004fc20000010000 */
[----:B------:R-:W-:Y:S01]  /*10980*/  MOV R71, R87 ;  /* 0x0000005700477202 */ /* 0x000fe20000000f00 */
[--C-:B------:R-:W-:Y:S02]  /*10990*/  IMAD.MOV.U32 R56, RZ, RZ, R87.reuse ;  /* 0x000000ffff387224 */ /* 0x100fe400078e0057 */
[--C-:B------:R-:W-:Y:S02]  /*109a0*/  IMAD.MOV.U32 R54, RZ, RZ, R87.reuse ;  /* 0x000000ffff367224 */ /* 0x100fe400078e0057 */
[----:B------:R-:W-:Y:S01]  /*109b0*/  IMAD.MOV.U32 R52, RZ, RZ, R87 ;  /* 0x000000ffff347224 */ /* 0x000fe200078e0057 */
[----:B------:R-:W2:Y:S01]  /*109c0*/  MUFU.EX2 R30, R30 ;  /* 0x0000001e001e7308 */ /* 0x000ea20000000800 */
[----:B0-----:R-:W-:-:S01]  /*109d0*/  FADD.FTZ R50, R106, R93 ;  /* 0x0000005d6a327221 */ /* 0x001fc20000010000 */
[----:B------:R-:W-:-:S02]  /*109e0*/  IMAD.MOV.U32 R37, RZ, RZ, R87 ;  /* 0x000000ffff257224 */ /* 0x000fc400078e0057 */
[----:B------:R-:W-:Y:S02]  /*109f0*/  IMAD.MOV.U32 R34, RZ, RZ, R87 ;  /* 0x000000ffff227224 */ /* 0x000fe400078e0057 */
[----:B------:R-:W-:Y:S02]  /*10a00*/  FADD.FTZ R95, R31, R50 ;  /* 0x000000321f5f7221 */ /* 0x000fe40000010000 */
[----:B------:R-:W0:Y:S01]  /*10a10*/  MUFU.EX2 R108, R108 ;  /* 0x0000006c006c7308 */ /* 0x000e220000000800 */
[----:B---3--:R-:W-:-:S07]  /*10a20*/  FADD.FTZ R93, R67, R48 ;  /* 0x00000030435d7221 */ /* 0x008fce0000010000 */
[----:B------:R-:W3:Y:S01]  /*10a30*/  MUFU.EX2 R75, R75 ;  /* 0x0000004b004b7308 */ /* 0x000ee20000000800 */
[----:B--2---:R-:W-:-:S07]  /*10a40*/  FADD.FTZ R48, R30, R93 ;  /* 0x0000005d1e307221 */ /* 0x004fce0000010000 */
[----:B------:R-:W2:Y:S01]  /*10a50*/  MUFU.EX2 R24, R24 ;  /* 0x0000001800187308 */ /* 0x000ea20000000800 */
[----:B0-----:R-:W-:-:S01]  /*10a60*/  FADD.FTZ R50, R108, R95 ;  /* 0x0000005f6c327221 */ /* 0x001fc20000010000 */
[----:B------:R-:W-:-:S03]  /*10a70*/  F2FP.SATFINITE.E4M3.F32.PACK_AB_MERGE_C R176, R108, R31, RZ ;  /* 0x0000001f6cb0723e */ /* 0x000fc600048070ff */
[----:B------:R-:W-:Y:S01]  /*10a80*/  FADD.FTZ R95, R33, R50 ;  /* 0x00000032215f7221 */ /* 0x000fe20000010000 */
[----:B------:R-:W-:Y:S02]  /*10a90*/  F2FP.SATFINITE.E4M3.F32.PACK_AB_MERGE_C R176, R106, R29, R176 ;  /* 0x0000001d6ab0723e */ /* 0x000fe400048070b0 */
[----:B------:R-:W0:Y:S01]  /*10aa0*/  MUFU.EX2 R110, R110 ;  /* 0x0000006e006e7308 */ /* 0x000e220000000800 */
[----:B---3--:R-:W-:-:S01]  /*10ab0*/  FADD.FTZ R93, R75, R48 ;  /* 0x000000304b5d7221 */ /* 0x008fc20000010000 */
[----:B------:R-:W-:-:S04]  /*10ac0*/  F2FP.SATFINITE.E4M3.F32.PACK_AB_MERGE_C R75, R75, R30, RZ ;  /* 0x0000001e4b4b723e */ /* 0x000fc800048070ff */
[----:B------:R-:W-:Y:S02]  /*10ad0*/  F2FP.SATFINITE.E4M3.F32.PACK_AB_MERGE_C R177, R67, R20, R75 ;  /* 0x0000001443b1723e */ /* 0x000fe4000480704b */
[----:B------:R-:W3:Y:S01]  /*10ae0*/  MUFU.EX2 R69, R69 ;  /* 0x0000004500457308 */ /* 0x000ee20000000800 */
[----:B--2---:R-:W-:-:S01]  /*10af0*/  FADD.FTZ R48, R24, R93 ;  /* 0x0000005d18307221 */ /* 0x004fc20000010000 */
[-C--:B------:R-:W-:Y:S02]  /*10b00*/  MOV R75, R87.reuse ;  /* 0x00000057004b7202 */ /* 0x080fe40000000f00 */
[----:B------:R-:W-:-:S04]  /*10b10*/  MOV R67, R87 ;  /* 0x0000005700437202 */ /* 0x000fc80000000f00 */
[----:B------:R-:W2:Y:S01]  /*10b20*/  MUFU.EX2 R36, R36 ;  /* 0x0000002400247308 */ /* 0x000ea20000000800 */
[----:B0-----:R-:W-:-:S04]  /*10b30*/  FADD.FTZ R50, R110, R95 ;  /* 0x0000005f6e327221 */ /* 0x001fc80000010000 */
[----:B------:R-:W-:-:S03]  /*10b40*/  FADD.FTZ R95, R35, R50 ;  /* 0x00000032235f7221 */ /* 0x000fc60000010000 */
        /* <DEDUP_REMOVED lines=8> */
[----:B------:R-:W-:Y:S01]  /*10bd0*/  F2FP.SATFINITE.E4M3.F32.PACK_AB_MERGE_C R178, R110, R33, R178 ;  /* 0x000000216eb2723e */ /* 0x000fe200048070b2 */
[----:B------:R-:W-:Y:S01]  /*10be0*/  IMAD.MOV.U32 R50, RZ, RZ, R87 ;  /* 0x000000ffff327224 */ /* 0x000fe200078e0057 */
[----:B------:R-:W0:Y:S01]  /*10bf0*/  MUFU.EX2 R100, R100 ;  /* 0x0000006400647308 */ /* 0x000e220000000800 */
[----:B---3--:R-:W-:-:S01]  /*10c00*/  FADD.FTZ R15, R79, R48 ;  /* 0x000000304f0f7221 */ /* 0x008fc20000010000 */
[----:B------:R-:W-:Y:S01]  /*10c10*/  F2FP.SATFINITE.E4M3.F32.PACK_AB_MERGE_C R36, R79, R36, RZ ;  /* 0x000000244f24723e */ /* 0x000fe200048070ff */
[--C-:B------:R-:W-:Y:S01]  /*10c20*/  IMAD.MOV.U32 R33, RZ, RZ, R87.reuse ;  /* 0x000000ffff217224 */ /* 0x100fe200078e0057 */
[----:B------:R-:W-:Y:S02]  /*10c30*/  MOV R79, R87 ;  /* 0x00000057004f7202 */ /* 0x000fe40000000f00 */
[----:B------:R-:W-:Y:S01]  /*10c40*/  F2FP.SATFINITE.E4M3.F32.PACK_AB_MERGE_C R179, R69, R24, R36 ;  /* 0x0000001845b3723e */ /* 0x000fe20004807024 */
[----:B------:R-:W-:Y:S01]  /*10c50*/  IMAD.MOV.U32 R69, RZ, RZ, R87 ;  /* 0x000000ffff457224 */ /* 0x000fe200078e0057 */
[----:B------:R-:W3:Y:S01]  /*10c60*/  MUFU.EX2 R73, R73 ;  /* 0x0000004900497308 */ /* 0x000ee20000000800 */
[----:B--2---:R-:W-:-:S01]  /*10c70*/  FADD.FTZ R38, R28, R15 ;  /* 0x0000000f1c267221 */ /* 0x004fc20000010000 */
[----:B------:R-:W-:-:S02]  /*10c80*/  IMAD.MOV.U32 R36, RZ, RZ, R87 ;  /* 0x000000ffff247224 */ /* 0x000fc400078e0057 */
[----:B------:R-:W-:-:S04]  /*10c90*/  IMAD.MOV.U32 R24, RZ, RZ, R87 ;  /* 0x000000ffff187224 */ /* 0x000fc800078e0057 */
[----:B------:R-:W2:Y:S01]  /*10ca0*/  MUFU.EX2 R42, R42 ;  /* 0x0000002a002a7308 */ /* 0x000ea20000000800 */
[----:B0-----:R-:W-:-:S04]  /*10cb0*/  FADD.FTZ R48, R100, R93 ;  /* 0x0000005d64307221 */ /* 0x001fc80000010000 */
[----:B------:R-:W-:Y:S01]  /*10cc0*/  FADD.FTZ R31, R51, R48 ;  /* 0x00000030331f7221 */ /* 0x000fe20000010000 */
[----:B------:R-:W-:Y:S02]  /*10cd0*/  IMAD.MOV.U32 R48, RZ, RZ, R87 ;  /* 0x000000ffff307224 */ /* 0x000fe400078e0057 */
[----:B------:R-:W0:Y:S01]  /*10ce0*/  MUFU.EX2 R102, R102 ;  /* 0x0000006600667308 */ /* 0x000e220000000800 */
[----:B---3--:R-:W-:-:S07]  /*10cf0*/  FADD.FTZ R27, R73, R38 ;  /* 0x00000026491b7221 */ /* 0x008fce0000010000 */
[----:B------:R-:W3:Y:S01]  /*10d00*/  MUFU.EX2 R81, R81 ;  /* 0x0000005100517308 */ /* 0x000ee20000000800 */
[----:B--2---:R-:W-:-:S07]  /*10d10*/  FADD.FTZ R38, R42, R27 ;  /* 0x0000001b2a267221 */ /* 0x004fce0000010000 */
[----:B------:R-:W2:Y:S01]  /*10d20*/  MUFU.EX2 R32, R32 ;  /* 0x0000002000207308 */ /* 0x000ea20000000800 */
[C---:B0-----:R-:W-:Y:S01]  /*10d30*/  F2FP.SATFINITE.E4M3.F32.PACK_AB_MERGE_C R180, R102.reuse, R51, RZ ;  /* 0x0000003366b4723e */ /* 0x041fe200048070ff */
[----:B------:R-:W-:Y:S01]  /*10d40*/  FADD.FTZ R102, R102, R31 ;  /* 0x0000001f66667221 */ /* 0x000fe20000010000 */
[----:B------:R-:W-:Y:S02]  /*10d50*/  MOV R51, R87 ;  /* 0x0000005700337202 */ /* 0x000fe40000000f00 */
[----:B------:R-:W-:Y:S01]  /*10d60*/  F2FP.SATFINITE.E4M3.F32.PACK_AB_MERGE_C R180, R100, R39, R180 ;  /* 0x0000002764b4723e */ /* 0x000fe200048070b4 */
[----:B------:R-:W-:-:S01]  /*10d70*/  FADD.FTZ R31, R53, R102 ;  /* 0x00000066351f7221 */ /* 0x000fc20000010000 */
[----:B------:R-:W-:Y:S01]  /*10d80*/  MOV R39, R87 ;  /* 0x0000005700277202 */ /* 0x000fe20000000f00 */
[----:B------:R-:W0:Y:S01]  /*10d90*/  MUFU.EX2 R112, R112 ;  /* 0x0000007000707308 */ /* 0x000e220000000800 */
[----:B---3--:R-:W-:-:S01]  /*10da0*/  FADD.FTZ R27, R81, R38 ;  /* 0x00000026511b7221 */ /* 0x008fc20000010000 */
[----:B------:R-:W-:Y:S01]  /*10db0*/  F2FP.SATFINITE.E4M3.F32.PACK_AB_MERGE_C R42, R81, R42, RZ ;  /* 0x0000002a512a723e */ /* 0x000fe200048070ff */
[----:B------:R-:W-:-:S02]  /*10dc0*/  IMAD.MOV.U32 R81, RZ, RZ, R87 ;  /* 0x000000ffff517224 */ /* 0x000fc400078e0057 */
[--C-:B------:R-:W-:Y:S01]  /*10dd0*/  IMAD.MOV.U32 R38, RZ, RZ, R87.reuse ;  /* 0x000000ffff267224 */ /* 0x100fe200078e0057 */
[----:B------:R-:W-:Y:S01]  /*10de0*/  F2FP.SATFINITE.E4M3.F32.PACK_AB_MERGE_C R181, R73, R28, R42 ;  /* 0x0000001c49b5723e */ /* 0x000fe2000480702a */
[----:B------:R-:W-:Y:S01]  /*10df0*/  IMAD.MOV.U32 R73, RZ, RZ, R87 ;  /* 0x000000ffff497224 */ /* 0x000fe200078e0057 */
[----:B------:R-:W3:Y:S01]  /*10e00*/  MUFU.EX2 R77, R77 ;  /* 0x0000004d004d7308 */ /* 0x000ee20000000800 */
[----:B--2---:R-:W-:-:S01]  /*10e10*/  FADD.FTZ R26, R32, R27 ;  /* 0x0000001b201a7221 */ /* 0x004fc20000010000 */
[--C-:B------:R-:W-:Y:S02]  /*10e20*/  IMAD.MOV.U32 R42, RZ, RZ, R87.reuse ;  /* 0x000000ffff2a7224 */ /* 0x100fe400078e0057 */
[----:B------:R-:W-:-:S04]  /*10e30*/  IMAD.MOV.U32 R28, RZ, RZ, R87 ;  /* 0x000000ffff1c7224 */ /* 0x000fc800078e0057 */
[----:B------:R-:W2:Y:S01]  /*10e40*/  MUFU.EX2 R55, R152 ;  /* 0x0000009800377308 */ /* 0x000ea20000000800 */
[----:B0-----:R-:W-:-:S07]  /*10e50*/  FADD.FTZ R30, R112, R31 ;  /* 0x0000001f701e7221 */ /* 0x001fce0000010000 */
[----:B------:R-:W0:Y:S01]  /*10e60*/  MUFU.EX2 R46, R46 ;  /* 0x0000002e002e7308 */ /* 0x000e220000000800 */
[----:B---3--:R-:W-:-:S07]  /*10e70*/  FADD.FTZ R31, R77, R26 ;  /* 0x0000001a4d1f7221 */ /* 0x008fce0000010000 */
[----:B------:R-:W3:Y:S01]  /*10e80*/  MUFU.EX2 R114, R114 ;  /* 0x0000007200727308 */ /* 0x000ee20000000800 */
[----:B--2---:R-:W-:-:S07]  /*10e90*/  FADD.FTZ R35, R55, R30 ;  /* 0x0000001e37237221 */ /* 0x004fce0000010000 */
[----:B------:R-:W2:Y:S01]  /*10ea0*/  MUFU.EX2 R83, R83 ;  /* 0x0000005300537308 */ /* 0x000ea20000000800 */
[----:B0-----:R-:W-:-:S07]  /*10eb0*/  FADD.FTZ R26, R46, R31 ;  /* 0x0000001f2e1a7221 */ /* 0x001fce0000010000 */
[----:B------:R-:W0:Y:S01]  /*10ec0*/  MUFU.EX2 R45, R45 ;  /* 0x0000002d002d7308 */ /* 0x000e220000000800 */
[C---:B---3--:R-:W-:Y:S01]  /*10ed0*/  F2FP.SATFINITE.E4M3.F32.PACK_AB_MERGE_C R182, R114.reuse, R55, RZ ;  /* 0x0000003772b6723e */ /* 0x048fe200048070ff */
[----:B------:R-:W-:Y:S01]  /*10ee0*/  FADD.FTZ R114, R114, R35 ;  /* 0x0000002372727221 */ /* 0x000fe20000010000 */
[----:B------:R-:W-:Y:S02]  /*10ef0*/  MOV R55, R87 ;  /* 0x0000005700377202 */ /* 0x000fe40000000f00 */
[----:B------:R-:W-:Y:S01]  /*10f00*/  F2FP.SATFINITE.E4M3.F32.PACK_AB_MERGE_C R182, R112, R53, R182 ;  /* 0x0000003570b6723e */ /* 0x000fe200048070b6 */
[----:B------:R-:W-:Y:S01]  /*10f10*/  IMAD.MOV.U32 R53, RZ, RZ, R87 ;  /* 0x000000ffff357224 */ /* 0x000fe200078e0057 */
[----:B------:R-:W-:Y:S01]  /*10f20*/  MOV R35, R87 ;  /* 0x0000005700237202 */ /* 0x000fe20000000f00 */
[----:B------:R3:W4:Y:S01]  /*10f30*/  MUFU.EX2 R3, R68 ;  /* 0x0000004400037308 */ /* 0x0007220000000800 */
[----:B--2---:R-:W-:-:S01]  /*10f40*/  FADD.FTZ R26, R83, R26 ;  /* 0x0000001a531a7221 */ /* 0x004fc20000010000 */
[----:B------:R-:W-:-:S02]  /*10f50*/  F2FP.SATFINITE.E4M3.F32.PACK_AB_MERGE_C R46, R83, R46, RZ ;  /* 0x0000002e532e723e */ /* 0x000fc400048070ff */
[----:B------:R-:W-:Y:S02]  /*10f60*/  MOV R83, R87 ;  /* 0x0000005700537202 */ /* 0x000fe40000000f00 */
[----:B------:R-:W-:Y:S01]  /*10f70*/  F2FP.SATFINITE.E4M3.F32.PACK_AB_MERGE_C R183, R77, R32, R46 ;  /* 0x000000204db7723e */ /* 0x000fe2000480702e */
[----:B------:R-:W-:Y:S01]  /*10f80*/  IMAD.MOV.U32 R77, RZ, RZ, R87 ;  /* 0x000000ffff4d7224 */ /* 0x000fe200078e0057 */
[----:B------:R-:W2:Y:S01]  /*10f90*/  MUFU.EX2 R124, R124 ;  /* 0x0000007c007c7308 */ /* 0x000ea20000000800 */
[----:B0-----:R-:W-:-:S01]  /*10fa0*/  FADD.FTZ R21, R45, R114 ;  /* 0x000000722d157221 */ /* 0x001fc20000010000 */
[--C-:B---3--:R-:W-:Y:S02]  /*10fb0*/  IMAD.MOV.U32 R68, RZ, RZ, R87.reuse ;  /* 0x000000ffff447224 */ /* 0x108fe400078e0057 */
[--C-:B------:R-:W-:Y:S02]  /*10fc0*/  IMAD.MOV.U32 R46, RZ, RZ, R87.reuse ;  /* 0x000000ffff2e7224 */ /* 0x100fe400078e0057 */
[----:B------:R-:W-:-:S02]  /*10fd0*/  IMAD.MOV.U32 R32, RZ, RZ, R87 ;  /* 0x000000ffff207224 */ /* 0x000fc400078e0057 */
[----:B-1----:R0:W1:Y:S01]  /*10fe0*/  MUFU.EX2 R40, R70 ;  /* 0x0000004600287308 */ /* 0x0020620000000800 */
[----:B----4-:R-:W-:-:S07]  /*10ff0*/  FADD.FTZ R25, R3, R26 ;  /* 0x0000001a03197221 */ /* 0x010fce0000010000 */
[----:B------:R-:W3:Y:S01]  /*11000*/  MUFU.EX2 R41, R41 ;  /* 0x0000002900297308 */ /* 0x000ee20000000800 */
[----:B--2---:R-:W-:-:S01]  /*11010*/  FADD.FTZ R26, R124, R21 ;  /* 0x000000157c1a7221 */ /* 0x004fc20000010000 */
[----:B0-----:R-:W-:-:S06]  /*11020*/  IMAD.MOV.U32 R70, RZ, RZ, R87 ;  /* 0x000000ffff467224 */ /* 0x001fcc00078e0057 */
[----:B------:R-:W0:Y:S01]  /*11030*/  MUFU.EX2 R74, R74 ;  /* 0x0000004a004a7308 */ /* 0x000e220000000800 */
[----:B-1----:R-:W-:-:S07]  /*11040*/  FADD.FTZ R25, R40, R25 ;  /* 0x0000001928197221 */ /* 0x002fce0000010000 */
[----:B------:R-:W1:Y:S01]  /*11050*/  MUFU.EX2 R130, R130 ;  /* 0x0000008200827308 */ /* 0x000e620000000800 */
[----:B---3--:R-:W-:-:S07]  /*11060*/  FADD.FTZ R29, R41, R26 ;  /* 0x0000001a291d7221 */ /* 0x008fce0000010000 */
[----:B------:R2:W3:Y:S01]  /*11070*/  MUFU.EX2 R89, R76 ;  /* 0x0000004c00597308 */ /* 0x0004e20000000800 */
[----:B0-----:R-:W-:-:S07]  /*11080*/  FADD.FTZ R26, R74, R25 ;  /* 0x000000194a1a7221 */ /* 0x001fce0000010000 */
[----:B------:R-:W0:Y:S01]  /*11090*/  MUFU.EX2 R43, R43 ;  /* 0x0000002b002b7308 */ /* 0x000e220000000800 */
[C---:B-1----:R-:W-:Y:S01]  /*110a0*/  F2FP.SATFINITE.E4M3.F32.PACK_AB_MERGE_C R184, R130.reuse, R41, RZ ;  /* 0x0000002982b8723e */ /* 0x042fe200048070ff */
[----:B------:R-:W-:Y:S01]  /*110b0*/  FADD.FTZ R130, R130, R29 ;  /* 0x0000001d82827221 */ /* 0x000fe20000010000 */
[--C-:B--2---:R-:W-:Y:S02]  /*110c0*/  IMAD.MOV.U32 R76, RZ, RZ, R87.reuse ;  /* 0x000000ffff4c7224 */ /* 0x104fe400078e0057 */
[----:B------:R-:W-:Y:S01]  /*110d0*/  F2FP.SATFINITE.E4M3.F32.PACK_AB_MERGE_C R184, R124, R45, R184 ;  /* 0x0000002d7cb8723e */ /* 0x000fe200048070b8 */
[--C-:B------:R-:W-:Y:S02]  /*110e0*/  IMAD.MOV.U32 R45, RZ, RZ, R87.reuse ;  /* 0x000000ffff2d7224 */ /* 0x100fe400078e0057 */
[----:B------:R-:W1:Y:S01]  /*110f0*/  MUFU.EX2 R44, R44 ;  /* 0x0000002c002c7308 */ /* 0x000e620000000800 */
[C---:B---3--:R-:W-:Y:S01]  /*11100*/  F2FP.SATFINITE.E4M3.F32.PACK_AB_MERGE_C R74, R89.reuse, R74, RZ ;  /* 0x0000004a594a723e */ /* 0x048fe200048070ff */
[----:B------:R-:W-:Y:S01]  /*11110*/  FADD.FTZ R89, R89, R26 ;  /* 0x0000001a59597221 */ /* 0x000fe20000010000 */
[----:B------:R-:W-:-:S02]  /*11120*/  IMAD.MOV.U32 R41, RZ, RZ, R87 ;  /* 0x000000ffff297224 */ /* 0x000fc400078e0057 */
[----:B------:R-:W-:Y:S01]  /*11130*/  F2FP.SATFINITE.E4M3.F32.PACK_AB_MERGE_C R185, R40, R3, R74 ;  /* 0x0000000328b9723e */ /* 0x000fe2000480704a */
[----:B------:R-:W-:Y:S02]  /*11140*/  IMAD.MOV.U32 R74, RZ, RZ, R87 ;  /* 0x000000ffff4a7224 */ /* 0x000fe400078e0057 */
[----:B------:R-:W2:Y:S01]  /*11150*/  MUFU.EX2 R132, R132 ;  /* 0x0000008400847308 */ /* 0x000ea20000000800 */
[----:B0-----:R-:W-:-:S01]  /*11160*/  FADD.FTZ R25, R43, R130 ;  /* 0x000000822b197221 */ /* 0x001fc20000010000 */
[----:B------:R-:W-:-:S06]  /*11170*/  IMAD.MOV.U32 R40, RZ, RZ, R87 ;  /* 0x000000ffff287224 */ /* 0x000fcc00078e0057 */
[----:B------:R-:W0:Y:S01]  /*11180*/  MUFU.EX2 R85, R85 ;  /* 0x0000005500557308 */ /* 0x000e220000000800 */
[----:B-1----:R-:W-:-:S07]  /*11190*/  FADD.FTZ R26, R44, R89 ;  /* 0x000000592c1a7221 */ /* 0x002fce0000010000 */
[----:B------:R-:W-:Y:S01]  /*111a0*/  MUFU.EX2 R47, R47 ;  /* 0x0000002f002f7308 */ /* 0x000fe20000000800 */
[----:B--2---:R-:W-:-:S07]  /*111b0*/  FADD.FTZ R30, R132, R25 ;  /* 0x00000019841e7221 */ /* 0x004fce0000010000 */
[----:B------:R-:W1:Y:S01]  /*111c0*/  MUFU.EX2 R134, R134 ;  /* 0x0000008600867308 */ /* 0x000e620000000800 */
[----:B0-----:R-:W-:-:S07]  /*111d0*/  FADD.FTZ R29, R85, R26 ;  /* 0x0000001a551d7221 */ /* 0x001fce0000010000 */
[----:B------:R-:W0:Y:S08]  /*111e0*/  MUFU.EX2 R82, R82 ;  /* 0x0000005200527308 */ /* 0x000e300000000800 */
[----:B------:R2:W3:Y:S01]  /*111f0*/  MUFU.EX2 R15, R84 ;  /* 0x00000054000f7308 */ /* 0x0004e20000000800 */
[----:B-1----:R-:W-:Y:S01]  /*11200*/  F2FP.SATFINITE.E4M3.F32.PACK_AB_MERGE_C R31, R134, R47, RZ ;  /* 0x0000002f861f723e */ /* 0x002fe200048070ff */
[----:B------:R-:W-:Y:S01]  /*11210*/  FADD.FTZ R47, R47, R30 ;  /* 0x0000001e2f2f7221 */ /* 0x000fe20000010000 */
[----:B------:R-:W-:-:S02]  /*11220*/  IMAD.MOV.U32 R30, RZ, RZ, R87 ;  /* 0x000000ffff1e7224 */ /* 0x000fc400078e0057 */
[----:B------:R-:W-:Y:S01]  /*11230*/  F2FP.SATFINITE.E4M3.F32.PACK_AB_MERGE_C R186, R132, R43, R31 ;  /* 0x0000002b84ba723e */ /* 0x000fe2000480701f */
[----:B------:R-:W-:-:S01]  /*11240*/  FADD.FTZ R134, R134, R47 ;  /* 0x0000002f86867221 */ /* 0x000fc20000010000 */
[----:B------:R-:W-:Y:S01]  /*11250*/  MOV R47, R87 ;  /* 0x00000057002f7202 */ /* 0x000fe20000000f00 */
[----:B------:R-:W-:Y:S01]  /*11260*/  MUFU.EX2 R57, R57 ;  /* 0x0000003900397308 */ /* 0x000fe20000000800 */
[----:B0-----:R-:W-:-:S01]  /*11270*/  FADD.FTZ R26, R82, R29 ;  /* 0x0000001d521a7221 */ /* 0x001fc20000010000 */
[--C-:B--2---:R-:W-:Y:S01]  /*11280*/  IMAD.MOV.U32 R84, RZ, RZ, R87.reuse ;  /* 0x000000ffff547224 */ /* 0x104fe200078e0057 */
[-C--:B------:R-:W-:Y:S01]  /*11290*/  MOV R43, R87.reuse ;  /* 0x00000057002b7202 */ /* 0x080fe20000000f00 */
[----:B------:R-:W-:Y:S01]  /*112a0*/  IMAD.MOV.U32 R29, RZ, RZ, R87 ;  /* 0x000000ffff1d7224 */ /* 0x000fe200078e0057 */
[----:B------:R-:W-:-:S03]  /*112b0*/  MOV R31, R87 ;  /* 0x00000057001f7202 */ /* 0x000fc60000000f00 */
[----:B------:R-:W0:Y:S01]  /*112c0*/  MUFU.EX2 R138, R138 ;  /* 0x0000008a008a7308 */ /* 0x000e220000000800 */
[C---:B---3--:R-:W-:Y:S01]  /*112d0*/  F2FP.SATFINITE.E4M3.F32.PACK_AB_MERGE_C R82, R15.reuse, R82, RZ ;  /* 0x000000520f52723e */ /* 0x048fe200048070ff */
[----:B------:R-:W-:-:S03]  /*112e0*/  FADD.FTZ R15, R15, R26 ;  /* 0x0000001a0f0f7221 */ /* 0x000fc60000010000 */
[----:B------:R-:W-:Y:S01]  /*112f0*/  F2FP.SATFINITE.E4M3.F32.PACK_AB_MERGE_C R187, R85, R44, R82 ;  /* 0x0000002c55bb723e */ /* 0x000fe20004807052 */
[--C-:B------:R-:W-:Y:S02]  /*11300*/  IMAD.MOV.U32 R85, RZ, RZ, R87.reuse ;  /* 0x000000ffff557224 */ /* 0x100fe400078e0057 */
[----:B------:R-:W1:Y:S01]  /*11310*/  MUFU.EX2 R49, R49 ;  /* 0x0000003100317308 */ /* 0x000e620000000800 */
[--C-:B------:R-:W-:Y:S02]  /*11320*/  IMAD.MOV.U32 R82, RZ, RZ, R87.reuse ;  /* 0x000000ffff527224 */ /* 0x100fe400078e0057 */
[----:B------:R-:W-:-:S05]  /*11330*/  IMAD.MOV.U32 R44, RZ, RZ, R87 ;  /* 0x000000ffff2c7224 */ /* 0x000fca00078e0057 */
[----:B------:R-:W2:Y:S01]  /*11340*/  MUFU.EX2 R86, R86 ;  /* 0x0000005600567308 */ /* 0x000ea20000000800 */
[----:B0-----:R-:W-:-:S07]  /*11350*/  F2FP.SATFINITE.E4M3.F32.PACK_AB_MERGE_C R26, R138, R57, RZ ;  /* 0x000000398a1a723e */ /* 0x001fce00048070ff */
[----:B------:R-:W0:Y:S01]  /*11360*/  MUFU.EX2 R136, R136 ;  /* 0x0000008800887308 */ /* 0x000e220000000800 */
[----:B-1----:R-:W-:-:S07]  /*11370*/  FADD.FTZ R13, R49, R134 ;  /* 0x00000086310d7221 */ /* 0x002fce0000010000 */
[----:B------:R-:W1:Y:S01]  /*11380*/  MUFU.EX2 R27, R88 ;  /* 0x00000058001b7308 */ /* 0x000e620000000800 */
[----:B--2---:R-:W-:-:S07]  /*11390*/  FADD.FTZ R12, R86, R15 ;  /* 0x0000000f560c7221 */ /* 0x004fce0000010000 */
[----:B------:R-:W2:Y:S01]  /*113a0*/  MUFU.EX2 R94, R94 ;  /* 0x0000005e005e7308 */ /* 0x000ea20000000800 */
[C---:B0-----:R-:W-:Y:S01]  /*113b0*/  F2FP.SATFINITE.E4M3.F32.PACK_AB_MERGE_C R188, R136.reuse, R49, R26 ;  /* 0x0000003188bc723e */ /* 0x041fe2000480701a */
[----:B------:R-:W-:Y:S01]  /*113c0*/  FADD.FTZ R136, R136, R13 ;  /* 0x0000000d88887221 */ /* 0x000fe20000010000 */
[--C-:B------:R-:W-:Y:S02]  /*113d0*/  IMAD.MOV.U32 R49, RZ, RZ, R87.reuse ;  /* 0x000000ffff317224 */ /* 0x100fe400078e0057 */
[----:B------:R-:W-:Y:S02]  /*113e0*/  IMAD.MOV.U32 R26, RZ, RZ, R87 ;  /* 0x000000ffff1a7224 */ /* 0x000fe400078e0057 */
[----:B------:R-:W-:-:S01]  /*113f0*/  FADD.FTZ R57, R57, R136 ;  /* 0x0000008839397221 */ /* 0x000fc20000010000 */
[----:B------:R-:W0:Y:S01]  /*11400*/  MUFU.EX2 R21, R116 ;  /* 0x0000007400157308 */ /* 0x000e220000000800 */
[----:B-1----:R-:W-:-:S02]  /*11410*/  FADD.FTZ R13, R27, R12 ;  /* 0x0000000c1b0d7221 */ /* 0x002fc40000010000 */
[----:B------:R-:W-:Y:S01]  /*11420*/  FADD.FTZ R138, R138, R57 ;  /* 0x000000398a8a7221 */ /* 0x000fe20000010000 */
[----:B------:R-:W-:-:S04]  /*11430*/  IMAD.MOV.U32 R57, RZ, RZ, R87 ;  /* 0x000000ffff397224 */ /* 0x000fc800078e0057 */
[----:B------:R-:W-:Y:S01]  /*11440*/  MUFU.EX2 R61, R61 ;  /* 0x0000003d003d7308 */ /* 0x000fe20000000800 */
[----:B--2---:R-:W-:-:S07]  /*11450*/  FADD.FTZ R12, R94, R13 ;  /* 0x0000000d5e0c7221 */ /* 0x004fce0000010000 */
[----:B------:R-:W1:Y:S01]  /*11460*/  MUFU.EX2 R142, R142 ;  /* 0x0000008e008e7308 */ /* 0x000e620000000800 */
[C---:B0-----:R-:W-:Y:S01]  /*11470*/  F2FP.SATFINITE.E4M3.F32.PACK_AB_MERGE_C R94, R21.reuse, R94, RZ ;  /* 0x0000005e155e723e */ /* 0x041fe200048070ff */
[----:B------:R-:W-:-:S03]  /*11480*/  FADD.FTZ R21, R21, R12 ;  /* 0x0000000c15157221 */ /* 0x000fc60000010000 */
[----:B------:R-:W-:Y:S01]  /*11490*/  F2FP.SATFINITE.E4M3.F32.PACK_AB_MERGE_C R189, R27, R86, R94 ;  /* 0x000000561bbd723e */ /* 0x000fe2000480705e */
[----:B------:R-:W-:Y:S01]  /*114a0*/  IMAD.MOV.U32 R86, RZ, RZ, R87 ;  /* 0x000000ffff567224 */ /* 0x000fe200078e0057 */
[----:B------:R-:W-:Y:S01]  /*114b0*/  MOV R27, R87 ;  /* 0x00000057001b7202 */ /* 0x000fe20000000f00 */
[----:B------:R-:W0:Y:S08]  /*114c0*/  MUFU.EX2 R59, R59 ;  /* 0x0000003b003b7308 */ /* 0x000e300000000800 */
[----:B------:R-:W2:Y:S01]  /*114d0*/  MUFU.EX2 R118, R118 ;  /* 0x0000007600767308 */ /* 0x000ea20000000800 */
[----:B-1----:R-:W-:-:S07]  /*114e0*/  F2FP.SATFINITE.E4M3.F32.PACK_AB_MERGE_C R14, R142, R61, RZ ;  /* 0x0000003d8e0e723e */ /* 0x002fce00048070ff */
[----:B------:R-:W1:Y:S01]  /*114f0*/  MUFU.EX2 R140, R140 ;  /* 0x0000008c008c7308 */ /* 0x000e620000000800 */
[----:B0-----:R-:W-:-:S07]  /*11500*/  FADD.FTZ R13, R59, R138 ;  /* 0x0000008a3b0d7221 */ /* 0x001fce0000010000 */
[----:B------:R-:W0:Y:S01]  /*11510*/  MUFU.EX2 R25, R122 ;  /* 0x0000007a00197308 */ /* 0x000e220000000800 */
[----:B--2---:R-:W-:-:S07]  /*11520*/  FADD.FTZ R12, R118, R21 ;  /* 0x00000015760c7221 */ /* 0x004fce0000010000 */
[----:B------:R-:W2:Y:S01]  /*11530*/  MUFU.EX2 R126, R126 ;  /* 0x0000007e007e7308 */ /* 0x000ea20000000800 */
[C---:B-1----:R-:W-:Y:S01]  /*11540*/  F2FP.SATFINITE.E4M3.F32.PACK_AB_MERGE_C R190, R140.reuse, R59, R14 ;  /* 0x0000003b8cbe723e */ /* 0x042fe2000480700e */
[----:B------:R-:W-:Y:S01]  /*11550*/  FADD.FTZ R140, R140, R13 ;  /* 0x0000000d8c8c7221 */ /* 0x000fe20000010000 */
[----:B------:R-:W-:-:S03]  /*11560*/  MOV R59, R87 ;  /* 0x00000057003b7202 */ /* 0x000fc60000000f00 */
[----:B------:R-:W-:Y:S02]  /*11570*/  FADD.FTZ R61, R61, R140 ;  /* 0x0000008c3d3d7221 */ /* 0x000fe40000010000 */
[----:B------:R-:W1:Y:S01]  /*11580*/  MUFU.EX2 R63, R63 ;  /* 0x0000003f003f7308 */ /* 0x000e620000000800 */
[----:B0-----:R-:W-:-:S04]  /*11590*/  FADD.FTZ R3, R25, R12 ;  /* 0x0000000c19037221 */ /* 0x001fc80000010000 */
[----:B--2---:R-:W-:Y:S01]  /*115a0*/  FADD.FTZ R20, R126, R3 ;  /* 0x000000037e147221 */ /* 0x004fe20000010000 */
[----:B------:R-:W-:-:S01]  /*115b0*/  FADD.FTZ R3, R142, R61 ;  /* 0x0000003d8e037221 */ /* 0x000fc20000010000 */
[--C-:B------:R-:W-:Y:S01]  /*115c0*/  IMAD.MOV.U32 R61, RZ, RZ, R87.reuse ;  /* 0x000000ffff3d7224 */ /* 0x100fe200078e0057 */
[C---:B-1----:R-:W-:Y:S01]  /*115d0*/  F2FP.SATFINITE.E4M3.F32.PACK_AB_MERGE_C R12, R63.reuse, R126, RZ ;  /* 0x0000007e3f0c723e */ /* 0x042fe200048070ff */
[----:B------:R-:W-:Y:S01]  /*115e0*/  FADD.FTZ R20, R63, R20 ;  /* 0x000000143f147221 */ /* 0x000fe20000010000 */
[----:B------:R-:W-:Y:S02]  /*115f0*/  MOV R63, R87 ;  /* 0x00000057003f7202 */ /* 0x000fe40000000f00 */
[----:B------:R-:W-:Y:S01]  /*11600*/  F2FP.SATFINITE.E4M3.F32.PACK_AB_MERGE_C R191, R25, R118, R12 ;  /* 0x0000007619bf723e */ /* 0x000fe2000480700c */
[----:B------:R-:W-:Y:S01]  /*11610*/  IMAD.MOV.U32 R25, RZ, RZ, R87 ;  /* 0x000000ffff197224 */ /* 0x000fe200078e0057 */
[----:B------:R-:W-:Y:S06]  /*11620*/  @!P1 BRA `(.L_x_643) ;  /* 0x0000003800889947 */ /* 0x000fec0003800000 */
[----:B------:R-:W-:Y:S01]  /*11630*/  IADD3 R21, R120, -0x2, RZ ;  /* 0xfffffffe78157810 */ /* 0x000fe20007ffe0ff */
[----:B------:R-:W-:Y:S01]  /*11640*/  IMAD.MOV.U32 R169, RZ, RZ, R92 ;  /* 0x000000ffffa97224 */ /* 0x000fe200078e005c */
[----:B------:R-:W-:Y:S01]  /*11650*/  MOV R220, R197 ;  /* 0x000000c500dc7202 */ /* 0x000fe20000000f00 */
[----:B------:R-:W-:Y:S01]  /*11660*/  IMAD.MOV.U32 R171, RZ, RZ, R90 ;  /* 0x000000ffffab7224 */ /* 0x000fe200078e005a */
[----:B------:R-:W-:Y:S01]  /*11670*/  CS2R R86, SRZ ;  /* 0x0000000000567805 */ /* 0x000fe2000001ff00 */
[----:B------:R-:W-:Y:S01]  /*11680*/  IMAD.MOV.U32 R222, RZ, RZ, R199 ;  /* 0x000000ffffde7224 */ /* 0x000fe200078e00c7 */
        /* <DEDUP_REMOVED lines=30> */
[----:B------:R-:W-:-:S07]  /*11870*/  CS2R R24, SRZ ;  /* 0x0000000000187805 */ /* 0x000fce000001ff00 */
.L_x_655:
[----:B------:R-:W-:Y:S01]  /*11880*/  ISETP.NE.AND P1, PT, R220, 0x1, PT ;  /* 0x00000001dc00780c */ /* 0x000fe20003f25270 */
[----:B------:R-:W-:Y:S05]  /*11890*/  YIELD ;  /* 0x0000000000007946 */ /* 0x000fea0003800000 */
[----:B------:R-:W-:Y:S02]  /*118a0*/  SEL R199, RZ, 0x1, P1 ;  /* 0x00000001ffc77807 */ /* 0x000fe40000800000 */
[----:B------:R-:W-:Y:S02]  /*118b0*/  ISETP.NE.AND P1, PT, R168, RZ, PT ;  /* 0x000000ffa800720c */ /* 0x000fe40003f25270 */
[----:B------:R-:W-:-:S11]  /*118c0*/  LOP3.LUT R199, R222, R199, RZ, 0x3c, !PT ;  /* 0x000000c7dec77212 */ /* 0x000fd600078e3cff */
[----:B------:R-:W-:Y:S05]  /*118d0*/  @P1 BRA `(.L_x_644) ;  /* 0x00000000003c1947 */ /* 0x000fea0003800000 */
[----:B------:R-:W-:Y:S05]  /*118e0*/  @!P0 BRA `(.L_x_645) ;  /* 0x0000000000048947 */ /* 0x000fea0003800000 */
[----:B------:R-:W-:Y:S01]  /*118f0*/  BPT.TRAP 0x1 ;  /* 0x000000040000795c */ /* 0x000fe20000300000 */
.L_x_645:
[----:B------:R-:W-:-:S05]  /*11900*/  VIADD R12, R220, 0x1 ;  /* 0x00000001dc0c7836 */ /* 0x000fca0000000000 */
[----:B------:R-:W-:-:S04]  /*11910*/  ISETP.NE.AND P2, PT, R12, 0x2, PT ;  /* 0x000000020c00780c */ /* 0x000fc80003f45270 */
[----:B------:R-:W-:Y:S02]  /*11920*/  SEL R13, R12, RZ, P2 ;  /* 0x000000ff0c0d7207 */ /* 0x000fe40001000000 */
[----:B------:R-:W-:-:S03]  /*11930*/  SHF.L.U32 R12, R199, 0x1f, RZ ;  /* 0x0000001fc70c7819 */ /* 0x000fc600000006ff */
[----:B------:R-:W-:-:S04]  /*11940*/  IMAD R13, R13, 0x8, R18 ;  /* 0x000000080d0d7824 */ /* 0x000fc800078e0212 */
[----:B------:R0:W1:Y:S01]  /*11950*/  SYNCS.PHASECHK.TRANS64.TRYWAIT P2, [R13+URZ+0x22830], R12 ;  /* 0x0228300c0d0075a7 */ /* 0x000062000804017f */
[----:B------:R-:W-:Y:S05]  /*11960*/  @!P0 BRA `(.L_x_646) ;  /* 0x0000000000048947 */ /* 0x000fea0003800000 */
[----:B------:R-:W-:Y:S01]  /*11970*/  BPT.TRAP 0x1 ;  /* 0x000000040000795c */ /* 0x000fe20000300000 */
.L_x_646:
[----:B------:R-:W-:Y:S04]  /*11980*/  BSSY B0, `(.L_x_644) ;  /* 0x0000004000007945 */ /* 0x000fe80003800000 */
[----:B-1----:R-:W-:Y:S05]  /*11990*/  @P2 BRA `(.L_x_647) ;  /* 0x0000000000082947 */ /* 0x002fea0003800000 */
[----:B------:R-:W1:Y:S02]  /*119a0*/  SYNCS.PHASECHK.TRANS64.TRYWAIT P2, [R13+URZ+0x22830], R12 ;  /* 0x0228300c0d0075a7 */ /* 0x000e64000804017f */
[----:B-1----:R-:W-:Y:S05]  /*119b0*/  @!P2 BRA `(.L_x_648) ;  /* 0x000000f000b8a947 */ /* 0x002fea0003800000 */
.L_x_647:
[----:B------:R-:W-:Y:S05]  /*119c0*/  BSYNC B0 ;  /* 0x0000000000007941 */ /* 0x000fea0003800000 */
.L_x_644:
[----:B01----:R-:W0:Y:S01]  /*119d0*/  S2R R12, SR_TID.X ;  /* 0x00000000000c7919 */ /* 0x003e220000002100 */
[----:B------:R-:W-:Y:S01]  /*119e0*/  VIADD R197, R220, 0x1 ;  /* 0x00000001dcc57836 */ /* 0x000fe20000000000 */
[----:B------:R-:W-:Y:S05]  /*119f0*/  WARPSYNC.ALL ;  /* 0x0000000000007948 */ /* 0x000fea0003800000 */
[C---:B------:R-:W-:Y:S01]  /*11a00*/  ISETP.NE.AND P2, PT, R197.reuse, 0x2, PT ;  /* 0x00000002c500780c */ /* 0x040fe20003f45270 */
[----:B------:R-:W-:Y:S01]  /*11a10*/  IMAD.MOV.U32 R15, RZ, RZ, 0x40000040 ;  /* 0x40000040ff0f7424 */ /* 0x000fe200078e00ff */
[----:B------:R-:W-:Y:S01]  /*11a20*/  R2UR UR44, R4 ;  /* 0x00000000042c72ca */ /* 0x000fe200000e0000 */
[----:B------:R-:W-:Y:S01]  /*11a30*/  IMAD.MOV.U32 R13, RZ, RZ, 0x40000040 ;  /* 0x40000040ff0d7424 */ /* 0x000fe200078e00ff */
[----:B------:R-:W-:Y:S01]  /*11a40*/  SEL R197, R197, RZ, P2 ;  /* 0x000000ffc5c57207 */ /* 0x000fe20001000000 */
[----:B------:R-:W-:Y:S01]  /*11a50*/  IMAD.MOV.U32 R89, RZ, RZ, 0x40000040 ;  /* 0x40000040ff597424 */ /* 0x000fe200078e00ff */
[----:B------:R-:W-:Y:S01]  /*11a60*/  R2UR UR47, R15 ;  /* 0x000000000f2f72ca */ /* 0x000fe200000e0000 */
[----:B------:R-:W-:Y:S01]  /*11a70*/  IMAD.MOV.U32 R95, RZ, RZ, 0x40000040 ;  /* 0x40000040ff5f7424 */ /* 0x000fe200078e00ff */
[----:B------:R-:W-:Y:S01]  /*11a80*/  R2UR UR45, R5 ;  /* 0x00000000052d72ca */ /* 0x000fe200000e0000 */
[----:B------:R-:W-:Y:S01]  /*11a90*/  IMAD R14, R197, 0x500, R0 ;  /* 0x00000500c50e7824 */ /* 0x000fe200078e0200 */
[----:B------:R-:W-:-:S02]  /*11aa0*/  R2UR UR51, R13 ;  /* 0x000000000d3372ca */ /* 0x000fc400000e0000 */
[----:B------:R-:W-:Y:S01]  /*11ab0*/  R2UR UR48, R4 ;  /* 0x00000000043072ca */ /* 0x000fe200000e0000 */
[C---:B------:R-:W-:Y:S01]  /*11ac0*/  VIADD R88, R14.reuse, 0x200 ;  /* 0x000002000e587836 */ /* 0x040fe20000000000 */
[C---:B------:R-:W-:Y:S01]  /*11ad0*/  R2UR UR46, R14.reuse ;  /* 0x000000000e2e72ca */ /* 0x040fe200000e0000 */
[----:B------:R-:W-:Y:S01]  /*11ae0*/  VIADD R94, R14, 0x4 ;  /* 0x000000040e5e7836 */ /* 0x000fe20000000000 */
[----:B------:R-:W-:Y:S02]  /*11af0*/  R2UR UR49, R5 ;  /* 0x00000000053172ca */ /* 0x000fe400000e0000 */
[----:B------:R-:W-:Y:S01]  /*11b00*/  R2UR UR54, R88 ;  /* 0x00000000583672ca */ /* 0x000fe200000e0000 */
[----:B------:R-:W-:Y:S01]  /*11b10*/  VIADD R88, R14, 0x2 ;  /* 0x000000020e587836 */ /* 0x000fe20000000000 */
[----:B------:R-:W-:Y:S02]  /*11b20*/  R2UR UR55, R89 ;  /* 0x00000000593772ca */ /* 0x000fe400000e0000 */
[----:B------:R-:W-:-:S02]  /*11b30*/  R2UR UR52, R4 ;  /* 0x00000000043472ca */ /* 0x000fc400000e0000 */
[----:B------:R-:W-:Y:S02]  /*11b40*/  R2UR UR53, R5 ;  /* 0x00000000053572ca */ /* 0x000fe400000e0000 */
[----:B0-----:R-:W-:Y:S02]  /*11b50*/  SHF.R.U32.HI R12, RZ, 0x7, R12 ;  /* 0x00000007ff0c7819 */ /* 0x001fe4000001160c */
[C---:B------:R-:W-:Y:S02]  /*11b60*/  R2UR UR7, R13.reuse ;  /* 0x000000000d0772ca */ /* 0x040fe400000e0000 */
[----:B------:R-:W-:Y:S01]  /*11b70*/  IADD3 R92, R12, 0x8, RZ ;  /* 0x000000080c5c7810 */ /* 0x000fe20007ffe0ff */
[C---:B------:R-:W-:Y:S01]  /*11b80*/  VIADD R12, R14.reuse, 0x100 ;  /* 0x000001000e0c7836 */ /* 0x040fe20000000000 */
[----:B------:R-:W-:Y:S02]  /*11b90*/  R2UR UR11, R13 ;  /* 0x000000000d0b72ca */ /* 0x000fe400000e0000 */
[----:B------:R-:W-:Y:S01]  /*11ba0*/  IADD3 R90, R14, 0x300, RZ ;  /* 0x000003000e5a7810 */ /* 0x000fe20007ffe0ff */
[----:B------:R0:W-:Y:S01]  /*11bb0*/  BAR.SYNC.DEFER_BLOCKING R92, 0x100 ;  /* 0x0004005c0000751d */ /* 0x0001e20000010000 */
[----:B------:R-:W-:Y:S01]  /*11bc0*/  R2UR UR50, R12 ;  /* 0x000000000c3272ca */ /* 0x000fe200000e0000 */
[----:B------:R-:W-:Y:S01]  /*11bd0*/  VIADD R12, R14, 0x400 ;  /* 0x000004000e0c7836 */ /* 0x000fe20000000000 */
[----:B------:R-:W-:Y:S01]  /*11be0*/  R2UR UR8, R90 ;  /* 0x000000005a0872ca */ /* 0x000fe200000e0000 */
[----:B------:R-:W-:Y:S01]  /*11bf0*/  VIADD R90, R14, 0x202 ;  /* 0x000002020e5a7836 */ /* 0x000fe20000000000 */
[----:B------:R-:W-:-:S02]  /*11c00*/  MOV R91, 0x40000040 ;  /* 0x40000040005b7802 */ /* 0x000fc40000000f00 */
[----:B------:R-:W-:Y:S01]  /*11c10*/  R2UR UR10, R12 ;  /* 0x000000000c0a72ca */ /* 0x000fe200000e0000 */
[C---:B------:R-:W-:Y:S01]  /*11c20*/  VIADD R12, R14.reuse, 0x102 ;  /* 0x000001020e0c7836 */ /* 0x040fe20000000000 */
[----:B------:R-:W-:Y:S01]  /*11c30*/  MOV R223, UR7 ;  /* 0x0000000700df7c02 */ /* 0x000fe20008000f00 */
[----:B------:R-:W-:Y:S01]  /*11c40*/  UMOV UR7, UR11 ;  /* 0x0000000b00077c82 */ /* 0x000fe20008000000 */
[C---:B------:R-:W-:Y:S01]  /*11c50*/  R2UR UR11, R91.reuse ;  /* 0x000000005b0b72ca */ /* 0x040fe200000e0000 */
[----:B0-----:R-:W-:Y:S01]  /*11c60*/  VIADD R92, R14, 0x402 ;  /* 0x000004020e5c7836 */ /* 0x001fe20000000000 */
[----:B------:R-:W-:Y:S01]  /*11c70*/  R2UR UR6, R12 ;  /* 0x000000000c0672ca */ /* 0x000fe200000e0000 */
[----:B------:R-:W-:Y:S01]  /*11c80*/  VIADD R12, R14, 0x104 ;  /* 0x000001040e0c7836 */ /* 0x000fe20000000000 */
[----:B------:R-:W-:Y:S02]  /*11c90*/  R2UR UR9, R91 ;  /* 0x000000005b0972ca */ /* 0x000fe400000e0000 */
[----:B------:R-:W-:-:S02]  /*11ca0*/  R2UR UR4, R88 ;  /* 0x00000000580472ca */ /* 0x000fc400000e0000 */
[----:B------:R-:W-:Y:S02]  /*11cb0*/  IADD3 R88, R14, 0x302, RZ ;  /* 0x000003020e587810 */ /* 0x000fe40007ffe0ff */
[----:B------:R-:W-:Y:S02]  /*11cc0*/  R2UR UR22, R94 ;  /* 0x000000005e1672ca */ /* 0x000fe400000e0000 */
[----:B------:R-:W-:Y:S01]  /*11cd0*/  R2UR UR23, R95 ;  /* 0x000000005f1772ca */ /* 0x000fe200000e0000 */
[----:B------:R-:W-:Y:S01]  /*11ce0*/  WARPGROUP.ARRIVE ;  /* 0x00000000000079c5 */ /* 0x000fe20000000000 */
[----:B------:R-:W-:Y:S02]  /*11cf0*/  R2UR UR5, R89 ;  /* 0x00000000590572ca */ /* 0x000fe400000e0000 */
[----:B------:R-:W-:Y:S01]  /*11d00*/  MOV R224, UR6 ;  /* 0x0000000600e07c02 */ /* 0x000fe20008000f00 */
[----:B------:R-:W-:Y:S01]  /*11d10*/  UMOV UR6, UR10 ;  /* 0x0000000a00067c82 */ /* 0x000fe20008000000 */
[----:B------:R-:W-:Y:S01]  /*11d20*/  R2UR UR10, R90 ;  /* 0x000000005a0a72ca */ /* 0x000fe200000e0000 */
[----:B------:R-:W-:Y:S01]  /*11d30*/  QGMMA.64x32x32.F32.E4M3.E4M3 R152, gdesc[UR44], RZ, !UPT, gsb0 ;  /* 0x006000002c9879f3 */ /* 0x000fe2000c0008ff */
[----:B------:R-:W-:Y:S01]  /*11d40*/  MOV R90, UR11 ;  /* 0x0000000b005a7c02 */ /* 0x000fe20008000f00 */
[----:B------:R-:W-:Y:S01]  /*11d50*/  UMOV UR11, UR9 ;  /* 0x00000009000b7c82 */ /* 0x000fe20008000000 */
[----:B------:R-:W-:-:S02]  /*11d60*/  R2UR UR9, R5 ;  /* 0x00000000050972ca */ /* 0x000fc400000e0000 */
[----:B------:R-:W-:Y:S01]  /*11d70*/  R2UR UR14, R88 ;  /* 0x00000000580e72ca */ /* 0x000fe200000e0000 */
[----:B------:R-:W-:Y:S01]  /*11d80*/  VIADD R88, R14, 0x204 ;  /* 0x000002040e587836 */ /* 0x000fe20000000000 */
[----:B------:R-:W-:Y:S01]  /*11d90*/  MOV R225, UR23 ;  /* 0x0000001700e17c02 */ /* 0x000fe20008000f00 */
[----:B------:R-:W-:Y:S01]  /*11da0*/  UMOV UR23, UR5 ;  /* 0x0000000500177c82 */ /* 0x000fe20008000000 */
[----:B------:R-:W-:Y:S01]  /*11db0*/  MOV R226, UR22 ;  /* 0x0000001600e27c02 */ /* 0x000fe20008000f00 */
[----:B------:R-:W-:Y:S01]  /*11dc0*/  UMOV UR22, UR4 ;  /* 0x0000000400167c82 */ /* 0x000fe20008000000 */
[----:B------:R-:W-:Y:S02]  /*11dd0*/  R2UR UR30, R88 ;  /* 0x00000000581e72ca */ /* 0x000fe400000e0000 */
[----:B------:R-:W-:Y:S01]  /*11de0*/  MOV R91, UR10 ;  /* 0x0000000a005b7c02 */ /* 0x000fe20008000f00 */
[----:B------:R-:W-:Y:S01]  /*11df0*/  UMOV UR10, UR8 ;  /* 0x00000008000a7c82 */ /* 0x000fe20008000000 */
[----:B------:R-:W-:-:S02]  /*11e00*/  R2UR UR8, R4 ;  /* 0x00000000040872ca */ /* 0x000fc400000e0000 */
[----:B------:R-:W-:Y:S02]  /*11e10*/  IADD3 R88, R14, 0x404, RZ ;  /* 0x000004040e587810 */ /* 0x000fe40007ffe0ff */
[C---:B------:R-:W-:Y:S02]  /*11e20*/  R2UR UR15, R89.reuse ;  /* 0x00000000590f72ca */ /* 0x040fe400000e0000 */
[----:B------:R-:W-:Y:S01]  /*11e30*/  R2UR UR18, R92 ;  /* 0x000000005c1272ca */ /* 0x000fe200000e0000 */
[----:B------:R-:W-:Y:S01]  /*11e40*/  VIADD R92, R14, 0x6 ;  /* 0x000000060e5c7836 */ /* 0x000fe20000000000 */
[C---:B------:R-:W-:Y:S02]  /*11e50*/  R2UR UR31, R89.reuse ;  /* 0x00000000591f72ca */ /* 0x040fe400000e0000 */
[----:B------:R-:W-:Y:S01]  /*11e60*/  R2UR UR38, R88 ;  /* 0x00000000582672ca */ /* 0x000fe200000e0000 */
[----:B------:R-:W-:Y:S01]  /*11e70*/  VIADD R88, R14, 0x206 ;  /* 0x000002060e587836 */ /* 0x000fe20000000000 */
[----:B------:R-:W-:Y:S01]  /*11e80*/  R2UR UR39, R89 ;  /* 0x00000000592772ca */ /* 0x000fe200000e0000 */
[----:B------:R-:W-:Y:S01]  /*11e90*/  IMAD.MOV.U32 R89, RZ, RZ, 0x40000040 ;  /* 0x40000040ff597424 */ /* 0x000fe200078e00ff */
[----:B------:R-:W-:-:S02]  /*11ea0*/  R2UR UR4, R4 ;  /* 0x00000000040472ca */ /* 0x000fc400000e0000 */
[----:B------:R-:W-:Y:S02]  /*11eb0*/  R2UR UR5, R5 ;  /* 0x00000000050572ca */ /* 0x000fe400000e0000 */
[----:B------:R-:W-:Y:S02]  /*11ec0*/  MOV R93, 0x40000040 ;  /* 0x40000040005d7802 */ /* 0x000fe40000000f00 */
[----:B------:R-:W-:Y:S02]  /*11ed0*/  R2UR UR42, R92 ;  /* 0x000000005c2a72ca */ /* 0x000fe400000e0000 */
[C---:B------:R-:W-:Y:S02]  /*11ee0*/  R2UR UR19, R93.reuse ;  /* 0x000000005d1372ca */ /* 0x040fe400000e0000 */
[----:B------:R-:W-:Y:S02]  /*11ef0*/  R2UR UR43, R93 ;  /* 0x000000005d2b72ca */ /* 0x000fe400000e0000 */
[----:B------:R-:W-:-:S02]  /*11f00*/  R2UR UR20, R10 ;  /* 0x000000000a1472ca */ /* 0x000fc400000e0000 */
[C---:B------:R-:W-:Y:S02]  /*11f10*/  R2UR UR21, R11.reuse ;  /* 0x000000000b1572ca */ /* 0x040fe400000e0000 */
[C---:B------:R-:W-:Y:S02]  /*11f20*/  R2UR UR12, R10.reuse ;  /* 0x000000000a0c72ca */ /* 0x040fe400000e0000 */
[C---:B------:R-:W-:Y:S02]  /*11f30*/  R2UR UR13, R11.reuse ;  /* 0x000000000b0d72ca */ /* 0x040fe400000e0000 */
[----:B------:R-:W-:Y:S02]  /*11f40*/  R2UR UR16, R10 ;  /* 0x000000000a1072ca */ /* 0x000fe400000e0000 */
[----:B------:R-:W-:Y:S02]  /*11f50*/  R2UR UR17, R11 ;  /* 0x000000000b1172ca */ /* 0x000fe400000e0000 */
[----:B------:R-:W-:Y:S01]  /*11f60*/  R2UR UR26, R12 ;  /* 0x000000000c1a72ca */ /* 0x000fe200000e0000 */
[----:B------:R-:W-:Y:S01]  /*11f70*/  VIADD R12, R14, 0x304 ;  /* 0x000003040e0c7836 */ /* 0x000fe20000000000 */
[----:B------:R-:W-:-:S02]  /*11f80*/  R2UR UR27, R13 ;  /* 0x000000000d1b72ca */ /* 0x000fc400000e0000 */
[C---:B------:R-:W-:Y:S02]  /*11f90*/  R2UR UR24, R8.reuse ;  /* 0x00000000081872ca */ /* 0x040fe400000e0000 */
[C---:B------:R-:W-:Y:S01]  /*11fa0*/  R2UR UR25, R9.reuse ;  /* 0x00000000091972ca */ /* 0x040fe200000e0000 */
[----:B------:R-:W-:Y:S02]  /*11fb0*/  WARPGROUP.DEPBAR.LE gsb0, 0x0 ;  /* 0x00008000000079c5 */ /* 0x000fe40000010000 */
[----:B------:R-:W-:Y:S01]  /*11fc0*/  WARPGROUP.ARRIVE ;  /* 0x00000000000079c5 */ /* 0x000fe20000000000 */
[----:B------:R-:W-:Y:S02]  /*11fd0*/  R2UR UR28, R8 ;  /* 0x00000000081c72ca */ /* 0x000fe400000e0000 */
[----:B------:R-:W-:Y:S02]  /*11fe0*/  R2UR UR29, R9 ;  /* 0x00000000091d72ca */ /* 0x000fe400000e0000 */
[----:B------:R-:W-:Y:S01]  /*11ff0*/  R2UR UR34, R12 ;  /* 0x000000000c2272ca */ /* 0x000fe200000e0000 */
[----:B------:R-:W-:Y:S01]  /*12000*/  QGMMA.64x32x32.F32.E4M3.E4M3 R136, gdesc[UR48], RZ, !UPT, gsb0 ;  /* 0x00600000308879f3 */ /* 0x000fe2000c0008ff */
[----:B------:R-:W-:Y:S01]  /*12010*/  R2UR UR50, R88 ;  /* 0x00000000583272ca */ /* 0x000fe200000e0000 */
[----:B------:R-:W-:Y:S01]  /*12020*/  VIADD R12, R14, 0x106 ;  /* 0x000001060e0c7836 */ /* 0x000fe20000000000 */
[----:B------:R-:W-:-:S02]  /*12030*/  R2UR UR51, R89 ;  /* 0x00000000593372ca */ /* 0x000fc400000e0000 */
[----:B------:R-:W-:Y:S02]  /*12040*/  R2UR UR35, R13 ;  /* 0x000000000d2372ca */ /* 0x000fe400000e0000 */
[C---:B------:R-:W-:Y:S02]  /*12050*/  R2UR UR32, R8.reuse ;  /* 0x00000000082072ca */ /* 0x040fe400000e0000 */
[C---:B------:R-:W-:Y:S02]  /*12060*/  R2UR UR33, R9.reuse ;  /* 0x00000000092172ca */ /* 0x040fe400000e0000 */
[----:B------:R-:W-:Y:S02]  /*12070*/  R2UR UR36, R8 ;  /* 0x00000000082472ca */ /* 0x000fe400000e0000 */
[----:B------:R-:W-:Y:S02]  /*12080*/  R2UR UR37, R9 ;  /* 0x00000000092572ca */ /* 0x000fe400000e0000 */
[----:B------:R-:W-:-:S02]  /*12090*/  R2UR UR40, R6 ;  /* 0x00000000062872ca */ /* 0x000fc400000e0000 */
[----:B------:R-:W-:Y:S02]  /*120a0*/  R2UR UR41, R7 ;  /* 0x00000000072972ca */ /* 0x000fe400000e0000 */
[----:B------:R-:W-:Y:S02]  /*120b0*/  R2UR UR46, R12 ;  /* 0x000000000c2e72ca */ /* 0x000fe400000e0000 */
[----:B------:R-:W-:Y:S01]  /*120c0*/  R2UR UR47, R13 ;  /* 0x000000000d2f72ca */ /* 0x000fe200000e0000 */
[----:B------:R-:W-:Y:S01]  /*120d0*/  IMAD.MOV.U32 R13, RZ, RZ, 0x40000040 ;  /* 0x40000040ff0d7424 */ /* 0x000fe200078e00ff */
[C---:B------:R-:W-:Y:S02]  /*120e0*/  R2UR UR44, R6.reuse ;  /* 0x00000000062c72ca */ /* 0x040fe400000e0000 */
[----:B------:R-:W-:Y:S02]  /*120f0*/  R2UR UR45, R7 ;  /* 0x00000000072d72ca */ /* 0x000fe400000e0000 */
[----:B------:R-:W-:-:S02]  /*12100*/  R2UR UR48, R6 ;  /* 0x00000000063072ca */ /* 0x000fc400000e0000 */
[----:B------:R-:W-:Y:S02]  /*12110*/  R2UR UR49, R7 ;  /* 0x00000000073172ca */ /* 0x000fe400000e0000 */
[C---:B------:R-:W-:Y:S01]  /*12120*/  IADD3 R12, R14.reuse, 0x306, RZ ;  /* 0x000003060e0c7810 */ /* 0x040fe20007ffe0ff */
[----:B------:R-:W-:Y:S01]  /*12130*/  VIADD R14, R14, 0x406 ;  /* 0x000004060e0e7836 */ /* 0x000fe20000000000 */
[----:B------:R-:W-:Y:S02]  /*12140*/  MOV R15, 0x40000040 ;  /* 0x40000040000f7802 */ /* 0x000fe40000000f00 */
[----:B------:R-:W-:Y:S02]  /*12150*/  R2UR UR56, R6 ;  /* 0x00000000063872ca */ /* 0x000fe400000e0000 */
[----:B------:R-:W-:Y:S02]  /*12160*/  R2UR UR58, R14 ;  /* 0x000000000e3a72ca */ /* 0x000fe400000e0000 */
[----:B------:R-:W-:-:S02]  /*12170*/  R2UR UR59, R15 ;  /* 0x000000000f3b72ca */ /* 0x000fc400000e0000 */
[----:B------:R-:W-:Y:S01]  /*12180*/  R2UR UR57, R7 ;  /* 0x00000000073972ca */ /* 0x000fe200000e0000 */
[----:B------:R-:W-:Y:S02]  /*12190*/  WARPGROUP.DEPBAR.LE gsb0, 0x0 ;  /* 0x00008000000079c5 */ /* 0x000fe40000010000 */
[----:B------:R-:W-:-:S06]  /*121a0*/  WARPGROUP.ARRIVE ;  /* 0x00000000000079c5 */ /* 0x000fcc0000000000 */
[----:B------:R-:W-:Y:S01]  /*121b0*/  QGMMA.64x32x32.F32.E4M3.E4M3 R120, gdesc[UR52], RZ, !UPT, gsb0 ;  /* 0x00600000347879f3 */ /* 0x000fe2000c0008ff */
[----:B------:R-:W-:Y:S02]  /*121c0*/  R2UR UR54, R12 ;  /* 0x000000000c3672ca */ /* 0x000fe400000e0000 */
[----:B------:R-:W-:Y:S02]  /*121d0*/  R2UR UR55, R13 ;  /* 0x000000000d3772ca */ /* 0x000fe400000e0000 */
[----:B------:R-:W-:Y:S02]  /*121e0*/  R2UR UR52, R6 ;  /* 0x00000000063472ca */ /* 0x000fe400000e0000 */
        /* <DEDUP_REMOVED lines=65> */
[----:B------:R-:W-:Y:S05]  /*12600*/  @P1 BRA `(.L_x_649) ;  /* 0x0000000000281947 */ /* 0x000fea0003800000 */
[----:B------:R-:W-:Y:S05]  /*12610*/  @!P0 BRA `(.L_x_650) ;  /* 0x0000000000048947 */ /* 0x000fea0003800000 */
[----:B------:R-:W-:Y:S01]  /*12620*/  BPT.TRAP 0x1 ;  /* 0x000000040000795c */ /* 0x000fe20000300000 */
.L_x_650:
[----:B------:R-:W-:Y:S01]  /*12630*/  SHF.L.U32 R12, R222, 0x1f, RZ ;  /* 0x0000001fde0c7819 */ /* 0x000fe200000006ff */
[----:B------:R-:W-:-:S04]  /*12640*/  IMAD R13, R220, 0x8, R18 ;  /* 0x00000008dc0d7824 */ /* 0x000fc800078e0212 */
[----:B------:R0:W1:Y:S01]  /*12650*/  SYNCS.PHASECHK.TRANS64.TRYWAIT P1, [R13+URZ+0x22850], R12 ;  /* 0x0228500c0d0075a7 */ /* 0x000062000802017f */
[----:B------:R-:W-:Y:S05]  /*12660*/  @!P0 BRA `(.L_x_651) ;  /* 0x0000000000048947 */ /* 0x000fea0003800000 */
[----:B------:R-:W-:Y:S01]  /*12670*/  BPT.TRAP 0x1 ;  /* 0x000000040000795c */ /* 0x000fe20000300000 */
.L_x_651:
[----:B-1----:R-:W-:Y:S05]  /*12680*/  @P1 BRA `(.L_x_649) ;  /* 0x0000000000081947 */ /* 0x002fea0003800000 */
[----:B------:R-:W1:Y:S02]  /*12690*/  SYNCS.PHASECHK.TRANS64.TRYWAIT P1, [R13+URZ+0x22850], R12 ;  /* 0x0228500c0d0075a7 */ /* 0x000e64000802017f */
[----:B-1----:R-:W-:Y:S05]  /*126a0*/  @!P1 BRA `(.L_x_652) ;  /* 0x000000e400909947 */ /* 0x002fea0003800000 */
.L_x_649:
[----:B01----:R-:W-:Y:S01]  /*126b0*/  VIADD R12, R18, 0x400 ;  /* 0x00000400120c7836 */ /* 0x003fe20000000000 */
[----:B------:R-:W-:Y:S05]  /*126c0*/  WARPSYNC.ALL ;  /* 0x0000000000007948 */ /* 0x000fea0003800000 */
[----:B------:R-:W-:Y:S01]  /*126d0*/  SHF.R.U32.HI R12, RZ, 0x4, R12 ;  /* 0x00000004ff0c7819 */ /* 0x000fe2000001160c */
[----:B------:R-:W-:Y:S01]  /*126e0*/  IMAD.MOV.U32 R13, RZ, RZ, -0x3ffffff0 ;  /* 0xc0000010ff0d7424 */ /* 0x000fe200078e00ff */
[----:B------:R-:W-:Y:S01]  /*126f0*/  WARPGROUP.ARRIVE ;  /* 0x00000000000079c5 */ /* 0x000fe20000000000 */
[----:B------:R-:W-:Y:S01]  /*12700*/  IMAD.MOV.U32 R15, RZ, RZ, -0x3ffffff0 ;  /* 0xc0000010ff0f7424 */ /* 0x000fe200078e00ff */
[----:B------:R-:W-:-:S04]  /*12710*/  LOP3.LUT R12, R12, 0x3fff, RZ, 0xc0, !PT ;  /* 0x00003fff0c0c7812 */ /* 0x000fc800078ec0ff */
[----:B------:R-:W0:Y:S01]  /*12720*/  S2R R222, SR_TID.X ;  /* 0x0000000000de7919 */ /* 0x000e220000002100 */
[----:B------:R-:W-:Y:S01]  /*12730*/  R2UR UR7, R13 ;  /* 0x000000000d0772ca */ /* 0x000fe200000e0000 */
[----:B------:R-:W-:Y:S01]  /*12740*/  IMAD.MOV.U32 R13, RZ, RZ, -0x3ffffff0 ;  /* 0xc0000010ff0d7424 */ /* 0x000fe200078e00ff */
[----:B------:R-:W-:-:S05]  /*12750*/  LOP3.LUT R12, R12, 0x10000, RZ, 0xfc, !PT ;  /* 0x000100000c0c7812 */ /* 0x000fca00078efcff */
[----:B------:R-:W-:-:S05]  /*12760*/  IMAD R12, R220, 0x500, R12 ;  /* 0x00000500dc0c7824 */ /* 0x000fca00078e020c */
[C---:B------:R-:W-:Y:S02]  /*12770*/  R2UR UR6, R12.reuse ;  /* 0x000000000c0672ca */ /* 0x040fe400000e0000 */
[----:B------:R-:W-:-:S11]  /*12780*/  IADD3 R14, R12, 0x100, RZ ;  /* 0x000001000c0e7810 */ /* 0x000fd60007ffe0ff */
[----:B------:R-:W-:Y:S01]  /*12790*/  QGMMA.64x128x32.F32.E4M3.E4M3 R24, R172, gdesc[UR4], R24, gsb0 ;  /* 0x01e00004ac187df3 */ /* 0x000fe20008000818 */
[----:B------:R-:W-:Y:S01]  /*127a0*/  R2UR UR6, R14 ;  /* 0x000000000e0672ca */ /* 0x000fe200000e0000 */
[----:B------:R-:W-:Y:S01]  /*127b0*/  VIADD R14, R12, 0x200 ;  /* 0x000002000c0e7836 */ /* 0x000fe20000000000 */
[----:B------:R-:W-:Y:S01]  /*127c0*/  R2UR UR7, R15 ;  /* 0x000000000f0772ca */ /* 0x000fe200000e0000 */
[----:B------:R-:W-:Y:S01]  /*127d0*/  IMAD.MOV.U32 R15, RZ, RZ, -0x3ffffff0 ;  /* 0xc0000010ff0f7424 */ /* 0x000fe200078e00ff */
[----:B0-----:R-:W-:Y:S01]  /*127e0*/  SHF.R.U32.HI R222, RZ, 0x7, R222 ;  /* 0x00000007ffde7819 */ /* 0x001fe200000116de */
[----:B------:R-:W-:Y:S02]  /*127f0*/  WARPGROUP.DEPBAR.LE gsb0, 0x0 ;  /* 0x00008000000079c5 */ /* 0x000fe40000010000 */
[----:B------:R-:W-:-:S08]  /*12800*/  WARPGROUP.ARRIVE ;  /* 0x00000000000079c5 */ /* 0x000fd00000000000 */
[----:B------:R-:W-:Y:S01]  /*12810*/  QGMMA.64x128x32.F32.E4M3.E4M3 R24, R176, gdesc[UR4], R24, gsb0 ;  /* 0x01e00004b0187df3 */ /* 0x000fe20008000818 */
[----:B------:R-:W-:Y:S02]  /*12820*/  R2UR UR6, R14 ;  /* 0x000000000e0672ca */ /* 0x000fe400000e0000 */
[----:B------:R-:W-:Y:S01]  /*12830*/  R2UR UR7, R15 ;  /* 0x000000000f0772ca */ /* 0x000fe200000e0000 */
[----:B------:R-:W-:Y:S01]  /*12840*/  IMAD.MOV.U32 R15, RZ, RZ, -0x3ffffff0 ;  /* 0xc0000010ff0f7424 */ /* 0x000fe200078e00ff */
[C---:B------:R-:W-:Y:S01]  /*12850*/  IADD3 R14, R12.reuse, 0x300, RZ ;  /* 0x000003000c0e7810 */ /* 0x040fe20007ffe0ff */
[----:B------:R-:W-:Y:S01]  /*12860*/  VIADD R12, R12, 0x400 ;  /* 0x000004000c0c7836 */ /* 0x000fe20000000000 */
[----:B------:R-:W-:Y:S02]  /*12870*/  WARPGROUP.DEPBAR.LE gsb0, 0x0 ;  /* 0x00008000000079c5 */ /* 0x000fe40000010000 */
[----:B------:R-:W-:-:S07]  /*12880*/  WARPGROUP.ARRIVE ;  /* 0x00000000000079c5 */ /* 0x000fce0000000000 */
[----:B------:R-:W-:Y:S01]  /*12890*/  QGMMA.64x128x32.F32.E4M3.E4M3 R24, R180, gdesc[UR4], R24, gsb0 ;  /* 0x01e00004b4187df3 */ /* 0x000fe20008000818 */
[----:B------:R-:W-:Y:S02]  /*128a0*/  R2UR UR6, R14 ;  /* 0x000000000e0672ca */ /* 0x000fe400000e0000 */
[----:B------:R-:W-:Y:S01]  /*128b0*/  R2UR UR7, R15 ;  /* 0x000000000f0772ca */ /* 0x000fe200000e0000 */
[----:B------:R-:W-:Y:S02]  /*128c0*/  WARPGROUP.DEPBAR.LE gsb0, 0x0 ;  /* 0x00008000000079c5 */ /* 0x000fe40000010000 */
[----:B------:R-:W-:-:S10]  /*128d0*/  WARPGROUP.ARRIVE ;  /* 0x00000000000079c5 */ /* 0x000fd40000000000 */
[----:B------:R-:W-:Y:S01]  /*128e0*/  QGMMA.64x128x32.F32.E4M3.E4M3 R24, R184, gdesc[UR4], R24, gsb0 ;  /* 0x01e00004b8187df3 */ /* 0x000fe20008000818 */
[----:B------:R-:W-:Y:S02]  /*128f0*/  R2UR UR6, R12 ;  /* 0x000000000c0672ca */ /* 0x000fe400000e0000 */
[----:B------:R-:W-:Y:S02]  /*12900*/  R2UR UR7, R13 ;  /* 0x000000000d0772ca */ /* 0x000fe400000e0000 */
[----:B------:R-:W-:Y:S01]  /*12910*/  IADD3 R12, -R222, 0xb, RZ ;  /* 0x0000000bde0c7810 */ /* 0x000fe20007ffe1ff */
[----:B------:R-:W-:Y:S02]  /*12920*/  WARPGROUP.DEPBAR.LE gsb0, 0x0 ;  /* 0x00008000000079c5 */ /* 0x000fe40000010000 */
[----:B------:R-:W-:-:S08]  /*12930*/  WARPGROUP.ARRIVE ;  /* 0x00000000000079c5 */ /* 0x000fd00000000000 */
[----:B------:R-:W-:Y:S03]  /*12940*/  QGMMA.64x128x32.F32.E4M3.E4M3 R24, R188, gdesc[UR4], R24, gsb0 ;  /* 0x01e00004bc187df3 */ /* 0x000fe60008000818 */
[----:B------:R-:W-:Y:S02]  /*12950*/  WARPGROUP.DEPBAR.LE gsb0, 0x0 ;  /* 0x00008000000079c5 */ /* 0x000fe40000010000 */
[----:B------:R0:W-:Y:S06]  /*12960*/  BAR.ARV R12, 0x100 ;  /* 0x0004000c0000751d */ /* 0x0001ec0000002000 */
[----:B------:R-:W-:Y:S05]  /*12970*/  @!P0 BRA `(.L_x_653) ;  /* 0x0000000000048947 */ /* 0x000fea0003800000 */
[----:B------:R-:W-:Y:S01]  /*12980*/  BPT.TRAP 0x1 ;  /* 0x000000040000795c */ /* 0x000fe20000300000 */
.L_x_653:
[C---:B0-----:R-:W-:Y:S01]  /*12990*/  FMUL.FTZ R12, R2.reuse, R152 ;  /* 0x00000098020c7220 */ /* 0x041fe20000410000 */
        /* <DEDUP_REMOVED lines=91> */
[----:B------:R-:W-:Y:S01]  /*12f50*/  FMUL.FTZ R102, R2, R102 ;  /* 0x0000006602667220 */ /* 0x000fe20000410000 */
[----:B------:R-:W2:Y:S01]  /*12f60*/  S2R R189, SR_CgaCtaId ;  /* 0x0000000000bd7919 */ /* 0x000ea20000008800 */
[----:B------:R-:W3:Y:S01]  /*12f70*/  MUFU.TANH R159, R159 ;  /* 0x0000009f009f7308 */ /* 0x000ee20000002400 */
[----:B0-----:R-:W-:-:S07]  /*12f80*/  FMNMX.FTZ R186, R158, R107, !PT ;  /* 0x0000006b9eba7209 */ /* 0x001fce0007810000 */
[----:B------:R-:W0:Y:S01]  /*12f90*/  MUFU.TANH R160, R160 ;  /* 0x000000a000a07308 */ /* 0x000e220000002400 */
[----:B-1----:R-:W-:Y:S01]  /*12fa0*/  FMNMX.FTZ R105, R157, R184, !PT ;  /* 0x000000b89d697209 */ /* 0x002fe20007810000 */
[----:B------:R-:W-:-:S06]  /*12fb0*/  FMUL.FTZ R184, R2, R89 ;  /* 0x0000005902b87220 */ /* 0x000fcc0000410000 */
[----:B------:R-:W1:Y:S01]  /*12fc0*/  MUFU.TANH R162, R162 ;  /* 0x000000a200a27308 */ /* 0x000e620000002400 */
[----:B---3--:R-:W-:-:S07]  /*12fd0*/  FMNMX.FTZ R107, R159, R186, !PT ;  /* 0x000000ba9f6b7209 */ /* 0x008fce0007810000 */
[----:B------:R-:W3:Y:S01]  /*12fe0*/  MUFU.TANH R161, R161 ;  /* 0x000000a100a17308 */ /* 0x000ee20000002400 */
[----:B0-----:R-:W-:-:S07]  /*12ff0*/  FMNMX.FTZ R186, R160, R105, !PT ;  /* 0x00000069a0ba7209 */ /* 0x001fce0007810000 */
[----:B------:R-:W0:Y:S01]  /*13000*/  MUFU.TANH R163, R163 ;  /* 0x000000a300a37308 */ /* 0x000e220000002400 */
[----:B-1----:R-:W-:-:S07]  /*13010*/  FMNMX.FTZ R188, R162, R107, !PT ;  /* 0x0000006ba2bc7209 */ /* 0x002fce0007810000 */
[----:B------:R-:W1:Y:S01]  /*13020*/  MUFU.TANH R136, R136 ;  /* 0x0000008800887308 */ /* 0x000e620000002400 */
[----:B---3--:R-:W-:Y:S01]  /*13030*/  FMNMX.FTZ R89, R161, R186, !PT ;  /* 0x000000baa1597209 */ /* 0x008fe20007810000 */
[----:B------:R-:W-:-:S06]  /*13040*/  FMUL.FTZ R186, R2, R90 ;  /* 0x0000005a02ba7220 */ /* 0x000fcc0000410000 */
[----:B------:R-:W3:Y:S01]  /*13050*/  MUFU.TANH R138, R138 ;  /* 0x0000008a008a7308 */ /* 0x000ee20000002400 */
[----:B0-----:R-:W-:-:S07]  /*13060*/  FMNMX.FTZ R105, R163, R188, !PT ;  /* 0x000000bca3697209 */ /* 0x001fce0007810000 */
[----:B------:R-:W0:Y:S01]  /*13070*/  MUFU.TANH R137, R137 ;  /* 0x0000008900897308 */ /* 0x000e220000002400 */
[----:B-1----:R-:W-:-:S07]  /*13080*/  FMNMX.FTZ R188, R136, R89, !PT ;  /* 0x0000005988bc7209 */ /* 0x002fce0007810000 */
[----:B------:R-:W1:Y:S01]  /*13090*/  MUFU.TANH R139, R139 ;  /* 0x0000008b008b7308 */ /* 0x000e620000002400 */
[----:B---3--:R-:W-:-:S07]  /*130a0*/  FMNMX.FTZ R90, R138, R105, !PT ;  /* 0x000000698a5a7209 */ /* 0x008fce0007810000 */
[----:B------:R-:W3:Y:S01]  /*130b0*/  MUFU.TANH R140, R140 ;  /* 0x0000008c008c7308 */ /* 0x000ee20000002400 */
[----:B0-----:R-:W-:Y:S01]  /*130c0*/  FMNMX.FTZ R89, R137, R188, !PT ;  /* 0x000000bc89597209 */ /* 0x001fe20007810000 */
[----:B------:R-:W-:-:S06]  /*130d0*/  FMUL.FTZ R188, R2, R91 ;  /* 0x0000005b02bc7220 */ /* 0x000fcc0000410000 */
        /* <DEDUP_REMOVED lines=123> */
[----:B0-----:R-:W-:Y:S02]  /*13890*/  FMNMX.FTZ R92, R102, R91, !PT ;  /* 0x0000005b665c7209 */ /* 0x001fe40007810000 */
[----:B------:R-:W0:Y:S02]  /*138a0*/  LDC R91, c[0x0][0x988] ;  /* 0x00026200ff5b7b82 */ /* 0x000e240000000800 */
[----:B-1----:R-:W-:-:S05]  /*138b0*/  FMNMX.FTZ R99, R95, R92, !PT ;  /* 0x0000005c5f637209 */ /* 0x002fca0007810000 */
[----:B------:R-:W1:Y:S01]  /*138c0*/  SHFL.BFLY PT, R92, R99, 0x2, 0x1f ;  /* 0x0c401f00635c7f89 */ /* 0x000e6200000e0000 */
[----:B---3--:R-:W-:-:S05]  /*138d0*/  FMNMX.FTZ R101, R97, R90, !PT ;  /* 0x0000005a61657209 */ /* 0x008fca0007810000 */
[----:B------:R-:W3:Y:S01]  /*138e0*/  SHFL.BFLY PT, R90, R101, 0x1, 0x1f ;  /* 0x0c201f00655a7f89 */ /* 0x000ee200000e0000 */
[----:B-1----:R-:W-:-:S05]  /*138f0*/  FMNMX.FTZ R103, R99, R92, !PT ;  /* 0x0000005c63677209 */ /* 0x002fca0007810000 */
[----:B------:R-:W1:Y:S01]  /*13900*/  SHFL.BFLY PT, R92, R103, 0x1, 0x1f ;  /* 0x0c201f00675c7f89 */ /* 0x000e6200000e0000 */
[----:B---3--:R-:W-:-:S05]  /*13910*/  FMNMX.FTZ R90, R101, R90, !PT ;  /* 0x0000005a655a7209 */ /* 0x008fca0007810000 */
[C---:B0-----:R-:W-:Y:S01]  /*13920*/  FFMA.FTZ R101, R90.reuse, R91, -8 ;  /* 0xc10000005a657423 */ /* 0x041fe2000001005b */
[----:B------:R-:W-:-:S03]  /*13930*/  FADD.FTZ R105, -R90, R171 ;  /* 0x000000ab5a697221 */ /* 0x000fc60000010100 */
[-CC-:B------:R-:W-:Y:S01]  /*13940*/  FFMA.FTZ R119, R124, R91.reuse, -R101.reuse ;  /* 0x0000005b7c777223 */ /* 0x180fe20000010865 */
[----:B------:R-:W-:-:S01]  /*13950*/  FFMA.FTZ R124, R125, R91, -R101 ;  /* 0x0000005b7d7c7223 */ /* 0x000fc20000010865 */
[-CC-:B------:R-:W-:Y:S01]  /*13960*/  FFMA.FTZ R125, R132, R91.reuse, -R101.reuse ;  /* 0x0000005b847d7223 */ /* 0x180fe20000010865 */
[-C--:B------:R-:W-:Y:S01]  /*13970*/  FMUL.FTZ R105, R105, R91.reuse ;  /* 0x0000005b69697220 */ /* 0x080fe20000410000 */
[-CC-:B------:R-:W-:Y:S01]  /*13980*/  FFMA.FTZ R132, R133, R91.reuse, -R101.reuse ;  /* 0x0000005b85847223 */ /* 0x180fe20000010865 */
[----:B------:R-:W-:-:S01]  /*13990*/  FFMA.FTZ R117, R120, R91, -R101 ;  /* 0x0000005b78757223 */ /* 0x000fc20000010865 */
[-CC-:B------:R-:W-:Y:S01]  /*139a0*/  FFMA.FTZ R133, R172, R91.reuse, -R101.reuse ;  /* 0x0000005bac857223 */ /* 0x180fe20000010865 */
[----:B-1----:R-:W-:Y:S01]  /*139b0*/  FMNMX.FTZ R92, R103, R92, !PT ;  /* 0x0000005c675c7209 */ /* 0x002fe20007810000 */
[-CC-:B------:R-:W-:Y:S01]  /*139c0*/  FFMA.FTZ R120, R121, R91.reuse, -R101.reuse ;  /* 0x0000005b79787223 */ /* 0x180fe20000010865 */
[----:B------:R-:W-:-:S01]  /*139d0*/  FFMA.FTZ R121, R128, R91, -R101 ;  /* 0x0000005b80797223 */ /* 0x000fc20000010865 */
[----:B------:R0:W-:Y:S01]  /*139e0*/  MUFU.EX2 R99, R105 ;  /* 0x0000006900637308 */ /* 0x0001e20000000800 */
[----:B------:R-:W-:-:S01]  /*139f0*/  FFMA.FTZ R103, R152, R91, -R101 ;  /* 0x0000005b98677223 */ /* 0x000fc20000010865 */
[C---:B------:R-:W-:Y:S01]  /*13a00*/  FADD.FTZ R97, -R92.reuse, R169 ;  /* 0x000000a95c617221 */ /* 0x040fe20000010100 */
[----:B------:R-:W-:-:S01]  /*13a10*/  FFMA.FTZ R172, R92, R91, -8 ;  /* 0xc10000005cac7423 */ /* 0x000fc2000001005b */
[-CC-:B------:R-:W-:Y:S01]  /*13a20*/  FFMA.FTZ R109, R136, R91.reuse, -R101.reuse ;  /* 0x0000005b886d7223 */ /* 0x180fe20000010865 */
[----:B------:R-:W-:-:S01]  /*13a30*/  FFMA.FTZ R111, R140, R91, -R101 ;  /* 0x0000005b8c6f7223 */ /* 0x000fc20000010865 */
[-CC-:B------:R-:W-:Y:S01]  /*13a40*/  FFMA.FTZ R113, R144, R91.reuse, -R101.reuse ;  /* 0x0000005b90717223 */ /* 0x180fe20000010865 */
[----:B------:R-:W-:-:S01]  /*13a50*/  FFMA.FTZ R115, R148, R91, -R101 ;  /* 0x0000005b94737223 */ /* 0x000fc20000010865 */
[-CC-:B------:R-:W-:Y:S01]  /*13a60*/  FFMA.FTZ R128, R129, R91.reuse, -R101.reuse ;  /* 0x0000005b81807223 */ /* 0x180fe20000010865 */
[----:B------:R-:W-:-:S01]  /*13a70*/  FFMA.FTZ R12, R12, R91, -R101 ;  /* 0x0000005b0c0c7223 */ /* 0x000fc20000010865 */
[-CC-:B------:R-:W-:Y:S01]  /*13a80*/  FFMA.FTZ R152, R153, R91.reuse, -R101.reuse ;  /* 0x0000005b99987223 */ /* 0x180fe20000010865 */
[----:B0-----:R-:W-:-:S01]  /*13a90*/  FFMA.FTZ R105, R156, R91, -R101 ;  /* 0x0000005b9c697223 */ /* 0x001fc20000010865 */
[-CC-:B------:R-:W-:Y:S01]  /*13aa0*/  FFMA.FTZ R107, R160, R91.reuse, -R101.reuse ;  /* 0x0000005ba06b7223 */ /* 0x180fe20000010865 */
[----:B------:R-:W-:-:S01]  /*13ab0*/  FFMA.FTZ R136, R137, R91, -R101 ;  /* 0x0000005b89887223 */ /* 0x000fc20000010865 */
[-CC-:B------:R-:W-:Y:S01]  /*13ac0*/  FFMA.FTZ R140, R141, R91.reuse, -R101.reuse ;  /* 0x0000005b8d8c7223 */ /* 0x180fe20000010865 */
[----:B------:R-:W-:-:S01]  /*13ad0*/  FFMA.FTZ R144, R145, R91, -R101 ;  /* 0x0000005b91907223 */ /* 0x000fc20000010865 */
[-CC-:B------:R-:W-:Y:S01]  /*13ae0*/  FFMA.FTZ R148, R149, R91.reuse, -R101.reuse ;  /* 0x0000005b95947223 */ /* 0x180fe20000010865 */
[----:B------:R-:W-:-:S01]  /*13af0*/  FFMA.FTZ R129, R164, R91, -R101 ;  /* 0x0000005ba4817223 */ /* 0x000fc20000010865 */
[-C--:B------:R-:W-:Y:S01]  /*13b00*/  FMUL.FTZ R97, R97, R91.reuse ;  /* 0x0000005b61617220 */ /* 0x080fe20000410000 */
[----:B------:R-:W-:-:S01]  /*13b10*/  FFMA.FTZ R13, R13, R91, -R101 ;  /* 0x0000005b0d0d7223 */ /* 0x000fc20000010865 */
[-CC-:B------:R-:W-:Y:S01]  /*13b20*/  FFMA.FTZ R156, R157, R91.reuse, -R101.reuse ;  /* 0x0000005b9d9c7223 */ /* 0x180fe20000010865 */
        /* <DEDUP_REMOVED lines=22> */
[----:B------:R-:W-:Y:S01]  /*13c90*/  LEA R159, R197, R18, 0x3 ;  /* 0x00000012c59f7211 */ /* 0x000fe200078e18ff */
[-CC-:B------:R-:W-:Y:S01]  /*13ca0*/  FFMA.FTZ R157, R162, R91.reuse, -R172.reuse ;  /* 0x0000005ba29d7223 */ /* 0x180fe200000108ac */
[----:B------:R-:W-:-:S01]  /*13cb0*/  FFMA.FTZ R162, R163, R91, -R172 ;  /* 0x0000005ba3a27223 */ /* 0x000fc200000108ac */
[-CC-:B------:R-:W-:Y:S01]  /*13cc0*/  FFMA.FTZ R138, R138, R91.reuse, -R172.reuse ;  /* 0x0000005b8a8a7223 */ /* 0x180fe200000108ac */
[----:B------:R-:W-:-:S01]  /*13cd0*/  FFMA.FTZ R139, R139, R91, -R172 ;  /* 0x0000005b8b8b7223 */ /* 0x000fc200000108ac */
[----:B------:R-:W-:-:S02]  /*13ce0*/  VIADD R159, R159, 0x22840 ;  /* 0x000228409f9f7836 */ /* 0x000fc40000000000 */
[----:B------:R-:W-:-:S01]  /*13cf0*/  FFMA.FTZ R142, R142, R91, -R172 ;  /* 0x0000005b8e8e7223 */ /* 0x000fc200000108ac */
[----:B------:R-:W-:Y:S01]  /*13d00*/  MUFU.EX2 R97, R97 ;  /* 0x0000006100617308 */ /* 0x000fe20000000800 */
[----:B------:R-:W-:-:S01]  /*13d10*/  FFMA.FTZ R143, R143, R91, -R172 ;  /* 0x0000005b8f8f7223 */ /* 0x000fc200000108ac */
[-CC-:B------:R-:W-:Y:S01]  /*13d20*/  FFMA.FTZ R146, R146, R91.reuse, -R172.reuse ;  /* 0x0000005b92927223 */ /* 0x180fe200000108ac */
[----:B--2---:R-:W-:Y:S01]  /*13d30*/  PRMT R159, R189, 0x654, R159 ;  /* 0x00000654bd9f7816 */ /* 0x004fe2000000009f */
[-CC-:B------:R-:W-:Y:S01]  /*13d40*/  FFMA.FTZ R147, R147, R91.reuse, -R172.reuse ;  /* 0x0000005b93937223 */ /* 0x180fe200000108ac */
[----:B------:R-:W-:-:S01]  /*13d50*/  FFMA.FTZ R150, R150, R91, -R172 ;  /* 0x0000005b96967223 */ /* 0x000fc200000108ac */
[-CC-:B------:R-:W-:Y:S01]  /*13d60*/  FFMA.FTZ R151, R151, R91.reuse, -R172.reuse ;  /* 0x0000005b97977223 */ /* 0x180fe200000108ac */
[----:B------:R1:W-:Y:S01]  /*13d70*/  SYNCS.ARRIVE.TRANS64.RED.A1T0 RZ, [R159+URZ], RZ ;  /* 0x000000ff9fff79a7 */ /* 0x0003e2000810043f */
[----:B------:R-:W2:Y:S01]  /*13d80*/  MUFU.EX2 R14, R14 ;  /* 0x0000000e000e7308 */ /* 0x000ea20000000800 */
[----:B------:R-:W-:-:S01]  /*13d90*/  FFMA.FTZ R122, R122, R91, -R172 ;  /* 0x0000005b7a7a7223 */ /* 0x000fc200000108ac */
[-CC-:B------:R-:W-:Y:S01]  /*13da0*/  FFMA.FTZ R123, R123, R91.reuse, -R172.reuse ;  /* 0x0000005b7b7b7223 */ /* 0x180fe200000108ac */
[----:B------:R-:W-:-:S01]  /*13db0*/  FFMA.FTZ R126, R126, R91, -R172 ;  /* 0x0000005b7e7e7223 */ /* 0x000fc200000108ac */
[-CC-:B------:R-:W-:Y:S01]  /*13dc0*/  FFMA.FTZ R127, R127, R91.reuse, -R172.reuse ;  /* 0x0000005b7f7f7223 */ /* 0x180fe200000108ac */
[----:B------:R-:W-:-:S01]  /*13dd0*/  FFMA.FTZ R131, R131, R91, -R172 ;  /* 0x0000005b83837223 */ /* 0x000fc200000108ac */
[-CC-:B------:R-:W-:Y:S01]  /*13de0*/  FFMA.FTZ R134, R134, R91.reuse, -R172.reuse ;  /* 0x0000005b86867223 */ /* 0x180fe200000108ac */
[----:B-1----:R-:W-:-:S01]  /*13df0*/  FFMA.FTZ R159, R130, R91, -R172 ;  /* 0x0000005b829f7223 */ /* 0x002fc200000108ac */
        /* <DEDUP_REMOVED lines=8> */
[----:B------:R-:W3:Y:S01]  /*13e80*/  MUFU.EX2 R15, R15 ;  /* 0x0000000f000f7308 */ /* 0x000ee20000000800 */
[----:B------:R-:W-:-:S01]  /*13e90*/  FFMA.FTZ R118, R118, R91, -R172 ;  /* 0x0000005b76767223 */ /* 0x000fc200000108ac */
[-CC-:B------:R-:W-:Y:S01]  /*13ea0*/  FFMA.FTZ R182, R182, R91.reuse, -R172.reuse ;  /* 0x0000005bb6b67223 */ /* 0x180fe200000108ac */
[----:B------:R-:W-:-:S01]  /*13eb0*/  FFMA.FTZ R186, R186, R91, -R172 ;  /* 0x0000005bbaba7223 */ /* 0x000fc200000108ac */
[-CC-:B------:R-:W-:Y:S01]  /*13ec0*/  FFMA.FTZ R188, R188, R91.reuse, -R172.reuse ;  /* 0x0000005bbcbc7223 */ /* 0x180fe200000108ac */
[----:B------:R-:W-:-:S01]  /*13ed0*/  FFMA.FTZ R94, R94, R91, -R172 ;  /* 0x0000005b5e5e7223 */ /* 0x000fc200000108ac */
[-CC-:B------:R-:W-:Y:S01]  /*13ee0*/  FFMA.FTZ R224, R224, R91.reuse, -R172.reuse ;  /* 0x0000005be0e07223 */ /* 0x180fe200000108ac */
[----:B------:R-:W-:-:S01]  /*13ef0*/  FFMA.FTZ R98, R98, R91, -R172 ;  /* 0x0000005b62627223 */ /* 0x000fc200000108ac */
[----:B------:R-:W4:Y:S01]  /*13f00*/  MUFU.EX2 R103, R103 ;  /* 0x0000006700677308 */ /* 0x000f220000000800 */
[----:B------:R-:W-:-:S01]  /*13f10*/  FFMA.FTZ R89, R89, R91, -R172 ;  /* 0x0000005b59597223 */ /* 0x000fc200000108ac */
[-CC-:B------:R-:W-:Y:S01]  /*13f20*/  FFMA.FTZ R102, R102, R91.reuse, -R172.reuse ;  /* 0x0000005b66667223 */ /* 0x180fe200000108ac */
[----:B------:R-:W-:-:S01]  /*13f30*/  FFMA.FTZ R95, R95, R91, -R172 ;  /* 0x0000005b5f5f7223 */ /* 0x000fc200000108ac */
[----:B0-----:R-:W-:Y:S01]  /*13f40*/  FFMA.FTZ R172, R99, R3, R12 ;  /* 0x0000000363ac7223 */ /* 0x001fe2000001000c */
[----:B--2---:R-:W-:-:S03]  /*13f50*/  FFMA.FTZ R20, R97, R20, R14 ;  /* 0x0000001461147223 */ /* 0x004fc6000001000e */
[----:B------:R-:W0:Y:S01]  /*13f60*/  MUFU.EX2 R101, R101 ;  /* 0x0000006500657308 */ /* 0x000e220000000800 */
[----:B-1----:R-:W-:-:S01]  /*13f70*/  FADD.FTZ R172, R13, R172 ;  /* 0x000000ac0dac7221 */ /* 0x002fc20000010000 */
[----:B---3--:R-:W-:-:S06]  /*13f80*/  FADD.FTZ R20, R15, R20 ;  /* 0x000000140f147221 */ /* 0x008fcc0000010000 */
[----:B------:R-:W1:Y:S01]  /*13f90*/  MUFU.EX2 R152, R152 ;  /* 0x0000009800987308 */ /* 0x000e620000000800 */
[----:B----4-:R-:W-:-:S07]  /*13fa0*/  FADD.FTZ R3, R103, R172 ;  /* 0x000000ac67037221 */ /* 0x010fce0000010000 */
[----:B------:R-:W2:Y:S08]  /*13fb0*/  MUFU.EX2 R154, R154 ;  /* 0x0000009a009a7308 */ /* 0x000eb00000000800 */
[----:B------:R-:W3:Y:S08]  /*13fc0*/  MUFU.EX2 R105, R105 ;  /* 0x0000006900697308 */ /* 0x000ef00000000800 */
[----:B------:R-:W4:Y:S08]  /*13fd0*/  MUFU.EX2 R155, R155 ;  /* 0x0000009b009b7308 */ /* 0x000f300000000800 */
[----:B------:R-:W5:Y:S08]  /*13fe0*/  MUFU.EX2 R156, R156 ;  /* 0x0000009c009c7308 */ /* 0x000f700000000800 */
[----:B------:R-:W5:Y:S08]  /*13ff0*/  MUFU.EX2 R158, R158 ;  /* 0x0000009e009e7308 */ /* 0x000f700000000800 */
[----:B------:R-:W5:Y:S08]  /*14000*/  MUFU.EX2 R107, R107 ;  /* 0x0000006b006b7308 */ /* 0x000f700000000800 */
[----:B------:R-:W5:Y:S08]  /*14010*/  MUFU.EX2 R157, R157 ;  /* 0x0000009d009d7308 */ /* 0x000f700000000800 */
[----:B------:R0:W-:Y:S08]  /*14020*/  MUFU.EX2 R114, R159 ;  /* 0x0000009f00727308 */ /* 0x0001f00000000800 */
[----:B------:R-:W5:Y:S01]  /*14030*/  MUFU.EX2 R160, R160 ;  /* 0x000000a000a07308 */ /* 0x000f620000000800 */
[----:B0-----:R-:W-:-:S01]  /*14040*/  FADD.FTZ R159, R101, R20 ;  /* 0x00000014659f7221 */ /* 0x001fc20000010000 */
[----:B-1----:R-:W-:-:S03]  /*14050*/  FADD.FTZ R20, R152, R3 ;  /* 0x0000000398147221 */ /* 0x002fc60000010000 */
[----:B--2---:R-:W-:Y:S01]  /*14060*/  FADD.FTZ R172, R154, R159 ;  /* 0x0000009f9aac7221 */ /* 0x004fe20000010000 */
[----:B---3--:R-:W-:-:S02]  /*14070*/  FADD.FTZ R3, R105, R20 ;  /* 0x0000001469037221 */ /* 0x008fc40000010000 */
[----:B------:R-:W0:Y:S01]  /*14080*/  MUFU.EX2 R162, R162 ;  /* 0x000000a200a27308 */ /* 0x000e220000000800 */
[----:B----4-:R-:W-:-:S01]  /*14090*/  FADD.FTZ R159, R155, R172 ;  /* 0x000000ac9b9f7221 */ /* 0x010fc20000010000 */
[----:B-----5:R-:W-:-:S03]  /*140a0*/  FADD.FTZ R20, R156, R3 ;  /* 0x000000039c147221 */ /* 0x020fc60000010000 */
[----:B------:R-:W-:Y:S01]  /*140b0*/  FADD.FTZ R172, R158, R159 ;  /* 0x0000009f9eac7221 */ /* 0x000fe20000010000 */
[----:B------:R-:W-:-:S02]  /*140c0*/  FADD.FTZ R3, R107, R20 ;  /* 0x000000146b037221 */ /* 0x000fc40000010000 */
[----:B------:R-:W1:Y:S01]  /*140d0*/  MUFU.EX2 R109, R109 ;  /* 0x0000006d006d7308 */ /* 0x000e620000000800 */
[----:B------:R-:W-:-:S01]  /*140e0*/  FADD.FTZ R161, R157, R172 ;  /* 0x000000ac9da17221 */ /* 0x000fc20000010000 */
[----:B------:R-:W-:-:S06]  /*140f0*/  FADD.FTZ R20, R160, R3 ;  /* 0x00000003a0147221 */ /* 0x000fcc0000010000 */
        /* <DEDUP_REMOVED lines=10> */
[----:B------:R-:W-:Y:S01]  /*141a0*/  MUFU.EX2 R140, R140 ;  /* 0x0000008c008c7308 */ /* 0x000fe20000000800 */
[----:B--2---:R-:W-:-:S07]  /*141b0*/  FADD.FTZ R163, R111, R172 ;  /* 0x000000ac6fa37221 */ /* 0x004fce0000010000 */
[----:B------:R-:W1:Y:S01]  /*141c0*/  MUFU.EX2 R143, R143 ;  /* 0x0000008f008f7308 */ /* 0x000e620000000800 */
[----:B0-----:R-:W-:-:S07]  /*141d0*/  FADD.FTZ R20, R142, R3 ;  /* 0x000000038e147221 */ /* 0x001fce0000010000 */
[----:B------:R-:W-:Y:S08]  /*141e0*/  MUFU.EX2 R113, R113 ;  /* 0x0000007100717308 */ /* 0x000ff00000000800 */
[----:B------:R-:W0:Y:S01]  /*141f0*/  MUFU.EX2 R146, R146 ;  /* 0x0000009200927308 */ /* 0x000e220000000800 */
[----:B-1----:R-:W-:-:S07]  /*14200*/  FADD.FTZ R3, R143, R20 ;  /* 0x000000148f037221 */ /* 0x002fce0000010000 */
[----:B------:R-:W-:Y:S08]  /*14210*/  MUFU.EX2 R144, R144 ;  /* 0x0000009000907308 */ /* 0x000ff00000000800 */
[----:B------:R-:W1:Y:S01]  /*14220*/  MUFU.EX2 R147, R147 ;  /* 0x0000009300937308 */ /* 0x000e620000000800 */
[----:B0-----:R-:W-:-:S07]  /*14230*/  FADD.FTZ R20, R146, R3 ;  /* 0x0000000392147221 */ /* 0x001fce0000010000 */
[----:B------:R-:W-:Y:S08]  /*14240*/  MUFU.EX2 R115, R115 ;  /* 0x0000007300737308 */ /* 0x000ff00000000800 */
[----:B------:R-:W0:Y:S01]  /*14250*/  MUFU.EX2 R150, R150 ;  /* 0x0000009600967308 */ /* 0x000e220000000800 */
[----:B-1----:R-:W-:-:S07]  /*14260*/  FADD.FTZ R3, R147, R20 ;  /* 0x0000001493037221 */ /* 0x002fce0000010000 */
[----:B------:R-:W1:Y:S08]  /*14270*/  MUFU.EX2 R148, R148 ;  /* 0x0000009400947308 */ /* 0x000e700000000800 */
[----:B------:R2:W-:Y:S01]  /*14280*/  MUFU.EX2 R159, R166 ;  /* 0x000000a6009f7308 */ /* 0x0005e20000000800 */
[----:B0-----:R-:W-:-:S07]  /*14290*/  FADD.FTZ R20, R150, R3 ;  /* 0x0000000396147221 */ /* 0x001fce0000010000 */
[----:B------:R-:W0:Y:S01]  /*142a0*/  MUFU.EX2 R151, R151 ;  /* 0x0000009700977308 */ /* 0x000e220000000800 */
[----:B--2---:R-:W-:-:S04]  /*142b0*/  FADD.FTZ R166, R140, R163 ;  /* 0x000000a38ca67221 */ /* 0x004fc80000010000 */
[----:B------:R-:W-:-:S03]  /*142c0*/  FADD.FTZ R163, R113, R166 ;  /* 0x000000a671a37221 */ /* 0x000fc60000010000 */
[----:B------:R-:W2:Y:S01]  /*142d0*/  MUFU.EX2 R117, R117 ;  /* 0x0000007500757308 */ /* 0x000ea20000000800 */
[----:B------:R-:W-:-:S04]  /*142e0*/  FADD.FTZ R166, R144, R163 ;  /* 0x000000a390a67221 */ /* 0x000fc80000010000 */
[----:B------:R-:W-:-:S03]  /*142f0*/  FADD.FTZ R165, R115, R166 ;  /* 0x000000a673a57221 */ /* 0x000fc60000010000 */
[----:B------:R-:W3:Y:S01]  /*14300*/  MUFU.EX2 R122, R122 ;  /* 0x0000007a007a7308 */ /* 0x000ee20000000800 */
[----:B-1----:R-:W-:-:S01]  /*14310*/  FADD.FTZ R166, R148, R165 ;  /* 0x000000a594a67221 */ /* 0x002fc20000010000 */
[----:B0-----:R-:W-:-:S06]  /*14320*/  FADD.FTZ R3, R151, R20 ;  /* 0x0000001497037221 */ /* 0x001fcc0000010000 */
[----:B------:R-:W0:Y:S01]  /*14330*/  MUFU.EX2 R120, R120 ;  /* 0x0000007800787308 */ /* 0x000e220000000800 */
[----:B--2---:R-:W-:-:S07]  /*14340*/  FADD.FTZ R165, R117, R166 ;  /* 0x000000a675a57221 */ /* 0x004fce0000010000 */
[----:B------:R-:W1:Y:S01]  /*14350*/  MUFU.EX2 R123, R123 ;  /* 0x0000007b007b7308 */ /* 0x000e620000000800 */
[----:B---3--:R-:W-:-:S07]  /*14360*/  FADD.FTZ R20, R122, R3 ;  /* 0x000000037a147221 */ /* 0x008fce0000010000 */
        /* <DEDUP_REMOVED lines=11> */
[----:B--2---:R-:W-:-:S04]  /*14420*/  FADD.FTZ R3, R127, R20 ;  /* 0x000000147f037221 */ /* 0x004fc80000010000 */
[----:B------:R-:W-:-:S03]  /*14430*/  FADD.FTZ R20, R114, R3 ;  /* 0x0000000372147221 */ /* 0x000fc60000010000 */
        /* <DEDUP_REMOVED lines=73> */
[----:B0-----:R-:W-:-:S03]  /*148d0*/  FADD.FTZ R3, R93, R20 ;  /* 0x000000145d037221 */ /* 0x001fc60000010000 */
[----:B-1----:R-:W-:Y:S01]  /*148e0*/  FADD.FTZ R20, R95, R166 ;  /* 0x000000a65f147221 */ /* 0x002fe20000010000 */
[----:B------:R-:W-:Y:S06]  /*148f0*/  @!P0 BRA `(.L_x_654) ;  /* 0x0000000000048947 */ /* 0x000fec0003800000 */
[----:B------:R-:W-:Y:S01]  /*14900*/  BPT.TRAP 0x1 ;  /* 0x000000040000795c */ /* 0x000fe20000300000 */
.L_x_654:
[----:B------:R-:W-:Y:S01]  /*14910*/  F2FP.SATFINITE.E4M3.F32.PACK_AB_MERGE_C R103, R152, R103, RZ ;  /* 0x000000679867723e */ /* 0x000fe200048070ff */
[-C--:B------:R-:W-:Y:S01]  /*14920*/  FMUL.FTZ R24, R24, R99.reuse ;  /* 0x0000006318187220 */ /* 0x080fe20000410000 */
[----:B------:R-:W-:Y:S01]  /*14930*/  ISETP.GT.AND P1, PT, R21, RZ, PT ;  /* 0x000000ff1500720c */ /* 0x000fe20003f24270 */
[-C--:B------:R-:W-:Y:S01]  /*14940*/  FMUL.FTZ R25, R25, R99.reuse ;  /* 0x0000006319197220 */ /* 0x080fe20000410000 */
[----:B------:R-:W-:Y:S01]  /*14950*/  F2FP.SATFINITE.E4M3.F32.PACK_AB_MERGE_C R172, R13, R12, R103 ;  /* 0x0000000c0dac723e */ /* 0x000fe20004807067 */
[----:B------:R-:W-:Y:S01]  /*14960*/  IMAD R12, R220, 0x8, R18 ;  /* 0x00000008dc0c7824 */ /* 0x000fe200078e0212 */
[----:B------:R-:W-:Y:S01]  /*14970*/  F2FP.SATFINITE.E4M3.F32.PACK_AB_MERGE_C R116, R141, R116, RZ ;  /* 0x000000748d74723e */ /* 0x000fe200048070ff */
[-C--:B------:R-:W-:Y:S01]  /*14980*/  FMUL.FTZ R28, R28, R99.reuse ;  /* 0x000000631c1c7220 */ /* 0x080fe20000410000 */
[----:B------:R-:W-:Y:S01]  /*14990*/  F2FP.SATFINITE.E4M3.F32.PACK_AB_MERGE_C R94, R169, R94, RZ ;  /* 0x0000005ea95e723e */ /* 0x000fe200048070ff */
[----:B------:R-:W-:Y:S01]  /*149a0*/  VIADD R12, R12, 0x22860 ;  /* 0x000228600c0c7836 */ /* 0x000fe20000000000 */
[----:B------:R-:W-:Y:S01]  /*149b0*/  F2FP.SATFINITE.E4M3.F32.PACK_AB_MERGE_C R116, R137, R112, R116 ;  /* 0x000000708974723e */ /* 0x000fe20004807074 */
[----:B------:R-:W-:Y:S01]  /*149c0*/  FMUL.FTZ R29, R29, R99 ;  /* 0x000000631d1d7220 */ /* 0x000fe20000410000 */
[----:B------:R-:W-:Y:S01]  /*149d0*/  F2FP.SATFINITE.E4M3.F32.PACK_AB_MERGE_C R101, R154, R101, RZ ;  /* 0x000000659a65723e */ /* 0x000fe200048070ff */
[-C--:B------:R-:W-:Y:S01]  /*149e0*/  FMUL.FTZ R32, R32, R99.reuse ;  /* 0x0000006320207220 */ /* 0x080fe20000410000 */
[----:B------:R-:W-:Y:S01]  /*149f0*/  PRMT R12, R189, 0x654, R12 ;  /* 0x00000654bd0c7816 */ /* 0x000fe2000000000c */
[----:B------:R-:W-:Y:S01]  /*14a00*/  FMUL.FTZ R33, R33, R99 ;  /* 0x0000006321217220 */ /* 0x000fe20000410000 */
[----:B------:R-:W-:Y:S01]  /*14a10*/  F2FP.SATFINITE.E4M3.F32.PACK_AB_MERGE_C R107, R160, R107, RZ ;  /* 0x0000006ba06b723e */ /* 0x000fe200048070ff */
[----:B------:R-:W-:Y:S01]  /*14a20*/  FMUL.FTZ R36, R36, R99 ;  /* 0x0000006324247220 */ /* 0x000fe20000410000 */
[----:B------:R-:W-:Y:S01]  /*14a30*/  F2FP.SATFINITE.E4M3.F32.PACK_AB_MERGE_C R157, R162, R157, RZ ;  /* 0x0000009da29d723e */ /* 0x000fe200048070ff */
[----:B------:R0:W-:Y:S01]  /*14a40*/  SYNCS.ARRIVE.TRANS64.RED.A1T0 RZ, [R12+URZ], RZ ;  /* 0x000000ff0cff79a7 */ /* 0x0001e2000810043f */
        /* <DEDUP_REMOVED lines=28> */
[----:B------:R-:W-:Y:S01]  /*14c10*/  F2FP.SATFINITE.E4M3.F32.PACK_AB_MERGE_C R189, R167, R186, R94 ;  /* 0x000000baa7bd723e */ /* 0x000fe2000480705e */
        /* <DEDUP_REMOVED lines=20> */
[----:B------:R-:W-:Y:S01]  /*14d60*/  FMUL.FTZ R85, R85, R99 ;  /* 0x0000006355557220 */ /* 0x000fe20000410000 */
[----:B------:R-:W-:Y:S01]  /*14d70*/  F2FP.SATFINITE.E4M3.F32.PACK_AB_MERGE_C R183, R131, R114, R134 ;  /* 0x0000007283b7723e */ /* 0x000fe20004807086 */
[-C--:B------:R-:W-:Y:S01]  /*14d80*/  FMUL.FTZ R26, R26, R97.reuse ;  /* 0x000000611a1a7220 */ /* 0x080fe20000410000 */
        /* <DEDUP_REMOVED lines=37> */
[----:B------:R-:W-:Y:S01]  /*14fe0*/  IADD3 R21, R21, -0x1, RZ ;  /* 0xffffffff15157810 */ /* 0x000fe20007ffe0ff */
[----:B------:R-:W-:Y:S01]  /*14ff0*/  IMAD.MOV.U32 R169, RZ, RZ, R92 ;  /* 0x000000ffffa97224 */ /* 0x000fe200078e005c */
[----:B------:R-:W-:Y:S01]  /*15000*/  MOV R220, R197 ;  /* 0x000000c500dc7202 */ /* 0x000fe20000000f00 */
[----:B------:R-:W-:-:S02]  /*15010*/  IMAD.MOV.U32 R171, RZ, RZ, R90 ;  /* 0x000000ffffab7224 */ /* 0x000fc400078e005a */
[----:B------:R-:W-:Y:S02]  /*15020*/  IMAD.MOV.U32 R222, RZ, RZ, R199 ;  /* 0x000000ffffde7224 */ /* 0x000fe400078e00c7 */
[----:B------:R-:W-:Y:S01]  /*15030*/  IMAD.MOV.U32 R186, RZ, RZ, R116 ;  /* 0x000000ffffba7224 */ /* 0x000fe200078e0074 */
[----:B0-----:R-:W-:Y:S06]  /*15040*/  @P1 BRA `(.L_x_655) ;  /* 0xffffffc8000c1947 */ /* 0x001fec000383ffff */
.L_x_643:
[----:B------:R-:W-:Y:S05]  /*15050*/  WARPSYNC.ALL ;  /* 0x0000000000007948 */ /* 0x000fea0003800000 */
[----:B------:R-:W-:Y:S06]  /*15060*/  BAR.ARV 0x8, 0x180 ;  /* 0x0206000000007b1d */ /* 0x000fec0000002000 */
[----:B------:R-:W-:Y:S05]  /*15070*/  @!P0 BRA `(.L_x_656) ;  /* 0x0000000000048947 */ /* 0x000fea0003800000 */
[----:B------:R-:W-:Y:S01]  /*15080*/  BPT.TRAP 0x1 ;  /* 0x000000040000795c */ /* 0x000fe20000300000 */
.L_x_656:
[----:B------:R-:W-:Y:S01]  /*15090*/  IMAD R11, R197, 0x8, R18 ;  /* 0x00000008c50b7824 */ /* 0x000fe200078e0212 */
[----:B------:R-:W-:-:S04]  /*150a0*/  SHF.L.U32 R0, R199, 0x1f, RZ ;  /* 0x0000001fc7007819 */ /* 0x000fc800000006ff */
[----:B------:R0:W1:Y:S01]  /*150b0*/  SYNCS.PHASECHK.TRANS64.TRYWAIT P1, [R11+URZ+0x22850], R0 ;  /* 0x022850000b0075a7 */ /* 0x000062000802017f */
[----:B------:R-:W-:Y:S05]  /*150c0*/  @!P0 BRA `(.L_x_657) ;  /* 0x0000000000048947 */ /* 0x000fea0003800000 */
[----:B------:R-:W-:Y:S01]  /*150d0*/  BPT.TRAP 0x1 ;  /* 0x000000040000795c */ /* 0x000fe20000300000 */
.L_x_657:
[----:B------:R-:W-:-:S05]  /*150e0*/  VIADD R18, R18, 0x400 ;  /* 0x0000040012127836 */ /* 0x000fca0000000000 */
[----:B------:R-:W-:-:S04]  /*150f0*/  SHF.R.U32.HI R18, RZ, 0x4, R18 ;  /* 0x00000004ff127819 */ /* 0x000fc80000011612 */
[----:B------:R-:W-:-:S04]  /*15100*/  LOP3.LUT R18, R18, 0x3fff, RZ, 0xc0, !PT ;  /* 0x00003fff12127812 */ /* 0x000fc800078ec0ff */
[----:B------:R-:W-:Y:S01]  /*15110*/  LOP3.LUT R18, R18, 0x10000, RZ, 0xfc, !PT ;  /* 0x0001000012127812 */ /* 0x000fe200078efcff */
[----:B-1----:R-:W-:Y:S06]  /*15120*/  @P1 BRA `(.L_x_658) ;  /* 0x0000000000081947 */ /* 0x002fec0003800000 */
[----:B------:R-:W1:Y:S02]  /*15130*/  SYNCS.PHASECHK.TRANS64.TRYWAIT P1, [R11+URZ+0x22850], R0 ;  /* 0x022850000b0075a7 */ /* 0x000e64000802017f */
[----:B-1----:R-:W-:Y:S05]  /*15140*/  @!P1 BRA `(.L_x_659) ;  /* 0x000000b800fc9947 */ /* 0x002fea0003800000 */
.L_x_658:
[----:B------:R-:W-:Y:S01]  /*15150*/  IMAD R4, R197, 0x500, R18 ;  /* 0x00000500c5047824 */ /* 0x000fe200078e0212 */
[----:B------:R-:W-:Y:S01]  /*15160*/  MOV R5, 0xc0000010 ;  /* 0xc000001000057802 */ /* 0x000fe20000000f00 */
[----:B------:R-:W-:Y:S05]  /*15170*/  WARPSYNC.ALL ;  /* 0x0000000000007948 */ /* 0x000fea0003800000 */
[C---:B------:R-:W-:Y:S01]  /*15180*/  R2UR UR6, R4.reuse ;  /* 0x00000000040672ca */ /* 0x040fe200000e0000 */
[----:B------:R-:W-:Y:S01]  /*15190*/  WARPGROUP.ARRIVE ;  /* 0x00000000000079c5 */ /* 0x000fe20000000000 */
[----:B------:R-:W-:Y:S01]  /*151a0*/  R2UR UR7, R5 ;  /* 0x00000000050772ca */ /* 0x000fe200000e0000 */
[C---:B------:R-:W-:Y:S01]  /*151b0*/  VIADD R6, R4.reuse, 0x100 ;  /* 0x0000010004067836 */ /* 0x040fe20000000000 */
[----:B------:R-:W-:Y:S01]  /*151c0*/  ULDC.64 UR4, c[0x0][0x9a0] ;  /* 0x0002680000047ab9 */ /* 0x000fe20000000a00 */
[----:B------:R-:W-:Y:S01]  /*151d0*/  IMAD.MOV.U32 R7, RZ, RZ, -0x3ffffff0 ;  /* 0xc0000010ff077424 */ /* 0x000fe200078e00ff */
[----:B------:R-:W-:Y:S01]  /*151e0*/  ISETP.NE.U32.AND P1, PT, RZ, UR4, PT ;  /* 0x00000004ff007c0c */ /* 0x000fe2000bf25070 */
[----:B------:R-:W-:-:S03]  /*151f0*/  VIADD R12, R4, 0x200 ;  /* 0x00000200040c7836 */ /* 0x000fc60000000000 */
[----:B------:R-:W-:-:S05]  /*15200*/  ISETP.NE.AND.EX P1, PT, RZ, UR5, PT, P1 ;  /* 0x00000005ff007c0c */ /* 0x000fca000bf25310 */
[----:B------:R-:W-:Y:S01]  /*15210*/  QGMMA.64x128x32.F32.E4M3.E4M3 R24, R172, gdesc[UR4], R24, gsb0 ;  /* 0x01e00004ac187df3 */ /* 0x000fe20008000818 */
[----:B------:R-:W-:Y:S02]  /*15220*/  R2UR UR6, R6 ;  /* 0x00000000060672ca */ /* 0x000fe400000e0000 */
[----:B------:R-:W-:-:S05]  /*15230*/  R2UR UR7, R7 ;  /* 0x00000000070772ca */ /* 0x000fca00000e0000 */
[----:B------:R-:W0:Y:S01]  /*15240*/  @P1 LDC.64 R6, c[0x0][0x9c8] ;  /* 0x00027200ff061b82 */ /* 0x000e220000000a00 */
[----:B------:R-:W-:-:S07]  /*15250*/  @P1 SHF.R.S32.HI R13, RZ, 0x1f, R170 ;  /* 0x0000001fff0d1819 */ /* 0x000fce00000114aa */
[----:B------:R-:W2:Y:S01]  /*15260*/  @P1 LDC.64 R8, c[0x0][0x9d0] ;  /* 0x00027400ff081b82 */ /* 0x000ea20000000a00 */
[----:B01----:R-:W-:-:S04]  /*15270*/  @P1 IMAD R0, R214, R6, RZ ;  /* 0x00000006d6001224 */ /* 0x003fc800078e02ff */
[C---:B------:R-:W-:Y:S02]  /*15280*/  @P1 IMAD R5, R207.reuse, R7, R0 ;  /* 0x00000007cf051224 */ /* 0x040fe400078e0200 */
[----:B------:R-:W-:-:S04]  /*15290*/  @P1 IMAD.WIDE.U32 R6, R207, R6, RZ ;  /* 0x00000006cf061225 */ /* 0x000fc800078e00ff */
[-C--:B--2---:R-:W-:Y:S02]  /*152a0*/  @P1 IMAD R0, R13, R8.reuse, RZ ;  /* 0x000000080d001224 */ /* 0x084fe400078e02ff */
[----:B------:R-:W-:Y:S02]  /*152b0*/  IMAD.MOV.U32 R13, RZ, RZ, -0x3ffffff0 ;  /* 0xc0000010ff0d7424 */ /* 0x000fe400078e00ff */
[----:B------:R-:W-:Y:S02]  /*152c0*/  @P1 IMAD.IADD R7, R7, 0x1, R5 ;  /* 0x0000000107071824 */ /* 0x000fe400078e0205 */
[C---:B------:R-:W-:Y:S02]  /*152d0*/  @P1 IMAD R5, R170.reuse, R9, R0 ;  /* 0x00000009aa051224 */ /* 0x040fe400078e0200 */
[----:B------:R-:W-:-:S04]  /*152e0*/  @P1 IMAD.WIDE.U32 R6, R170, R8, R6 ;  /* 0x00000008aa061225 */ /* 0x000fc800078e0006 */
[----:B------:R-:W-:Y:S01]  /*152f0*/  IMAD.MOV.U32 R0, RZ, RZ, 0x3f800000 ;  /* 0x3f800000ff007424 */ /* 0x000fe200078e00ff */
[----:B------:R-:W-:Y:S02]  /*15300*/  @P1 IADD3 R5, R7, R5, RZ ;  /* 0x0000000507051210 */ /* 0x000fe40007ffe0ff */
[----:B------:R-:W-:-:S04]  /*15310*/  @P1 LEA R8, P2, R6, UR4, 0x2 ;  /* 0x0000000406081c11 */ /* 0x000fc8000f8410ff */
[----:B------:R-:W-:-:S05]  /*15320*/  @P1 LEA.HI.X R9, R6, UR5, R5, 0x2, P2 ;  /* 0x0000000506091c11 */ /* 0x000fca00090f1405 */
[----:B------:R0:W2:Y:S01]  /*15330*/  @P1 LDG.E R0, desc[UR60][R8.64] ;  /* 0x0000003c08001981 */ /* 0x0000a2000c1e1900 */
[----:B------:R-:W-:Y:S02]  /*15340*/  WARPGROUP.DEPBAR.LE gsb0, 0x0 ;  /* 0x00008000000079c5 */ /* 0x000fe40000010000 */
[----:B------:R-:W-:-:S06]  /*15350*/  WARPGROUP.ARRIVE ;  /* 0x00000000000079c5 */ /* 0x000fcc0000000000 */
[----:B------:R-:W-:Y:S01]  /*15360*/  QGMMA.64x128x32.F32.E4M3.E4M3 R24, R176, gdesc[UR4], R24, gsb0 ;  /* 0x01e00004b0187df3 */ /* 0x000fe20008000818 */
[----:B------:R-:W-:Y:S02]  /*15370*/  R2UR UR6, R12 ;  /* 0x000000000c0672ca */ /* 0x000fe400000e0000 */
[----:B------:R-:W-:Y:S01]  /*15380*/  R2UR UR7, R13 ;  /* 0x000000000d0772ca */ /* 0x000fe200000e0000 */
[----:B------:R-:W-:Y:S01]  /*15390*/  IMAD.MOV.U32 R7, RZ, RZ, -0x3ffffff0 ;  /* 0xc0000010ff077424 */ /* 0x000fe200078e00ff */
[----:B------:R-:W-:Y:S01]  /*153a0*/  IADD3 R6, R4, 0x300, RZ ;  /* 0x0000030004067810 */ /* 0x000fe20007ffe0ff */
[----:B------:R-:W-:Y:S02]  /*153b0*/  WARPGROUP.DEPBAR.LE gsb0, 0x0 ;  /* 0x00008000000079c5 */ /* 0x000fe40000010000 */
[----:B------:R-:W-:-:S08]  /*153c0*/  WARPGROUP.ARRIVE ;  /* 0x00000000000079c5 */ /* 0x000fd00000000000 */
[----:B------:R-:W-:Y:S01]  /*153d0*/  QGMMA.64x128x32.F32.E4M3.E4M3 R24, R180, gdesc[UR4], R24, gsb0 ;  /* 0x01e00004b4187df3 */ /* 0x000fe20008000818 */
[----:B------:R-:W-:Y:S02]  /*153e0*/  R2UR UR6, R6 ;  /* 0x00000000060672ca */ /* 0x000fe400000e0000 */
[----:B------:R-:W-:Y:S01]  /*153f0*/  R2UR UR7, R7 ;  /* 0x00000000070772ca */ /* 0x000fe200000e0000 */
[----:B------:R-:W-:Y:S02]  /*15400*/  VIADD R4, R4, 0x400 ;  /* 0x0000040004047836 */ /* 0x000fe40000000000 */
[----:B------:R-:W-:Y:S01]  /*15410*/  IMAD.MOV.U32 R5, RZ, RZ, -0x3ffffff0 ;  /* 0xc0000010ff057424 */ /* 0x000fe200078e00ff */
[----:B------:R-:W1:Y:S04]  /*15420*/  SHFL.BFLY PT, R2, R3, 0x2, 0x1f ;  /* 0x0c401f0003027f89 */ /* 0x000e6800000e0000 */
[----:B------:R-:W3:Y:S01]  /*15430*/  SHFL.BFLY PT, R7, R20, 0x2, 0x1f ;  /* 0x0c401f0014077f89 */ /* 0x000ee200000e0000 */
[----:B------:R-:W-:-:S02]  /*15440*/  WARPGROUP.DEPBAR.LE gsb0, 0x0 ;  /* 0x00008000000079c5 */ /* 0x000fc40000010000 */
[----:B------:R-:W-:-:S06]  /*15450*/  WARPGROUP.ARRIVE ;  /* 0x00000000000079c5 */ /* 0x000fcc0000000000 */
[----:B------:R-:W-:Y:S01]  /*15460*/  QGMMA.64x128x32.F32.E4M3.E4M3 R24, R184, gdesc[UR4], R24, gsb0 ;  /* 0x01e00004b8187df3 */ /* 0x000fe20008000818 */
[----:B------:R-:W-:Y:S02]  /*15470*/  R2UR UR6, R4 ;  /* 0x00000000040672ca */ /* 0x000fe400000e0000 */
[----:B------:R-:W-:Y:S01]  /*15480*/  R2UR UR7, R5 ;  /* 0x00000000050772ca */ /* 0x000fe200000e0000 */
[----:B-1----:R-:W-:-:S01]  /*15490*/  FADD.FTZ R2, R2, R3 ;  /* 0x0000000302027221 */ /* 0x002fc20000010000 */
[----:B---3--:R-:W-:-:S04]  /*154a0*/  FADD.FTZ R7, R7, R20 ;  /* 0x0000001407077221 */ /* 0x008fc80000010000 */
[----:B------:R-:W1:Y:S04]  /*154b0*/  SHFL.BFLY PT, R5, R2, 0x1, 0x1f ;  /* 0x0c201f0002057f89 */ /* 0x000e6800000e0000 */
[----:B------:R-:W0:Y:S01]  /*154c0*/  SHFL.BFLY PT, R4, R7, 0x1, 0x1f ;  /* 0x0c201f0007047f89 */ /* 0x000e2200000e0000 */
[----:B------:R-:W-:Y:S01]  /*154d0*/  MOV R3, RZ ;  /* 0x000000ff00037202 */ /* 0x000fe20000000f00 */
[----:B-1----:R-:W-:Y:S01]  /*154e0*/  FADD.FTZ R6, R2, R5 ;  /* 0x0000000502067221 */ /* 0x002fe20000010000 */
[----:B0-----:R-:W-:-:S04]  /*154f0*/  FADD.FTZ R8, R7, R4 ;  /* 0x0000000407087221 */ /* 0x001fc80000010000 */
        /* <DEDUP_REMOVED lines=13> */
[----:B------:R-:W3:Y:S01]  /*155d0*/  @P1 MUFU.RCP R7, R8 ;  /* 0x0000000800071308 */ /* 0x000ee20000001000 */
[C---:B------:R-:W-:Y:S01]  /*155e0*/  @P2 FMUL.FTZ R5, R91.reuse, 0.69314718246459960938 ;  /* 0x3f3172185b052820 */ /* 0x040fe20000410000 */
[----:B0-----:R-:W-:Y:S01]  /*155f0*/  @P2 FMUL.FTZ R2, R2, 0.69314718246459960938 ;  /* 0x3f31721802022820 */ /* 0x001fe20000410000 */
[----:B------:R-:W-:Y:S01]  /*15600*/  @P3 FMUL.FTZ R12, R91, 0.69314718246459960938 ;  /* 0x3f3172185b0c3820 */ /* 0x000fe20000410000 */
[----:B------:R-:W-:-:S02]  /*15610*/  IMAD.MOV.U32 R88, RZ, RZ, -0x800000 ;  /* 0xff800000ff587424 */ /* 0x000fc400078e00ff */
[----:B--2---:R-:W-:Y:S01]  /*15620*/  FMUL.FTZ R3, R3, R0 ;  /* 0x0000000003037220 */ /* 0x004fe20000410000 */
[----:B------:R-:W-:Y:S02]  /*15630*/  IMAD.MOV.U32 R89, RZ, RZ, -0x800000 ;  /* 0xff800000ff597424 */ /* 0x000fe400078e00ff */
[----:B-1----:R-:W-:Y:S01]  /*15640*/  @P3 FMUL.FTZ R9, R4, 0.69314718246459960938 ;  /* 0x3f31721804093820 */ /* 0x002fe20000410000 */
[----:B------:R-:W-:-:S03]  /*15650*/  @P2 FFMA.FTZ R88, R5, R90, R2 ;  /* 0x0000005a05582223 */ /* 0x000fc60000010002 */
[----:B------:R-:W-:Y:S01]  /*15660*/  @P3 FFMA.FTZ R89, R12, R92, R9 ;  /* 0x0000005c0c593223 */ /* 0x000fe20000010009 */
[----:B---3--:R-:W-:Y:S01]  /*15670*/  FMUL.FTZ R2, R7, R0 ;  /* 0x0000000007027220 */ /* 0x008fe20000410000 */
[----:B------:R-:W-:Y:S02]  /*15680*/  WARPGROUP.DEPBAR.LE gsb0, 0x0 ;  /* 0x00008000000079c5 */ /* 0x000fe40000010000 */
[----:B------:R-:W-:Y:S05]  /*15690*/  @!P0 BRA `(.L_x_660) ;  /* 0x0000000000048947 */ /* 0x000fea0003800000 */
[----:B------:R-:W-:Y:S01]  /*156a0*/  BPT.TRAP 0x1 ;  /* 0x000000040000795c */ /* 0x000fe20000300000 */
.L_x_660:
[----:B------:R-:W0:Y:S01]  /*156b0*/  S2R R4, SR_CgaCtaId ;  /* 0x0000000000047919 */ /* 0x000e220000008800 */
[----:B------:R-:W-:Y:S01]  /*156c0*/  IADD3 R0, R11, 0x22860, RZ ;  /* 0x000228600b007810 */ /* 0x000fe20007ffe0ff */
[----:B------:R-:W-:Y:S02]  /*156d0*/  VIADD R197, R197, 0x1 ;  /* 0x00000001c5c57836 */ /* 0x000fe40000000000 */
[-C--:B------:R-:W-:Y:S01]  /*156e0*/  FMUL.FTZ R90, R48, R3.reuse ;  /* 0x00000003305a7220 */ /* 0x080fe20000410000 */
[-C--:B------:R-:W-:Y:S01]  /*156f0*/  FMUL.FTZ R99, R29, R3.reuse ;  /* 0x000000031d637220 */ /* 0x080fe20000410000 */
[-C--:B------:R-:W-:Y:S01]  /*15700*/  FMUL.FTZ R98, R32, R3.reuse ;  /* 0x0000000320627220 */ /* 0x080fe20000410000 */
[-C--:B------:R-:W-:Y:S01]  /*15710*/  FMUL.FTZ R96, R33, R3.reuse ;  /* 0x0000000321607220 */ /* 0x080fe20000410000 */
[----:B------:R-:W-:Y:S01]  /*15720*/  ISETP.NE.AND P0, PT, R197, 0x2, PT ;  /* 0x00000002c500780c */ /* 0x000fe20003f05270 */
        /* <DEDUP_REMOVED lines=24> */
[----:B0-----:R-:W-:Y:S01]  /*158b0*/  PRMT R0, R4, 0x654, R0 ;  /* 0x0000065404007816 */ /* 0x001fe20000000000 */
[-C--:B------:R-:W-:Y:S01]  /*158c0*/  FMUL.FTZ R65, R34, R2.reuse ;  /* 0x0000000222417220 */ /* 0x080fe20000410000 */
[-C--:B------:R-:W-:Y:S01]  /*158d0*/  FMUL.FTZ R61, R35, R2.reuse ;  /* 0x00000002233d7220 */ /* 0x080fe20000410000 */
[-C--:B------:R-:W-:Y:S01]  /*158e0*/  FMUL.FTZ R64, R38, R2.reuse ;  /* 0x0000000226407220 */ /* 0x080fe20000410000 */
[----:B------:R0:W-:Y:S01]  /*158f0*/  SYNCS.ARRIVE.TRANS64.RED.A1T0 RZ, [R0+URZ], RZ ;  /* 0x000000ff00ff79a7 */ /* 0x0001e2000810043f */
[-C--:B------:R-:W-:Y:S01]  /*15900*/  FMUL.FTZ R60, R39, R2.reuse ;  /* 0x00000002273c7220 */ /* 0x080fe20000410000 */
[-C--:B------:R-:W-:Y:S01]  /*15910*/  FMUL.FTZ R57, R42, R2.reuse ;  /* 0x000000022a397220 */ /* 0x080fe20000410000 */
[-C--:B------:R-:W-:Y:S01]  /*15920*/  FMUL.FTZ R53, R43, R2.reuse ;  /* 0x000000022b357220 */ /* 0x080fe20000410000 */
[-C--:B------:R-:W-:Y:S01]  /*15930*/  FMUL.FTZ R56, R46, R2.reuse ;  /* 0x000000022e387220 */ /* 0x080fe20000410000 */
[-C--:B------:R-:W-:Y:S01]  /*15940*/  FMUL.FTZ R52, R47, R2.reuse ;  /* 0x000000022f347220 */ /* 0x080fe20000410000 */
[-C--:B------:R-:W-:Y:S01]  /*15950*/  FMUL.FTZ R102, R24, R3.reuse ;  /* 0x0000000318667220 */ /* 0x080fe20000410000 */
[-C--:B------:R-:W-:Y:S01]  /*15960*/  FMUL.FTZ R100, R25, R3.reuse ;  /* 0x0000000319647220 */ /* 0x080fe20000410000 */
[----:B0-----:R-:W-:Y:S01]  /*15970*/  SEL R0, RZ, 0x1, P0 ;  /* 0x00000001ff007807 */ /* 0x001fe20000000000 */
        /* <DEDUP_REMOVED lines=26> */
[----:B------:R-:W-:Y:S01]  /*15b20*/  FMUL.FTZ R87, R87, R2 ;  /* 0x0000000257577220 */ /* 0x000fe20000410000 */
[----:B------:R-:W-:Y:S01]  /*15b30*/  LOP3.LUT R199, R199, R0, RZ, 0x3c, !PT ;  /* 0x00000000c7c77212 */ /* 0x000fe200078e3cff */
[----:B------:R-:W-:Y:S01]  /*15b40*/  VIADD R213, R213, 0x1 ;  /* 0x00000001d5d57836 */ /* 0x000fe20000000000 */
[----:B------:R-:W-:-:S07]  /*15b50*/  SEL R197, R197, RZ, P0 ;  /* 0x000000ffc5c57207 */ /* 0x000fce0000000000 */
.L_x_606:
[----:B------:R-:W-:Y:S05]  /*15b60*/  WARPSYNC.ALL ;  /* 0x0000000000007948 */ /* 0x000fea0003800000 */
[----:B------:R-:W0:Y:S01]  /*15b70*/  S2R R0, SR_CgaCtaId ;  /* 0x0000000000007919 */ /* 0x000e220000008800 */
[----:B------:R-:W-:Y:S01]  /*15b80*/  MOV R18, 0x400 ;  /* 0x0000040000127802 */ /* 0x000fe20000000f00 */
[----:B------:R-:W-:Y:S01]  /*15b90*/  BSSY B0, `(.L_x_661) ;  /* 0x0000276000007945 */ /* 0x000fe20003800000 */
[----:B------:R-:W-:Y:S02]  /*15ba0*/  BAR.SYNC.DEFER_BLOCKING 0x5, 0x180 ;  /* 0x0146000000007b1d */ /* 0x000fe40000010000 */
[----:B0-----:R-:W-:-:S05]  /*15bb0*/  LEA R18, R0, R18, 0x18 ;  /* 0x0000001200127211 */ /* 0x001fca00078ec0ff */
[----:B------:R0:W1:Y:S01]  /*15bc0*/  LDS.128 R168, [R18+0x228d0] ;  /* 0x0228d00012a87984 */ /* 0x0000620000000c00 */
[----:B------:R-:W-:Y:S06]  /*15bd0*/  BAR.ARV 0x4, 0x180 ;  /* 0x0106000000007b1d */ /* 0x000fec0000002000 */
[----:B------:R-:W-:Y:S05]  /*15be0*/  @P1 BRA `(.L_x_662) ;  /* 0x0000001800c81947 */ /* 0x000fea0003800000 */
[----:B------:R-:W2:Y:S01]  /*15bf0*/  S2R R50, SR_TID.X ;  /* 0x0000000000327919 */ /* 0x000ea20000002100 */
[----:B------:R-:W-:Y:S01]  /*15c00*/  ULDC.64 UR4, c[0x4][0x38] ;  /* 0x01000e0000047ab9 */ /* 0x000fe20000000a00 */
[----:B-----5:R-:W3:Y:S01]  /*15c10*/  LDL R24, [R1+0x18] ;  /* 0x0000180001187983 */ /* 0x020ee20000100800 */
[----:B--2---:R-:W-:-:S05]  /*15c20*/  IMAD.SHL.U32 R0, R50, 0x4, RZ ;  /* 0x0000000432007824 */ /* 0x004fca00078e00ff */
[----:B------:R-:W-:-:S04]  /*15c30*/  LOP3.LUT R0, R0, 0xc, RZ, 0xc0, !PT ;  /* 0x0000000c00007812 */ /* 0x000fc800078ec0ff */
[----:B------:R-:W-:-:S04]  /*15c40*/  IADD3 R2, P0, R0, UR4, RZ ;  /* 0x0000000400027c10 */ /* 0x000fc8000ff1e0ff */
[----:B------:R-:W-:-:S05]  /*15c50*/  IADD3.X R3, RZ, UR5, RZ, P0, !PT ;  /* 0x00000005ff037c10 */ /* 0x000fca00087fe4ff */
[----:B------:R2:W4:Y:S01]  /*15c60*/  LDG.E.CONSTANT R0, desc[UR60][R2.64] ;  /* 0x0000003c02007981 */ /* 0x000522000c1e9900 */
[----:B------:R-:W-:Y:S01]  /*15c70*/  F2FP.BF16.F32.PACK_AB R60, R60, R61 ;  /* 0x0000003d3c3c723e */ /* 0x000fe200000010ff */
[----:B------:R-:W-:Y:S01]  /*15c80*/  UMOV UR4, 0xffffffff ;  /* 0xffffffff00047882 */ /* 0x000fe20000000000 */
[----:B------:R-:W-:Y:S01]  /*15c90*/  F2FP.BF16.F32.PACK_AB R61, R42, R43 ;  /* 0x0000002b2a3d723e */ /* 0x000fe200000010ff */
[----:B------:R-:W0:Y:S01]  /*15ca0*/  S2R R25, SR_SWINHI ;  /* 0x0000000000197919 */ /* 0x000e220000002f00 */
[----:B------:R-:W-:Y:S02]  /*15cb0*/  F2FP.BF16.F32.PACK_AB R43, R4, R5 ;  /* 0x00000005042b723e */ /* 0x000fe400000010ff */
[----:B------:R-:W-:Y:S02]  /*15cc0*/  F2FP.BF16.F32.PACK_AB R51, R64, R65 ;  /* 0x000000414033723e */ /* 0x000fe400000010ff */
[----:B------:R-:W-:Y:S02]  /*15cd0*/  F2FP.BF16.F32.PACK_AB R65, R34, R35 ;  /* 0x000000232241723e */ /* 0x000fe400000010ff */
[----:B------:R-:W-:-:S02]  /*15ce0*/  F2FP.BF16.F32.PACK_AB R35, R33, R36 ;  /* 0x000000242123723e */ /* 0x000fc400000010ff */
[----:B------:R-:W-:Y:S02]  /*15cf0*/  F2FP.BF16.F32.PACK_AB R77, R9, R10 ;  /* 0x0000000a094d723e */ /* 0x000fe400000010ff */
[----:B------:R-:W-:Y:S02]  /*15d00*/  F2FP.BF16.F32.PACK_AB R36, R7, R8 ;  /* 0x000000080724723e */ /* 0x000fe400000010ff */
        /* <DEDUP_REMOVED lines=8> */
[----:B--2---:R-:W-:Y:S02]  /*15d90*/  LOP3.LUT P0, R2, R50, 0x3, RZ, 0xc0, !PT ;  /* 0x0000000332027812 */ /* 0x004fe4000780c0ff */
[----:B------:R-:W-:-:S02]  /*15da0*/  F2FP.BF16.F32.PACK_AB R101, R101, R102 ;  /* 0x000000666565723e */ /* 0x000fc400000010ff */
[----:B------:R-:W-:Y:S02]  /*15db0*/  MOV R54, R18 ;  /* 0x0000001200367202 */ /* 0x000fe40000000f00 */
[----:B0-----:R-:W-:Y:S02]  /*15dc0*/  MOV R55, R25 ;  /* 0x0000001900377202 */ /* 0x001fe40000000f00 */
[----:B------:R-:W-:Y:S02]  /*15dd0*/  F2FP.BF16.F32.PACK_AB R100, R99, R100 ;  /* 0x000000646364723e */ /* 0x000fe400000010ff */
[----:B------:R-:W-:Y:S02]  /*15de0*/  ISETP.EQ.OR P0, PT, R2, 0x3, !P0 ;  /* 0x000000030200780c */ /* 0x000fe40004702670 */
        /* <DEDUP_REMOVED lines=14> */
[----:B------:R-:W-:Y:S02]  /*15ed0*/  SEL R13, R101, R100, P0 ;  /* 0x00000064650d7207 */ /* 0x000fe40000000000 */
[----:B------:R-:W-:Y:S01]  /*15ee0*/  SEL R3, R100, R101, P0 ;  /* 0x0000006564037207 */ /* 0x000fe20000000000 */
[----:B---3--:R-:W-:-:S03]  /*15ef0*/  IMAD.WIDE R4, R24, 0x2, R54 ;  /* 0x0000000218047825 */ /* 0x008fc600078e0236 */
[C---:B------:R-:W-:Y:S02]  /*15f00*/  IADD3 R7, P5, R4.reuse, 0x4060, RZ ;  /* 0x0000406004077810 */ /* 0x040fe40007fbe0ff */
[C---:B------:R-:W-:Y:S02]  /*15f10*/  IADD3 R9, P1, R4.reuse, 0x4040, RZ ;  /* 0x0000404004097810 */ /* 0x040fe40007f3e0ff */
[----:B------:R-:W-:Y:S02]  /*15f20*/  LOP3.LUT R6, R7, 0x380, RZ, 0xc0, !PT ;  /* 0x0000038007067812 */ /* 0x000fe400078ec0ff */
[----:B------:R-:W-:Y:S02]  /*15f30*/  LOP3.LUT R8, R9, 0x380, RZ, 0xc0, !PT ;  /* 0x0000038009087812 */ /* 0x000fe400078ec0ff */
[----:B------:R-:W-:Y:S02]  /*15f40*/  IADD3 R15, P3, R4, 0x4000, RZ ;  /* 0x00004000040f7810 */ /* 0x000fe40007f7e0ff */
[----:B------:R-:W-:-:S02]  /*15f50*/  SHF.R.U64 R6, R6, 0x3, RZ ;  /* 0x0000000306067819 */ /* 0x000fc400000012ff */
[----:B------:R-:W-:Y:S02]  /*15f60*/  SHF.R.U64 R8, R8, 0x3, RZ ;  /* 0x0000000308087819 */ /* 0x000fe400000012ff */
[----:B------:R-:W-:Y:S02]  /*15f70*/  LOP3.LUT R14, R15, 0x380, RZ, 0xc0, !PT ;  /* 0x000003800f0e7812 */ /* 0x000fe400078ec0ff */
[----:B------:R-:W-:Y:S01]  /*15f80*/  LOP3.LUT R6, R6, R7, RZ, 0x3c, !PT ;  /* 0x0000000706067212 */ /* 0x000fe200078e3cff */
[--C-:B------:R-:W-:Y:S01]  /*15f90*/  IMAD.X R7, RZ, RZ, R5.reuse, P5 ;  /* 0x000000ffff077224 */ /* 0x100fe200028e0605 */
[----:B------:R-:W-:Y:S01]  /*15fa0*/  LOP3.LUT R8, R8, R9, RZ, 0x3c, !PT ;  /* 0x0000000908087212 */ /* 0x000fe200078e3cff */
[----:B------:R-:W-:Y:S01]  /*15fb0*/  IMAD.X R9, RZ, RZ, R5, P1 ;  /* 0x000000ffff097224 */ /* 0x000fe200008e0605 */
[C---:B------:R-:W-:Y:S02]  /*15fc0*/  IADD3 R11, P2, R4.reuse, 0x4020, RZ ;  /* 0x00004020040b7810 */ /* 0x040fe40007f5e0ff */
[----:B------:R-:W-:-:S02]  /*15fd0*/  IADD3 R21, P4, R4, 0x60, RZ ;  /* 0x0000006004157810 */ /* 0x000fc40007f9e0ff */
[----:B------:R-:W-:Y:S02]  /*15fe0*/  IADD3 R25, P5, R4, 0x40, RZ ;  /* 0x0000004004197810 */ /* 0x000fe40007fbe0ff */
[----:B------:R-:W-:Y:S02]  /*15ff0*/  SHF.R.U64 R14, R14, 0x3, RZ ;  /* 0x000000030e0e7819 */ /* 0x000fe400000012ff */
[----:B------:R-:W-:Y:S02]  /*16000*/  IADD3 R27, P1, R4, 0x20, RZ ;  /* 0x00000020041b7810 */ /* 0x000fe40007f3e0ff */
[----:B------:R-:W-:Y:S02]  /*16010*/  LOP3.LUT R10, R11, 0x380, RZ, 0xc0, !PT ;  /* 0x000003800b0a7812 */ /* 0x000fe400078ec0ff */
[----:B------:R-:W-:Y:S02]  /*16020*/  LOP3.LUT R20, R21, 0x380, RZ, 0xc0, !PT ;  /* 0x0000038015147812 */ /* 0x000fe400078ec0ff */
[----:B------:R-:W-:-:S02]  /*16030*/  LOP3.LUT R14, R14, R15, RZ, 0x3c, !PT ;  /* 0x0000000f0e0e7212 */ /* 0x000fc400078e3cff */
[----:B------:R-:W-:Y:S02]  /*16040*/  LOP3.LUT R24, R25, 0x380, RZ, 0xc0, !PT ;  /* 0x0000038019187812 */ /* 0x000fe400078ec0ff */
[----:B------:R-:W-:Y:S02]  /*16050*/  LOP3.LUT R26, R27, 0x380, RZ, 0xc0, !PT ;  /* 0x000003801b1a7812 */ /* 0x000fe400078ec0ff */
[----:B------:R-:W-:Y:S02]  /*16060*/  LOP3.LUT R15, R4, 0x380, RZ, 0xc0, !PT ;  /* 0x00000380040f7812 */ /* 0x000fe400078ec0ff */
[----:B------:R-:W-:Y:S02]  /*16070*/  SHF.R.U64 R10, R10, 0x3, RZ ;  /* 0x000000030a0a7819 */ /* 0x000fe400000012ff */
[----:B------:R-:W-:Y:S02]  /*16080*/  SHF.R.U64 R20, R20, 0x3, RZ ;  /* 0x0000000314147819 */ /* 0x000fe400000012ff */
[----:B------:R-:W-:-:S02]  /*16090*/  SHF.R.U64 R24, R24, 0x3, RZ ;  /* 0x0000000318187819 */ /* 0x000fc400000012ff */
[----:B------:R-:W-:Y:S02]  /*160a0*/  SHF.R.U64 R26, R26, 0x3, RZ ;  /* 0x000000031a1a7819 */ /* 0x000fe400000012ff */
[----:B------:R-:W-:Y:S02]  /*160b0*/  SHF.R.U64 R15, R15, 0x3, RZ ;  /* 0x000000030f0f7819 */ /* 0x000fe400000012ff */
[----:B------:R-:W-:Y:S01]  /*160c0*/  LOP3.LUT R10, R10, R11, RZ, 0x3c, !PT ;  /* 0x0000000b0a0a7212 */ /* 0x000fe200078e3cff */
[--C-:B------:R-:W-:Y:S01]  /*160d0*/  IMAD.X R11, RZ, RZ, R5.reuse, P2 ;  /* 0x000000ffff0b7224 */ /* 0x100fe200010e0605 */
[----:B------:R-:W-:Y:S01]  /*160e0*/  LOP3.LUT R20, R20, R21, RZ, 0x3c, !PT ;  /* 0x0000001514147212 */ /* 0x000fe200078e3cff */
[--C-:B------:R-:W-:Y:S01]  /*160f0*/  IMAD.X R21, RZ, RZ, R5.reuse, P4 ;  /* 0x000000ffff157224 */ /* 0x100fe200020e0605 */
[----:B------:R-:W-:Y:S01]  /*16100*/  LOP3.LUT R24, R24, R25, RZ, 0x3c, !PT ;  /* 0x0000001918187212 */ /* 0x000fe200078e3cff */
[--C-:B------:R-:W-:Y:S01]  /*16110*/  IMAD.X R25, RZ, RZ, R5.reuse, P5 ;  /* 0x000000ffff197224 */ /* 0x100fe200028e0605 */
[----:B------:R-:W-:Y:S01]  /*16120*/  LOP3.LUT R26, R26, R27, RZ, 0x3c, !PT ;  /* 0x0000001b1a1a7212 */ /* 0x000fe200078e3cff */
[----:B------:R-:W-:Y:S01]  /*16130*/  IMAD.X R27, RZ, RZ, R5, P1 ;  /* 0x000000ffff1b7224 */ /* 0x000fe200008e0605 */
[----:B------:R-:W-:-:S02]  /*16140*/  LOP3.LUT R4, R15, R4, RZ, 0x3c, !PT ;  /* 0x000000040f047212 */ /* 0x000fc400078e3cff */
[-C--:B------:R-:W-:Y:S02]  /*16150*/  IADD3.X R15, RZ, R5.reuse, RZ, P3, !PT ;  /* 0x00000005ff0f7210 */ /* 0x080fe40001ffe4ff */
[----:B------:R-:W-:Y:S02]  /*16160*/  MOV R78, R4 ;  /* 0x00000004004e7202 */ /* 0x000fe40000000f00 */
[----:B------:R-:W-:Y:S02]  /*16170*/  MOV R62, R6 ;  /* 0x00000006003e7202 */ /* 0x000fe40000000f00 */
[----:B------:R-:W-:Y:S02]  /*16180*/  MOV R64, R8 ;  /* 0x0000000800407202 */ /* 0x000fe40000000f00 */
[----:B------:R-:W-:Y:S02]  /*16190*/  MOV R66, R10 ;  /* 0x0000000a00427202 */ /* 0x000fe40000000f00 */
[----:B------:R-:W-:-:S02]  /*161a0*/  MOV R70, R14 ;  /* 0x0000000e00467202 */ /* 0x000fc40000000f00 */
[----:B------:R-:W-:Y:S02]  /*161b0*/  MOV R72, R20 ;  /* 0x0000001400487202 */ /* 0x000fe40000000f00 */
[----:B------:R-:W-:Y:S02]  /*161c0*/  MOV R74, R24 ;  /* 0x00000018004a7202 */ /* 0x000fe40000000f00 */
[----:B------:R-:W-:Y:S02]  /*161d0*/  MOV R76, R26 ;  /* 0x0000001a004c7202 */ /* 0x000fe40000000f00 */
[----:B----4-:R-:W-:Y:S01]  /*161e0*/  LOP3.LUT R2, R0, 0x2, RZ, 0x3c, !PT ;  /* 0x0000000200027812 */ /* 0x010fe200078e3cff */
[----:B------:R-:W-:Y:S06]  /*161f0*/  BRA.DIV UR4, `(.L_x_663) ;  /* 0x000000aa04e47947 */ /* 0x000fec000b800000 */
[----:B------:R-:W-:Y:S01]  /*16200*/  SEL R29, R41, R40, P0 ;  /* 0x00000028291d7207 */ /* 0x000fe20000000000 */
[----:B------:R-:W-:Y:S01]  /*16210*/  SHFL.IDX PT, R6, R13, R0, 0x1c1f ;  /* 0x001c1f000d067589 */ /* 0x000fe200000e0000 */
[----:B------:R-:W-:Y:S02]  /*16220*/  SEL R31, R40, R41, P0 ;  /* 0x00000029281f7207 */ /* 0x000fe40000000000 */
[----:B------:R-:W-:Y:S01]  /*16230*/  SEL R33, R35, R32, P0 ;  /* 0x0000002023217207 */ /* 0x000fe20000000000 */
[----:B------:R-:W-:Y:S01]  /*16240*/  SHFL.IDX PT, R3, R3, R2, 0x1c1f ;  /* 0x001c1f0203037589 */ /* 0x000fe200000e0000 */
[----:B------:R-:W-:Y:S02]  /*16250*/  SEL R7, R96, R97, P0 ;  /* 0x0000006160077207 */ /* 0x000fe40000000000 */
[----:B------:R-:W-:Y:S01]  /*16260*/  SEL R27, R48, R49, P0 ;  /* 0x00000031301b7207 */ /* 0x000fe20000000000 */
[----:B------:R-:W-:Y:S01]  /*16270*/  SHFL.IDX PT, R31, R31, R2, 0x1c1f ;  /* 0x001c1f021f1f7589 */ /* 0x000fe200000e0000 */
[----:B------:R-:W-:-:S02]  /*16280*/  SEL R35, R32, R35, P0 ;  /* 0x0000002320237207 */ /* 0x000fc40000000000 */
[----:B------:R-:W-:Y:S01]  /*16290*/  SEL R41, R43, R36, P0 ;  /* 0x000000242b297207 */ /* 0x000fe20000000000 */
[----:B------:R-:W-:Y:S01]  /*162a0*/  SHFL.IDX PT, R7, R7, R2, 0x1c1f ;  /* 0x001c1f0207077589 */ /* 0x000fe200000e0000 */
[----:B------:R-:W-:Y:S02]  /*162b0*/  SEL R5, R97, R96, P0 ;  /* 0x0000006061057207 */ /* 0x000fe40000000000 */
[----:B------:R-:W-:Y:S01]  /*162c0*/  SEL R21, R92, R93, P0 ;  /* 0x0000005d5c157207 */ /* 0x000fe20000000000 */
[----:B------:R-:W-:Y:S01]  /*162d0*/  SHFL.IDX PT, R27, R27, R2, 0x1c1f ;  /* 0x001c1f021b1b7589 */ /* 0x000fe200000e0000 */
[----:B------:R-:W-:Y:S02]  /*162e0*/  SEL R25, R49, R48, P0 ;  /* 0x0000003031197207 */ /* 0x000fe40000000000 */
[----:B------:R-:W-:Y:S01]  /*162f0*/  SEL R37, R28, R39, P0 ;  /* 0x000000271c257207 */ /* 0x000fe20000000000 */
[----:B------:R-:W0:Y:S01]  /*16300*/  SHFL.IDX PT, R10, R5, R0, 0x1c1f ;  /* 0x001c1f00050a7589 */ /* 0x000e2200000e0000 */
        /* <DEDUP_REMOVED lines=8> */
[----:B------:R-:W2:Y:S01]  /*16390*/  SHFL.IDX PT, R21, R21, R2, 0x1c1f ;  /* 0x001c1f0215157589 */ /* 0x000ea200000e0000 */
[----:B------:R-:W-:-:S02]  /*163a0*/  SEL R53, R57, R52, P0 ;  /* 0x0000003439357207 */ /* 0x000fc40000000000 */
[----:B------:R-:W-:Y:S01]  /*163b0*/  SEL R59, R46, R61, P0 ;  /* 0x0000003d2e3b7207 */ /* 0x000fe20000000000 */
[----:B------:R-:W-:Y:S01]  /*163c0*/  SHFL.IDX PT, R37, R37, R0, 0x1c1f ;  /* 0x001c1f0025257589 */ /* 0x000fe200000e0000 */
[----:B------:R-:W-:Y:S02]  /*163d0*/  SEL R63, R38, R65, P0 ;  /* 0x00000041263f7207 */ /* 0x000fe40000000000 */
[----:B------:R-:W-:Y:S01]  /*163e0*/  SEL R67, R30, R69, P0 ;  /* 0x000000451e437207 */ /* 0x000fe20000000000 */
[----:B------:R-:W3:Y:S01]  /*163f0*/  SHFL.IDX PT, R20, R39, R2, 0x1c1f ;  /* 0x001c1f0227147589 */ /* 0x000ee200000e0000 */
        /* <DEDUP_REMOVED lines=8> */
[----:B------:R-:W4:Y:S01]  /*16480*/  SHFL.IDX PT, R38, R33, R0, 0x1c1f ;  /* 0x001c1f0021267589 */ /* 0x000f2200000e0000 */
[----:B------:R-:W-:Y:S02]  /*16490*/  SEL R73, R75, R34, P0 ;  /* 0x000000224b497207 */ /* 0x000fe40000000000 */
[----:B------:R-:W-:Y:S01]  /*164a0*/  SEL R75, R77, R42, P0 ;  /* 0x0000002a4d4b7207 */ /* 0x000fe20000000000 */
[----:B------:R-:W5:Y:S01]  /*164b0*/  SHFL.IDX PT, R30, R25, R0, 0x1c1f ;  /* 0x001c1f00191e7589 */ /* 0x000f6200000e0000 */
[----:B------:R-:W-:-:S02]  /*164c0*/  SEL R77, R42, R77, P0 ;  /* 0x0000004d2a4d7207 */ /* 0x000fc40000000000 */
[----:B0-----:R-:W-:Y:S01]  /*164d0*/  SEL R8, R10, R7, P0 ;  /* 0x000000070a087207 */ /* 0x001fe20000000000 */
[----:B------:R-:W0:Y:S01]  /*164e0*/  SHFL.IDX PT, R34, R29, R0, 0x1c1f ;  /* 0x001c1f001d227589 */ /* 0x000e2200000e0000 */
[----:B------:R-:W-:Y:S02]  /*164f0*/  SEL R4, R6, R3, P0 ;  /* 0x0000000306047207 */ /* 0x000fe40000000000 */
[----:B------:R-:W-:Y:S01]  /*16500*/  SEL R10, R7, R10, P0 ;  /* 0x0000000a070a7207 */ /* 0x000fe20000000000 */
[----:B------:R-:W1:Y:S01]  /*16510*/  SHFL.IDX PT, R42, R41, R0, 0x1c1f ;  /* 0x001c1f00292a7589 */ /* 0x000e6200000e0000 */
[----:B--2---:R-:W-:Y:S02]  /*16520*/  SEL R24, R26, R21, P0 ;  /* 0x000000151a187207 */ /* 0x004fe40000000000 */
[----:B---3--:R-:W-:Y:S01]  /*16530*/  SEL R12, R37, R20, P0 ;  /* 0x00000014250c7207 */ /* 0x008fe20000000000 */
[----:B------:R-:W-:Y:S01]  /*16540*/  SHFL.IDX PT, R49, R49, R0, 0x1c1f ;  /* 0x001c1f0031317589 */ /* 0x000fe200000e0000 */
[----:B------:R-:W-:-:S02]  /*16550*/  SEL R14, R20, R37, P0 ;  /* 0x00000025140e7207 */ /* 0x000fc40000000000 */
[----:B------:R-:W-:Y:S01]  /*16560*/  SEL R6, R3, R6, P0 ;  /* 0x0000000603067207 */ /* 0x000fe20000000000 */
[----:B------:R-:W-:Y:S01]  /*16570*/  SHFL.IDX PT, R53, R53, R0, 0x1c1f ;  /* 0x001c1f0035357589 */ /* 0x000fe200000e0000 */
[----:B------:R-:W-:-:S03]  /*16580*/  SEL R26, R21, R26, P0 ;  /* 0x0000001a151a7207 */ /* 0x000fc60000000000 */
[----:B------:R-:W-:Y:S01]  /*16590*/  SHFL.IDX PT, R59, R59, R0, 0x1c1f ;  /* 0x001c1f003b3b7589 */ /* 0x000fe200000e0000 */
[----:B----4-:R-:W-:Y:S02]  /*165a0*/  SEL R36, R38, R35, P0 ;  /* 0x0000002326247207 */ /* 0x010fe40000000000 */
[----:B------:R-:W-:Y:S01]  /*165b0*/  SEL R38, R35, R38, P0 ;  /* 0x0000002623267207 */ /* 0x000fe20000000000 */
[----:B------:R-:W-:Y:S01]  /*165c0*/  SHFL.IDX PT, R63, R63, R0, 0x1c1f ;  /* 0x001c1f003f3f7589 */ /* 0x000fe200000e0000 */
[----:B-----5:R-:W-:Y:S02]  /*165d0*/  SEL R28, R30, R27, P0 ;  /* 0x0000001b1e1c7207 */ /* 0x020fe40000000000 */
[----:B------:R-:W-:Y:S01]  /*165e0*/  SEL R30, R27, R30, P0 ;  /* 0x0000001e1b1e7207 */ /* 0x000fe20000000000 */
[----:B------:R-:W-:Y:S01]  /*165f0*/  SHFL.IDX PT, R67, R67, R0, 0x1c1f ;  /* 0x001c1f0043437589 */ /* 0x000fe200000e0000 */
[----:B0-----:R-:W-:Y:S02]  /*16600*/  SEL R32, R34, R31, P0 ;  /* 0x0000001f22207207 */ /* 0x001fe40000000000 */
[----:B------:R-:W-:Y:S01]  /*16610*/  SEL R34, R31, R34, P0 ;  /* 0x000000221f227207 */ /* 0x000fe20000000000 */
[----:B------:R-:W-:Y:S01]  /*16620*/  SHFL.IDX PT, R71, R71, R0, 0x1c1f ;  /* 0x001c1f0047477589 */ /* 0x000fe200000e0000 */
[----:B-1----:R-:W-:-:S02]  /*16630*/  SEL R40, R42, R43, P0 ;  /* 0x0000002b2a287207 */ /* 0x002fc40000000000 */
[----:B------:R-:W-:Y:S01]  /*16640*/  SEL R42, R43, R42, P0 ;  /* 0x0000002a2b2a7207 */ /* 0x000fe20000000000 */
[----:B------:R0:W1:Y:S04]  /*16650*/  SHFL.IDX PT, R44, R47, R2, 0x1c1f ;  /* 0x001c1f022f2c7589 */ /* 0x00006800000e0000 */
[----:B------:R-:W2:Y:S04]  /*16660*/  SHFL.IDX PT, R46, R51, R2, 0x1c1f ;  /* 0x001c1f02332e7589 */ /* 0x000ea800000e0000 */
[----:B------:R-:W3:Y:S01]  /*16670*/  SHFL.IDX PT, R48, R57, R2, 0x1c1f ;  /* 0x001c1f0239307589 */ /* 0x000ee200000e0000 */
[----:B0-----:R-:W-:-:S03]  /*16680*/  MOV R47, RZ ;  /* 0x000000ff002f7202 */ /* 0x001fc60000000f00 */
[----:B------:R-:W0:Y:S04]  /*16690*/  SHFL.IDX PT, R50, R61, R2, 0x1c1f ;  /* 0x001c1f023d327589 */ /* 0x000e2800000e0000 */
[----:B------:R-:W4:Y:S04]  /*166a0*/  SHFL.IDX PT, R52, R65, R2, 0x1c1f ;  /* 0x001c1f0241347589 */ /* 0x000f2800000e0000 */
[----:B------:R-:W5:Y:S04]  /*166b0*/  SHFL.IDX PT, R56, R69, R2, 0x1c1f ;  /* 0x001c1f0245387589 */ /* 0x000f6800000e0000 */
[----:B------:R-:W5:Y:S01]  /*166c0*/  SHFL.IDX PT, R58, R73, R2, 0x1c1f ;  /* 0x001c1f02493a7589 */ /* 0x000f6200000e0000 */
[----:B-1----:R-:W-:-:S02]  /*166d0*/  SEL R5, R45, R44, P0 ;  /* 0x0000002c2d057207 */ /* 0x002fc40000000000 */
[----:B------:R-:W-:Y:S01]  /*166e0*/  SEL R7, R44, R45, P0 ;  /* 0x0000002d2c077207 */ /* 0x000fe20000000000 */
[----:B------:R1:W1:Y:S01]  /*166f0*/  SHFL.IDX PT, R75, R75, R0, 0x1c1f ;  /* 0x001c1f004b4b7589 */ /* 0x00026200000e0000 */
[----:B--2---:R-:W-:Y:S02]  /*16700*/  SEL R9, R49, R46, P0 ;  /* 0x0000002e31097207 */ /* 0x004fe40000000000 */
[----:B------:R-:W-:Y:S01]  /*16710*/  SEL R11, R46, R49, P0 ;  /* 0x000000312e0b7207 */ /* 0x000fe20000000000 */
[----:B------:R2:W1:Y:S01]  /*16720*/  SHFL.IDX PT, R60, R77, R2, 0x1c1f ;  /* 0x001c1f024d3c7589 */ /* 0x00046200000e0000 */
[----:B---3--:R-:W-:Y:S02]  /*16730*/  SEL R25, R53, R48, P0 ;  /* 0x0000003035197207 */ /* 0x008fe40000000000 */
[----:B------:R-:W-:Y:S02]  /*16740*/  SEL R27, R48, R53, P0 ;  /* 0x00000035301b7207 */ /* 0x000fe40000000000 */
[----:B0-----:R-:W-:-:S02]  /*16750*/  SEL R29, R59, R50, P0 ;  /* 0x000000323b1d7207 */ /* 0x001fc40000000000 */
[----:B------:R-:W-:Y:S02]  /*16760*/  SEL R31, R50, R59, P0 ;  /* 0x0000003b321f7207 */ /* 0x000fe40000000000 */
[----:B----4-:R-:W-:Y:S02]  /*16770*/  SEL R33, R63, R52, P0 ;  /* 0x000000343f217207 */ /* 0x010fe40000000000 */
[----:B------:R-:W-:Y:S02]  /*16780*/  SEL R35, R52, R63, P0 ;  /* 0x0000003f34237207 */ /* 0x000fe40000000000 */
[----:B-----5:R-:W-:Y:S02]  /*16790*/  SEL R37, R67, R56, P0 ;  /* 0x0000003843257207 */ /* 0x020fe40000000000 */
[----:B------:R-:W-:Y:S02]  /*167a0*/  SEL R39, R56, R67, P0 ;  /* 0x0000004338277207 */ /* 0x000fe40000000000 */
[----:B------:R-:W-:-:S02]  /*167b0*/  SEL R13, R71, R58, P0 ;  /* 0x0000003a470d7207 */ /* 0x000fc40000000000 */
[----:B--2---:R-:W-:-:S07]  /*167c0*/  SEL R15, R58, R71, P0 ;  /* 0x000000473a0f7207 */ /* 0x004fce0000000000 */
.L_x_907:
[----:B------:R-:W-:Y:S05]  /*167d0*/  WARPSYNC.ALL ;  /* 0x0000000000007948 */ /* 0x000fea0003800000 */
[----:B------:R-:W-:Y:S01]  /*167e0*/  BAR.SYNC.DEFER_BLOCKING 0x1, 0x100 ;  /* 0x0044000000007b1d */ /* 0x000fe20000010000 */
[----:B-1----:R-:W-:-:S05]  /*167f0*/  SEL R41, R75, R60, P0 ;  /* 0x0000003c4b297207 */ /* 0x002fca0000000000 */
[----:B------:R-:W-:Y:S01]  /*16800*/  ULDC.64 UR4, c[0x0][0xc00] ;  /* 0x0003000000047ab9 */ /* 0x000fe20000000a00 */
[----:B------:R-:W-:Y:S01]  /*16810*/  SEL R43, R60, R75, P0 ;  /* 0x0000004b3c2b7207 */ /* 0x000fe20000000000 */
[----:B------:R-:W2:Y:S01]  /*16820*/  LDL R44, [R1+0xc] ;  /* 0x00000c00012c7983 */ /* 0x000ea20000100800 */
[----:B------:R-:W-:Y:S01]  /*16830*/  ISETP.NE.U32.AND P1, PT, RZ, UR4, PT ;  /* 0x00000004ff007c0c */ /* 0x000fe2000bf25070 */
[----:B------:R-:W0:Y:S01]  /*16840*/  LDC R49, c[0x0][0xbe8] ;  /* 0x0002fa00ff317b82 */ /* 0x000e220000000800 */
[----:B------:R-:W-:Y:S02]  /*16850*/  IADD3 R20, P2, R211, UR4, RZ ;  /* 0x00000004d3147c10 */ /* 0x000fe4000ff5e0ff */
[----:B------:R-:W-:Y:S02]  /*16860*/  ISETP.NE.AND.EX P1, PT, RZ, UR5, PT, P1 ;  /* 0x00000005ff007c0c */ /* 0x000fe4000bf25310 */
[----:B------:R-:W-:Y:S01]  /*16870*/  IADD3.X R21, R212, UR5, RZ, P2, !PT ;  /* 0x00000005d4157c10 */ /* 0x000fe200097fe4ff */
[----:B------:R-:W-:-:S02]  /*16880*/  ULDC.64 UR4, c[0x0][0xc08] ;  /* 0x0003020000047ab9 */ /* 0x000fc40000000a00 */
[----:B------:R-:W-:Y:S01]  /*16890*/  ISETP.NE.U32.AND P0, PT, RZ, UR4, PT ;  /* 0x00000004ff007c0c */ /* 0x000fe2000bf05070 */
[----:B------:R1:W-:Y:S04]  /*168a0*/  STSM.16.M88.4 [R78], R4 ;  /* 0x000000044e007844 */ /* 0x0003e80000000200 */
[----:B------:R-:W-:Y:S04]  /*168b0*/  STSM.16.M88.4 [R76], R8 ;  /* 0x000000084c007844 */ /* 0x000fe80000000200 */
[----:B------:R-:W-:Y:S04]  /*168c0*/  STSM.16.M88.4 [R74], R24 ;  /* 0x000000184a007844 */ /* 0x000fe80000000200 */
[----:B------:R-:W-:Y:S04]  /*168d0*/  STSM.16.M88.4 [R72], R28 ;  /* 0x0000001c48007844 */ /* 0x000fe80000000200 */
[----:B------:R-:W-:Y:S04]  /*168e0*/  STSM.16.M88.4 [R70], R32 ;  /* 0x0000002046007844 */ /* 0x000fe80000000200 */
[----:B------:R-:W-:Y:S04]  /*168f0*/  STSM.16.M88.4 [R66], R36 ;  /* 0x0000002442007844 */ /* 0x000fe80000000200 */
[----:B------:R2:W-:Y:S01]  /*16900*/  STSM.16.M88.4 [R64], R12 ;  /* 0x0000000c40007844 */ /* 0x0005e20000000200 */
[----:B------:R-:W-:-:S03]  /*16910*/  ISETP.NE.AND.EX P0, PT, RZ, UR5, PT, P0 ;  /* 0x00000005ff007c0c */ /* 0x000fc6000bf05300 */
[----:B------:R3:W-:Y:S01]  /*16920*/  STSM.16.M88.4 [R62], R40 ;  /* 0x000000283e007844 */ /* 0x0007e20000000200 */
[----:B------:R-:W-:Y:S09]  /*16930*/  BAR.SYNC.DEFER_BLOCKING 0x1, 0x100 ;  /* 0x0044000000007b1d */ /* 0x000ff20000010000 */
[----:B------:R-:W-:Y:S01]  /*16940*/  @P0 IADD3 R2, P3, R211, UR4, RZ ;  /* 0x00000004d3020c10 */ /* 0x000fe2000ff7e0ff */
[----:B------:R-:W-:-:S02]  /*16950*/  ULDC UR4, c[0x0][0xa88] ;  /* 0x0002a20000047ab9 */ /* 0x000fc40000000800 */
[----:B------:R-:W-:Y:S01]  /*16960*/  IMAD.U32 R0, RZ, RZ, UR4 ;  /* 0x00000004ff007e24 */ /* 0x000fe2000f8e00ff */
[----:B------:R-:W-:Y:S01]  /*16970*/  @P0 IADD3.X R3, R212, UR5, RZ, P3, !PT ;  /* 0x00000005d4030c10 */ /* 0x000fe20009ffe4ff */
[----:B------:R3:W5:Y:S01]  /*16980*/  @P1 LDG.E R47, desc[UR60][R20.64] ;  /* 0x0000003c142f1981 */ /* 0x000762000c1e1900 */
[----:B0-----:R-:W-:-:S03]  /*16990*/  ISETP.NE.AND P2, PT, R49, 0x1, PT ;  /* 0x000000013100780c */ /* 0x001fc60003f45270 */
[----:B------:R3:W5:Y:S10]  /*169a0*/  @P0 LDG.E R0, desc[UR60][R2.64] ;  /* 0x0000003c02000981 */ /* 0x000774000c1e1900 */
[----:B-1----:R-:W0:Y:S08]  /*169b0*/  @P2 LDC R4, c[0x0][0xbec] ;  /* 0x0002fb00ff042b82 */ /* 0x002e300000000800 */
[----:B------:R-:W1:Y:S01]  /*169c0*/  @P2 LDC R5, c[0x0][0xbf0] ;  /* 0x0002fc00ff052b82 */ /* 0x000e620000000800 */
[----:B--2---:R-:W-:Y:S01]  /*169d0*/  IMAD R13, R215, 0x80, R44 ;  /* 0x00000080d70d7824 */ /* 0x004fe200078e022c */
[----:B01-3--:R-:W-:Y:S06]  /*169e0*/  @P0 BRA `(.L_x_664) ;  /* 0x0000000000100947 */ /* 0x00bfec0003800000 */
[----:B------:R-:W-:Y:S05]  /*169f0*/  @!P1 BRA `(.L_x_664) ;  /* 0x00000000000c9947 */ /* 0x000fea0003800000 */
[----:B------:R-:W2:Y:S04]  /*16a00*/  LDG.E R3, desc[UR60][R20.64] ;  /* 0x0000003c14037981 */ /* 0x000ea8000c1e1900 */
[----:B-----5:R-:W2:Y:S02]  /*16a10*/  LDG.E R0, desc[UR60][R20.64+0x4] ;  /* 0x0000043c14007981 */ /* 0x020ea4000c1e1900 */
[----:B--2---:R-:W-:-:S07]  /*16a20*/  IMAD.IADD R0, R0, 0x1, -R3 ;  /* 0x0000000100007824 */ /* 0x004fce00078e0a03 */
.L_x_664:
[----:B------:R-:W2:Y:S01]  /*16a30*/  LDL R10, [R1+0x8] ;  /* 0x00000800010a7983 */ /* 0x000ea20000100800 */
[----:B------:R-:W-:Y:S01]  /*16a40*/  @P2 IMAD.HI.U32 R2, R13, R4, RZ ;  /* 0x000000040d022227 */ /* 0x000fe200078e00ff */
[----:B------:R-:W-:Y:S01]  /*16a50*/  SHF.R.S32.HI R46, RZ, 0x1f, R210 ;  /* 0x0000001fff2e7819 */ /* 0x000fe200000114d2 */
[----:B------:R-:W-:Y:S01]  /*16a60*/  ULDC.64 UR4, c[0x0][0xb90] ;  /* 0x0002e40000047ab9 */ /* 0x000fe20000000a00 */
[----:B------:R-:W-:Y:S01]  /*16a70*/  MOV R7, R13 ;  /* 0x0000000d00077202 */ /* 0x000fe20000000f00 */
[----:B------:R-:W-:Y:S01]  /*16a80*/  IMAD R11, R216, 0x40, R202 ;  /* 0x00000040d80b7824 */ /* 0x000fe200078e02ca */
[--C-:B-----5:R-:W-:Y:S01]  /*16a90*/  SHF.R.S32.HI R3, RZ, 0x1f, R47.reuse ;  /* 0x0000001fff037819 */ /* 0x120fe2000001142f */
[----:B------:R-:W-:Y:S01]  /*16aa0*/  IMAD R9, R46, UR4, RZ ;  /* 0x000000042e097c24 */ /* 0x000fe2000f8e02ff */
[----:B------:R-:W-:Y:S01]  /*16ab0*/  @P2 SHF.R.U32.HI R7, RZ, R5, R2 ;  /* 0x00000005ff072219 */ /* 0x000fe20000011602 */
[----:B------:R-:W-:Y:S01]  /*16ac0*/  IMAD.MOV.U32 R2, RZ, RZ, R47 ;  /* 0x000000ffff027224 */ /* 0x000fe200078e002f */
[----:B------:R-:W-:Y:S01]  /*16ad0*/  SEL R214, R214, RZ, !P1 ;  /* 0x000000ffd6d67207 */ /* 0x000fe20004800000 */
[C---:B------:R-:W-:Y:S01]  /*16ae0*/  IMAD R9, R210.reuse, UR5, R9 ;  /* 0x00000005d2097c24 */ /* 0x040fe2000f8e0209 */
[----:B------:R-:W-:Y:S01]  /*16af0*/  SEL R207, R207, RZ, !P1 ;  /* 0x000000ffcfcf7207 */ /* 0x000fe20004800000 */
[----:B------:R-:W-:Y:S01]  /*16b00*/  IMAD.WIDE.U32 R4, R210, UR4, R2 ;  /* 0x00000004d2047c25 */ /* 0x000fe2000f8e0002 */
[----:B------:R-:W-:Y:S01]  /*16b10*/  ULDC.64 UR4, c[0x0][0xb98] ;  /* 0x0002e60000047ab9 */ /* 0x000fe20000000a00 */
[----:B------:R-:W0:Y:S02]  /*16b20*/  @P2 LDC R53, c[0x0][0xbec] ;  /* 0x0002fb00ff352b82 */ /* 0x000e240000000800 */
[----:B------:R-:W-:Y:S01]  /*16b30*/  IMAD.MOV R2, RZ, RZ, -R7 ;  /* 0x000000ffff027224 */ /* 0x000fe200078e0a07 */
[----:B------:R-:W-:Y:S01]  /*16b40*/  IADD3 R5, R5, R9, RZ ;  /* 0x0000000905057210 */ /* 0x000fe20007ffe0ff */
[----:B------:R-:W-:Y:S01]  /*16b50*/  IMAD.WIDE R54, R11, 0x2, R54 ;  /* 0x000000020b367825 */ /* 0x000fe200078e0236 */
[----:B------:R-:W-:-:S03]  /*16b60*/  SHF.R.S32.HI R11, RZ, 0x1f, R7 ;  /* 0x0000001fff0b7819 */ /* 0x000fc60000011407 */
[----:B------:R-:W-:Y:S01]  /*16b70*/  IMAD R9, R49, R2, R13 ;  /* 0x0000000231097224 */ /* 0x000fe200078e020d */
[----:B------:R-:W-:Y:S01]  /*16b80*/  IADD3 R29, P3, R54, 0x4000, RZ ;  /* 0x00004000361d7810 */ /* 0x000fe20007f7e0ff */
[----:B------:R-:W-:Y:S01]  /*16b90*/  IMAD R2, R214, UR4, RZ ;  /* 0x00000004d6027c24 */ /* 0x000fe2000f8e02ff */
[----:B------:R-:W-:Y:S01]  /*16ba0*/  IADD3 R13, P4, R54, 0x2000, RZ ;  /* 0x00002000360d7810 */ /* 0x000fe20007f9e0ff */
[----:B------:R-:W-:Y:S01]  /*16bb0*/  IMAD.WIDE.U32 R4, R207, UR4, R4 ;  /* 0x00000004cf047c25 */ /* 0x000fe2000f8e0004 */
[----:B------:R-:W-:Y:S02]  /*16bc0*/  LOP3.LUT R28, R29, 0x380, RZ, 0xc0, !PT ;  /* 0x000003801d1c7812 */ /* 0x000fe400078ec0ff */
[----:B------:R-:W-:Y:S01]  /*16bd0*/  LOP3.LUT R12, R13, 0x380, RZ, 0xc0, !PT ;  /* 0x000003800d0c7812 */ /* 0x000fe200078ec0ff */
[----:B------:R-:W-:Y:S01]  /*16be0*/  IMAD R6, R207, UR5, R2 ;  /* 0x00000005cf067c24 */ /* 0x000fe2000f8e0202 */
[----:B------:R-:W-:Y:S01]  /*16bf0*/  SHF.R.S32.HI R2, RZ, 0x1f, R9 ;  /* 0x0000001fff027819 */ /* 0x000fe20000011409 */
[----:B------:R-:W-:Y:S01]  /*16c00*/  ULDC.64 UR4, c[0x0][0xb88] ;  /* 0x0002e20000047ab9 */ /* 0x000fe20000000a00 */
[----:B------:R-:W-:Y:S01]  /*16c10*/  IADD3 R4, P1, R7, R4, RZ ;  /* 0x0000000407047210 */ /* 0x000fe20007f3e0ff */
[----:B------:R-:W-:Y:S01]  /*16c20*/  IMAD R51, R0, R49, RZ ;  /* 0x0000003100337224 */ /* 0x000fe200078e02ff */
[----:B------:R-:W-:Y:S01]  /*16c30*/  IADD3 R7, P0, R54, 0x1000, RZ ;  /* 0x0000100036077810 */ /* 0x000fe20007f1e0ff */
[----:B------:R-:W-:Y:S01]  /*16c40*/  IMAD R2, R2, UR4, RZ ;  /* 0x0000000402027c24 */ /* 0x000fe2000f8e02ff */
[----:B------:R-:W-:-:S02]  /*16c50*/  IADD3.X R5, R11, R5, R6, P1, !PT ;  /* 0x000000050b057210 */ /* 0x000fc40000ffe406 */
[----:B------:R-:W-:Y:S01]  /*16c60*/  SHF.R.U64 R28, R28, 0x3, RZ ;  /* 0x000000031c1c7819 */ /* 0x000fe200000012ff */
[C---:B------:R-:W-:Y:S01]  /*16c70*/  IMAD R11, R9.reuse, UR5, R2 ;  /* 0x00000005090b7c24 */ /* 0x040fe2000f8e0202 */
[----:B------:R-:W-:Y:S01]  /*16c80*/  SHF.R.U64 R12, R12, 0x3, RZ ;  /* 0x000000030c0c7819 */ /* 0x000fe200000012ff */
[----:B------:R-:W-:Y:S01]  /*16c90*/  IMAD.WIDE.U32 R4, R9, UR4, R4 ;  /* 0x0000000409047c25 */ /* 0x000fe2000f8e0004 */
[----:B------:R-:W-:Y:S01]  /*16ca0*/  ULDC.64 UR4, c[0x0][0xb50] ;  /* 0x0002d40000047ab9 */ /* 0x000fe20000000a00 */
[----:B------:R-:W-:Y:S02]  /*16cb0*/  LOP3.LUT R28, R28, R29, RZ, 0x3c, !PT ;  /* 0x0000001d1c1c7212 */ /* 0x000fe400078e3cff */
[----:B------:R-:W-:Y:S01]  /*16cc0*/  IMAD.IADD R5, R5, 0x1, R11 ;  /* 0x0000000105057824 */ /* 0x000fe200078e020b */
[C---:B------:R-:W-:Y:S01]  /*16cd0*/  LEA R2, P1, R4.reuse, UR4, 0x2 ;  /* 0x0000000404027c11 */ /* 0x040fe2000f8210ff */
[--C-:B------:R-:W-:Y:S01]  /*16ce0*/  IMAD.X R9, RZ, RZ, R55.reuse, P0 ;  /* 0x000000ffff097224 */ /* 0x100fe200000e0637 */
[----:B------:R-:W-:Y:S01]  /*16cf0*/  LOP3.LUT P0, RZ, R217, 0x3, RZ, 0xc0, !PT ;  /* 0x00000003d9ff7812 */ /* 0x000fe2000780c0ff */
[----:B------:R-:W-:Y:S01]  /*16d00*/  IMAD.X R29, RZ, RZ, R55, P3 ;  /* 0x000000ffff1d7224 */ /* 0x000fe200018e0637 */
[----:B------:R-:W-:Y:S01]  /*16d10*/  LEA.HI.X R4, R4, UR5, R5, 0x2, P1 ;  /* 0x0000000504047c11 */ /* 0x000fe200088f1405 */
[----:B------:R-:W-:Y:S01]  /*16d20*/  SHFL.IDX PT, R20, R2, RZ, 0x1c1f ;  /* 0x001c1fff02147589 */ /* 0x000fe200000e0000 */
[C---:B------:R-:W-:Y:S01]  /*16d30*/  IADD3 R25, P1, R54.reuse, 0x3000, RZ ;  /* 0x0000300036197810 */ /* 0x040fe20007f3e0ff */
[----:B------:R-:W-:Y:S01]  /*16d40*/  ULDC.64 UR4, c[0x0][0xaa0] ;  /* 0x0002a80000047ab9 */ /* 0x000fe20000000a00 */
[----:B------:R-:W-:Y:S01]  /*16d50*/  IADD3 R5, P3, R54, 0x7000, RZ ;  /* 0x0000700036057810 */ /* 0x000fe20007f7e0ff */
[----:B------:R-:W1:Y:S01]  /*16d60*/  SHFL.IDX PT, R21, R4, RZ, 0x1c1f ;  /* 0x001c1fff04157589 */ /* 0x000e6200000e0000 */
[----:B------:R-:W-:-:S02]  /*16d70*/  LOP3.LUT R24, R25, 0x380, RZ, 0xc0, !PT ;  /* 0x0000038019187812 */ /* 0x000fc400078ec0ff */
[----:B------:R-:W-:Y:S01]  /*16d80*/  LOP3.LUT R8, R7, 0x380, RZ, 0xc0, !PT ;  /* 0x0000038007087812 */ /* 0x000fe200078ec0ff */
[----:B------:R-:W-:Y:S01]  /*16d90*/  SHFL.IDX PT, R44, R2, 0x1, 0x1c1f ;  /* 0x003c1f00022c7f89 */ /* 0x000fe200000e0000 */
[----:B------:R-:W-:Y:S01]  /*16da0*/  SHF.R.U64 R24, R24, 0x3, RZ ;  /* 0x0000000318187819 */ /* 0x000fe200000012ff */
[--C-:B------:R-:W-:Y:S01]  /*16db0*/  IMAD.X R41, RZ, RZ, R55.reuse, P3 ;  /* 0x000000ffff297224 */ /* 0x100fe200018e0637 */
[----:B------:R-:W-:Y:S01]  /*16dc0*/  LOP3.LUT R12, R12, R13, RZ, 0x3c, !PT ;  /* 0x0000000d0c0c7212 */ /* 0x000fe200078e3cff */
[----:B------:R-:W3:Y:S01]  /*16dd0*/  SHFL.IDX PT, R45, R4, 0x1, 0x1c1f ;  /* 0x003c1f00042d7f89 */ /* 0x000ee200000e0000 */
[----:B------:R-:W-:Y:S01]  /*16de0*/  LOP3.LUT R24, R24, R25, RZ, 0x3c, !PT ;  /* 0x0000001918187212 */ /* 0x000fe200078e3cff */
[----:B------:R-:W-:Y:S01]  /*16df0*/  IMAD.X R25, RZ, RZ, R55, P1 ;  /* 0x000000ffff197224 */ /* 0x000fe200008e0637 */
[----:B------:R-:W-:Y:S02]  /*16e00*/  IADD3.X R13, RZ, R55, RZ, P4, !PT ;  /* 0x00000037ff0d7210 */ /* 0x000fe400027fe4ff */
[----:B------:R-:W-:-:S02]  /*16e10*/  IADD3 R33, P5, R54, 0x5000, RZ ;  /* 0x0000500036217810 */ /* 0x000fc40007fbe0ff */
[----:B------:R-:W-:Y:S02]  /*16e20*/  IADD3 R37, P4, R54, 0x6000, RZ ;  /* 0x0000600036257810 */ /* 0x000fe40007f9e0ff */
[----:B------:R-:W-:Y:S02]  /*16e30*/  SHF.R.U64 R8, R8, 0x3, RZ ;  /* 0x0000000308087819 */ /* 0x000fe400000012ff */
[----:B------:R-:W-:Y:S02]  /*16e40*/  LOP3.LUT R32, R33, 0x380, RZ, 0xc0, !PT ;  /* 0x0000038021207812 */ /* 0x000fe400078ec0ff */
[----:B------:R-:W-:Y:S02]  /*16e50*/  LOP3.LUT R36, R37, 0x380, RZ, 0xc0, !PT ;  /* 0x0000038025247812 */ /* 0x000fe400078ec0ff */
[----:B------:R-:W-:Y:S02]  /*16e60*/  LOP3.LUT R8, R8, R7, RZ, 0x3c, !PT ;  /* 0x0000000708087212 */ /* 0x000fe400078e3cff */
[----:B------:R-:W-:-:S02]  /*16e70*/  LOP3.LUT R7, R54, 0x380, RZ, 0xc0, !PT ;  /* 0x0000038036077812 */ /* 0x000fc400078ec0ff */
[----:B------:R-:W-:Y:S02]  /*16e80*/  SHF.R.U64 R32, R32, 0x3, RZ ;  /* 0x0000000320207819 */ /* 0x000fe400000012ff */
[----:B------:R-:W-:Y:S02]  /*16e90*/  SHF.R.U64 R36, R36, 0x3, RZ ;  /* 0x0000000324247819 */ /* 0x000fe400000012ff */
[----:B------:R-:W-:Y:S02]  /*16ea0*/  SHF.R.U64 R7, R7, 0x3, RZ ;  /* 0x0000000307077819 */ /* 0x000fe400000012ff */
[----:B------:R-:W-:Y:S02]  /*16eb0*/  LOP3.LUT R32, R32, R33, RZ, 0x3c, !PT ;  /* 0x0000002120207212 */ /* 0x000fe400078e3cff */
[----:B------:R-:W-:Y:S01]  /*16ec0*/  LOP3.LUT R36, R36, R37, RZ, 0x3c, !PT ;  /* 0x0000002524247212 */ /* 0x000fe200078e3cff */
[----:B------:R-:W-:Y:S01]  /*16ed0*/  IMAD.X R37, RZ, RZ, R55, P4 ;  /* 0x000000ffff257224 */ /* 0x000fe200020e0637 */
[----:B------:R-:W-:-:S02]  /*16ee0*/  IADD3.X R33, RZ, R55, RZ, P5, !PT ;  /* 0x00000037ff217210 */ /* 0x000fc40002ffe4ff */
[----:B------:R-:W-:Y:S01]  /*16ef0*/  LOP3.LUT R54, R7, R54, RZ, 0x3c, !PT ;  /* 0x0000003607367212 */ /* 0x000fe200078e3cff */
[----:B------:R-:W-:Y:S01]  /*16f00*/  BSSY B1, `(.L_x_665) ;  /* 0x0000054000017945 */ /* 0x000fe20003800000 */
[----:B------:R-:W-:Y:S02]  /*16f10*/  SHF.R.S32.HI R48, RZ, 0x1f, R208 ;  /* 0x0000001fff307819 */ /* 0x000fe400000114d0 */
[----:B------:R-:W-:Y:S01]  /*16f20*/  SHF.R.S32.HI R50, RZ, 0x1f, R202 ;  /* 0x0000001fff327819 */ /* 0x000fe200000114ca */
[----:B--2---:R-:W-:-:S04]  /*16f30*/  IMAD R6, R215, 0x80, R10 ;  /* 0x00000080d7067824 */ /* 0x004fc800078e020a */
[C---:B------:R-:W-:Y:S01]  /*16f40*/  VIADD R0, R6.reuse, 0x8 ;  /* 0x0000000806007836 */ /* 0x040fe20000000000 */
[----:B------:R-:W-:-:S04]  /*16f50*/  ISETP.GE.OR P1, PT, R6, R51, P0 ;  /* 0x000000330600720c */ /* 0x000fc80000726670 */
[----:B------:R-:W-:Y:S02]  /*16f60*/  ISETP.GE.OR P0, PT, R0, R51, P0 ;  /* 0x000000330000720c */ /* 0x000fe40000706670 */
[----:B------:R-:W-:-:S04]  /*16f70*/  LOP3.LUT R0, R5, 0x380, RZ, 0xc0, !PT ;  /* 0x0000038005007812 */ /* 0x000fc800078ec0ff */
[----:B------:R-:W-:-:S03]  /*16f80*/  SHF.R.U64 R0, R0, 0x3, RZ ;  /* 0x0000000300007819 */ /* 0x000fc600000012ff */
[----:B-1----:R-:W-:Y:S01]  /*16f90*/  @!P1 ST.E desc[UR60][R20.64], R88 ;  /* 0x0000005814009985 */ /* 0x002fe2000c10193c */
[----:B------:R-:W-:-:S03]  /*16fa0*/  LOP3.LUT R40, R0, R5, RZ, 0x3c, !PT ;  /* 0x0000000500287212 */ /* 0x000fc600078e3cff */
[----:B---3--:R1:W-:Y:S01]  /*16fb0*/  @!P0 ST.E desc[UR60][R44.64], R89 ;  /* 0x000000592c008985 */ /* 0x0083e2000c10193c */
[----:B------:R-:W-:Y:S02]  /*16fc0*/  IMAD R0, R3, UR4, RZ ;  /* 0x0000000403007c24 */ /* 0x000fe4000f8e02ff */
[C---:B------:R-:W-:Y:S01]  /*16fd0*/  IMAD.WIDE.U32 R2, R47.reuse, UR4, RZ ;  /* 0x000000042f027c25 */ /* 0x040fe2000f8e00ff */
[----:B------:R2:W5:Y:S01]  /*16fe0*/  LD.E.128 R4, desc[UR60][R54.64] ;  /* 0x0000003c36047980 */ /* 0x000562000c101d00 */
[----:B-1----:R-:W1:Y:S02]  /*16ff0*/  @P2 LDC R45, c[0x0][0xbf0] ;  /* 0x0002fc00ff2d2b82 */ /* 0x002e640000000800 */
[----:B------:R-:W-:Y:S01]  /*17000*/  IMAD R21, R47, UR5, R0 ;  /* 0x000000052f157c24 */ /* 0x000fe2000f8e0200 */
[----:B------:R-:W-:Y:S01]  /*17010*/  LEA R0, R209, R216, 0x5 ;  /* 0x000000d8d1007211 */ /* 0x000fe200078e28ff */
[----:B------:R-:W-:Y:S01]  /*17020*/  ULDC.64 UR4, c[0x0][0xae8] ;  /* 0x0002ba0000047ab9 */ /* 0x000fe20000000a00 */
[----:B------:R-:W5:Y:S01]  /*17030*/  LD.E.128 R8, desc[UR60][R8.64] ;  /* 0x0000003c08087980 */ /* 0x000f62000c101d00 */
[----:B------:R-:W-:-:S02]  /*17040*/  IMAD.IADD R3, R3, 0x1, R21 ;  /* 0x0000000103037824 */ /* 0x000fc400078e0215 */
[----:B------:R-:W-:Y:S01]  /*17050*/  IMAD R21, R46, UR4, RZ ;  /* 0x000000042e157c24 */ /* 0x000fe2000f8e02ff */
[----:B------:R-:W5:Y:S01]  /*17060*/  LD.E.128 R12, desc[UR60][R12.64] ;  /* 0x0000003c0c0c7980 */ /* 0x000f62000c101d00 */
[----:B------:R-:W-:Y:S02]  /*17070*/  IMAD R44, R215, 0x80, R0 ;  /* 0x00000080d72c7824 */ /* 0x000fe400078e0200 */
[C---:B------:R-:W-:Y:S01]  /*17080*/  IMAD R21, R210.reuse, UR5, R21 ;  /* 0x00000005d2157c24 */ /* 0x040fe2000f8e0215 */
[----:B------:R-:W5:Y:S01]  /*17090*/  LD.E.128 R24, desc[UR60][R24.64] ;  /* 0x0000003c18187980 */ /* 0x000f62000c101d00 */
[----:B------:R-:W-:Y:S01]  /*170a0*/  IMAD.WIDE.U32 R2, R210, UR4, R2 ;  /* 0x00000004d2027c25 */ /* 0x000fe2000f8e0002 */
[----:B------:R-:W-:Y:S02]  /*170b0*/  ULDC.64 UR4, c[0x0][0xaf0] ;  /* 0x0002bc0000047ab9 */ /* 0x000fe40000000a00 */
[----:B------:R-:W5:Y:S01]  /*170c0*/  LD.E.128 R28, desc[UR60][R28.64] ;  /* 0x0000003c1c1c7980 */ /* 0x000f62000c101d00 */
[----:B0-----:R-:W-:-:S03]  /*170d0*/  @P2 IMAD.HI.U32 R0, R44, R53, RZ ;  /* 0x000000352c002227 */ /* 0x001fc600078e00ff */
[----:B------:R-:W5:Y:S01]  /*170e0*/  LD.E.128 R32, desc[UR60][R32.64] ;  /* 0x0000003c20207980 */ /* 0x000f62000c101d00 */
[----:B------:R-:W-:Y:S02]  /*170f0*/  IMAD.IADD R3, R3, 0x1, R21 ;  /* 0x0000000103037824 */ /* 0x000fe400078e0215 */
[----:B------:R-:W-:Y:S01]  /*17100*/  IMAD.MOV.U32 R21, RZ, RZ, R44 ;  /* 0x000000ffff157224 */ /* 0x000fe200078e002c */
[----:B-1----:R-:W-:Y:S01]  /*17110*/  @P2 SHF.R.U32.HI R21, RZ, R45, R0 ;  /* 0x0000002dff152219 */ /* 0x002fe20000011600 */
[----:B------:R-:W-:Y:S01]  /*17120*/  IMAD R20, R214, UR4, RZ ;  /* 0x00000004d6147c24 */ /* 0x000fe2000f8e02ff */
[----:B------:R-:W5:Y:S01]  /*17130*/  LD.E.128 R36, desc[UR60][R36.64] ;  /* 0x0000003c24247980 */ /* 0x000f62000c101d00 */
[C---:B------:R-:W-:Y:S01]  /*17140*/  IMAD.WIDE.U32 R2, R207.reuse, UR4, R2 ;  /* 0x00000004cf027c25 */ /* 0x040fe2000f8e0002 */
[----:B------:R-:W-:Y:S02]  /*17150*/  SHF.R.S32.HI R0, RZ, 0x1f, R21 ;  /* 0x0000001fff007819 */ /* 0x000fe40000011415 */
[----:B------:R-:W5:Y:S01]  /*17160*/  LD.E.128 R40, desc[UR60][R40.64] ;  /* 0x0000003c28287980 */ /* 0x000f62000c101d00 */
[----:B------:R-:W-:Y:S01]  /*17170*/  IMAD R45, R207, UR5, R20 ;  /* 0x00000005cf2d7c24 */ /* 0x000fe2000f8e0214 */
[----:B------:R-:W-:Y:S01]  /*17180*/  IADD3 R20, -R21, RZ, RZ ;  /* 0x000000ff15147210 */ /* 0x000fe20007ffe1ff */
[----:B------:R-:W-:Y:S01]  /*17190*/  ULDC.64 UR4, c[0x0][0xae0] ;  /* 0x0002b80000047ab9 */ /* 0x000fe20000000a00 */
[----:B------:R-:W-:Y:S01]  /*171a0*/  @!PT LDS RZ, [RZ] ;  /* 0x00000000fffff984 */ /* 0x000fe20000000800 */
[----:B------:R-:W-:Y:S01]  /*171b0*/  @!PT LDS RZ, [RZ] ;  /* 0x00000000fffff984 */ /* 0x000fe20000000800 */
[----:B------:R-:W-:Y:S01]  /*171c0*/  @!PT LDS RZ, [RZ] ;  /* 0x00000000fffff984 */ /* 0x000fe20000000800 */
[----:B------:R-:W-:Y:S01]  /*171d0*/  @!PT LDS RZ, [RZ] ;  /* 0x00000000fffff984 */ /* 0x000fe20000000800 */
[----:B------:R0:W-:Y:S06]  /*171e0*/  MEMBAR.ALL.CTA ;  /* 0x0000000000007992 */ /* 0x0001ec0000008000 */
[----:B0-----:R-:W0:Y:S01]  /*171f0*/  FENCE.VIEW.ASYNC.S ;  /* 0x00000000000073c6 */ /* 0x001e220000000000 */
[----:B------:R-:W-:-:S02]  /*17200*/  IMAD.IADD R3, R3, 0x1, R45 ;  /* 0x0000000103037824 */ /* 0x000fc400078e022d */
[----:B------:R-:W-:Y:S02]  /*17210*/  IMAD R0, R0, UR4, RZ ;  /* 0x0000000400007c24 */ /* 0x000fe4000f8e02ff */
[----:B------:R-:W-:Y:S02]  /*17220*/  IMAD R45, R49, R20, R44 ;  /* 0x00000014312d7224 */ /* 0x000fe400078e022c */
[C---:B------:R-:W-:Y:S02]  /*17230*/  IMAD R47, R21.reuse, UR5, R0 ;  /* 0x00000005152f7c24 */ /* 0x040fe4000f8e0200 */
[----:B------:R-:W-:Y:S01]  /*17240*/  IMAD.WIDE.U32 R2, R21, UR4, R2 ;  /* 0x0000000415027c25 */ /* 0x000fe2000f8e0002 */
[----:B------:R-:W-:Y:S01]  /*17250*/  SHF.R.S32.HI R0, RZ, 0x1f, R45 ;  /* 0x0000001fff007819 */ /* 0x000fe2000001142d */
[----:B------:R-:W-:Y:S02]  /*17260*/  ULDC.64 UR4, c[0x0][0xad8] ;  /* 0x0002b60000047ab9 */ /* 0x000fe40000000a00 */
[----:B------:R-:W-:-:S02]  /*17270*/  IMAD R46, R215, 0x80, R216 ;  /* 0x00000080d72e7824 */ /* 0x000fc400078e02d8 */
[----:B------:R-:W-:Y:S02]  /*17280*/  IMAD.IADD R3, R3, 0x1, R47 ;  /* 0x0000000103037824 */ /* 0x000fe400078e022f */
[----:B------:R-:W-:Y:S01]  /*17290*/  IMAD R20, R0, UR4, RZ ;  /* 0x0000000400147c24 */ /* 0x000fe2000f8e02ff */
[C---:B------:R-:W-:Y:S01]  /*172a0*/  IADD3 R0, R46.reuse, 0x20, RZ ;  /* 0x000000202e007810 */ /* 0x040fe20007ffe0ff */
[C---:B------:R-:W-:Y:S01]  /*172b0*/  IMAD.WIDE.U32 R2, R45.reuse, UR4, R2 ;  /* 0x000000042d027c25 */ /* 0x040fe2000f8e0002 */
[-C--:B------:R-:W-:Y:S02]  /*172c0*/  ISETP.GE.AND P2, PT, R46, R51.reuse, PT ;  /* 0x000000332e00720c */ /* 0x080fe40003f46270 */
[----:B------:R-:W-:Y:S01]  /*172d0*/  ISETP.GE.AND P0, PT, R0, R51, PT ;  /* 0x000000330000720c */ /* 0x000fe20003f06270 */
[----:B------:R-:W-:Y:S01]  /*172e0*/  IMAD R21, R45, UR5, R20 ;  /* 0x000000052d157c24 */ /* 0x000fe2000f8e0214 */
[----:B------:R-:W-:Y:S01]  /*172f0*/  ULDC.64 UR4, c[0x0][0xa80] ;  /* 0x0002a00000047ab9 */ /* 0x000fe20000000a00 */
[----:B------:R-:W-:Y:S01]  /*17300*/  VIADD R0, R18, 0x22820 ;  /* 0x0002282012007836 */ /* 0x000fe20000000000 */
[----:B------:R-:W-:Y:S01]  /*17310*/  LEA R44, P3, R2, UR4, 0x1 ;  /* 0x00000004022c7c11 */ /* 0x000fe2000f8608ff */
[----:B------:R-:W-:-:S02]  /*17320*/  IMAD.IADD R3, R3, 0x1, R21 ;  /* 0x0000000103037824 */ /* 0x000fc400078e0215 */
[----:B------:R-:W-:Y:S01]  /*17330*/  VIADD R20, R46, 0x40 ;  /* 0x000000402e147836 */ /* 0x000fe20000000000 */
[----:B------:R-:W-:Y:S02]  /*17340*/  PRMT R0, RZ, 0x654, R0 ;  /* 0x00000654ff007816 */ /* 0x000fe40000000000 */
[----:B------:R-:W-:Y:S02]  /*17350*/  LEA.HI.X R45, R2, UR5, R3, 0x1, P3 ;  /* 0x00000005022d7c11 */ /* 0x000fe400098f0c03 */
[----:B0-----:R2:W-:Y:S01]  /*17360*/  SYNCS.ARRIVE.TRANS64.RED.A1T0 RZ, [R0+URZ], RZ ;  /* 0x000000ff00ff79a7 */ /* 0x0015e2000810043f */
[----:B------:R2:W0:Y:S01]  /*17370*/  SHFL.IDX PT, R3, R44, RZ, 0x181f ;  /* 0x00181fff2c037589 */ /* 0x00042200000e0000 */
[----:B------:R-:W-:-:S03]  /*17380*/  ISETP.GE.AND P1, PT, R20, R51, PT ;  /* 0x000000331400720c */ /* 0x000fc60003f26270 */
[----:B------:R2:W1:Y:S01]  /*17390*/  SHFL.IDX PT, R21, R45, RZ, 0x181f ;  /* 0x00181fff2d157589 */ /* 0x00046200000e0000 */
[----:B------:R-:W-:Y:S09]  /*173a0*/  @P2 BRA `(.L_x_666) ;  /* 0x0000000000242947 */ /* 0x000ff20003800000 */
[----:B------:R-:W-:Y:S02]  /*173b0*/  ULDC UR4, c[0x0][0xac8] ;  /* 0x0002b20000047ab9 */ /* 0x000fe40000000800 */
[----:B------:R-:W-:Y:S02]  /*173c0*/  ISETP.GE.AND P2, PT, R202, UR4, PT ;  /* 0x00000004ca007c0c */ /* 0x000fe4000bf46270 */
[----:B------:R-:W-:-:S11]  /*173d0*/  ISETP.GE.AND P3, PT, R208, UR4, PT ;  /* 0x00000004d0007c0c */ /* 0x000fd6000bf66270 */
[-C--:B0-----:R-:W-:Y:S02]  /*173e0*/  @!P2 LEA R2, P4, R202, R3.reuse, 0x1 ;  /* 0x00000003ca02a211 */ /* 0x081fe400078808ff */
[----:B------:R-:W-:Y:S02]  /*173f0*/  @!P3 LEA R20, P5, R208, R3, 0x1 ;  /* 0x00000003d014b211 */ /* 0x000fe400078a08ff */
[-C--:B-1----:R-:W-:Y:S02]  /*17400*/  @!P2 LEA.HI.X R3, R202, R21.reuse, R50, 0x1, P4 ;  /* 0x00000015ca03a211 */ /* 0x082fe400020f0c32 */
[----:B------:R-:W-:-:S03]  /*17410*/  @!P3 LEA.HI.X R21, R208, R21, R48, 0x1, P5 ;  /* 0x00000015d015b211 */ /* 0x000fc600028f0c30 */
[----:B-----5:R3:W-:Y:S04]  /*17420*/  @!P2 ST.E.128 desc[UR60][R2.64], R4 ;  /* 0x000000040200a985 */ /* 0x0207e8000c101d3c */
[----:B------:R3:W-:Y:S02]  /*17430*/  @!P3 ST.E.128 desc[UR60][R20.64], R28 ;  /* 0x0000001c1400b985 */ /* 0x0007e4000c101d3c */
.L_x_666:
[----:B------:R-:W-:Y:S05]  /*17440*/  BSYNC B1 ;  /* 0x0000000000017941 */ /* 0x000fea0003800000 */
.L_x_665:
[----:B---3-5:R3:W4:Y:S01]  /*17450*/  SHFL.IDX PT, R5, R45, 0x1, 0x181f ;  /* 0x00381f002d057f89 */ /* 0x02872200000e0000 */
[----:B------:R-:W-:Y:S03]  /*17460*/  BSSY B1, `(.L_x_667) ;  /* 0x000000c000017945 */ /* 0x000fe60003800000 */
[----:B0-----:R3:W0:Y:S01]  /*17470*/  SHFL.IDX PT, R3, R44, 0x1, 0x181f ;  /* 0x00381f002c037f89 */ /* 0x00162200000e0000 */
[----:B------:R-:W-:Y:S05]  /*17480*/  @P0 BRA `(.L_x_668) ;  /* 0x0000000000240947 */ /* 0x000fea0003800000 */
[----:B------:R-:W-:Y:S02]  /*17490*/  ULDC UR4, c[0x0][0xac8] ;  /* 0x0002b20000047ab9 */ /* 0x000fe40000000800 */
[----:B------:R-:W-:Y:S02]  /*174a0*/  ISETP.GE.AND P3, PT, R202, UR4, PT ;  /* 0x00000004ca007c0c */ /* 0x000fe4000bf66270 */
[----:B------:R-:W-:-:S11]  /*174b0*/  ISETP.GE.AND P4, PT, R208, UR4, PT ;  /* 0x00000004d0007c0c */ /* 0x000fd6000bf86270 */
[-C--:B0-----:R-:W-:Y:S02]  /*174c0*/  @!P3 LEA R2, P0, R202, R3.reuse, 0x1 ;  /* 0x00000003ca02b211 */ /* 0x081fe400078008ff */
[----:B------:R-:W-:Y:S02]  /*174d0*/  @!P4 LEA R4, P2, R208, R3, 0x1 ;  /* 0x00000003d004c211 */ /* 0x000fe400078408ff */
[-C--:B----4-:R-:W-:Y:S02]  /*174e0*/  @!P3 LEA.HI.X R3, R202, R5.reuse, R50, 0x1, P0 ;  /* 0x00000005ca03b211 */ /* 0x090fe400000f0c32 */
[----:B------:R-:W-:-:S03]  /*174f0*/  @!P4 LEA.HI.X R5, R208, R5, R48, 0x1, P2 ;  /* 0x00000005d005c211 */ /* 0x000fc600010f0c30 */
[----:B------:R0:W-:Y:S04]  /*17500*/  @!P3 ST.E.128 desc[UR60][R2.64], R8 ;  /* 0x000000080200b985 */ /* 0x0001e8000c101d3c */
[----:B------:R0:W-:Y:S02]  /*17510*/  @!P4 ST.E.128 desc[UR60][R4.64], R32 ;  /* 0x000000200400c985 */ /* 0x0001e4000c101d3c */
.L_x_668:
[----:B------:R-:W-:Y:S05]  /*17520*/  BSYNC B1 ;  /* 0x0000000000017941 */ /* 0x000fea0003800000 */
.L_x_667:
[----:B0---4-:R0:W4:Y:S01]  /*17530*/  SHFL.IDX PT, R5, R45, 0x2, 0x181f ;  /* 0x00581f002d057f89 */ /* 0x01112200000e0000 */
[----:B------:R-:W-:Y:S03]  /*17540*/  BSSY B1, `(.L_x_669) ;  /* 0x000000c000017945 */ /* 0x000fe60003800000 */
[----:B------:R0:W0:Y:S01]  /*17550*/  SHFL.IDX PT, R3, R44, 0x2, 0x181f ;  /* 0x00581f002c037f89 */ /* 0x00002200000e0000 */
        /* <DEDUP_REMOVED lines=10> */
.L_x_670:
[----:B------:R-:W-:Y:S05]  /*17600*/  BSYNC B1 ;  /* 0x0000000000017941 */ /* 0x000fea0003800000 */
.L_x_669:
[----:B--2---:R-:W-:Y:S01]  /*17610*/  IADD3 R0, R46, 0x60, RZ ;  /* 0x000000602e007810 */ /* 0x004fe20007ffe0ff */
[----:B0--3--:R-:W2:Y:S03]  /*17620*/  SHFL.IDX PT, R45, R45, 0x3, 0x181f ;  /* 0x00781f002d2d7f89 */ /* 0x009ea600000e0000 */
[----:B------:R-:W-:Y:S01]  /*17630*/  ISETP.GE.AND P0, PT, R0, R51, PT ;  /* 0x000000330000720c */ /* 0x000fe20003f06270 */
[----:B----4-:R3:W4:-:S12]  /*17640*/  SHFL.IDX PT, R5, R44, 0x3, 0x181f ;  /* 0x00781f002c057f89 */ /* 0x01071800000e0000 */
[----:B---3--:R-:W-:Y:S05]  /*17650*/  @P0 BRA `(.L_x_671) ;  /* 0x0000000c00240947 */ /* 0x008fea0003800000 */
[----:B------:R-:W-:Y:S02]  /*17660*/  ULDC UR4, c[0x0][0xac8] ;  /* 0x0002b20000047ab9 */ /* 0x000fe40000000800 */
[----:B------:R-:W-:-:S13]  /*17670*/  ISETP.GE.AND P1, PT, R202, UR4, PT ;  /* 0x00000004ca007c0c */ /* 0x000fda000bf26270 */
[----:B----4-:R-:W-:-:S04]  /*17680*/  @!P1 LEA R2, P0, R202, R5, 0x1 ;  /* 0x00000005ca029211 */ /* 0x010fc800078008ff */
[----:B--2---:R-:W-:Y:S02]  /*17690*/  @!P1 LEA.HI.X R3, R202, R45, R50, 0x1, P0 ;  /* 0x0000002dca039211 */ /* 0x004fe400000f0c32 */
[----:B------:R-:W-:-:S03]  /*176a0*/  ISETP.GE.AND P0, PT, R208, UR4, PT ;  /* 0x00000004d0007c0c */ /* 0x000fc6000bf06270 */
[----:B------:R3:W-:Y:S10]  /*176b0*/  @!P1 ST.E.128 desc[UR60][R2.64], R24 ;  /* 0x0000001802009985 */ /* 0x0007f4000c101d3c */
[----:B------:R-:W-:Y:S05]  /*176c0*/  @P0 BRA `(.L_x_671) ;  /* 0x0000000c00080947 */ /* 0x000fea0003800000 */
[----:B---3--:R-:W-:-:S04]  /*176d0*/  LEA R2, P0, R208, R5, 0x1 ;  /* 0x00000005d0027211 */ /* 0x008fc800078008ff */
[----:B------:R-:W-:-:S05]  /*176e0*/  LEA.HI.X R3, R208, R45, R48, 0x1, P0 ;  /* 0x0000002dd0037211 */ /* 0x000fca00000f0c30 */
[----:B------:R0:W-:Y:S01]  /*176f0*/  ST.E.128 desc[UR60][R2.64], R40 ;  /* 0x0000002802007985 */ /* 0x0001e2000c101d3c */
[----:B------:R-:W-:Y:S05]  /*17700*/  BRA `(.L_x_671) ;  /* 0x0000000800f87947 */ /* 0x000fea0003800000 */
.L_x_662:
[----:B------:R-:W-:Y:S01]  /*17710*/  ULDC.64 UR4, c[0x0][0xc00] ;  /* 0x0003000000047ab9 */ /* 0x000fe20000000a00 */
[----:B------:R-:W-:Y:S01]  /*17720*/  IMAD.MOV.U32 R0, RZ, RZ, RZ ;  /* 0x000000ffff007224 */ /* 0x000fe200078e00ff */
[----:B------:R-:W-:Y:S01]  /*17730*/  ISETP.NE.U32.AND P0, PT, RZ, UR4, PT ;  /* 0x00000004ff007c0c */ /* 0x000fe2000bf05070 */
[----:B------:R-:W2:Y:S01]  /*17740*/  LDC R21, c[0x0][0xbe8] ;  /* 0x0002fa00ff157b82 */ /* 0x000ea20000000800 */
[----:B------:R-:W-:Y:S02]  /*17750*/  IADD3 R2, P1, R211, UR4, RZ ;  /* 0x00000004d3027c10 */ /* 0x000fe4000ff3e0ff */
[----:B------:R-:W-:Y:S02]  /*17760*/  ISETP.NE.AND.EX P0, PT, RZ, UR5, PT, P0 ;  /* 0x00000005ff007c0c */ /* 0x000fe4000bf05300 */
[----:B------:R-:W-:Y:S01]  /*17770*/  IADD3.X R3, R212, UR5, RZ, P1, !PT ;  /* 0x00000005d4037c10 */ /* 0x000fe20008ffe4ff */
[----:B------:R-:W-:Y:S02]  /*17780*/  ULDC.64 UR4, c[0x0][0xc08] ;  /* 0x0003020000047ab9 */ /* 0x000fe40000000a00 */
[----:B------:R-:W-:-:S04]  /*17790*/  ISETP.NE.U32.AND P1, PT, RZ, UR4, PT ;  /* 0x00000004ff007c0c */ /* 0x000fc8000bf25070 */
[----:B------:R-:W-:-:S04]  /*177a0*/  ISETP.NE.AND.EX P1, PT, RZ, UR5, PT, P1 ;  /* 0x00000005ff007c0c */ /* 0x000fc8000bf25310 */
[----:B------:R3:W5:Y:S01]  /*177b0*/  @P0 LDG.E R0, desc[UR60][R2.64] ;  /* 0x0000003c02000981 */ /* 0x000762000c1e1900 */
[----:B------:R-:W4:Y:S08]  /*177c0*/  S2R R7, SR_TID.X ;  /* 0x0000000000077919 */ /* 0x000f300000002100 */
[----:B------:R-:W-:Y:S01]  /*177d0*/  @P1 IADD3 R4, P2, R211, UR4, RZ ;  /* 0x00000004d3041c10 */ /* 0x000fe2000ff5e0ff */
[----:B------:R-:W-:-:S02]  /*177e0*/  ULDC UR4, c[0x0][0xa88] ;  /* 0x0002a20000047ab9 */ /* 0x000fc40000000800 */
[----:B------:R-:W-:Y:S01]  /*177f0*/  IMAD.U32 R6, RZ, RZ, UR4 ;  /* 0x00000004ff067e24 */ /* 0x000fe2000f8e00ff */
[----:B------:R-:W-:-:S05]  /*17800*/  @P1 IADD3.X R5, R212, UR5, RZ, P2, !PT ;  /* 0x00000005d4051c10 */ /* 0x000fca00097fe4ff */
[----:B------:R3:W5:Y:S01]  /*17810*/  @P1 LDG.E R6, desc[UR60][R4.64] ;  /* 0x0000003c04061981 */ /* 0x000762000c1e1900 */
[----:B--2---:R-:W-:-:S13]  /*17820*/  ISETP.NE.AND P2, PT, R21, 0x1, PT ;  /* 0x000000011500780c */ /* 0x004fda0003f45270 */
[----:B------:R-:W2:Y:S01]  /*17830*/  @P2 LDC R12, c[0x0][0xbec] ;  /* 0x0002fb00ff0c2b82 */ /* 0x000ea20000000800 */
[----:B----4-:R-:W-:-:S07]  /*17840*/  VIADD R7, R7, 0xffffff80 ;  /* 0xffffff8007077836 */ /* 0x010fce0000000000 */
[----:B------:R-:W4:Y:S01]  /*17850*/  @P2 LDC R25, c[0x0][0xbf0] ;  /* 0x0002fc00ff192b82 */ /* 0x000f220000000800 */
[----:B------:R-:W-:Y:S01]  /*17860*/  ISETP.GE.AND P3, PT, R7, 0x80, PT ;  /* 0x000000800700780c */ /* 0x000fe20003f66270 */
[----:B---3--:R-:W-:-:S12]  /*17870*/  @P1 BRA `(.L_x_672) ;  /* 0x0000000000101947 */ /* 0x008fd80003800000 */
[----:B------:R-:W-:Y:S05]  /*17880*/  @!P0 BRA `(.L_x_672) ;  /* 0x00000000000c8947 */ /* 0x000fea0003800000 */
[----:B------:R-:W3:Y:S04]  /*17890*/  LDG.E R5, desc[UR60][R2.64] ;  /* 0x0000003c02057981 */ /* 0x000ee8000c1e1900 */
[----:B-----5:R-:W3:Y:S02]  /*178a0*/  LDG.E R6, desc[UR60][R2.64+0x4] ;  /* 0x0000043c02067981 */ /* 0x020ee4000c1e1900 */
[----:B---3--:R-:W-:-:S07]  /*178b0*/  IADD3 R6, -R5, R6, RZ ;  /* 0x0000000605067210 */ /* 0x008fce0007ffe1ff */
.L_x_672:
[----:B------:R-:W-:Y:S01]  /*178c0*/  BSSY B1, `(.L_x_673) ;  /* 0x000002e000017945 */ /* 0x000fe20003800000 */
[----:B------:R-:W-:Y:S02]  /*178d0*/  SHF.R.S32.HI R10, RZ, 0x1f, R210 ;  /* 0x0000001fff0a7819 */ /* 0x000fe400000114d2 */
[----:B------:R-:W-:Y:S02]  /*178e0*/  SEL R207, R207, RZ, !P0 ;  /* 0x000000ffcfcf7207 */ /* 0x000fe40004000000 */
[----:B------:R-:W-:Y:S02]  /*178f0*/  SEL R214, R214, RZ, !P0 ;  /* 0x000000ffd6d67207 */ /* 0x000fe40004000000 */
[----:B-----5:R-:W-:Y:S01]  /*17900*/  SHF.R.S32.HI R11, RZ, 0x1f, R0 ;  /* 0x0000001fff0b7819 */ /* 0x020fe20000011400 */
[----:B------:R-:W-:Y:S06]  /*17910*/  @P3 BRA `(.L_x_674) ;  /* 0x0000000000a03947 */ /* 0x000fec0003800000 */
[----:B------:R-:W3:Y:S01]  /*17920*/  S2R R2, SR_TID.X ;  /* 0x0000000000027919 */ /* 0x000ee20000002100 */
[----:B------:R-:W5:Y:S02]  /*17930*/  LDC R9, c[0x0][0xbe8] ;  /* 0x0002fa00ff097b82 */ /* 0x000f640000000800 */
[----:B-----5:R-:W-:Y:S02]  /*17940*/  IMAD R3, R6, R9, RZ ;  /* 0x0000000906037224 */ /* 0x020fe400078e02ff */
[----:B---3--:R-:W-:-:S04]  /*17950*/  IMAD R2, R215, 0x80, R2 ;  /* 0x00000080d7027824 */ /* 0x008fc800078e0202 */
[----:B------:R-:W-:-:S05]  /*17960*/  VIADD R8, R2, 0xffffff80 ;  /* 0xffffff8002087836 */ /* 0x000fca0000000000 */
[----:B------:R-:W-:-:S13]  /*17970*/  ISETP.GE.AND P0, PT, R8, R3, PT ;  /* 0x000000030800720c */ /* 0x000fda0003f06270 */
[----:B------:R-:W-:Y:S05]  /*17980*/  @P0 BRA `(.L_x_674) ;  /* 0x0000000000840947 */ /* 0x000fea0003800000 */
[----:B------:R-:W-:Y:S01]  /*17990*/  ISETP.NE.AND P0, PT, R9, 0x1, PT ;  /* 0x000000010900780c */ /* 0x000fe20003f05270 */
[----:B------:R-:W-:Y:S01]  /*179a0*/  ULDC.64 UR4, c[0x0][0xb90] ;  /* 0x0002e40000047ab9 */ /* 0x000fe20000000a00 */
[----:B------:R-:W-:Y:S01]  /*179b0*/  MOV R2, R0 ;  /* 0x0000000000027202 */ /* 0x000fe20000000f00 */
[----:B------:R-:W-:Y:S02]  /*179c0*/  IMAD R7, R10, UR4, RZ ;  /* 0x000000040a077c24 */ /* 0x000fe4000f8e02ff */
[----:B------:R-:W-:Y:S02]  /*179d0*/  IMAD.MOV.U32 R3, RZ, RZ, R11 ;  /* 0x000000ffff037224 */ /* 0x000fe400078e000b */
[----:B------:R-:W-:Y:S02]  /*179e0*/  IMAD.MOV.U32 R5, RZ, RZ, R8 ;  /* 0x000000ffff057224 */ /* 0x000fe400078e0008 */
[----:B------:R-:W-:-:S04]  /*179f0*/  IMAD.WIDE.U32 R2, R210, UR4, R2 ;  /* 0x00000004d2027c25 */ /* 0x000fc8000f8e0002 */
[----:B------:R-:W3:Y:S01]  /*17a00*/  @P0 LDC R13, c[0x0][0xbec] ;  /* 0x0002fb00ff0d0b82 */ /* 0x000ee20000000800 */
[----:B------:R-:W-:Y:S01]  /*17a10*/  IMAD R7, R210, UR5, R7 ;  /* 0x00000005d2077c24 */ /* 0x000fe2000f8e0207 */
[----:B------:R-:W-:-:S03]  /*17a20*/  ULDC.64 UR4, c[0x0][0xb98] ;  /* 0x0002e60000047ab9 */ /* 0x000fc60000000a00 */
[----:B------:R-:W-:-:S03]  /*17a30*/  IMAD.IADD R3, R3, 0x1, R7 ;  /* 0x0000000103037824 */ /* 0x000fc600078e0207 */
[----:B------:R-:W5:Y:S01]  /*17a40*/  @P0 LDC R15, c[0x0][0xbf0] ;  /* 0x0002fc00ff0f0b82 */ /* 0x000f620000000800 */
[----:B------:R-:W-:-:S04]  /*17a50*/  IMAD.WIDE.U32 R2, R207, UR4, R2 ;  /* 0x00000004cf027c25 */ /* 0x000fc8000f8e0002 */
[----:B---3--:R-:W-:-:S05]  /*17a60*/  @P0 IMAD.HI.U32 R4, R8, R13, RZ ;  /* 0x0000000d08040227 */ /* 0x008fca00078e00ff */
[----:B-----5:R-:W-:Y:S01]  /*17a70*/  @P0 SHF.R.U32.HI R5, RZ, R15, R4 ;  /* 0x0000000fff050219 */ /* 0x020fe20000011604 */
[----:B------:R-:W-:-:S03]  /*17a80*/  IMAD R4, R214, UR4, RZ ;  /* 0x00000004d6047c24 */ /* 0x000fc6000f8e02ff */
[----:B------:R-:W-:Y:S01]  /*17a90*/  IADD3 R2, P0, R5, R2, RZ ;  /* 0x0000000205027210 */ /* 0x000fe20007f1e0ff */
[----:B------:R-:W-:-:S04]  /*17aa0*/  IMAD.MOV R7, RZ, RZ, -R5 ;  /* 0x000000ffff077224 */ /* 0x000fc800078e0a05 */
[----:B------:R-:W-:Y:S01]  /*17ab0*/  IMAD R7, R9, R7, R8 ;  /* 0x0000000709077224 */ /* 0x000fe200078e0208 */
[----:B------:R-:W-:Y:S01]  /*17ac0*/  SHF.R.S32.HI R9, RZ, 0x1f, R5 ;  /* 0x0000001fff097819 */ /* 0x000fe20000011405 */
[----:B------:R-:W-:Y:S01]  /*17ad0*/  IMAD R8, R207, UR5, R4 ;  /* 0x00000005cf087c24 */ /* 0x000fe2000f8e0204 */
[----:B------:R-:W-:Y:S02]  /*17ae0*/  ULDC.64 UR4, c[0x0][0xb88] ;  /* 0x0002e20000047ab9 */ /* 0x000fe40000000a00 */
[----:B------:R-:W-:Y:S02]  /*17af0*/  SHF.R.S32.HI R4, RZ, 0x1f, R7 ;  /* 0x0000001fff047819 */ /* 0x000fe40000011407 */
[----:B------:R-:W-:-:S03]  /*17b00*/  IADD3.X R3, R9, R3, R8, P0, !PT ;  /* 0x0000000309037210 */ /* 0x000fc600007fe408 */
[----:B------:R-:W-:Y:S02]  /*17b10*/  IMAD R4, R4, UR4, RZ ;  /* 0x0000000404047c24 */ /* 0x000fe4000f8e02ff */
[----:B------:R-:W-:-:S04]  /*17b20*/  IMAD.WIDE.U32 R2, R7, UR4, R2 ;  /* 0x0000000407027c25 */ /* 0x000fc8000f8e0002 */
[----:B------:R-:W-:Y:S01]  /*17b30*/  IMAD R5, R7, UR5, R4 ;  /* 0x0000000507057c24 */ /* 0x000fe2000f8e0204 */
[----:B------:R-:W-:Y:S02]  /*17b40*/  ULDC.64 UR4, c[0x0][0xb50] ;  /* 0x0002d40000047ab9 */ /* 0x000fe40000000a00 */
[----:B------:R-:W-:Y:S02]  /*17b50*/  LEA R4, P0, R2, UR4, 0x2 ;  /* 0x0000000402047c11 */ /* 0x000fe4000f8010ff */
[----:B------:R-:W-:-:S04]  /*17b60*/  IADD3 R3, R3, R5, RZ ;  /* 0x0000000503037210 */ /* 0x000fc80007ffe0ff */
[----:B------:R-:W-:Y:S01]  /*17b70*/  LEA.HI.X R5, R2, UR5, R3, 0x2, P0 ;  /* 0x0000000502057c11 */ /* 0x000fe200080f1403 */
[----:B------:R-:W-:-:S05]  /*17b80*/  IMAD.MOV.U32 R3, RZ, RZ, -0x800000 ;  /* 0xff800000ff037424 */ /* 0x000fca00078e00ff */
[----:B------:R3:W-:Y:S02]  /*17b90*/  STG.E desc[UR60][R4.64], R3 ;  /* 0x0000000304007986 */ /* 0x0007e4000c10193c */
.L_x_674:
[----:B------:R-:W-:Y:S05]  /*17ba0*/  BSYNC B1 ;  /* 0x0000000000017941 */ /* 0x000fea0003800000 */
.L_x_673:
[----:B------:R-:W-:Y:S02]  /*17bb0*/  ULDC.64 UR4, c[0x0][0xaa0] ;  /* 0x0002a80000047ab9 */ /* 0x000fe40000000a00 */
[----:B---3--:R-:W-:-:S04]  /*17bc0*/  IMAD R3, R11, UR4, RZ ;  /* 0x000000040b037c24 */ /* 0x008fc8000f8e02ff */
[C---:B------:R-:W-:Y:S02]  /*17bd0*/  IMAD R5, R0.reuse, UR5, R3 ;  /* 0x0000000500057c24 */ /* 0x040fe4000f8e0203 */
[----:B------:R-:W-:Y:S01]  /*17be0*/  IMAD.WIDE.U32 R2, R0, UR4, RZ ;  /* 0x0000000400027c25 */ /* 0x000fe2000f8e00ff */
[----:B------:R-:W-:-:S03]  /*17bf0*/  ULDC.64 UR4, c[0x0][0xae8] ;  /* 0x0002ba0000047ab9 */ /* 0x000fc60000000a00 */
[----:B------:R-:W-:Y:S02]  /*17c00*/  IMAD R0, R209, 0x20, R216 ;  /* 0x00000020d1007824 */ /* 0x000fe400078e02d8 */
[----:B------:R-:W-:Y:S02]  /*17c10*/  IMAD.IADD R3, R3, 0x1, R5 ;  /* 0x0000000103037824 */ /* 0x000fe400078e0205 */
[----:B------:R-:W-:Y:S01]  /*17c20*/  IMAD R7, R10, UR4, RZ ;  /* 0x000000040a077c24 */ /* 0x000fe2000f8e02ff */
[----:B------:R-:W-:Y:S01]  /*17c30*/  LEA R9, R215, R0, 0x7 ;  /* 0x00000000d7097211 */ /* 0x000fe200078e38ff */
[----:B------:R-:W-:-:S04]  /*17c40*/  IMAD.WIDE.U32 R2, R210, UR4, R2 ;  /* 0x00000004d2027c25 */ /* 0x000fc8000f8e0002 */
[----:B--2---:R-:W-:-:S04]  /*17c50*/  @P2 IMAD.HI.U32 R0, R9, R12, RZ ;  /* 0x0000000c09002227 */ /* 0x004fc800078e00ff */
[----:B------:R-:W-:Y:S01]  /*17c60*/  IMAD R7, R210, UR5, R7 ;  /* 0x00000005d2077c24 */ /* 0x000fe2000f8e0207 */
[----:B------:R-:W-:Y:S01]  /*17c70*/  ULDC.64 UR4, c[0x0][0xaf0] ;  /* 0x0002bc0000047ab9 */ /* 0x000fe20000000a00 */
[----:B------:R-:W-:Y:S01]  /*17c80*/  IMAD.MOV.U32 R5, RZ, RZ, R9 ;  /* 0x000000ffff057224 */ /* 0x000fe200078e0009 */
[----:B----4-:R-:W-:Y:S01]  /*17c90*/  @P2 SHF.R.U32.HI R5, RZ, R25, R0 ;  /* 0x00000019ff052219 */ /* 0x010fe20000011600 */
[----:B------:R-:W-:Y:S02]  /*17ca0*/  IMAD R4, R214, UR4, RZ ;  /* 0x00000004d6047c24 */ /* 0x000fe4000f8e02ff */
[----:B------:R-:W-:Y:S01]  /*17cb0*/  IMAD.IADD R3, R3, 0x1, R7 ;  /* 0x0000000103037824 */ /* 0x000fe200078e0207 */
[----:B------:R-:W-:Y:S01]  /*17cc0*/  SHF.R.S32.HI R0, RZ, 0x1f, R5 ;  /* 0x0000001fff007819 */ /* 0x000fe20000011405 */
[C---:B------:R-:W-:Y:S02]  /*17cd0*/  IMAD R7, R207.reuse, UR5, R4 ;  /* 0x00000005cf077c24 */ /* 0x040fe4000f8e0204 */
[----:B------:R-:W-:Y:S01]  /*17ce0*/  IMAD.WIDE.U32 R2, R207, UR4, R2 ;  /* 0x00000004cf027c25 */ /* 0x000fe2000f8e0002 */
[----:B------:R-:W-:-:S03]  /*17cf0*/  ULDC.64 UR4, c[0x0][0xae0] ;  /* 0x0002b80000047ab9 */ /* 0x000fc60000000a00 */
[----:B------:R-:W-:Y:S01]  /*17d00*/  IMAD.MOV R4, RZ, RZ, -R5 ;  /* 0x000000ffff047224 */ /* 0x000fe200078e0a05 */
[----:B------:R-:W-:Y:S01]  /*17d10*/  IADD3 R3, R3, R7, RZ ;  /* 0x0000000703037210 */ /* 0x000fe20007ffe0ff */
[----:B------:R-:W-:Y:S02]  /*17d20*/  IMAD R0, R0, UR4, RZ ;  /* 0x0000000400007c24 */ /* 0x000fe4000f8e02ff */
[----:B------:R-:W-:Y:S02]  /*17d30*/  IMAD R7, R21, R4, R9 ;  /* 0x0000000415077224 */ /* 0x000fe400078e0209 */
[C---:B------:R-:W-:Y:S02]  /*17d40*/  IMAD R9, R5.reuse, UR5, R0 ;  /* 0x0000000505097c24 */ /* 0x040fe4000f8e0200 */
[----:B------:R-:W-:Y:S01]  /*17d50*/  IMAD.WIDE.U32 R2, R5, UR4, R2 ;  /* 0x0000000405027c25 */ /* 0x000fe2000f8e0002 */
[----:B------:R-:W-:Y:S01]  /*17d60*/  SHF.R.S32.HI R0, RZ, 0x1f, R7 ;  /* 0x0000001fff007819 */ /* 0x000fe20000011407 */
[----:B------:R-:W-:-:S02]  /*17d70*/  ULDC.64 UR4, c[0x0][0xad8] ;  /* 0x0002b60000047ab9 */ /* 0x000fc40000000a00 */
[----:B------:R-:W-:Y:S02]  /*17d80*/  IMAD.IADD R3, R3, 0x1, R9 ;  /* 0x0000000103037824 */ /* 0x000fe400078e0209 */
[----:B------:R-:W-:Y:S02]  /*17d90*/  IMAD R0, R0, UR4, RZ ;  /* 0x0000000400007c24 */ /* 0x000fe4000f8e02ff */
[----:B------:R-:W-:-:S04]  /*17da0*/  IMAD.WIDE.U32 R2, R7, UR4, R2 ;  /* 0x0000000407027c25 */ /* 0x000fc8000f8e0002 */
[----:B------:R-:W-:Y:S01]  /*17db0*/  IMAD R7, R7, UR5, R0 ;  /* 0x0000000507077c24 */ /* 0x000fe2000f8e0200 */
[----:B------:R-:W-:Y:S02]  /*17dc0*/  ULDC.64 UR4, c[0x0][0xa80] ;  /* 0x0002a00000047ab9 */ /* 0x000fe40000000a00 */
[----:B------:R-:W-:Y:S01]  /*17dd0*/  LEA R0, P0, R2, UR4, 0x1 ;  /* 0x0000000402007c11 */ /* 0x000fe2000f8008ff */
[----:B------:R-:W-:Y:S01]  /*17de0*/  IMAD.IADD R3, R3, 0x1, R7 ;  /* 0x0000000103037824 */ /* 0x000fe200078e0207 */
[----:B------:R-:W-:-:S04]  /*17df0*/  UMOV UR4, 0xffffffff ;  /* 0xffffffff00047882 */ /* 0x000fc80000000000 */
[----:B------:R-:W-:Y:S01]  /*17e00*/  LEA.HI.X R2, R2, UR5, R3, 0x1, P0 ;  /* 0x0000000502027c11 */ /* 0x000fe200080f0c03 */
[----:B------:R-:W-:Y:S06]  /*17e10*/  BRA.DIV UR4, `(.L_x_675) ;  /* 0x0000009e04d87947 */ /* 0x000fec000b800000 */
[----:B------:R2:W3:Y:S04]  /*17e20*/  SHFL.IDX PT, R3, R2, RZ, 0x181f ;  /* 0x00181fff02037589 */ /* 0x0004e800000e0000 */
[----:B------:R2:W4:Y:S02]  /*17e30*/  SHFL.IDX PT, R14, R0, RZ, 0x181f ;  /* 0x00181fff000e7589 */ /* 0x00052400000e0000 */
.L_x_910:
[----:B------:R-:W-:Y:S01]  /*17e40*/  IMAD R21, R6, R21, RZ ;  /* 0x0000001506157224 */ /* 0x000fe200078e02ff */
[----:B------:R-:W-:Y:S01]  /*17e50*/  BSSY B1, `(.L_x_676) ;  /* 0x000000f000017945 */ /* 0x000fe20003800000 */
[----:B------:R-:W-:-:S05]  /*17e60*/  IMAD R6, R215, 0x80, R216 ;  /* 0x00000080d7067824 */ /* 0x000fca00078e02d8 */
[----:B------:R-:W-:-:S13]  /*17e70*/  ISETP.GE.AND P0, PT, R6, R21, PT ;  /* 0x000000150600720c */ /* 0x000fda0003f06270 */
[----:B------:R-:W-:Y:S05]  /*17e80*/  @P0 BRA `(.L_x_677) ;  /* 0x00000000002c0947 */ /* 0x000fea0003800000 */
[----:B------:R-:W-:Y:S01]  /*17e90*/  ULDC UR4, c[0x0][0xac8] ;  /* 0x0002b20000047ab9 */ /* 0x000fe20000000800 */
[----:B------:R-:W-:Y:S02]  /*17ea0*/  SHF.R.S32.HI R8, RZ, 0x1f, R202 ;  /* 0x0000001fff087819 */ /* 0x000fe400000114ca */
[----:B------:R-:W-:Y:S02]  /*17eb0*/  ISETP.GE.AND P2, PT, R202, UR4, PT ;  /* 0x00000004ca007c0c */ /* 0x000fe4000bf46270 */
[----:B------:R-:W-:Y:S02]  /*17ec0*/  ISETP.GE.AND P3, PT, R208, UR4, PT ;  /* 0x00000004d0007c0c */ /* 0x000fe4000bf66270 */
[----:B------:R-:W-:-:S09]  /*17ed0*/  SHF.R.S32.HI R7, RZ, 0x1f, R208 ;  /* 0x0000001fff077819 */ /* 0x000fd200000114d0 */
[-C--:B----4-:R-:W-:Y:S02]  /*17ee0*/  @!P2 LEA R4, P0, R202, R14.reuse, 0x1 ;  /* 0x0000000eca04a211 */ /* 0x090fe400078008ff */
[----:B------:R-:W-:Y:S02]  /*17ef0*/  @!P3 LEA R14, P1, R208, R14, 0x1 ;  /* 0x0000000ed00eb211 */ /* 0x000fe400078208ff */
[-C--:B---3--:R-:W-:Y:S02]  /*17f00*/  @!P2 LEA.HI.X R5, R202, R3.reuse, R8, 0x1, P0 ;  /* 0x00000003ca05a211 */ /* 0x088fe400000f0c08 */
[----:B------:R-:W-:-:S03]  /*17f10*/  @!P3 LEA.HI.X R15, R208, R3, R7, 0x1, P1 ;  /* 0x00000003d00fb211 */ /* 0x000fc600008f0c07 */
[----:B------:R3:W-:Y:S04]  /*17f20*/  @!P2 ST.E.128 desc[UR60][R4.64], RZ ;  /* 0x000000ff0400a985 */ /* 0x0007e8000c101d3c */
[----:B------:R3:W-:Y:S02]  /*17f30*/  @!P3 ST.E.128 desc[UR60][R14.64], RZ ;  /* 0x000000ff0e00b985 */ /* 0x0007e4000c101d3c */
.L_x_677:
[----:B------:R-:W-:Y:S05]  /*17f40*/  BSYNC B1 ;  /* 0x0000000000017941 */ /* 0x000fea0003800000 */
.L_x_676:
[----:B------:R-:W-:-:S03]  /*17f50*/  UMOV UR4, 0xffffffff ;  /* 0xffffffff00047882 */ /* 0x000fc60000000000 */
[----:B------:R-:W-:Y:S05]  /*17f60*/  BRA.DIV UR4, `(.L_x_678) ;  /* 0x0000009e04b87947 */ /* 0x000fea000b800000 */
[----:B---3--:R3:W0:Y:S04]  /*17f70*/  SHFL.IDX PT, R3, R2, 0x1, 0x181f ;  /* 0x00381f0002037f89 */ /* 0x00862800000e0000 */
[----:B----4-:R3:W4:Y:S02]  /*17f80*/  SHFL.IDX PT, R14, R0, 0x1, 0x181f ;  /* 0x00381f00000e7f89 */ /* 0x01072400000e0000 */
.L_x_914:
[----:B------:R-:W-:Y:S01]  /*17f90*/  IADD3 R4, R6, 0x20, RZ ;  /* 0x0000002006047810 */ /* 0x000fe20007ffe0ff */
[----:B------:R-:W-:Y:S03]  /*17fa0*/  BSSY B1, `(.L_x_679) ;  /* 0x000000e000017945 */ /* 0x000fe60003800000 */
        /* <DEDUP_REMOVED lines=9> */
[-C--:B0-----:R-:W-:Y:S02]  /*18040*/  @!P2 LEA.HI.X R5, R202, R3.reuse, R8, 0x1, P0 ;  /* 0x00000003ca05a211 */ /* 0x081fe400000f0c08 */
[----:B------:R-:W-:-:S03]  /*18050*/  @!P3 LEA.HI.X R15, R208, R3, R7, 0x1, P1 ;  /* 0x00000003d00fb211 */ /* 0x000fc600008f0c07 */
[----:B------:R0:W-:Y:S04]  /*18060*/  @!P2 ST.E.128 desc[UR60][R4.64], RZ ;  /* 0x000000ff0400a985 */ /* 0x0001e8000c101d3c */
[----:B------:R0:W-:Y:S02]  /*18070*/  @!P3 ST.E.128 desc[UR60][R14.64], RZ ;  /* 0x000000ff0e00b985 */ /* 0x0001e4000c101d3c */
.L_x_680:
[----:B------:R-:W-:Y:S05]  /*18080*/  BSYNC B1 ;  /* 0x0000000000017941 */ /* 0x000fea0003800000 */
.L_x_679:
[----:B------:R-:W-:-:S03]  /*18090*/  UMOV UR4, 0xffffffff ;  /* 0xffffffff00047882 */ /* 0x000fc60000000000 */
[----:B------:R-:W-:Y:S05]  /*180a0*/  BRA.DIV UR4, `(.L_x_681) ;  /* 0x0000009e04b07947 */ /* 0x000fea000b800000 */
[----:B0-----:R0:W0:Y:S04]  /*180b0*/  SHFL.IDX PT, R3, R2, 0x2, 0x181f ;  /* 0x00581f0002037f89 */ /* 0x00102800000e0000 */
[----:B----4-:R4:W0:Y:S02]  /*180c0*/  SHFL.IDX PT, R14, R0, 0x2, 0x181f ;  /* 0x00581f00000e7f89 */ /* 0x01082400000e0000 */
.L_x_918:
[----:B------:R-:W-:Y:S01]  /*180d0*/  VIADD R4, R6, 0x40 ;  /* 0x0000004006047836 */ /* 0x000fe20000000000 */
[----:B------:R-:W-:Y:S04]  /*180e0*/  BSSY B1, `(.L_x_682) ;  /* 0x000000e000017945 */ /* 0x000fe80003800000 */
[----:B------:R-:W-:-:S13]  /*180f0*/  ISETP.GE.AND P0, PT, R4, R21, PT ;  /* 0x000000150400720c */ /* 0x000fda0003f06270 */
[----:B------:R-:W-:Y:S05]  /*18100*/  @P0 BRA `(.L_x_683) ;  /* 0x00000000002c0947 */ /* 0x000fea0003800000 */
[----:B------:R-:W-:Y:S01]  /*18110*/  ULDC UR4, c[0x0][0xac8] ;  /* 0x0002b20000047ab9 */ /* 0x000fe20000000800 */
[----:B------:R-:W-:Y:S02]  /*18120*/  SHF.R.S32.HI R8, RZ, 0x1f, R202 ;  /* 0x0000001fff087819 */ /* 0x000fe400000114ca */
[----:B------:R-:W-:Y:S02]  /*18130*/  ISETP.GE.AND P2, PT, R202, UR4, PT ;  /* 0x00000004ca007c0c */ /* 0x000fe4000bf46270 */
[----:B------:R-:W-:Y:S02]  /*18140*/  ISETP.GE.AND P3, PT, R208, UR4, PT ;  /* 0x00000004d0007c0c */ /* 0x000fe4000bf66270 */
[----:B------:R-:W-:-:S09]  /*18150*/  SHF.R.S32.HI R7, RZ, 0x1f, R208 ;  /* 0x0000001fff077819 */ /* 0x000fd200000114d0 */
[-C--:B0-----:R-:W-:Y:S02]  /*18160*/  @!P2 LEA R4, P0, R202, R14.reuse, 0x1 ;  /* 0x0000000eca04a211 */ /* 0x081fe400078008ff */
[----:B------:R-:W-:Y:S02]  /*18170*/  @!P3 LEA R14, P1, R208, R14, 0x1 ;  /* 0x0000000ed00eb211 */ /* 0x000fe400078208ff */
[-C--:B------:R-:W-:Y:S02]  /*18180*/  @!P2 LEA.HI.X R5, R202, R3.reuse, R8, 0x1, P0 ;  /* 0x00000003ca05a211 */ /* 0x080fe400000f0c08 */
[----:B------:R-:W-:-:S03]  /*18190*/  @!P3 LEA.HI.X R15, R208, R3, R7, 0x1, P1 ;  /* 0x00000003d00fb211 */ /* 0x000fc600008f0c07 */
[----:B------:R0:W-:Y:S04]  /*181a0*/  @!P2 ST.E.128 desc[UR60][R4.64], RZ ;  /* 0x000000ff0400a985 */ /* 0x0001e8000c101d3c */
[----:B------:R0:W-:Y:S02]  /*181b0*/  @!P3 ST.E.128 desc[UR60][R14.64], RZ ;  /* 0x000000ff0e00b985 */ /* 0x0001e4000c101d3c */
.L_x_683:
[----:B------:R-:W-:Y:S05]  /*181c0*/  BSYNC B1 ;  /* 0x0000000000017941 */ /* 0x000fea0003800000 */
.L_x_682:
[----:B------:R-:W-:-:S03]  /*181d0*/  UMOV UR4, 0xffffffff ;  /* 0xffffffff00047882 */ /* 0x000fc60000000000 */
[----:B------:R-:W-:Y:S05]  /*181e0*/  BRA.DIV UR4, `(.L_x_684) ;  /* 0x0000009e04a87947 */ /* 0x000fea000b800000 */
[----:B0-----:R0:W0:Y:S04]  /*181f0*/  SHFL.IDX PT, R3, R2, 0x3, 0x181f ;  /* 0x00781f0002037f89 */ /* 0x00102800000e0000 */
[----:B------:R0:W0:Y:S02]  /*18200*/  SHFL.IDX PT, R14, R0, 0x3, 0x181f ;  /* 0x00781f00000e7f89 */ /* 0x00002400000e0000 */
.L_x_922:
[----:B0-234-:R-:W-:-:S05]  /*18210*/  VIADD R0, R6, 0x60 ;  /* 0x0000006006007836 */ /* 0x01dfca0000000000 */
[----:B------:R-:W-:-:S13]  /*18220*/  ISETP.GE.AND P0, PT, R0, R21, PT ;  /* 0x000000150000720c */ /* 0x000fda0003f06270 */
[----:B------:R-:W-:Y:S05]  /*18230*/  @P0 BRA `(.L_x_671) ;  /* 0x00000000002c0947 */ /* 0x000fea0003800000 */
[----:B------:R-:W-:Y:S01]  /*18240*/  ULDC UR4, c[0x0][0xac8] ;  /* 0x0002b20000047ab9 */ /* 0x000fe20000000800 */
[----:B------:R-:W-:Y:S02]  /*18250*/  SHF.R.S32.HI R7, RZ, 0x1f, R202 ;  /* 0x0000001fff077819 */ /* 0x000fe400000114ca */
[----:B------:R-:W-:Y:S02]  /*18260*/  ISETP.GE.AND P2, PT, R202, UR4, PT ;  /* 0x00000004ca007c0c */ /* 0x000fe4000bf46270 */
[----:B------:R-:W-:Y:S02]  /*18270*/  ISETP.GE.AND P3, PT, R208, UR4, PT ;  /* 0x00000004d0007c0c */ /* 0x000fe4000bf66270 */
[----:B------:R-:W-:-:S09]  /*18280*/  SHF.R.S32.HI R2, RZ, 0x1f, R208 ;  /* 0x0000001fff027819 */ /* 0x000fd200000114d0 */
[-C--:B------:R-:W-:Y:S02]  /*18290*/  @!P2 LEA R4, P0, R202, R14.reuse, 0x1 ;  /* 0x0000000eca04a211 */ /* 0x080fe400078008ff */
[----:B------:R-:W-:Y:S02]  /*182a0*/  @!P3 LEA R14, P1, R208, R14, 0x1 ;  /* 0x0000000ed00eb211 */ /* 0x000fe400078208ff */
[-C--:B------:R-:W-:Y:S02]  /*182b0*/  @!P2 LEA.HI.X R5, R202, R3.reuse, R7, 0x1, P0 ;  /* 0x00000003ca05a211 */ /* 0x080fe400000f0c07 */
[----:B------:R-:W-:-:S03]  /*182c0*/  @!P3 LEA.HI.X R15, R208, R3, R2, 0x1, P1 ;  /* 0x00000003d00fb211 */ /* 0x000fc600008f0c02 */
[----:B------:R0:W-:Y:S04]  /*182d0*/  @!P2 ST.E.128 desc[UR60][R4.64], RZ ;  /* 0x000000ff0400a985 */ /* 0x0001e8000c101d3c */
[----:B------:R0:W-:Y:S02]  /*182e0*/  @!P3 ST.E.128 desc[UR60][R14.64], RZ ;  /* 0x000000ff0e00b985 */ /* 0x0001e4000c101d3c */
.L_x_671:
[----:B------:R-:W-:Y:S05]  /*182f0*/  BSYNC B0 ;  /* 0x0000000000007941 */ /* 0x000fea0003800000 */
.L_x_661:
[----:B------:R-:W-:Y:S02]  /*18300*/  ULDC UR4, c[0x0][0xc3c] ;  /* 0x00030f0000047ab9 */ /* 0x000fe40000000800 */
[----:B-1----:R-:W-:-:S13]  /*18310*/  ISETP.GE.AND P0, PT, R171, UR4, PT ;  /* 0x00000004ab007c0c */ /* 0x002fda000bf06270 */
[----:B------:R-:W-:Y:S05]  /*18320*/  @!P0 BRA `(.L_x_685) ;  /* 0xfffffe8c004c8947 */ /* 0x000fea000383ffff */
[----:B------:R-:W-:Y:S05]  /*18330*/  BRA `(.L_x_521) ;  /* 0x0000007800287947 */ /* 0x000fea0003800000 */
.L_x_519:
[----:B------:R-:W-:-:S08]  /*18340*/  NOP ;  /* 0x0000000000007918 */ /* 0x000fd00000000000 */
[----:B--2---:R-:W0:-:S00]  /*18350*/  USETMAXREG.DEALLOC.CTAPOOL 0x28 ;  /* 0x00000028000079c8 */ /* 0x004e0000080e0500 */
        /* <DEDUP_REMOVED lines=8> */
[----:B------:R0:W1:Y:S01]  /*183e0*/  @P0 LDS.128 R16, [R0+0x228d0] ;  /* 0x0228d00000100984 */ /* 0x0000620000000c00 */
[----:B------:R-:W-:Y:S06]  /*183f0*/  @P0 BAR.ARV 0x4, 0x180 ;  /* 0x0106000000000b1d */ /* 0x000fec0000002000 */
[----:B------:R-:W-:Y:S05]  /*18400*/  @P0 BRA `(.L_x_686) ;  /* 0x0000000800040947 */ /* 0x000fea0003800000 */
[----:B------:R-:W2:Y:S01]  /*18410*/  S2R R2, SR_TID.X ;  /* 0x0000000000027919 */ /* 0x000ea20000002100 */
[----:B------:R-:W-:Y:S01]  /*18420*/  ULDC UR4, c[0x0][0xc3c] ;  /* 0x00030f0000047ab9 */ /* 0x000fe20000000800 */
[----:B0-----:R-:W-:Y:S01]  /*18430*/  IMAD.MOV.U32 R0, RZ, RZ, RZ ;  /* 0x000000ffff007224 */ /* 0x001fe200078e00ff */
[----:B------:R-:W0:Y:S01]  /*18440*/  S2UR UR6, SR_CTAID.X ;  /* 0x00000000000679c3 */ /* 0x000e220000002500 */
[----:B------:R-:W-:Y:S01]  /*18450*/  ULDC UR5, c[0x0][0xc38] ;  /* 0x00030e0000057ab9 */ /* 0x000fe20000000800 */
[----:B--2---:R-:W-:-:S04]  /*18460*/  LOP3.LUT R5, R2, 0x1f, RZ, 0xc0, !PT ;  /* 0x0000001f02057812 */ /* 0x004fc800078ec0ff */
[----:B------:R-:W-:-:S04]  /*18470*/  ISETP.NE.AND P0, PT, R5, 0x1f, PT ;  /* 0x0000001f0500780c */ /* 0x000fc80003f05270 */
[----:B------:R-:W-:-:S13]  /*18480*/  ISETP.GE.OR P1, PT, R5, UR4, !P0 ;  /* 0x0000000405007c0c */ /* 0x000fda000c726670 */
[----:B------:R-:W2:Y:S02]  /*18490*/  @!P1 LDC.64 R2, c[0x0][0xc80] ;  /* 0x00032000ff029b82 */ /* 0x000ea40000000a00 */
[----:B--2---:R-:W-:-:S05]  /*184a0*/  @!P1 IMAD.WIDE.U32 R2, R5, 0x4, R2 ;  /* 0x0000000405029825 */ /* 0x004fca00078e0002 */
[----:B------:R-:W2:Y:S01]  /*184b0*/  @!P1 LDG.E R0, desc[UR60][R2.64] ;  /* 0x0000003c02009981 */ /* 0x000ea2000c1e1900 */
[C---:B------:R-:W-:Y:S01]  /*184c0*/  ISETP.NE.AND P1, PT, R5.reuse, RZ, PT ;  /* 0x000000ff0500720c */ /* 0x040fe20003f25270 */
[----:B------:R-:W-:Y:S01]  /*184d0*/  UMOV UR4, URZ ;  /* 0x0000003f00047c82 */ /* 0x000fe20008000000 */
[C---:B------:R-:W-:Y:S01]  /*184e0*/  ISETP.GE.U32.AND P2, PT, R5.reuse, 0x2, PT ;  /* 0x000000020500780c */ /* 0x040fe20003f46070 */
[----:B-1----:R-:W-:Y:S01]  /*184f0*/  IMAD.MOV.U32 R16, RZ, RZ, RZ ;  /* 0x000000ffff107224 */ /* 0x002fe200078e00ff */
        /* <DEDUP_REMOVED lines=16> */
[----:B-1----:R-:W-:-:S04]  /*18600*/  SEL R7, R6, RZ, P5 ;  /* 0x000000ff06077207 */ /* 0x002fc80002800000 */
[----:B------:R-:W-:-:S05]  /*18610*/  IADD3 R7, R2, R7, RZ ;  /* 0x0000000702077210 */ /* 0x000fca0007ffe0ff */
[----:B------:R-:W1:Y:S02]  /*18620*/  SHFL.IDX PT, R4, R7, 0x1f, 0x1f ;  /* 0x03e01f0007047f89 */ /* 0x000e6400000e0000 */
[----:B-1----:R-:W-:-:S04]  /*18630*/  IMAD R4, R4, UR5, RZ ;  /* 0x0000000504047c24 */ /* 0x002fc8000f8e02ff */
[----:B------:R-:W-:Y:S01]  /*18640*/  IMAD.MOV.U32 R3, RZ, RZ, R4 ;  /* 0x000000ffff037224 */ /* 0x000fe200078e0004 */
[----:B0-----:R-:W-:-:S13]  /*18650*/  ISETP.GT.AND P6, PT, R4, UR6, PT ;  /* 0x0000000604007c0c */ /* 0x001fda000bfc4270 */
[----:B------:R-:W-:Y:S05]  /*18660*/  @P6 BRA `(.L_x_687) ;  /* 0x00000000009c6947 */ /* 0x000fea0003800000 */
[----:B------:R-:W0:Y:S01]  /*18670*/  LDC R10, c[0x0][0xc3c] ;  /* 0x00030f00ff0a7b82 */ /* 0x000e220000000800 */
[----:B------:R-:W-:Y:S01]  /*18680*/  IMAD.MOV.U32 R4, RZ, RZ, R3 ;  /* 0x000000ffff047224 */ /* 0x000fe200078e0003 */
[----:B------:R-:W-:Y:S01]  /*18690*/  UMOV UR4, URZ ;  /* 0x0000003f00047c82 */ /* 0x000fe20008000000 */
[----:B------:R-:W-:Y:S01]  /*186a0*/  ULDC UR7, c[0x0][0xc3c] ;  /* 0x00030f0000077ab9 */ /* 0x000fe20000000800 */
[----:B------:R-:W-:-:S05]  /*186b0*/  ULDC UR5, c[0x0][0xc38] ;  /* 0x00030e0000057ab9 */ /* 0x000fca0000000800 */
.L_x_691:
[----:B------:R-:W-:Y:S01]  /*186c0*/  UIADD3 UR4, UR4, 0x1f, URZ ;  /* 0x0000001f04047890 */ /* 0x000fe2000fffe03f */
[----:B------:R-:W-:-:S05]  /*186d0*/  MOV R19, UR7 ;  /* 0x0000000700137c02 */ /* 0x000fca0008000f00 */
[----:B0-----:R-:W-:-:S13]  /*186e0*/  ISETP.LE.AND P6, PT, R10, UR4, PT ;  /* 0x000000040a007c0c */ /* 0x001fda000bfc3270 */
[----:B------:R-:W-:Y:S05]  /*186f0*/  @P6 BRA `(.L_x_688) ;  /* 0x0000000400246947 */ /* 0x000fea0003800000 */
[----:B------:R-:W-:Y:S01]  /*18700*/  VIADD R7, R5, UR4 ;  /* 0x0000000405077c36 */ /* 0x000fe20008000000 */
[----:B------:R-:W-:Y:S01]  /*18710*/  BSSY B0, `(.L_x_689) ;  /* 0x0000007000007945 */ /* 0x000fe20003800000 */
[----:B------:R-:W-:-:S03]  /*18720*/  IMAD.MOV.U32 R0, RZ, RZ, RZ ;  /* 0x000000ffff007224 */ /* 0x000fc600078e00ff */
[----:B------:R-:W-:-:S13]  /*18730*/  ISETP.GE.OR P6, PT, R7, R10, !P0 ;  /* 0x0000000a0700720c */ /* 0x000fda00047c6670 */
[----:B------:R-:W-:Y:S05]  /*18740*/  @P6 BRA `(.L_x_690) ;  /* 0x00000000000c6947 */ /* 0x000fea0003800000 */
[----:B------:R-:W0:Y:S02]  /*18750*/  LDC.64 R2, c[0x0][0xc80] ;  /* 0x00032000ff027b82 */ /* 0x000e240000000a00 */
[----:B0-----:R-:W-:-:S05]  /*18760*/  IMAD.WIDE R2, R7, 0x4, R2 ;  /* 0x0000000407027825 */ /* 0x001fca00078e0202 */
[----:B------:R0:W5:Y:S02]  /*18770*/  LDG.E R0, desc[UR60][R2.64] ;  /* 0x0000003c02007981 */ /* 0x000164000c1e1900 */
.L_x_690:
[----:B------:R-:W-:Y:S05]  /*18780*/  BSYNC B0 ;  /* 0x0000000000007941 */ /* 0x000fea0003800000 */
.L_x_689:
        /* <DEDUP_REMOVED lines=15> */
[----:B------:R-:W0:Y:S02]  /*18880*/  SHFL.IDX PT, R3, R9, 0x1f, 0x1f ;  /* 0x03e01f0009037f89 */ /* 0x000e2400000e0000 */
[----:B0-----:R-:W-:-:S05]  /*18890*/  IMAD R3, R3, UR5, RZ ;  /* 0x0000000503037c24 */ /* 0x001fca000f8e02ff */
[----:B------:R-:W-:-:S04]  /*188a0*/  IADD3 R4, R3, R4, RZ ;  /* 0x0000000403047210 */ /* 0x000fc80007ffe0ff */
[----:B------:R-:W-:-:S13]  /*188b0*/  ISETP.GT.AND P6, PT, R4, UR6, PT ;  /* 0x0000000604007c0c */ /* 0x000fda000bfc4270 */
[----:B------:R-:W-:Y:S05]  /*188c0*/  @!P6 BRA `(.L_x_691) ;  /* 0xfffffffc007ce947 */ /* 0x000fea000383ffff */
[----:B------:R-:W-:-:S07]  /*188d0*/  IMAD.MOV.U32 R7, RZ, RZ, R9 ;  /* 0x000000ffff077224 */ /* 0x000fce00078e0009 */
.L_x_687:
[----:B------:R-:W-:-:S04]  /*188e0*/  IMAD.IADD R9, R4, 0x1, -R3 ;  /* 0x0000000104097824 */ /* 0x000fc800078e0a03 */
[----:B------:R-:W-:-:S05]  /*188f0*/  IMAD R2, R7, UR5, R9 ;  /* 0x0000000507027c24 */ /* 0x000fca000f8e0209 */
[----:B------:R-:W-:-:S13]  /*18900*/  ISETP.GT.AND P0, PT, R2, UR6, PT ;  /* 0x0000000602007c0c */ /* 0x000fda000bf04270 */
[----:B------:R-:W-:-:S04]  /*18910*/  VOTE.ANY R4, PT, !P0 ;  /* 0x0000000000047806 */ /* 0x000fc800040e0100 */
[----:B------:R-:W0:Y:S01]  /*18920*/  POPC R19, R4 ;  /* 0x0000000400137309 */ /* 0x000e220000000000 */
[----:B------:R-:W-:Y:S01]  /*18930*/  ISETP.NE.AND P0, PT, R4, RZ, PT ;  /* 0x000000ff0400720c */ /* 0x000fe20003f05270 */
[----:B0-----:R-:W0:Y:S02]  /*18940*/  SHFL.IDX PT, R0, R0, R19, 0x1f ;  /* 0x00001f1300007589 */ /* 0x001e2400000e0000 */
[----:B0-----:R-:W-:-:S04]  /*18950*/  IABS R8, R0 ;  /* 0x0000000000087213 */ /* 0x001fc80000000000 */
[----:B------:R-:W0:Y:S08]  /*18960*/  I2F.RP R6, R8 ;  /* 0x0000000800067306 */ /* 0x000e300000209400 */
[----:B0-----:R-:W0:Y:S02]  /*18970*/  MUFU.RCP R6, R6 ;  /* 0x0000000600067308 */ /* 0x001e240000001000 */
[----:B0-----:R-:W-:-:S06]  /*18980*/  VIADD R2, R6, 0xffffffe ;  /* 0x0ffffffe06027836 */ /* 0x001fcc0000000000 */
[----:B------:R0:W1:Y:S01]  /*18990*/  F2I.FTZ.U32.TRUNC.NTZ R3, R2 ;  /* 0x0000000200037305 */ /* 0x000062000021f000 */
[----:B------:R-:W-:Y:S05]  /*189a0*/  @!P0 BRA `(.L_x_692) ;  /* 0x0000000000088947 */ /* 0x000fea0003800000 */
[----:B------:R-:W-:-:S06]  /*189b0*/  IADD3 R16, R19, -0x1, RZ ;  /* 0xffffffff13107810 */ /* 0x000fcc0007ffe0ff */
[----:B------:R2:W3:Y:S02]  /*189c0*/  SHFL.IDX PT, R16, R7, R16, 0x1f ;  /* 0x00001f1007107589 */ /* 0x0004e400000e0000 */
.L_x_692:
[----:B---3--:R-:W-:Y:S01]  /*189d0*/  IMAD R16, R16, UR5, R9 ;  /* 0x0000000510107c24 */ /* 0x008fe2000f8e0209 */
[----:B0-----:R-:W-:Y:S01]  /*189e0*/  IABS R2, R0 ;  /* 0x0000000000027213 */ /* 0x001fe20000000000 */
[----:B-12---:R-:W-:Y:S02]  /*189f0*/  IMAD.MOV R7, RZ, RZ, -R3 ;  /* 0x000000ffff077224 */ /* 0x006fe400078e0a03 */
[----:B------:R-:W-:Y:S01]  /*18a00*/  VIADD R19, R19, UR4 ;  /* 0x0000000413137c36 */ /* 0x000fe20008000000 */
[----:B------:R-:W-:Y:S01]  /*18a10*/  IADD3 R9, -R16, UR6, RZ ;  /* 0x0000000610097c10 */ /* 0x000fe2000fffe1ff */
[----:B------:R-:W-:Y:S02]  /*18a20*/  IMAD.MOV R6, RZ, RZ, -R2 ;  /* 0x000000ffff067224 */ /* 0x000fe400078e0a02 */
[----:B------:R-:W-:Y:S01]  /*18a30*/  IMAD R7, R7, R8, RZ ;  /* 0x0000000807077224 */ /* 0x000fe200078e02ff */
[----:B------:R-:W-:Y:S01]  /*18a40*/  IABS R4, R9 ;  /* 0x0000000900047213 */ /* 0x000fe20000000000 */
[----:B------:R-:W-:-:S04]  /*18a50*/  IMAD.MOV.U32 R2, RZ, RZ, RZ ;  /* 0x000000ffff027224 */ /* 0x000fc800078e00ff */
[----:B------:R-:W-:Y:S01]  /*18a60*/  IMAD.HI.U32 R2, R3, R7, R2 ;  /* 0x0000000703027227 */ /* 0x000fe200078e0002 */
[----:B------:R-:W-:-:S03]  /*18a70*/  MOV R3, R4 ;  /* 0x0000000400037202 */ /* 0x000fc60000000f00 */
[----:B------:R-:W-:Y:S02]  /*18a80*/  IMAD.MOV.U32 R4, RZ, RZ, R6 ;  /* 0x000000ffff047224 */ /* 0x000fe400078e0006 */
        /* <DEDUP_REMOVED lines=9> */
[----:B------:R-:W-:-:S06]  /*18b20*/  @P0 IADD3 R2, R2, 0x1, RZ ;  /* 0x0000000102020810 */ /* 0x000fcc0007ffe0ff */
[----:B------:R-:W-:Y:S01]  /*18b30*/  @!P2 IMAD.MOV R2, RZ, RZ, -R2 ;  /* 0x000000ffff02a224 */ /* 0x000fe200078e0a02 */
[----:B------:R-:W-:-:S04]  /*18b40*/  @!P1 LOP3.LUT R2, RZ, R0, RZ, 0x33, !PT ;  /* 0x00000000ff029212 */ /* 0x000fc800078e33ff */
[----:B------:R-:W-:Y:S01]  /*18b50*/  MOV R18, R2 ;  /* 0x0000000200127202 */ /* 0x000fe20000000f00 */
[----:B------:R-:W-:-:S04]  /*18b60*/  IMAD.MOV R17, RZ, RZ, -R2 ;  /* 0x000000ffff117224 */ /* 0x000fc800078e0a02 */
[----:B------:R-:W-:Y:S01]  /*18b70*/  IMAD R17, R0, R17, R9 ;  /* 0x0000001100117224 */ /* 0x000fe200078e0209 */
[----:B------:R-:W-:Y:S06]  /*18b80*/  BRA `(.L_x_693) ;  /* 0x00000000000c7947 */ /* 0x000fec0003800000 */
.L_x_688:
[----:B------:R-:W-:Y:S02]  /*18b90*/  IMAD.MOV.U32 R17, RZ, RZ, RZ ;  /* 0x000000ffff117224 */ /* 0x000fe400078e00ff */
[----:B------:R-:W-:Y:S02]  /*18ba0*/  IMAD.U32 R16, RZ, RZ, UR6 ;  /* 0x00000006ff107e24 */ /* 0x000fe4000f8e00ff */
[----:B------:R-:W-:-:S07]  /*18bb0*/  IMAD.MOV.U32 R18, RZ, RZ, RZ ;  /* 0x000000ffff127224 */ /* 0x000fce00078e00ff */
.L_x_693:
[----:B------:R-:W-:-:S13]  /*18bc0*/  ISETP.NE.AND P0, PT, R5, RZ, PT ;  /* 0x000000ff0500720c */ /* 0x000fda0003f05270 */
[----:B------:R-:W0:Y:S01]  /*18bd0*/  @!P0 S2R R3, SR_CgaCtaId ;  /* 0x0000000000038919 */ /* 0x000e220000008800 */
[----:B------:R-:W-:-:S04]  /*18be0*/  @!P0 MOV R0, 0x400 ;  /* 0x0000040000008802 */ /* 0x000fc80000000f00 */
[----:B0-----:R-:W-:-:S05]  /*18bf0*/  @!P0 LEA R0, R3, R0, 0x18 ;  /* 0x0000000003008211 */ /* 0x001fca00078ec0ff */
[----:B------:R2:W-:Y:S01]  /*18c00*/  @!P0 STS.128 [R0+0x228d0], R16 ;  /* 0x0228d01000008388 */ /* 0x0005e20000000c00 */
[----:B------:R-:W-:Y:S06]  /*18c10*/  BAR.ARV 0x5, 0x180 ;  /* 0x0146000000007b1d */ /* 0x000fec0000002000 */
.L_x_686:
[----:B------:R3:W-:Y:S01]  /*18c20*/  STL [R1+0x40], RZ ;  /* 0x000040ff01007387 */ /* 0x0007e20000100800 */
[----:B------:R-:W-:Y:S01]  /*18c30*/  ULDC UR4, c[0x0][0xc3c] ;  /* 0x00030f0000047ab9 */ /* 0x000fe20000000800 */
[----:B------:R-:W-:Y:S01]  /*18c40*/  MOV R36, 0x1 ;  /* 0x0000000100247802 */ /* 0x000fe20000000f00 */
[----:B------:R-:W-:Y:S01]  /*18c50*/  IMAD.MOV.U32 R32, RZ, RZ, RZ ;  /* 0x000000ffff207224 */ /* 0x000fe200078e00ff */
[----:B-1----:R-:W-:-:S13]  /*18c60*/  ISETP.GE.AND P0, PT, R19, UR4, PT ;  /* 0x0000000413007c0c */ /* 0x002fda000bf06270 */
[----:B---3--:R-:W-:Y:S05]  /*18c70*/  @P0 BRA `(.L_x_694) ;  /* 0x0000006800dc0947 */ /* 0x008fea0003800000 */
[----:B------:R-:W3:Y:S01]  /*18c80*/  LDL R13, [R1+0x10] ;  /* 0x00001000010d7983 */ /* 0x000ee20000100800 */
[----:B------:R-:W1:Y:S01]  /*18c90*/  S2R R15, SR_TID.X ;  /* 0x00000000000f7919 */ /* 0x000e620000002100 */
[----:B------:R-:W4:Y:S01]  /*18ca0*/  S2UR UR4, SR_CgaCtaId ;  /* 0x00000000000479c3 */ /* 0x000f220000008800 */
[----:B------:R-:W-:Y:S02]  /*18cb0*/  MOV R22, 0x400 ;  /* 0x0000040000167802 */ /* 0x000fe40000000f00 */
[C---:B-1----:R-:W-:Y:S01]  /*18cc0*/  LOP3.LUT R14, R15.reuse, 0x7f, RZ, 0xc0, !PT ;  /* 0x0000007f0f0e7812 */ /* 0x042fe200078ec0ff */
[----:B------:R-:W-:-:S03]  /*18cd0*/  IMAD.SHL.U32 R5, R15, 0x20, RZ ;  /* 0x000000200f057824 */ /* 0x000fc600078e00ff */
[----:B------:R-:W-:Y:S01]  /*18ce0*/  SHF.L.U32 R7, R14, 0x4, RZ ;  /* 0x000000040e077819 */ /* 0x000fe200000006ff */
[----:B------:R-:W-:Y:S01]  /*18cf0*/  IMAD.SHL.U32 R2, R15, 0x80, RZ ;  /* 0x000000800f027824 */ /* 0x000fe200078e00ff */
[----:B------:R-:W-:Y:S01]  /*18d00*/  LOP3.LUT R6, R5, 0x80, RZ, 0xc0, !PT ;  /* 0x0000008005067812 */ /* 0x000fe200078ec0ff */
[----:B0-2---:R-:W-:Y:S01]  /*18d10*/  IMAD.SHL.U32 R0, R15, 0x10, RZ ;  /* 0x000000100f007824 */ /* 0x005fe200078e00ff */
[----:B------:R-:W-:Y:S01]  /*18d20*/  LOP3.LUT R8, R7, 0x600, RZ, 0xc0, !PT ;  /* 0x0000060007087812 */ /* 0x000fe200078ec0ff */
[C---:B------:R-:W-:Y:S01]  /*18d30*/  IMAD.SHL.U32 R11, R15.reuse, 0x4, RZ ;  /* 0x000000040f0b7824 */ /* 0x040fe200078e00ff */
[--C-:B------:R-:W-:Y:S02]  /*18d40*/  SHF.R.U32.HI R4, RZ, 0x1, R15.reuse ;  /* 0x00000001ff047819 */ /* 0x100fe4000001160f */
[----:B------:R-:W-:Y:S01]  /*18d50*/  LOP3.LUT R3, R2, 0x380, RZ, 0xc0, !PT ;  /* 0x0000038002037812 */ /* 0x000fe200078ec0ff */
[----:B------:R-:W-:Y:S01]  /*18d60*/  IMAD.SHL.U32 R10, R15, 0x2, RZ ;  /* 0x000000020f0a7824 */ /* 0x000fe200078e00ff */
[----:B------:R-:W-:-:S02]  /*18d70*/  LOP3.LUT R6, R6, 0x10, R15, 0xf8, !PT ;  /* 0x0000001006067812 */ /* 0x000fc400078ef80f */
[----:B------:R-:W-:Y:S02]  /*18d80*/  LOP3.LUT R8, R8, 0x60, R5, 0xf8, !PT ;  /* 0x0000006008087812 */ /* 0x000fe400078ef805 */
[----:B------:R-:W-:Y:S02]  /*18d90*/  LOP3.LUT R9, R0, 0x3f0, RZ, 0xc0, !PT ;  /* 0x000003f000097812 */ /* 0x000fe400078ec0ff */
[----:B------:R-:W-:Y:S02]  /*18da0*/  LOP3.LUT R3, R3, 0x30, R4, 0xf8, !PT ;  /* 0x0000003003037812 */ /* 0x000fe400078ef804 */
[----:B------:R-:W-:Y:S02]  /*18db0*/  LOP3.LUT R6, R6, 0x10, R11, 0x78, !PT ;  /* 0x0000001006067812 */ /* 0x000fe400078e780b */
[----:B------:R-:W-:Y:S02]  /*18dc0*/  LOP3.LUT R5, R8, 0x100, R5, 0xf8, !PT ;  /* 0x0000010008057812 */ /* 0x000fe400078ef805 */
[----:B------:R-:W-:-:S02]  /*18dd0*/  LOP3.LUT R10, R9, 0x70, R10, 0x78, !PT ;  /* 0x00000070090a7812 */ /* 0x000fc400078e780a */
[----:B------:R-:W-:Y:S02]  /*18de0*/  LOP3.LUT R3, R3, 0x70, R0, 0x78, !PT ;  /* 0x0000007003037812 */ /* 0x000fe400078e7800 */
[----:B------:R-:W-:Y:S02]  /*18df0*/  LOP3.LUT R4, R5, R6, RZ, 0xfc, !PT ;  /* 0x0000000605047212 */ /* 0x000fe400078efcff */
[----:B------:R-:W-:Y:S02]  /*18e00*/  LOP3.LUT R12, R10, 0x400, R7, 0xf8, !PT ;  /* 0x000004000a0c7812 */ /* 0x000fe400078ef807 */
[----:B------:R-:W-:Y:S01]  /*18e10*/  LOP3.LUT R2, R3, 0xc00, R2, 0xf8, !PT ;  /* 0x00000c0003027812 */ /* 0x000fe200078ef802 */
[----:B------:R4:W-:Y:S01]  /*18e20*/  STL [R1+0x18], R4 ;  /* 0x0000180401007387 */ /* 0x0009e20000100800 */
[----:B------:R-:W-:-:S03]  /*18e30*/  LOP3.LUT P0, RZ, R15, 0x4, RZ, 0xc0, !PT ;  /* 0x000000040fff7812 */ /* 0x000fc6000780c0ff */
[----:B------:R-:W-:Y:S01]  /*18e40*/  STL [R1+0x14], R12 ;  /* 0x0000140c01007387 */ /* 0x000fe20000100800 */
[----:B------:R-:W-:-:S03]  /*18e50*/  SHF.R.U32.HI R3, RZ, 0x3, R14 ;  /* 0x00000003ff037819 */ /* 0x000fc6000001160e */
[----:B------:R0:W-:Y:S01]  /*18e60*/  STL [R1+0x1c], R2 ;  /* 0x00001c0201007387 */ /* 0x0001e20000100800 */
[----:B----4-:R-:W-:Y:S01]  /*18e70*/  IMAD.U32 R4, RZ, RZ, UR4 ;  /* 0x00000004ff047e24 */ /* 0x010fe2000f8e00ff */
[----:B------:R-:W-:-:S04]  /*18e80*/  LOP3.LUT R31, R0, 0x70, RZ, 0xc0, !PT ;  /* 0x00000070001f7812 */ /* 0x000fc800078ec0ff */
[----:B------:R-:W-:Y:S02]  /*18e90*/  LEA R22, R4, R22, 0x18 ;  /* 0x0000001604167211 */ /* 0x000fe400078ec0ff */
[----:B0-----:R-:W-:Y:S02]  /*18ea0*/  MOV R2, 0x40 ;  /* 0x0000004000027802 */ /* 0x001fe40000000f00 */
[----:B------:R-:W-:Y:S02]  /*18eb0*/  LOP3.LUT R3, R3, 0x70, R0, 0xf8, !PT ;  /* 0x0000007003037812 */ /* 0x000fe400078ef800 */
[----:B------:R-:W-:Y:S01]  /*18ec0*/  SEL R2, R2, 0xffffffc0, !P0 ;  /* 0xffffffc002027807 */ /* 0x000fe20004000000 */
[----:B------:R-:W-:Y:S01]  /*18ed0*/  IMAD.IADD R0, R22, 0x1, R12 ;  /* 0x0000000116007824 */ /* 0x000fe200078e020c */
[----:B------:R-:W-:Y:S01]  /*18ee0*/  BSSY B7, `(.L_x_694) ;  /* 0x0000690000077945 */ /* 0x000fe20003800000 */
[----:B------:R-:W-:Y:S01]  /*18ef0*/  IMAD.MOV.U32 R37, RZ, RZ, 0x1 ;  /* 0x00000001ff257424 */ /* 0x000fe200078e00ff */
[----:B------:R-:W-:Y:S01]  /*18f00*/  MOV R32, RZ ;  /* 0x000000ff00207202 */ /* 0x000fe20000000f00 */
[----:B------:R-:W-:-:S02]  /*18f10*/  IMAD.MOV.U32 R34, RZ, RZ, RZ ;  /* 0x000000ffff227224 */ /* 0x000fc400078e00ff */
[----:B------:R-:W-:Y:S01]  /*18f20*/  IMAD.MOV.U32 R36, RZ, RZ, 0x1 ;  /* 0x00000001ff247424 */ /* 0x000fe200078e00ff */
[----:B------:R-:W-:Y:S01]  /*18f30*/  ULDC.64 UR36, c[0x0][0x198] ;  /* 0x0000660000247ab9 */ /* 0x000fe20000000a00 */
[----:B------:R-:W-:Y:S01]  /*18f40*/  ULDC UR38, c[0x0][0xc] ;  /* 0x0000030000267ab9 */ /* 0x000fe20000000800 */
[C---:B---3--:R-:W-:Y:S02]  /*18f50*/  LOP3.LUT R6, R13.reuse, 0x2, RZ, 0xfc, !PT ;  /* 0x000000020d067812 */ /* 0x048fe400078efcff */
[----:B------:R-:W-:-:S03]  /*18f60*/  LOP3.LUT R5, R13, 0x1, RZ, 0xfc, !PT ;  /* 0x000000010d057812 */ /* 0x000fc600078efcff */
[----:B------:R-:W-:Y:S04]  /*18f70*/  STL [R1+0x44], R6 ;  /* 0x0000440601007387 */ /* 0x000fe80000100800 */
[----:B------:R-:W-:Y:S04]  /*18f80*/  STL [R1+0x38], R5 ;  /* 0x0000380501007387 */ /* 0x000fe80000100800 */
[----:B------:R0:W-:Y:S04]  /*18f90*/  STL [R1+0x20], R2 ;  /* 0x0000200201007387 */ /* 0x0001e80000100800 */
[----:B------:R1:W-:Y:S04]  /*18fa0*/  STL [R1+0xc], R4 ;  /* 0x00000c0401007387 */ /* 0x0003e80000100800 */
[----:B------:R1:W-:Y:S04]  /*18fb0*/  STL [R1+0x40], RZ ;  /* 0x000040ff01007387 */ /* 0x0003e80000100800 */
[----:B------:R1:W-:Y:S01]  /*18fc0*/  STL [R1+0x24], R0 ;  /* 0x0000240001007387 */ /* 0x0003e20000100800 */
[----:B0-----:R-:W-:-:S07]  /*18fd0*/  LOP3.LUT R2, R3, 0x80, RZ, 0xfc, !PT ;  /* 0x0000008003027812 */ /* 0x001fce00078efcff */
.L_x_802:
[----:B0-----:R-:W0:Y:S02]  /*18fe0*/  LDC.64 R24, c[0x0][0xc88] ;  /* 0x00032200ff187b82 */ /* 0x001e240000000a00 */
[----:B0-----:R-:W-:-:S06]  /*18ff0*/  IMAD.WIDE R24, R19, 0x4, R24 ;  /* 0x0000000413187825 */ /* 0x001fcc00078e0218 */
[----:B-1----:R-:W1:Y:S01]  /*19000*/  LDG.E R24, desc[UR60][R24.64] ;  /* 0x0000003c18187981 */ /* 0x002e62000c1e1900 */
[----:B------:R-:W-:Y:S05]  /*19010*/  YIELD ;  /* 0x0000000000007946 */ /* 0x000fea0003800000 */
[----:B------:R-:W-:Y:S01]  /*19020*/  ULDC.64 UR4, c[0x0][0xa28] ;  /* 0x00028a0000047ab9 */ /* 0x000fe20000000a00 */
[----:B------:R-:W-:Y:S01]  /*19030*/  ULDC.64 UR8, c[0x0][0xa18] ;  /* 0x0002860000087ab9 */ /* 0x000fe20000000a00 */
[----:B------:R-:W-:Y:S01]  /*19040*/  ISETP.NE.U32.AND P0, PT, RZ, UR4, PT ;  /* 0x00000004ff007c0c */ /* 0x000fe2000bf05070 */
[----:B------:R-:W-:Y:S01]  /*19050*/  IMAD.MOV.U32 R9, RZ, RZ, RZ ;  /* 0x000000ffff097224 */ /* 0x000fe200078e00ff */
[----:B------:R-:W-:-:S02]  /*19060*/  ULDC.64 UR6, c[0x0][0xa10] ;  /* 0x0002840000067ab9 */ /* 0x000fc40000000a00 */
[----:B------:R-:W-:Y:S02]  /*19070*/  ISETP.NE.AND.EX P0, PT, RZ, UR5, PT, P0 ;  /* 0x00000005ff007c0c */ /* 0x000fe4000bf05300 */
[----:B------:R-:W-:-:S04]  /*19080*/  ISETP.NE.U32.AND P2, PT, RZ, UR8, PT ;  /* 0x00000008ff007c0c */ /* 0x000fc8000bf45070 */
[----:B------:R-:W-:Y:S01]  /*19090*/  ISETP.NE.AND.EX P2, PT, RZ, UR9, PT, P2 ;  /* 0x00000009ff007c0c */ /* 0x000fe2000bf45320 */
[----:B------:R-:W-:Y:S01]  /*190a0*/  IMAD.MOV.U32 R28, RZ, RZ, RZ ;  /* 0x000000ffff1c7224 */ /* 0x000fe200078e00ff */
[----:B-12---:R-:W-:-:S05]  /*190b0*/  SHF.R.S32.HI R0, RZ, 0x1f, R24 ;  /* 0x0000001fff007819 */ /* 0x006fca0000011418 */
[C---:B------:R-:W-:Y:S02]  /*190c0*/  @P0 LEA R2, P1, R24.reuse, UR4, 0x2 ;  /* 0x0000000418020c11 */ /* 0x040fe4000f8210ff */
[C---:B------:R-:W-:Y:S01]  /*190d0*/  SHF.L.U32 R26, R24.reuse, 0x2, RZ ;  /* 0x00000002181a7819 */ /* 0x040fe200000006ff */
[----:B------:R0:W-:Y:S01]  /*190e0*/  STL [R1+0x34], R0 ;  /* 0x0000340001007387 */ /* 0x0001e20000100800 */
[C-C-:B------:R-:W-:Y:S01]  /*190f0*/  @P0 LEA.HI.X R3, R24.reuse, UR5, R0.reuse, 0x2, P1 ;  /* 0x0000000518030c11 */ /* 0x140fe200088f1400 */
[----:B------:R-:W-:Y:S01]  /*19100*/  ULDC.64 UR4, c[0x0][0xa00] ;  /* 0x0002800000047ab9 */ /* 0x000fe20000000a00 */
[----:B------:R-:W-:-:S03]  /*19110*/  SHF.L.U64.HI R27, R24, 0x2, R0 ;  /* 0x00000002181b7819 */ /* 0x000fc60000010200 */
[----:B------:R1:W2:Y:S01]  /*19120*/  @P0 LDG.E R9, desc[UR60][R2.64] ;  /* 0x0000003c02090981 */ /* 0x0002a2000c1e1900 */
[----:B------:R-:W-:Y:S02]  /*19130*/  ISETP.NE.U32.AND P0, PT, RZ, UR4, PT ;  /* 0x00000004ff007c0c */ /* 0x000fe4000bf05070 */
[----:B------:R-:W-:Y:S01]  /*19140*/  ISETP.NE.U32.AND P1, PT, RZ, UR6, PT ;  /* 0x00000006ff007c0c */ /* 0x000fe2000bf25070 */
[----:B0-----:R-:W-:Y:S01]  /*19150*/  IMAD.MOV.U32 R0, RZ, RZ, RZ ;  /* 0x000000ffff007224 */ /* 0x001fe200078e00ff */
[----:B------:R-:W-:Y:S02]  /*19160*/  ISETP.NE.AND.EX P0, PT, RZ, UR5, PT, P0 ;  /* 0x00000005ff007c0c */ /* 0x000fe4000bf05300 */
[----:B------:R-:W-:Y:S02]  /*19170*/  ISETP.NE.AND.EX P1, PT, RZ, UR7, PT, P1 ;  /* 0x00000007ff007c0c */ /* 0x000fe4000bf25310 */
[C---:B------:R-:W-:Y:S02]  /*19180*/  IADD3 R4, P4, R26.reuse, UR6, RZ ;  /* 0x000000061a047c10 */ /* 0x040fe4000ff9e0ff */
[----:B-1----:R-:W-:Y:S01]  /*19190*/  IADD3 R2, P3, R26, UR4, RZ ;  /* 0x000000041a027c10 */ /* 0x002fe2000ff7e0ff */
[----:B------:R-:W-:Y:S01]  /*191a0*/  ULDC UR4, c[0x0][0x288] ;  /* 0x0000a20000047ab9 */ /* 0x000fe20000000800 */
[----:B------:R-:W-:-:S02]  /*191b0*/  IADD3.X R5, R27, UR7, RZ, P4, !PT ;  /* 0x000000071b057c10 */ /* 0x000fc4000a7fe4ff */
[C---:B------:R-:W-:Y:S02]  /*191c0*/  IADD3.X R3, R27.reuse, UR5, RZ, P3, !PT ;  /* 0x000000051b037c10 */ /* 0x040fe40009ffe4ff */
[----:B------:R-:W-:Y:S01]  /*191d0*/  @P2 IADD3 R6, P3, R26, UR8, RZ ;  /* 0x000000081a062c10 */ /* 0x000fe2000ff7e0ff */
[----:B------:R-:W-:Y:S01]  /*191e0*/  IMAD.U32 R8, RZ, RZ, UR4 ;  /* 0x00000004ff087e24 */ /* 0x000fe2000f8e00ff */
[----:B------:R-:W-:Y:S01]  /*191f0*/  ULDC.64 UR4, c[0x0][0x418] ;  /* 0x0001060000047ab9 */ /* 0x000fe20000000a00 */
[----:B------:R-:W5:Y:S01]  /*19200*/  @P0 LDG.E R28, desc[UR60][R2.64] ;  /* 0x0000003c021c0981 */ /* 0x000f62000c1e1900 */
[----:B------:R-:W-:-:S03]  /*19210*/  @P2 IADD3.X R7, R27, UR9, RZ, P3, !PT ;  /* 0x000000091b072c10 */ /* 0x000fc60009ffe4ff */
[----:B------:R-:W5:Y:S04]  /*19220*/  @P1 LDG.E R0, desc[UR60][R4.64] ;  /* 0x0000003c04001981 */ /* 0x000f68000c1e1900 */
[----:B------:R0:W3:Y:S01]  /*19230*/  @P2 LDG.E R8, desc[UR60][R6.64] ;  /* 0x0000003c06082981 */ /* 0x0000e2000c1e1900 */
[----:B------:R-:W-:-:S03]  /*19240*/  UISETP.NE.U32.AND UP0, UPT, UR4, URZ, UPT ;  /* 0x0000003f0400728c */ /* 0x000fc6000bf05070 */
[----:B------:R-:W-:Y:S01]  /*19250*/  ULDC UR4, c[0x0][0x424] ;  /* 0x0001090000047ab9 */ /* 0x000fe20000000800 */
[----:B------:R-:W-:-:S03]  /*19260*/  UISETP.NE.AND.EX UP0, UPT, UR5, URZ, UPT, UP0 ;  /* 0x0000003f0500728c */ /* 0x000fc6000bf05300 */
[----:B------:R-:W-:Y:S01]  /*19270*/  ULDC UR5, c[0x0][0x2f0] ;  /* 0x0000bc0000057ab9 */ /* 0x000fe20000000800 */
[----:B------:R-:W-:-:S04]  /*19280*/  USEL UR4, UR4, 0x1, UP0 ;  /* 0x0000000104047887 */ /* 0x000fc80008000000 */
[----:B------:R-:W-:-:S03]  /*19290*/  UIMAD UR4, UR4, UR5, URZ ;  /* 0x00000005040472a4 */ /* 0x000fc6000f8e023f */
[----:B------:R-:W-:Y:S02]  /*192a0*/  ULDC UR5, c[0x0][0x348] ;  /* 0x0000d20000057ab9 */ /* 0x000fe40000000800 */
[----:B0-----:R-:W-:Y:S01]  /*192b0*/  MOV R6, UR5 ;  /* 0x0000000500067c02 */ /* 0x001fe20008000f00 */
[----:B------:R-:W-:Y:S01]  /*192c0*/  IMAD.U32 R7, RZ, RZ, UR4 ;  /* 0x00000004ff077e24 */ /* 0x000fe2000f8e00ff */
[----:B--2---:R0:W-:Y:S04]  /*192d0*/  STL [R1+0x4], R9 ;  /* 0x0000040901007387 */ /* 0x0041e80000100800 */
[----:B---3--:R0:W-:Y:S01]  /*192e0*/  STL [R1+0x3c], R8 ;  /* 0x00003c0801007387 */ /* 0x0081e20000100800 */
[----:B------:R-:W-:Y:S05]  /*192f0*/  @P2 BRA `(.L_x_695) ;  /* 0x0000000000142947 */ /* 0x000fea0003800000 */
[----:B------:R-:W-:Y:S05]  /*19300*/  @!P0 BRA `(.L_x_695) ;  /* 0x0000000000108947 */ /* 0x000fea0003800000 */
[----:B0-----:R-:W2:Y:S04]  /*19310*/  LDG.E R8, desc[UR60][R2.64] ;  /* 0x0000003c02087981 */ /* 0x001ea8000c1e1900 */
[----:B------:R-:W2:Y:S02]  /*19320*/  LDG.E R2, desc[UR60][R2.64+0x4] ;  /* 0x0000043c02027981 */ /* 0x000ea4000c1e1900 */
[----:B--2---:R-:W-:-:S05]  /*19330*/  IMAD.IADD R2, R2, 0x1, -R8 ;  /* 0x0000000102027824 */ /* 0x004fca00078e0a08 */
[----:B------:R1:W-:Y:S02]  /*19340*/  STL [R1+0x3c], R2 ;  /* 0x00003c0201007387 */ /* 0x0003e40000100800 */
.L_x_695:
[----:B------:R-:W-:Y:S01]  /*19350*/  ULDC.64 UR4, c[0x0][0xa20] ;  /* 0x0002880000047ab9 */ /* 0x000fe20000000a00 */
[----:B------:R-:W-:Y:S01]  /*19360*/  IMAD.MOV.U32 R35, RZ, RZ, R24 ;  /* 0x000000ffff237224 */ /* 0x000fe200078e0018 */
[----:B------:R-:W-:-:S04]  /*19370*/  ISETP.NE.U32.AND P0, PT, RZ, UR4, PT ;  /* 0x00000004ff007c0c */ /* 0x000fc8000bf05070 */
[----:B------:R-:W-:-:S13]  /*19380*/  ISETP.NE.AND.EX P0, PT, RZ, UR5, PT, P0 ;  /* 0x00000005ff007c0c */ /* 0x000fda000bf05300 */
[----:B------:R-:W-:Y:S05]  /*19390*/  @!P0 BRA `(.L_x_696) ;  /* 0x0000000000108947 */ /* 0x000fea0003800000 */
[----:B-1----:R-:W-:-:S04]  /*193a0*/  IADD3 R2, P0, R26, UR4, RZ ;  /* 0x000000041a027c10 */ /* 0x002fc8000ff1e0ff */
[----:B------:R-:W-:-:S05]  /*193b0*/  IADD3.X R3, R27, UR5, RZ, P0, !PT ;  /* 0x000000051b037c10 */ /* 0x000fca00087fe4ff */
[----:B------:R1:W5:Y:S01]  /*193c0*/  LDG.E R7, desc[UR60][R2.64] ;  /* 0x0000003c02077981 */ /* 0x000362000c1e1900 */
[----:B------:R-:W-:Y:S05]  /*193d0*/  BRA `(.L_x_697) ;  /* 0x0000000000247947 */ /* 0x000fea0003800000 */
.L_x_696:
[----:B------:R-:W-:Y:S02]  /*193e0*/  ULDC.64 UR4, c[0x0][0xa08] ;  /* 0x0002820000047ab9 */ /* 0x000fe40000000a00 */
[----:B------:R-:W-:-:S04]  /*193f0*/  ISETP.NE.U32.AND P0, PT, RZ, UR4, PT ;  /* 0x00000004ff007c0c */ /* 0x000fc8000bf05070 */
[----:B------:R-:W-:-:S13]  /*19400*/  ISETP.NE.AND.EX P0, PT, RZ, UR5, PT, P0 ;  /* 0x00000005ff007c0c */ /* 0x000fda000bf05300 */
[----:B------:R-:W-:Y:S05]  /*19410*/  @!P0 BRA `(.L_x_697) ;  /* 0x0000000000148947 */ /* 0x000fea0003800000 */
[----:B-1----:R-:W1:Y:S02]  /*19420*/  LDC.64 R2, c[0x0][0xa08] ;  /* 0x00028200ff027b82 */ /* 0x002e640000000a00 */
[----:B-1----:R-:W-:-:S05]  /*19430*/  IMAD.WIDE R2, R35, 0x4, R2 ;  /* 0x0000000423027825 */ /* 0x002fca00078e0202 */
[----:B------:R-:W2:Y:S04]  /*19440*/  LDG.E R7, desc[UR60][R2.64] ;  /* 0x0000003c02077981 */ /* 0x000ea8000c1e1900 */
[----:B------:R-:W2:Y:S02]  /*19450*/  LDG.E R2, desc[UR60][R2.64+0x4] ;  /* 0x0000043c02027981 */ /* 0x000ea4000c1e1900 */
[----:B--2---:R-:W-:-:S07]  /*19460*/  IADD3 R7, -R7, R2, RZ ;  /* 0x0000000207077210 */ /* 0x004fce0007ffe1ff */
.L_x_697:
[----:B-1----:R-:W2:Y:S04]  /*19470*/  @P1 LDG.E R2, desc[UR60][R4.64] ;  /* 0x0000003c04021981 */ /* 0x002ea8000c1e1900 */
[----:B------:R-:W2:Y:S01]  /*19480*/  @P1 LDG.E R4, desc[UR60][R4.64+0x4] ;  /* 0x0000043c04041981 */ /* 0x000ea2000c1e1900 */
[----:B-----5:R-:W-:Y:S01]  /*19490*/  IMAD.IADD R7, R7, 0x1, -R9 ;  /* 0x0000000107077824 */ /* 0x020fe200078e0a09 */
[----:B------:R-:W-:Y:S01]  /*194a0*/  BSSY B0, `(.L_x_698) ;  /* 0x00000da000007945 */ /* 0x000fe20003800000 */
[----:B--2---:R-:W-:-:S04]  /*194b0*/  @P1 IMAD.IADD R6, R4, 0x1, -R2 ;  /* 0x0000000104061824 */ /* 0x004fc800078e0a02 */
[----:B------:R-:W-:-:S05]  /*194c0*/  IMAD.IADD R25, R7, 0x1, R6 ;  /* 0x0000000107197824 */ /* 0x000fca00078e0206 */
[----:B------:R-:W-:-:S05]  /*194d0*/  IADD3 R33, R25, 0x9f, RZ ;  /* 0x0000009f19217810 */ /* 0x000fca0007ffe0ff */
[----:B------:R-:W-:-:S05]  /*194e0*/  IMAD.HI R33, R33, 0x66666667, RZ ;  /* 0x6666666721217827 */ /* 0x000fca00078e02ff */
[----:B------:R-:W-:-:S04]  /*194f0*/  SHF.R.U32.HI R2, RZ, 0x1f, R33 ;  /* 0x0000001fff027819 */ /* 0x000fc80000011621 */
[----:B------:R-:W-:-:S05]  /*19500*/  LEA.HI.SX32 R33, R33, R2, 0x1a ;  /* 0x0000000221217211 */ /* 0x000fca00078fd2ff */
[--C-:B------:R-:W-:Y:S02]  /*19510*/  IMAD R2, R33, 0xa0, -R7.reuse ;  /* 0x000000a021027824 */ /* 0x100fe400078e0a07 */
[----:B------:R-:W-:-:S03]  /*19520*/  IMAD.MOV R7, RZ, RZ, -R7 ;  /* 0x000000ffff077224 */ /* 0x000fc600078e0a07 */
[----:B------:R-:W-:Y:S02]  /*19530*/  VIMNMX R2, R2, R6, PT ;  /* 0x0000000602027248 */ /* 0x000fe40003fe0100 */
[----:B------:R-:W-:-:S04]  /*19540*/  VIMNMX R7, RZ, R7, !PT ;  /* 0x00000007ff077248 */ /* 0x000fc80007fe0100 */
        /* <DEDUP_REMOVED lines=11> */
[----:B------:R-:W-:Y:S01]  /*19600*/  UMOV UR4, 0xffffffff ;  /* 0xffffffff00047882 */ /* 0x000fe20000000000 */
[----:B------:R-:W-:Y:S02]  /*19610*/  SEL R2, R35, RZ, !P1 ;  /* 0x000000ff23027207 */ /* 0x000fe40004800000 */
[----:B------:R-:W-:Y:S05]  /*19620*/  BRA.DIV UR4, `(.L_x_700) ;  /* 0x0000008a04e07947 */ /* 0x000fea000b800000 */
[----:B------:R-:W1:Y:S02]  /*19630*/  S2R R5, SR_TID.X ;  /* 0x0000000000057919 */ /* 0x000e640000002100 */
[----:B-1----:R-:W-:-:S04]  /*19640*/  SHF.R.U32.HI R5, RZ, 0x5, R5 ;  /* 0x00000005ff057819 */ /* 0x002fc80000011605 */
[----:B------:R-:W-:-:S05]  /*19650*/  LOP3.LUT R5, R5, 0x3, RZ, 0xc0, !PT ;  /* 0x0000000305057812 */ /* 0x000fca00078ec0ff */
[----:B------:R1:W2:Y:S02]  /*19660*/  SHFL.IDX PT, R14, R5, RZ, 0x1f ;  /* 0x00001fff050e7589 */ /* 0x0002a400000e0000 */
.L_x_925:
[----:B--2---:R-:W-:Y:S02]  /*19670*/  ISETP.NE.AND P0, PT, R14, RZ, PT ;  /* 0x000000ff0e00720c */ /* 0x004fe40003f05270 */
[----:B------:R-:W-:-:S11]  /*19680*/  PLOP3.LUT P6, PT, PT, PT, PT, 0x8, 0x0 ;  /* 0x000000000000781c */ /* 0x000fd60003fce170 */
[----:B------:R-:W-:Y:S05]  /*19690*/  @P0 BRA `(.L_x_701) ;  /* 0x00000000000c0947 */ /* 0x000fea0003800000 */
[----:B------:R-:W-:-:S03]  /*196a0*/  UMOV UR4, 0xffffffff ;  /* 0xffffffff00047882 */ /* 0x000fc60000000000 */
[----:B------:R-:W-:Y:S05]  /*196b0*/  BRA.DIV UR4, `(.L_x_702) ;  /* 0x0000008a04f07947 */ /* 0x000fea000b800000 */
[----:B------:R-:W-:-:S13]  /*196c0*/  ELECT P6, URZ, PT ;  /* 0x00000000003f782f */ /* 0x000fda00038c0000 */
.L_x_701:
[----:B-1----:R-:W2:Y:S01]  /*196d0*/  LDL R5, [R1+0x40] ;  /* 0x0000400001057983 */ /* 0x002ea20000100800 */
[----:B------:R-:W-:Y:S01]  /*196e0*/  BSSY B1, `(.L_x_703) ;  /* 0x0000008000017945 */ /* 0x000fe20003800000 */
[----:B--2---:R-:W-:-:S04]  /*196f0*/  IADD3 R5, R5, 0x1, RZ ;  /* 0x0000000105057810 */ /* 0x004fc80007ffe0ff */
[----:B------:R-:W-:-:S04]  /*19700*/  LEA.HI R6, R5, R5, RZ, 0x1 ;  /* 0x0000000505067211 */ /* 0x000fc800078f08ff */
[----:B------:R-:W-:-:S05]  /*19710*/  LOP3.LUT R6, R6, 0xfffffffe, RZ, 0xc0, !PT ;  /* 0xfffffffe06067812 */ /* 0x000fca00078ec0ff */
[----:B------:R-:W-:-:S05]  /*19720*/  IMAD.IADD R5, R5, 0x1, -R6 ;  /* 0x0000000105057824 */ /* 0x000fca00078e0a06 */
[----:B------:R-:W-:-:S04]  /*19730*/  SHF.L.U32 R5, R5, 0x1f, RZ ;  /* 0x0000001f05057819 */ /* 0x000fc800000006ff */
[----:B------:R-:W1:Y:S02]  /*19740*/  SYNCS.PHASECHK.TRANS64.TRYWAIT P0, [R22+URZ+0x22820], R5 ;  /* 0x02282005160075a7 */ /* 0x000e64000800017f */
[----:B-1----:R-:W-:Y:S05]  /*19750*/  @!P0 BRA `(.L_x_704) ;  /* 0x0000008800e88947 */ /* 0x002fea0003800000 */
.L_x_928:
[----:B------:R-:W-:Y:S05]  /*19760*/  BSYNC B1 ;  /* 0x0000000000017941 */ /* 0x000fea0003800000 */
.L_x_703:
[----:B------:R-:W-:Y:S04]  /*19770*/  BSSY B1, `(.L_x_705) ;  /* 0x000004d000017945 */ /* 0x000fe80003800000 */
[----:B------:R-:W-:Y:S05]  /*19780*/  @!P6 BRA `(.L_x_706) ;  /* 0x00000004002ce947 */ /* 0x000fea0003800000 */
[----:B------:R-:W2:Y:S01]  /*19790*/  S2R R6, SR_TID.X ;  /* 0x0000000000067919 */ /* 0x000ea20000002100 */
[----:B-1----:R-:W-:Y:S01]  /*197a0*/  IMAD R5, R34, 0x8, R22 ;  /* 0x0000000822057824 */ /* 0x002fe200078e0216 */
[----:B------:R-:W-:Y:S01]  /*197b0*/  BSSY B2, `(.L_x_707) ;  /* 0x0000006000027945 */ /* 0x000fe20003800000 */
[----:B--2---:R-:W-:Y:S02]  /*197c0*/  LOP3.LUT R7, R6, 0x7f, RZ, 0xc0, !PT ;  /* 0x0000007f06077812 */ /* 0x004fe400078ec0ff */
[----:B------:R-:W-:Y:S02]  /*197d0*/  SHF.L.U32 R6, R37, 0x1f, RZ ;  /* 0x0000001f25067819 */ /* 0x000fe400000006ff */
[----:B------:R-:W-:Y:S02]  /*197e0*/  ISETP.NE.AND P1, PT, R7, RZ, PT ;  /* 0x000000ff0700720c */ /* 0x000fe40003f25270 */
[----:B------:R-:W1:Y:S02]  /*197f0*/  SYNCS.PHASECHK.TRANS64.TRYWAIT P0, [R5+URZ+0x228a0], R6 ;  /* 0x0228a006050075a7 */ /* 0x000e64000800017f */
[----:B-1----:R-:W-:Y:S09]  /*19800*/  @!P0 BRA `(.L_x_708) ;  /* 0x0000008800d08947 */ /* 0x002ff20003800000 */
.L_x_929:
[----:B------:R-:W-:Y:S05]  /*19810*/  BSYNC B2 ;  /* 0x0000000000027941 */ /* 0x000fea0003800000 */
.L_x_707:
[----:B------:R-:W-:Y:S04]  /*19820*/  BSSY B2, `(.L_x_709) ;  /* 0x0000009000027945 */ /* 0x000fe80003800000 */
[----:B------:R-:W-:Y:S05]  /*19830*/  @P1 BRA `(.L_x_710) ;  /* 0x00000000001c1947 */ /* 0x000fea0003800000 */
[----:B------:R-:W0:Y:S02]  /*19840*/  S2R R7, SR_TID.X ;  /* 0x0000000000077919 */ /* 0x000e240000002100 */
[----:B0-----:R-:W-:Y:S01]  /*19850*/  LOP3.LUT R8, R7, 0x1f, RZ, 0xc0, !PT ;  /* 0x0000001f07087812 */ /* 0x001fe200078ec0ff */
[----:B------:R-:W-:-:S03]  /*19860*/  IMAD.MOV.U32 R7, RZ, RZ, 0x5000 ;  /* 0x00005000ff077424 */ /* 0x000fc600078e00ff */
[----:B------:R-:W-:Y:S01]  /*19870*/  ISETP.NE.AND P0, PT, R8, RZ, PT ;  /* 0x000000ff0800720c */ /* 0x000fe20003f05270 */
[----:B------:R2:W-:-:S12]  /*19880*/  SYNCS.ARRIVE.TRANS64 RZ, [R5+URZ+0x22890], R7 ;  /* 0x0228900705ff79a7 */ /* 0x0005d8000800003f */
[----:B--2---:R-:W-:Y:S05]  /*19890*/  @!P0 BRA `(.L_x_710) ;  /* 0x0000000000048947 */ /* 0x004fea0003800000 */
[----:B------:R-:W-:Y:S01]  /*198a0*/  BPT.TRAP 0x1 ;  /* 0x000000040000795c */ /* 0x000fe20000300000 */
.L_x_710:
[----:B------:R-:W-:Y:S05]  /*198b0*/  BSYNC B2 ;  /* 0x0000000000027941 */ /* 0x000fea0003800000 */
.L_x_709:
[----:B------:R-:W-:Y:S01]  /*198c0*/  MOV R11, RZ ;  /* 0x000000ff000b7202 */ /* 0x000fe20000000f00 */
[----:B0-----:R-:W-:Y:S01]  /*198d0*/  IMAD R8, R3, 0xa0, R0 ;  /* 0x000000a003087824 */ /* 0x001fe200078e0200 */
[----:B------:R-:W-:Y:S01]  /*198e0*/  UIADD3 UR4, UP0, UR36, 0x570, URZ ;  /* 0x0000057024047890 */ /* 0x000fe2000ff1e03f */
[----:B------:R-:W-:Y:S01]  /*198f0*/  IMAD R7, R34, 0x5000, R22 ;  /* 0x0000500022077824 */ /* 0x000fe200078e0216 */
[----:B------:R-:W-:Y:S01]  /*19900*/  R2UR UR10, R11 ;  /* 0x000000000b0a72ca */ /* 0x000fe200000e0000 */
[----:B------:R-:W-:Y:S01]  /*19910*/  VIADD R8, R8, 0xffffff60 ;  /* 0xffffff6008087836 */ /* 0x000fe20000000000 */
[----:B------:R-:W-:Y:S01]  /*19920*/  PLOP3.LUT P0, PT, PT, PT, PT, 0x80, 0x0 ;  /* 0x000000000000781c */ /* 0x000fe20003f0f070 */
[----:B------:R-:W-:Y:S01]  /*19930*/  VIADD R9, R5, 0x22890 ;  /* 0x0002289005097836 */ /* 0x000fe20000000000 */
[----:B------:R-:W-:Y:S01]  /*19940*/  UIADD3.X UR5, URZ, UR37, URZ, UP0, !UPT ;  /* 0x000000253f057290 */ /* 0x000fe200087fe43f */
[----:B------:R-:W-:Y:S01]  /*19950*/  VIADD R10, R7, 0x18400 ;  /* 0x00018400070a7836 */ /* 0x000fe20000000000 */
[----:B------:R-:W-:Y:S01]  /*19960*/  UMOV UR6, 0x0 ;  /* 0x0000000000067882 */ /* 0x000fe20000000000 */
[----:B------:R-:W-:-:S09]  /*19970*/  UMOV UR7, 0x12f00000 ;  /* 0x12f0000000077882 */ /* 0x000fd20000000000 */
.L_x_711:
[----:B------:R-:W-:-:S13]  /*19980*/  @P0 ELECT P2, URZ, PT ;  /* 0x00000000003f082f */ /* 0x000fda0003840000 */
[----:B------:R-:W-:Y:S02]  /*19990*/  @P2 R2UR UR13, R2 ;  /* 0x00000000020d22ca */ /* 0x000fe400000e0000 */
[----:B------:R-:W-:Y:S02]  /*199a0*/  @P2 R2UR UR12, R18 ;  /* 0x00000000120c22ca */ /* 0x000fe400000e0000 */
[----:B------:R-:W-:Y:S02]  /*199b0*/  @P2 R2UR UR11, R8 ;  /* 0x00000000080b22ca */ /* 0x000fe400000e0000 */
[----:B------:R-:W-:Y:S02]  /*199c0*/  @P2 R2UR UR9, R9 ;  /* 0x00000000090922ca */ /* 0x000fe400000e0000 */
[----:B------:R-:W-:Y:S02]  /*199d0*/  @P2 R2UR UR8, R10 ;  /* 0x000000000a0822ca */ /* 0x000fe400000e0000 */
[----:B------:R-:W-:-:S02]  /*199e0*/  @P2 PLOP3.LUT P0, PT, P2, PT, PT, 0x8, 0x0 ;  /* 0x000000000000281c */ /* 0x000fc4000170e170 */
[----:B------:R-:W-:-:S09]  /*199f0*/  PLOP3.LUT P2, PT, PT, PT, PT, 0x8, 0x0 ;  /* 0x000000000000781c */ /* 0x000fd20003f4e170 */
[----:B------:R0:W-:Y:S02]  /*19a00*/  UTMALDG.4D [UR8], [UR4], desc[UR6] ;  /* 0x00000608040075b4 */ /* 0x0001e40008019000 */
[----:B0-----:R-:W-:Y:S05]  /*19a10*/  @P0 BRA.U.ANY `(.L_x_711) ;  /* 0xfffffffd00d80947 */ /* 0x001fea000393ffff */
[----:B------:R-:W0:Y:S01]  /*19a20*/  SYNCS.PHASECHK.TRANS64.TRYWAIT P0, [R5+URZ+0x228c0], R6 ;  /* 0x0228c006050075a7 */ /* 0x000e22000800017f */
[----:B------:R-:W-:Y:S04]  /*19a30*/  BSSY B2, `(.L_x_712) ;  /* 0x0000002000027945 */ /* 0x000fe80003800000 */
[----:B0-----:R-:W-:Y:S05]  /*19a40*/  @!P0 BRA `(.L_x_713) ;  /* 0x0000008800548947 */ /* 0x001fea0003800000 */
.L_x_930:
[----:B------:R-:W-:Y:S05]  /*19a50*/  BSYNC B2 ;  /* 0x0000000000027941 */ /* 0x000fea0003800000 */
.L_x_712:
[----:B------:R-:W-:Y:S01]  /*19a60*/  BSSY B2, `(.L_x_714) ;  /* 0x000000b000027945 */ /* 0x000fe20003800000 */
[----:B------:R-:W-:Y:S01]  /*19a70*/  MOV R12, 0x0 ;  /* 0x00000000000c7802 */ /* 0x000fe20000000f00 */
[----:B------:R-:W-:Y:S02]  /*19a80*/  IMAD.MOV.U32 R13, RZ, RZ, 0x12f00000 ;  /* 0x12f00000ff0d7424 */ /* 0x000fe400078e00ff */
[----:B------:R-:W-:Y:S05]  /*19a90*/  @P1 BRA `(.L_x_715) ;  /* 0x00000000001c1947 */ /* 0x000fea0003800000 */
[----:B------:R-:W2:Y:S01]  /*19aa0*/  S2R R9, SR_TID.X ;  /* 0x0000000000097919 */ /* 0x000ea20000002100 */
[----:B01----:R-:W-:-:S04]  /*19ab0*/  IMAD.MOV.U32 R6, RZ, RZ, 0x5000 ;  /* 0x00005000ff067424 */ /* 0x003fc800078e00ff */
[----:B------:R3:W-:Y:S01]  /*19ac0*/  SYNCS.ARRIVE.TRANS64 RZ, [R5+URZ+0x228b0], R6 ;  /* 0x0228b00605ff79a7 */ /* 0x0007e2000800003f */
[----:B--2---:R-:W-:-:S04]  /*19ad0*/  LOP3.LUT R9, R9, 0x1f, RZ, 0xc0, !PT ;  /* 0x0000001f09097812 */ /* 0x004fc800078ec0ff */
[----:B------:R-:W-:-:S13]  /*19ae0*/  ISETP.NE.AND P0, PT, R9, RZ, PT ;  /* 0x000000ff0900720c */ /* 0x000fda0003f05270 */
[----:B---3--:R-:W-:Y:S05]  /*19af0*/  @!P0 BRA `(.L_x_715) ;  /* 0x0000000000048947 */ /* 0x008fea0003800000 */
[----:B------:R-:W-:Y:S01]  /*19b00*/  BPT.TRAP 0x1 ;  /* 0x000000040000795c */ /* 0x000fe20000300000 */
.L_x_715:
[----:B------:R-:W-:Y:S05]  /*19b10*/  BSYNC B2 ;  /* 0x0000000000027941 */ /* 0x000fea0003800000 */
.L_x_714:
[----:B------:R-:W-:Y:S01]  /*19b20*/  R2UR UR10, R11 ;  /* 0x000000000b0a72ca */ /* 0x000fe200000e0000 */
[----:B------:R-:W-:Y:S01]  /*19b30*/  UIADD3 UR4, UP0, UR36, 0x670, URZ ;  /* 0x0000067024047890 */ /* 0x000fe2000ff1e03f */
[----:B------:R-:W-:Y:S01]  /*19b40*/  R2UR UR6, R12 ;  /* 0x000000000c0672ca */ /* 0x000fe200000e0000 */
[----:B------:R-:W-:Y:S01]  /*19b50*/  VIADD R7, R7, 0xa400 ;  /* 0x0000a40007077836 */ /* 0x000fe20000000000 */
[----:B------:R-:W-:Y:S01]  /*19b60*/  R2UR UR7, R13 ;  /* 0x000000000d0772ca */ /* 0x000fe200000e0000 */
[----:B------:R-:W-:Y:S01]  /*19b70*/  UIADD3.X UR5, URZ, UR37, URZ, UP0, !UPT ;  /* 0x000000253f057290 */ /* 0x000fe200087fe43f */
[----:B------:R-:W-:Y:S02]  /*19b80*/  PLOP3.LUT P0, PT, PT, PT, PT, 0x80, 0x0 ;  /* 0x000000000000781c */ /* 0x000fe40003f0f070 */
[----:B01----:R-:W-:-:S11]  /*19b90*/  IADD3 R5, R5, 0x228b0, RZ ;  /* 0x000228b005057810 */ /* 0x003fd60007ffe0ff */
.L_x_716:
        /* <DEDUP_REMOVED lines=9> */
[----:B--2---:R-:W-:Y:S05]  /*19c30*/  @P0 BRA.U.ANY `(.L_x_716) ;  /* 0xfffffffd00d80947 */ /* 0x004fea000393ffff */
.L_x_706:
[----:B------:R-:W-:Y:S05]  /*19c40*/  BSYNC B1 ;  /* 0x0000000000017941 */ /* 0x000fea0003800000 */
.L_x_705:
[----:B------:R-:W-:Y:S01]  /*19c50*/  VIADD R3, R3, 0xfffffffe ;  /* 0xfffffffe03037836 */ /* 0x000fe20000000000 */
[----:B------:R-:W-:Y:S01]  /*19c60*/  PLOP3.LUT P0, PT, PT, PT, PT, 0x8, 0x0 ;  /* 0x000000000000781c */ /* 0x000fe20003f0e170 */
[----:B------:R-:W-:-:S03]  /*19c70*/  VIADD R34, R34, 0x1 ;  /* 0x0000000122227836 */ /* 0x000fc60000000000 */
[----:B------:R-:W-:Y:S02]  /*19c80*/  ISETP.GE.AND P2, PT, R3, R4, PT ;  /* 0x000000040300720c */ /* 0x000fe40003f46270 */
[----:B------:R-:W-:-:S04]  /*19c90*/  ISETP.NE.AND P1, PT, R34, 0x2, PT ;  /* 0x000000022200780c */ /* 0x000fc80003f25270 */
[----:B-1----:R-:W-:Y:S02]  /*19ca0*/  SEL R5, RZ, 0x1, P1 ;  /* 0x00000001ff057807 */ /* 0x002fe40000800000 */
[----:B------:R-:W-:Y:S02]  /*19cb0*/  SEL R34, R34, RZ, P1 ;  /* 0x000000ff22227207 */ /* 0x000fe40000800000 */
[----:B------:R-:W-:-:S03]  /*19cc0*/  LOP3.LUT R37, R37, R5, RZ, 0x3c, !PT ;  /* 0x0000000525257212 */ /* 0x000fc600078e3cff */
[----:B------:R-:W-:Y:S05]  /*19cd0*/  @!P2 BRA `(.L_x_699) ;  /* 0x000000040058a947 */ /* 0x000fea0003800000 */
.L_x_729:
[----:B------:R-:W-:Y:S05]  /*19ce0*/  YIELD ;  /* 0x0000000000007946 */ /* 0x000fea0003800000 */
[----:B------:R-:W-:Y:S04]  /*19cf0*/  BSSY B1, `(.L_x_717) ;  /* 0x000004c000017945 */ /* 0x000fe80003800000 */
[----:B------:R-:W-:Y:S05]  /*19d00*/  @!P6 BRA `(.L_x_718) ;  /* 0x000000040028e947 */ /* 0x000fea0003800000 */
[----:B------:R-:W1:Y:S01]  /*19d10*/  S2R R5, SR_TID.X ;  /* 0x0000000000057919 */ /* 0x000e620000002100 */
[----:B------:R-:W-:Y:S01]  /*19d20*/  SHF.L.U32 R6, R37, 0x1f, RZ ;  /* 0x0000001f25067819 */ /* 0x000fe200000006ff */
[----:B------:R-:W-:Y:S01]  /*19d30*/  BSSY B2, `(.L_x_719) ;  /* 0x0000006000027945 */ /* 0x000fe20003800000 */
[----:B-1----:R-:W-:Y:S01]  /*19d40*/  LOP3.LUT R7, R5, 0x7f, RZ, 0xc0, !PT ;  /* 0x0000007f05077812 */ /* 0x002fe200078ec0ff */
[----:B------:R-:W-:-:S03]  /*19d50*/  IMAD R5, R34, 0x8, R22 ;  /* 0x0000000822057824 */ /* 0x000fc600078e0216 */
[----:B------:R-:W-:Y:S01]  /*19d60*/  ISETP.NE.AND P2, PT, R7, RZ, PT ;  /* 0x000000ff0700720c */ /* 0x000fe20003f45270 */
[----:B------:R-:W1:Y:S02]  /*19d70*/  SYNCS.PHASECHK.TRANS64.TRYWAIT P1, [R5+URZ+0x228a0], R6 ;  /* 0x0228a006050075a7 */ /* 0x000e64000802017f */
[----:B-1----:R-:W-:Y:S10]  /*19d80*/  @!P1 BRA `(.L_x_720) ;  /* 0x0000008400989947 */ /* 0x002ff40003800000 */
.L_x_931:
[----:B------:R-:W-:Y:S05]  /*19d90*/  BSYNC B2 ;  /* 0x0000000000027941 */ /* 0x000fea0003800000 */
.L_x_719:
[----:B------:R-:W-:Y:S04]  /*19da0*/  BSSY B2, `(.L_x_721) ;  /* 0x0000009000027945 */ /* 0x000fe80003800000 */
[----:B------:R-:W-:Y:S05]  /*19db0*/  @P2 BRA `(.L_x_722) ;  /* 0x00000000001c2947 */ /* 0x000fea0003800000 */
[----:B------:R-:W0:Y:S02]  /*19dc0*/  S2R R7, SR_TID.X ;  /* 0x0000000000077919 */ /* 0x000e240000002100 */
[----:B0-----:R-:W-:Y:S02]  /*19dd0*/  LOP3.LUT R8, R7, 0x1f, RZ, 0xc0, !PT ;  /* 0x0000001f07087812 */ /* 0x001fe400078ec0ff */
[----:B------:R-:W-:Y:S02]  /*19de0*/  MOV R7, 0x5000 ;  /* 0x0000500000077802 */ /* 0x000fe40000000f00 */
[----:B------:R-:W-:Y:S02]  /*19df0*/  ISETP.NE.AND P1, PT, R8, RZ, PT ;  /* 0x000000ff0800720c */ /* 0x000fe40003f25270 */
[----:B------:R2:W-:Y:S11]  /*19e00*/  SYNCS.ARRIVE.TRANS64 RZ, [R5+URZ+0x22890], R7 ;  /* 0x0228900705ff79a7 */ /* 0x0005f6000800003f */
[----:B--2---:R-:W-:Y:S05]  /*19e10*/  @!P1 BRA `(.L_x_722) ;  /* 0x0000000000049947 */ /* 0x004fea0003800000 */
[----:B------:R-:W-:Y:S01]  /*19e20*/  BPT.TRAP 0x1 ;  /* 0x000000040000795c */ /* 0x000fe20000300000 */
.L_x_722:
[----:B------:R-:W-:Y:S05]  /*19e30*/  BSYNC B2 ;  /* 0x0000000000027941 */ /* 0x000fea0003800000 */
.L_x_721:
[----:B------:R-:W-:Y:S01]  /*19e40*/  IMAD.MOV.U32 R11, RZ, RZ, RZ ;  /* 0x000000ffff0b7224 */ /* 0x000fe200078e00ff */
[----:B------:R-:W-:Y:S01]  /*19e50*/  UIADD3 UR4, UP0, UR36, 0x570, URZ ;  /* 0x0000057024047890 */ /* 0x000fe2000ff1e03f */
[----:B------:R-:W-:Y:S01]  /*19e60*/  IMAD R7, R34, 0x5000, R22 ;  /* 0x0000500022077824 */ /* 0x000fe200078e0216 */
[----:B------:R-:W-:Y:S01]  /*19e70*/  PLOP3.LUT P1, PT, PT, PT, PT, 0x80, 0x0 ;  /* 0x000000000000781c */ /* 0x000fe20003f2f070 */
[----:B0-----:R-:W-:Y:S01]  /*19e80*/  IMAD R8, R3, 0xa0, R0 ;  /* 0x000000a003087824 */ /* 0x001fe200078e0200 */
[----:B------:R-:W-:Y:S01]  /*19e90*/  R2UR UR10, R11 ;  /* 0x000000000b0a72ca */ /* 0x000fe200000e0000 */
[----:B------:R-:W-:Y:S01]  /*19ea0*/  VIADD R9, R5, 0x22890 ;  /* 0x0002289005097836 */ /* 0x000fe20000000000 */
[----:B------:R-:W-:Y:S01]  /*19eb0*/  UIADD3.X UR5, URZ, UR37, URZ, UP0, !UPT ;  /* 0x000000253f057290 */ /* 0x000fe200087fe43f */
[----:B------:R-:W-:Y:S01]  /*19ec0*/  VIADD R10, R7, 0x18400 ;  /* 0x00018400070a7836 */ /* 0x000fe20000000000 */
[----:B------:R-:W-:Y:S01]  /*19ed0*/  UMOV UR6, 0x0 ;  /* 0x0000000000067882 */ /* 0x000fe20000000000 */
[----:B------:R-:W-:-:S10]  /*19ee0*/  UMOV UR7, 0x12f00000 ;  /* 0x12f0000000077882 */ /* 0x000fd40000000000 */
.L_x_723:
        /* <DEDUP_REMOVED lines=13> */
.L_x_932:
[----:B------:R-:W-:Y:S05]  /*19fc0*/  BSYNC B2 ;  /* 0x0000000000027941 */ /* 0x000fea0003800000 */
.L_x_724:
        /* <DEDUP_REMOVED lines=11> */
.L_x_727:
[----:B------:R-:W-:Y:S05]  /*1a080*/  BSYNC B2 ;  /* 0x0000000000027941 */ /* 0x000fea0003800000 */
.L_x_726:
        /* <DEDUP_REMOVED lines=8> */
.L_x_728:
        /* <DEDUP_REMOVED lines=9> */
[----:B-1----:R-:W-:Y:S05]  /*1a1a0*/  @P1 BRA.U.ANY `(.L_x_728) ;  /* 0xfffffffd00d81947 */ /* 0x002fea000393ffff */
.L_x_718:
[----:B------:R-:W-:Y:S05]  /*1a1b0*/  BSYNC B1 ;  /* 0x0000000000017941 */ /* 0x000fea0003800000 */
.L_x_717:
[C---:B------:R-:W-:Y:S01]  /*1a1c0*/  ISETP.GT.AND P2, PT, R3.reuse, R4, PT ;  /* 0x000000040300720c */ /* 0x040fe20003f44270 */
[----:B------:R-:W-:Y:S02]  /*1a1d0*/  VIADD R34, R34, 0x1 ;  /* 0x0000000122227836 */ /* 0x000fe40000000000 */
[----:B------:R-:W-:-:S03]  /*1a1e0*/  VIADD R3, R3, 0xffffffff ;  /* 0xffffffff03037836 */ /* 0x000fc60000000000 */
[----:B------:R-:W-:-:S04]  /*1a1f0*/  ISETP.NE.AND P1, PT, R34, 0x2, PT ;  /* 0x000000022200780c */ /* 0x000fc80003f25270 */
[----:B------:R-:W-:Y:S02]  /*1a200*/  SEL R5, RZ, 0x1, P1 ;  /* 0x00000001ff057807 */ /* 0x000fe40000800000 */
[----:B------:R-:W-:Y:S02]  /*1a210*/  SEL R34, R34, RZ, P1 ;  /* 0x000000ff22227207 */ /* 0x000fe40000800000 */
[----:B------:R-:W-:Y:S01]  /*1a220*/  LOP3.LUT R37, R37, R5, RZ, 0x3c, !PT ;  /* 0x0000000525257212 */ /* 0x000fe200078e3cff */
[----:B------:R-:W-:Y:S06]  /*1a230*/  @P2 BRA `(.L_x_729) ;  /* 0xfffffff800a82947 */ /* 0x000fec000383ffff */
.L_x_699:
[----:B------:R-:W-:Y:S05]  /*1a240*/  BSYNC B0 ;  /* 0x0000000000007941 */ /* 0x000fea0003800000 */
.L_x_698:
[----:B------:R-:W-:Y:S05]  /*1a250*/  @!P0 WARPSYNC.ALL ;  /* 0x0000000000008948 */ /* 0x000fea0003800000 */
[----:B------:R-:W-:Y:S01]  /*1a260*/  @!P0 BAR.SYNC.DEFER_BLOCKING 0xc, 0x180 ;  /* 0x0306000000008b1d */ /* 0x000fe20000010000 */
[----:B------:R-:W-:-:S13]  /*1a270*/  ISETP.GT.AND P0, PT, R25, RZ, PT ;  /* 0x000000ff1900720c */ /* 0x000fda0003f04270 */
[----:B------:R-:W-:Y:S05]  /*1a280*/  @P0 BRA `(.L_x_730) ;  /* 0x0000000000440947 */ /* 0x000fea0003800000 */
[----:B------:R-:W1:Y:S02]  /*1a290*/  S2R R5, SR_TID.X ;  /* 0x0000000000057919 */ /* 0x000e640000002100 */
[----:B-1----:R-:W-:-:S04]  /*1a2a0*/  LOP3.LUT R5, R5, 0x7f, RZ, 0xc0, !PT ;  /* 0x0000007f05057812 */ /* 0x002fc800078ec0ff */
[----:B------:R-:W-:-:S13]  /*1a2b0*/  ISETP.NE.AND P0, PT, R5, RZ, PT ;  /* 0x000000ff0500720c */ /* 0x000fda0003f05270 */
[----:B------:R-:W-:Y:S05]  /*1a2c0*/  @P0 BRA `(.L_x_731) ;  /* 0x0000004800c00947 */ /* 0x000fea0003800000 */
[----:B------:R-:W1:Y:S01]  /*1a2d0*/  S2R R5, SR_LANEID ;  /* 0x0000000000057919 */ /* 0x000e620000000000 */
[----:B------:R-:W-:Y:S01]  /*1a2e0*/  VOTEU.ANY UR4, UPT, PT ;  /* 0x0000000000047886 */ /* 0x000fe200038e0100 */
[----:B------:R-:W2:Y:S01]  /*1a2f0*/  LDC.64 R2, c[0x0][0xc60] ;  /* 0x00031800ff027b82 */ /* 0x000ea20000000a00 */
[----:B------:R-:W1:Y:S02]  /*1a300*/  FLO.U32 R0, UR4 ;  /* 0x0000000400007d00 */ /* 0x000e6400080e0000 */
[----:B-1----:R-:W-:-:S06]  /*1a310*/  ISETP.EQ.U32.AND P0, PT, R0, R5, PT ;  /* 0x000000050000720c */ /* 0x002fcc0003f02070 */
[----:B------:R-:W2:Y:S07]  /*1a320*/  POPC R5, UR4 ;  /* 0x0000000400057d09 */ /* 0x000eae0008000000 */
[----:B--2---:R-:W2:Y:S01]  /*1a330*/  @P0 ATOMG.E.ADD.STRONG.GPU PT, R3, desc[UR60][R2.64], R5 ;  /* 0x00000005020309a8 */ /* 0x004ea200081ee1fc */
[----:B------:R-:W1:Y:S02]  /*1a340*/  S2R R4, SR_LTMASK ;  /* 0x0000000000047919 */ /* 0x000e640000003900 */
[----:B-1----:R-:W-:-:S04]  /*1a350*/  LOP3.LUT R4, R4, UR4, RZ, 0xc0, !PT ;  /* 0x0000000404047c12 */ /* 0x002fc8000f8ec0ff */
[----:B------:R-:W1:Y:S01]  /*1a360*/  POPC R7, R4 ;  /* 0x0000000400077309 */ /* 0x000e620000000000 */
[----:B--2---:R-:W1:Y:S02]  /*1a370*/  SHFL.IDX PT, R0, R3, R0, 0x1f ;  /* 0x00001f0003007589 */ /* 0x004e6400000e0000 */
[----:B-1----:R-:W-:Y:S01]  /*1a380*/  IADD3 R16, R0, UR38, R7 ;  /* 0x0000002600107c10 */ /* 0x002fe2000fffe007 */
[----:B------:R-:W-:Y:S06]  /*1a390*/  BRA `(.L_x_731) ;  /* 0x00000048008c7947 */ /* 0x000fec0003800000 */
.L_x_730:
        /* <DEDUP_REMOVED lines=13> */
[----:B------:R-:W-:Y:S01]  /*1a470*/  IMAD.U32 R7, RZ, RZ, UR9 ;  /* 0x00000009ff077e24 */ /* 0x000fe2000f8e00ff */
[----:B------:R-:W-:Y:S01]  /*1a480*/  MOV R13, RZ ;  /* 0x000000ff000d7202 */ /* 0x000fe20000000f00 */
[----:B------:R-:W-:-:S02]  /*1a490*/  IMAD.U32 R11, RZ, RZ, UR5 ;  /* 0x00000005ff0b7e24 */ /* 0x000fc4000f8e00ff */
[----:B0-----:R-:W-:Y:S02]  /*1a4a0*/  IMAD.MOV.U32 R8, RZ, RZ, 0x70 ;  /* 0x00000070ff087424 */ /* 0x001fe400078e00ff */
[----:B------:R-:W-:-:S07]  /*1a4b0*/  IMAD.MOV.U32 R12, RZ, RZ, 0x1 ;  /* 0x00000001ff0c7424 */ /* 0x000fce00078e00ff */
[----:B------:R-:W-:-:S07]  /*1a4c0*/  LEPC R20, `(.L_x_733) ;  /* 0x000000001014794e */ /* 0x000fce0000000000 */
[----:B-1----:R-:W-:Y:S05]  /*1a4d0*/  CALL.ABS.NOINC R2 ;  /* 0x0000000002007343 */ /* 0x002fea0003c00000 */
.L_x_733:
[----:B------:R-:W-:Y:S05]  /*1a4e0*/  BSYNC B6 ;  /* 0x0000000000067941 */ /* 0x000fea0003800000 */
.L_x_732:
        /* <DEDUP_REMOVED lines=12> */
[----:B------:R-:W1:Y:S01]  /*1a5b0*/  LDC.64 R2, c[0x4][R2] ;  /* 0x0100000002027b82 */ /* 0x000e620000000a00 */
[----:B------:R-:W-:Y:S01]  /*1a5c0*/  IMAD.U32 R5, RZ, RZ, UR7 ;  /* 0x00000007ff057e24 */ /* 0x000fe2000f8e00ff */
[----:B0-----:R-:W-:Y:S01]  /*1a5d0*/  MOV R8, 0x70 ;  /* 0x0000007000087802 */ /* 0x001fe20000000f00 */
[----:B------:R-:W-:Y:S02]  /*1a5e0*/  IMAD.U32 R7, RZ, RZ, UR9 ;  /* 0x00000009ff077e24 */ /* 0x000fe4000f8e00ff */
[----:B------:R-:W-:-:S02]  /*1a5f0*/  IMAD.U32 R10, RZ, RZ, UR4 ;  /* 0x00000004ff0a7e24 */ /* 0x000fc4000f8e00ff */
[----:B------:R-:W-:Y:S02]  /*1a600*/  IMAD.U32 R11, RZ, RZ, UR5 ;  /* 0x00000005ff0b7e24 */ /* 0x000fe4000f8e00ff */
[----:B------:R-:W-:Y:S02]  /*1a610*/  IMAD.MOV.U32 R12, RZ, RZ, 0x1 ;  /* 0x00000001ff0c7424 */ /* 0x000fe400078e00ff */
[----:B------:R-:W-:-:S07]  /*1a620*/  IMAD.MOV.U32 R13, RZ, RZ, RZ ;  /* 0x000000ffff0d7224 */ /* 0x000fce00078e00ff */
[----:B------:R-:W-:-:S07]  /*1a630*/  LEPC R20, `(.L_x_735) ;  /* 0x000000001014794e */ /* 0x000fce0000000000 */
[----:B-1----:R-:W-:Y:S05]  /*1a640*/  CALL.ABS.NOINC R2 ;  /* 0x0000000002007343 */ /* 0x002fea0003c00000 */
.L_x_735:
[----:B------:R-:W-:Y:S05]  /*1a650*/  BSYNC B6 ;  /* 0x0000000000067941 */ /* 0x000fea0003800000 */
.L_x_734:
        /* <DEDUP_REMOVED lines=20> */
.L_x_737:
[----:B------:R-:W-:Y:S05]  /*1a7a0*/  BSYNC B6 ;  /* 0x0000000000067941 */ /* 0x000fea0003800000 */
.L_x_736:
        /* <DEDUP_REMOVED lines=11> */
[----:B------:R-:W-:Y:S01]  /*1a860*/  MOV R12, 0x1 ;  /* 0x00000001000c7802 */ /* 0x000fe20000000f00 */
[----:B------:R-:W-:Y:S02]  /*1a870*/  IMAD.U32 R6, RZ, RZ, UR6 ;  /* 0x00000006ff067e24 */ /* 0x000fe4000f8e00ff */
[----:B------:R-:W-:-:S02]  /*1a880*/  IMAD.U32 R10, RZ, RZ, UR8 ;  /* 0x00000008ff0a7e24 */ /* 0x000fc4000f8e00ff */
[----:B------:R-:W-:Y:S02]  /*1a890*/  IMAD.U32 R11, RZ, RZ, UR9 ;  /* 0x00000009ff0b7e24 */ /* 0x000fe4000f8e00ff */
[----:B0-----:R-:W-:Y:S02]  /*1a8a0*/  IMAD.MOV.U32 R8, RZ, RZ, 0x70 ;  /* 0x00000070ff087424 */ /* 0x001fe400078e00ff */
[----:B------:R-:W-:-:S07]  /*1a8b0*/  IMAD.MOV.U32 R13, RZ, RZ, RZ ;  /* 0x000000ffff0d7224 */ /* 0x000fce00078e00ff */
[----:B------:R-:W-:-:S07]  /*1a8c0*/  LEPC R20, `(.L_x_739) ;  /* 0x000000001014794e */ /* 0x000fce0000000000 */
[----:B-1----:R-:W-:Y:S05]  /*1a8d0*/  CALL.ABS.NOINC R2 ;  /* 0x0000000002007343 */ /* 0x002fea0003c00000 */
.L_x_739:
[----:B------:R-:W-:Y:S05]  /*1a8e0*/  BSYNC B6 ;  /* 0x0000000000067941 */ /* 0x000fea0003800000 */
.L_x_738:
[----:B------:R-:W2:Y:S01]  /*1a8f0*/  LDL R21, [R1+0x4] ;  /* 0x0000040001157983 */ /* 0x000ea20000100800 */
[----:B------:R-:W-:Y:S01]  /*1a900*/  ULDC.64 UR4, c[0x0][0x9f8] ;  /* 0x00027e0000047ab9 */ /* 0x000fe20000000a00 */
[----:B------:R-:W1:Y:S01]  /*1a910*/  LDC R12, c[0x0][0x430] ;  /* 0x00010c00ff0c7b82 */ /* 0x000e620000000800 */
[----:B------:R-:W-:Y:S01]  /*1a920*/  ISETP.NE.U32.AND P0, PT, RZ, UR4, PT ;  /* 0x00000004ff007c0c */ /* 0x000fe2000bf05070 */
[----:B------:R-:W3:Y:S03]  /*1a930*/  LDL R13, [R1+0x44] ;  /* 0x00004400010d7983 */ /* 0x000ee60000100800 */
[----:B------:R-:W-:Y:S01]  /*1a940*/  ISETP.NE.AND.EX P0, PT, RZ, UR5, PT, P0 ;  /* 0x00000005ff007c0c */ /* 0x000fe2000bf05300 */
[----:B------:R-:W4:-:S12]  /*1a950*/  S2R R2, SR_TID.X ;  /* 0x0000000000027919 */ /* 0x000f180000002100 */
[----:B------:R-:W-:-:S04]  /*1a960*/  @P0 IADD3 R26, P1, R26, UR4, RZ ;  /* 0x000000041a1a0c10 */ /* 0x000fc8000ff3e0ff */
[----:B------:R-:W-:-:S05]  /*1a970*/  @P0 IADD3.X R27, R27, UR5, RZ, P1, !PT ;  /* 0x000000051b1b0c10 */ /* 0x000fca0008ffe4ff */
[----:B------:R-:W3:Y:S01]  /*1a980*/  @P0 LDG.E R35, desc[UR60][R26.64] ;  /* 0x0000003c1a230981 */ /* 0x000ee2000c1e1900 */
[----:B------:R-:W0:Y:S01]  /*1a990*/  S2R R20, SR_TID.X ;  /* 0x0000000000147919 */ /* 0x000e220000002100 */
[----:B-1----:R-:W-:Y:S02]  /*1a9a0*/  ISETP.NE.AND P2, PT, R12, 0x1, PT ;  /* 0x000000010c00780c */ /* 0x002fe40003f45270 */
[----:B----4-:R-:W-:-:S04]  /*1a9b0*/  LOP3.LUT R2, R2, 0x7f, RZ, 0xc0, !PT ;  /* 0x0000007f02027812 */ /* 0x010fc800078ec0ff */
[----:B------:R-:W-:-:S07]  /*1a9c0*/  SHF.R.U32.HI R2, RZ, 0x3, R2 ;  /* 0x00000003ff027819 */ /* 0x000fce0000011602 */
[----:B------:R-:W1:Y:S01]  /*1a9d0*/  @P2 LDC R3, c[0x0][0x434] ;  /* 0x00010d00ff032b82 */ /* 0x000e620000000800 */
[----:B0-----:R-:W-:-:S04]  /*1a9e0*/  IMAD.MOV.U32 R9, RZ, RZ, 0xa0 ;  /* 0x000000a0ff097424 */ /* 0x001fc800078e00ff */
[----:B------:R-:W-:Y:S02]  /*1a9f0*/  IMAD R9, R33, R9, -0xa0 ;  /* 0xffffff6021097424 */ /* 0x000fe400078e0209 */
[----:B------:R-:W-:-:S05]  /*1aa00*/  IMAD.SHL.U32 R20, R20, 0x10, RZ ;  /* 0x0000001014147824 */ /* 0x000fca00078e00ff */
[----:B------:R-:W-:Y:S02]  /*1aa10*/  LOP3.LUT R20, R2, 0x70, R20, 0xf8, !PT ;  /* 0x0000007002147812 */ /* 0x000fe400078ef814 */
[----:B------:R-:W0:Y:S02]  /*1aa20*/  @P2 LDC R2, c[0x0][0x438] ;  /* 0x00010e00ff022b82 */ /* 0x000e240000000800 */
[----:B------:R-:W-:Y:S02]  /*1aa30*/  IADD3 R0, R20, R9, RZ ;  /* 0x0000000914007210 */ /* 0x000fe40007ffe0ff */
[----:B------:R-:W4:Y:S02]  /*1aa40*/  S2R R20, SR_TID.X ;  /* 0x0000000000147919 */ /* 0x000f240000002100 */
[----:B------:R-:W-:-:S13]  /*1aa50*/  ISETP.GE.AND P1, PT, R0, R25, PT ;  /* 0x000000190000720c */ /* 0x000fda0003f26270 */
[----:B------:R-:W3:Y:S01]  /*1aa60*/  @!P1 LDC.64 R4, c[0x0][0x418] ;  /* 0x00010600ff049b82 */ /* 0x000ee20000000a00 */
[C---:B----4-:R-:W-:Y:S02]  /*1aa70*/  LOP3.LUT R29, R20.reuse, 0x7f, RZ, 0xc0, !PT ;  /* 0x0000007f141d7812 */ /* 0x050fe400078ec0ff */
[----:B------:R-:W-:Y:S02]  /*1aa80*/  SHF.L.U32 R20, R20, 0x4, RZ ;  /* 0x0000000414147819 */ /* 0x000fe400000006ff */
[----:B------:R-:W-:-:S04]  /*1aa90*/  SHF.R.U32.HI R29, RZ, 0x3, R29 ;  /* 0x00000003ff1d7819 */ /* 0x000fc8000001161d */
[----:B------:R-:W-:-:S04]  /*1aaa0*/  LOP3.LUT R20, R29, 0x70, R20, 0xf8, !PT ;  /* 0x000000701d147812 */ /* 0x000fc800078ef814 */
[----:B------:R-:W-:-:S05]  /*1aab0*/  LOP3.LUT R20, R20, 0x80, RZ, 0xfc, !PT ;  /* 0x0000008014147812 */ /* 0x000fca00078efcff */
[----:B------:R-:W-:Y:S01]  /*1aac0*/  IMAD.IADD R9, R20, 0x1, R9 ;  /* 0x0000000114097824 */ /* 0x000fe200078e0209 */
[----:B------:R-:W-:Y:S01]  /*1aad0*/  LOP3.LUT R23, R23, 0xfffffffd, RZ, 0xc0, !PT ;  /* 0xfffffffd17177812 */ /* 0x000fe200078ec0ff */
[----:B------:R-:W-:Y:S01]  /*1aae0*/  UMOV UR4, 0xffffffff ;  /* 0xffffffff00047882 */ /* 0x000fe20000000000 */
[----:B--2---:R-:W-:-:S04]  /*1aaf0*/  IMAD.IADD R0, R0, 0x1, R21 ;  /* 0x0000000100007824 */ /* 0x004fc800078e0215 */
[----:B-1----:R-:W-:-:S04]  /*1ab00*/  @P2 IMAD.HI.U32 R3, R0, R3, RZ ;  /* 0x0000000300032227 */ /* 0x002fc800078e00ff */
[----:B------:R-:W-:Y:S01]  /*1ab10*/  IMAD.MOV.U32 R8, RZ, RZ, R0 ;  /* 0x000000ffff087224 */ /* 0x000fe200078e0000 */
[----:B0-----:R-:W-:Y:S02]  /*1ab20*/  @P2 SHF.R.U32.HI R8, RZ, R2, R3 ;  /* 0x00000002ff082219 */ /* 0x001fe40000011603 */
[----:B------:R-:W0:Y:S02]  /*1ab30*/  @!P1 LDC.64 R2, c[0x0][0x428] ;  /* 0x00010a00ff029b82 */ /* 0x000e240000000a00 */
[--C-:B------:R-:W-:Y:S01]  /*1ab40*/  @!P1 SHF.R.S32.HI R7, RZ, 0x1f, R8.reuse ;  /* 0x0000001fff079819 */ /* 0x100fe20000011408 */
[----:B------:R-:W-:Y:S01]  /*1ab50*/  @!P1 IMAD.MOV.U32 R6, RZ, RZ, R8 ;  /* 0x000000ffff069224 */ /* 0x000fe200078e0008 */
[----:B---3--:R-:W-:-:S03]  /*1ab60*/  SHF.R.S32.HI R14, RZ, 0x1f, R35 ;  /* 0x0000001fff0e7819 */ /* 0x008fc60000011423 */
[----:B0-----:R-:W-:-:S04]  /*1ab70*/  @!P1 IMAD.WIDE.U32 R6, R35, R2, R6 ;  /* 0x0000000223069225 */ /* 0x001fc800078e0006 */
[----:B------:R-:W-:-:S04]  /*1ab80*/  @!P1 IMAD R2, R14, R2, RZ ;  /* 0x000000020e029224 */ /* 0x000fc800078e02ff */
[----:B------:R-:W-:Y:S01]  /*1ab90*/  @!P1 IMAD R3, R35, R3, R2 ;  /* 0x0000000323039224 */ /* 0x000fe200078e0202 */
[----:B------:R-:W-:Y:S02]  /*1aba0*/  @!P1 LEA R2, P0, R6, R4, 0x2 ;  /* 0x0000000406029211 */ /* 0x000fe400078010ff */
[----:B------:R-:W0:Y:S01]  /*1abb0*/  @P2 LDC R4, c[0x0][0x434] ;  /* 0x00010d00ff042b82 */ /* 0x000e220000000800 */
[----:B------:R-:W-:-:S05]  /*1abc0*/  @!P1 IMAD.IADD R3, R7, 0x1, R3 ;  /* 0x0000000107039824 */ /* 0x000fca00078e0203 */
[----:B------:R-:W-:Y:S02]  /*1abd0*/  @!P1 LEA.HI.X R3, R6, R5, R3, 0x2, P0 ;  /* 0x0000000506039211 */ /* 0x000fe400000f1403 */
[----:B------:R-:W-:Y:S01]  /*1abe0*/  ISETP.GE.AND P0, PT, R9, R25, PT ;  /* 0x000000190900720c */ /* 0x000fe20003f06270 */
[----:B------:R-:W1:Y:S03]  /*1abf0*/  @P2 LDC R6, c[0x0][0x438] ;  /* 0x00010e00ff062b82 */ /* 0x000e660000000800 */
[----:B------:R-:W-:Y:S01]  /*1ac00*/  ISETP.GT.U32.OR P0, PT, R20, 0x9f, P0 ;  /* 0x0000009f1400780c */ /* 0x000fe20000704470 */
[----:B------:R-:W-:-:S06]  /*1ac10*/  IMAD.MOV.U32 R5, RZ, RZ, RZ ;  /* 0x000000ffff057224 */ /* 0x000fcc00078e00ff */
[----:B------:R2:W5:Y:S01]  /*1ac20*/  @!P1 LDG.E R5, desc[UR60][R2.64] ;  /* 0x0000003c02059981 */ /* 0x000562000c1e1900 */
[----:B------:R-:W-:-:S05]  /*1ac30*/  IADD3 R10, R9, R21, RZ ;  /* 0x00000015090a7210 */ /* 0x000fca0007ffe0ff */
[----:B--2---:R-:W2:Y:S01]  /*1ac40*/  @!P0 LDC.64 R2, c[0x0][0x428] ;  /* 0x00010a00ff028b82 */ /* 0x004ea20000000a00 */
[----:B0-----:R-:W-:-:S04]  /*1ac50*/  @P2 IMAD.HI.U32 R4, R10, R4, RZ ;  /* 0x000000040a042227 */ /* 0x001fc800078e00ff */
[----:B------:R-:W-:Y:S01]  /*1ac60*/  IMAD.MOV.U32 R11, RZ, RZ, R10 ;  /* 0x000000ffff0b7224 */ /* 0x000fe200078e000a */
[----:B-1----:R-:W-:Y:S01]  /*1ac70*/  @P2 SHF.R.U32.HI R11, RZ, R6, R4 ;  /* 0x00000006ff0b2219 */ /* 0x002fe20000011604 */
[----:B------:R-:W-:-:S03]  /*1ac80*/  IMAD.MOV R4, RZ, RZ, -R8 ;  /* 0x000000ffff047224 */ /* 0x000fc600078e0a08 */
[--C-:B------:R-:W-:Y:S01]  /*1ac90*/  @!P0 SHF.R.S32.HI R7, RZ, 0x1f, R11.reuse ;  /* 0x0000001fff078819 */ /* 0x100fe2000001140b */
[----:B------:R-:W-:Y:S02]  /*1aca0*/  IMAD R4, R12, R4, R0 ;  /* 0x000000040c047224 */ /* 0x000fe400078e0200 */
[----:B------:R-:W-:Y:S02]  /*1acb0*/  @!P0 IMAD.MOV.U32 R6, RZ, RZ, R11 ;  /* 0x000000ffff068224 */ /* 0x000fe400078e000b */
[-C--:B--2---:R-:W-:Y:S02]  /*1acc0*/  @!P0 IMAD R0, R14, R2.reuse, RZ ;  /* 0x000000020e008224 */ /* 0x084fe400078e02ff */
[----:B------:R-:W-:-:S04]  /*1acd0*/  @!P0 IMAD.WIDE.U32 R6, R35, R2, R6 ;  /* 0x0000000223068225 */ /* 0x000fc800078e0006 */
[----:B------:R-:W-:Y:S02]  /*1ace0*/  @!P0 IMAD R0, R35, R3, R0 ;  /* 0x0000000323008224 */ /* 0x000fe400078e0200 */
[----:B------:R-:W0:Y:S03]  /*1acf0*/  @!P0 LDC.64 R2, c[0x0][0x418] ;  /* 0x00010600ff028b82 */ /* 0x000e260000000a00 */
[----:B------:R-:W-:Y:S01]  /*1ad00*/  @!P0 IADD3 R0, R0, R7, RZ ;  /* 0x0000000700008210 */ /* 0x000fe20007ffe0ff */
[----:B------:R1:W-:Y:S01]  /*1ad10*/  STL [R1+0x8], R14 ;  /* 0x0000080e01007387 */ /* 0x0003e20000100800 */
[----:B------:R-:W-:Y:S01]  /*1ad20*/  IMAD.MOV.U32 R9, RZ, RZ, RZ ;  /* 0x000000ffff097224 */ /* 0x000fe200078e00ff */
[----:B0-----:R-:W-:-:S04]  /*1ad30*/  @!P0 LEA R2, P1, R6, R2, 0x2 ;  /* 0x0000000206028211 */ /* 0x001fc800078210ff */
[----:B------:R-:W-:Y:S02]  /*1ad40*/  @!P0 LEA.HI.X R3, R6, R3, R0, 0x2, P1 ;  /* 0x0000000306038211 */ /* 0x000fe400008f1400 */
[----:B------:R-:W-:-:S03]  /*1ad50*/  ISETP.GT.U32.AND P1, PT, R20, 0x9f, PT ;  /* 0x0000009f1400780c */ /* 0x000fc60003f24070 */
[----:B------:R1:W5:Y:S01]  /*1ad60*/  @!P0 LDG.E R9, desc[UR60][R2.64] ;  /* 0x0000003c02098981 */ /* 0x000362000c1e1900 */
[----:B------:R-:W-:Y:S01]  /*1ad70*/  ISETP.NE.AND P0, PT, R13, 0x3, PT ;  /* 0x000000030d00780c */ /* 0x000fe20003f05270 */
[----:B------:R-:W-:-:S08]  /*1ad80*/  IMAD.MOV R8, RZ, RZ, -R11 ;  /* 0x000000ffff087224 */ /* 0x000fd000078e0a0b */
[----:B------:R-:W-:-:S04]  /*1ad90*/  @P1 LOP3.LUT R23, R23, 0x2, RZ, 0xfc, !PT ;  /* 0x0000000217171812 */ /* 0x000fc800078efcff */
[----:B------:R-:W-:Y:S01]  /*1ada0*/  LOP3.LUT R23, R23, 0xfffffffb, RZ, 0xc0, !PT ;  /* 0xfffffffb17177812 */ /* 0x000fe200078ec0ff */
[----:B------:R-:W-:-:S03]  /*1adb0*/  IMAD R8, R12, R8, R10 ;  /* 0x000000080c087224 */ /* 0x000fc600078e020a */
[----:B------:R-:W-:Y:S01]  /*1adc0*/  @P0 LOP3.LUT R23, R23, 0x4, RZ, 0xfc, !PT ;  /* 0x0000000417170812 */ /* 0x000fe200078efcff */
[----:B-1----:R-:W-:Y:S06]  /*1add0*/  BRA.DIV UR4, `(.L_x_740) ;  /* 0x0000007604ac7947 */ /* 0x002fec000b800000 */
.L_x_935:
[----:B------:R-:W-:Y:S01]  /*1ade0*/  SHF.R.S32.HI R0, RZ, 0x1f, R18 ;  /* 0x0000001fff007819 */ /* 0x000fe20000011412 */
[----:B------:R-:W-:-:S04]  /*1adf0*/  VIADD R6, R33, 0xffffffff ;  /* 0xffffffff21067836 */ /* 0x000fc80000000000 */
[----:B------:R0:W-:Y:S01]  /*1ae00*/  STL [R1], R0 ;  /* 0x0000000001007387 */ /* 0x0001e20000100800 */
[----:B------:R-:W-:Y:S05]  /*1ae10*/  @!P0 BRA `(.L_x_741) ;  /* 0x0000000000048947 */ /* 0x000fea0003800000 */
[----:B------:R-:W-:Y:S01]  /*1ae20*/  BPT.TRAP 0x1 ;  /* 0x000000040000795c */ /* 0x000fe20000300000 */
.L_x_741:
[----:B------:R-:W-:Y:S01]  /*1ae30*/  LEA R7, R32, R22, 0x3 ;  /* 0x0000001620077211 */ /* 0x000fe200078e18ff */
[----:B------:R-:W-:Y:S01]  /*1ae40*/  BSSY B0, `(.L_x_742) ;  /* 0x0000007000007945 */ /* 0x000fe20003800000 */
[----:B0-----:R-:W-:-:S04]  /*1ae50*/  SHF.L.U32 R0, R36, 0x1f, RZ ;  /* 0x0000001f24007819 */ /* 0x001fc800000006ff */
[----:B------:R0:W1:Y:S01]  /*1ae60*/  SYNCS.PHASECHK.TRANS64.TRYWAIT P0, [R7+URZ+0x22880], R0 ;  /* 0x02288000070075a7 */ /* 0x000062000800017f */
[----:B------:R0:W-:Y:S02]  /*1ae70*/  STL [R1+0x30], R0 ;  /* 0x0000300001007387 */ /* 0x0001e40000100800 */
[----:B0-----:R-:W-:-:S05]  /*1ae80*/  SHF.R.S32.HI R0, RZ, 0x1f, R4 ;  /* 0x0000001fff007819 */ /* 0x001fca0000011404 */
[----:B------:R0:W-:Y:S02]  /*1ae90*/  STL [R1+0x28], R0 ;  /* 0x0000280001007387 */ /* 0x0001e40000100800 */
[----:B01----:R-:W-:Y:S05]  /*1aea0*/  @!P0 BRA `(.L_x_743) ;  /* 0x0000007400a88947 */ /* 0x003fea0003800000 */
.L_x_936:
[----:B------:R-:W-:Y:S05]  /*1aeb0*/  BSYNC B0 ;  /* 0x0000000000007941 */ /* 0x000fea0003800000 */
.L_x_742:
[----:B0-----:R-:W2:Y:S04]  /*1aec0*/  LDL R0, [R1+0x28] ;  /* 0x0000280001007983 */ /* 0x001ea80000100800 */
[----:B------:R-:W3:Y:S01]  /*1aed0*/  LDL R10, [R1] ;  /* 0x00000000010a7983 */ /* 0x000ee20000100800 */
[----:B-----5:R-:W-:Y:S01]  /*1aee0*/  SHF.R.S32.HI R12, RZ, 0x1f, R5 ;  /* 0x0000001fff0c7819 */ /* 0x020fe20000011405 */
[----:B------:R-:W0:Y:S01]  /*1aef0*/  LDC R11, c[0x0][0x2f4] ;  /* 0x0000bd00ff0b7b82 */ /* 0x000e220000000800 */
[----:B------:R-:W-:Y:S01]  /*1af00*/  ULDC.64 UR4, c[0x0][0x328] ;  /* 0x0000ca0000047ab9 */ /* 0x000fe20000000a00 */
[----:B------:R-:W-:Y:S01]  /*1af10*/  ULDC.64 UR6, c[0x0][0x338] ;  /* 0x0000ce0000067ab9 */ /* 0x000fe20000000a00 */
[----:B------:R-:W-:Y:S01]  /*1af20*/  IMAD.WIDE.U32 R2, R4, UR4, RZ ;  /* 0x0000000404027c25 */ /* 0x000fe2000f8e00ff */
[----:B------:R3:W-:Y:S01]  /*1af30*/  STL [R1+0x2c], R12 ;  /* 0x00002c0c01007387 */ /* 0x0007e20000100800 */
[----:B------:R-:W-:Y:S01]  /*1af40*/  ULDC.64 UR8, c[0x0][0x330] ;  /* 0x0000cc0000087ab9 */ /* 0x000fe20000000a00 */
[----:B------:R-:W-:Y:S01]  /*1af50*/  LOP3.LUT R23, R23, 0xfffffffe, RZ, 0xc0, !PT ;  /* 0xfffffffe17177812 */ /* 0x000fe200078ec0ff */
[----:B------:R-:W-:Y:S01]  /*1af60*/  ULDC.64 UR10, c[0x0][0x318] ;  /* 0x0000c600000a7ab9 */ /* 0x000fe20000000a00 */
[----:B------:R-:W4:Y:S01]  /*1af70*/  LDL R13, [R1+0x14] ;  /* 0x00001400010d7983 */ /* 0x000f220000100800 */
[----:B------:R-:W1:Y:S01]  /*1af80*/  S2R R14, SR_TID.X ;  /* 0x00000000000e7919 */ /* 0x000e620000002100 */
[----:B0-----:R-:W-:-:S02]  /*1af90*/  ISETP.GE.AND P1, PT, R31, R11, PT ;  /* 0x0000000b1f00720c */ /* 0x001fc40003f26270 */
[----:B------:R-:W-:Y:S02]  /*1afa0*/  SHF.R.S32.HI R30, RZ, 0x1f, R8 ;  /* 0x0000001fff1e7819 */ /* 0x000fe40000011408 */
[----:B------:R-:W-:-:S09]  /*1afb0*/  ISETP.GE.AND P0, PT, R31, R11, PT ;  /* 0x0000000b1f00720c */ /* 0x000fd20003f06270 */
[----:B------:R-:W-:Y:S02]  /*1afc0*/  @P1 LOP3.LUT R23, R23, 0x1, RZ, 0xfc, !PT ;  /* 0x0000000117171812 */ /* 0x000fe400078efcff */
[----:B------:R-:W-:Y:S02]  /*1afd0*/  SHF.R.S32.HI R29, RZ, 0x1f, R9 ;  /* 0x0000001fff1d7819 */ /* 0x000fe40000011409 */
[----:B-1----:R-:W-:Y:S01]  /*1afe0*/  LOP3.LUT R14, R14, 0x7f, RZ, 0xc0, !PT ;  /* 0x0000007f0e0e7812 */ /* 0x002fe200078ec0ff */
[----:B------:R-:W-:-:S03]  /*1aff0*/  IMAD R6, R6, -0xa0, R25 ;  /* 0xffffff6006067824 */ /* 0x000fc600078e0219 */
[----:B------:R-:W-:-:S05]  /*1b000*/  SHF.R.U32.HI R14, RZ, 0x3, R14 ;  /* 0x00000003ff0e7819 */ /* 0x000fca000001160e */
[----:B------:R-:W-:-:S05]  /*1b010*/  IMAD.IADD R6, R6, 0x1, -R14 ;  /* 0x0000000106067824 */ /* 0x000fca00078e0a0e */
[----:B------:R-:W-:Y:S02]  /*1b020*/  ISETP.GE.AND P2, PT, R6, 0x1, PT ;  /* 0x000000010600780c */ /* 0x000fe40003f46270 */
[----:B------:R-:W-:-:S11]  /*1b030*/  LOP3.LUT R23, R23, 0xffffffbf, RZ, 0xc0, !PT ;  /* 0xffffffbf17177812 */ /* 0x000fd600078ec0ff */
[----:B------:R-:W-:Y:S01]  /*1b040*/  @P2 LOP3.LUT R23, R23, 0x40, RZ, 0xfc, !PT ;  /* 0x0000004017172812 */ /* 0x000fe200078efcff */
[----:B--2---:R-:W-:-:S04]  /*1b050*/  IMAD R0, R0, UR4, RZ ;  /* 0x0000000400007c24 */ /* 0x004fc8000f8e02ff */
[----:B------:R-:W-:-:S04]  /*1b060*/  IMAD R0, R4, UR5, R0 ;  /* 0x0000000504007c24 */ /* 0x000fc8000f8e0200 */
[----:B------:R-:W-:Y:S02]  /*1b070*/  IMAD.IADD R3, R3, 0x1, R0 ;  /* 0x0000000103037824 */ /* 0x000fe400078e0200 */
[----:B------:R-:W-:Y:S02]  /*1b080*/  IMAD R0, R12, UR6, RZ ;  /* 0x000000060c007c24 */ /* 0x000fe4000f8e02ff */
[----:B------:R-:W-:-:S04]  /*1b090*/  IMAD.WIDE.U32 R2, R5, UR6, R2 ;  /* 0x0000000605027c25 */ /* 0x000fc8000f8e0002 */
[----:B------:R-:W-:-:S04]  /*1b0a0*/  IMAD R0, R5, UR7, R0 ;  /* 0x0000000705007c24 */ /* 0x000fc8000f8e0200 */
[----:B------:R-:W-:Y:S02]  /*1b0b0*/  IMAD.IADD R3, R3, 0x1, R0 ;  /* 0x0000000103037824 */ /* 0x000fe400078e0200 */
[----:B---3--:R-:W-:Y:S02]  /*1b0c0*/  IMAD R12, R10, UR8, RZ ;  /* 0x000000080a0c7c24 */ /* 0x008fe4000f8e02ff */
[----:B------:R-:W-:-:S04]  /*1b0d0*/  IMAD.WIDE.U32 R2, R18, UR8, R2 ;  /* 0x0000000812027c25 */ /* 0x000fc8000f8e0002 */
[----:B------:R-:W-:Y:S01]  /*1b0e0*/  IMAD R12, R18, UR9, R12 ;  /* 0x00000009120c7c24 */ /* 0x000fe2000f8e020c */
[----:B------:R-:W-:-:S04]  /*1b0f0*/  IADD3 R2, P1, R2, UR10, RZ ;  /* 0x0000000a02027c10 */ /* 0x000fc8000ff3e0ff */
[----:B------:R-:W-:Y:S01]  /*1b100*/  IADD3.X R0, R3, UR11, R12, P1, !PT ;  /* 0x0000000b03007c10 */ /* 0x000fe20008ffe40c */
[----:B------:R-:W-:Y:S02]  /*1b110*/  IMAD R3, R30, UR4, RZ ;  /* 0x000000041e037c24 */ /* 0x000fe4000f8e02ff */
[----:B------:R-:W-:-:S04]  /*1b120*/  IMAD.WIDE.U32 R10, R8, UR4, RZ ;  /* 0x00000004080a7c25 */ /* 0x000fc8000f8e00ff */
[----:B------:R-:W-:-:S04]  /*1b130*/  IMAD R3, R8, UR5, R3 ;  /* 0x0000000508037c24 */ /* 0x000fc8000f8e0203 */
[----:B------:R-:W-:Y:S02]  /*1b140*/  IMAD.IADD R11, R11, 0x1, R3 ;  /* 0x000000010b0b7824 */ /* 0x000fe400078e0203 */
[----:B------:R-:W-:Y:S02]  /*1b150*/  IMAD R3, R29, UR6, RZ ;  /* 0x000000061d037c24 */ /* 0x000fe4000f8e02ff */
[----:B------:R-:W-:-:S04]  /*1b160*/  IMAD.WIDE.U32 R10, R9, UR6, R10 ;  /* 0x00000006090a7c25 */ /* 0x000fc8000f8e000a */
[----:B------:R-:W-:-:S05]  /*1b170*/  IMAD R3, R9, UR7, R3 ;  /* 0x0000000709037c24 */ /* 0x000fca000f8e0203 */
[----:B------:R-:W-:-:S03]  /*1b180*/  IADD3 R11, R11, R3, RZ ;  /* 0x000000030b0b7210 */ /* 0x000fc60007ffe0ff */
[----:B------:R-:W-:Y:S01]  /*1b190*/  IMAD.WIDE.U32 R10, R18, UR8, R10 ;  /* 0x00000008120a7c25 */ /* 0x000fe2000f8e000a */
[----:B------:R-:W-:Y:S02]  /*1b1a0*/  UMOV UR4, 0xffffffff ;  /* 0xffffffff00047882 */ /* 0x000fe40000000000 */
[----:B------:R-:W-:Y:S01]  /*1b1b0*/  IADD3 R20, P1, R10, UR10, RZ ;  /* 0x0000000a0a147c10 */ /* 0x000fe2000ff3e0ff */
[----:B----4-:R-:W-:-:S03]  /*1b1c0*/  IMAD R21, R32, 0x5000, R13 ;  /* 0x0000500020157824 */ /* 0x010fc600078e020d */
[----:B------:R-:W-:Y:S01]  /*1b1d0*/  IADD3.X R10, R12, UR11, R11, P1, !PT ;  /* 0x0000000b0c0a7c10 */ /* 0x000fe20008ffe40b */
[----:B------:R-:W-:Y:S08]  /*1b1e0*/  BRA.DIV UR4, `(.L_x_744) ;  /* 0x0000007204f07947 */ /* 0x000ff0000b800000 */
[----:B------:R-:W0:Y:S01]  /*1b1f0*/  SHFL.IDX PT, R12, R2, RZ, 0x181f ;  /* 0x00181fff020c7589 */ /* 0x000e2200000e0000 */
[C---:B------:R-:W-:Y:S02]  /*1b200*/  ISETP.GE.AND P2, PT, R6.reuse, 0x21, PT ;  /* 0x000000210600780c */ /* 0x040fe40003f46270 */
[----:B------:R-:W-:Y:S01]  /*1b210*/  LOP3.LUT R23, R23, 0xffffffef, RZ, 0xc0, !PT ;  /* 0xffffffef17177812 */ /* 0x000fe200078ec0ff */
[----:B------:R-:W1:Y:S01]  /*1b220*/  SHFL.IDX PT, R3, R0, RZ, 0x181f ;  /* 0x00181fff00037589 */ /* 0x000e6200000e0000 */
[C---:B------:R-:W-:Y:S02]  /*1b230*/  ISETP.GE.AND P3, PT, R6.reuse, 0x91, PT ;  /* 0x000000910600780c */ /* 0x040fe40003f66270 */
[C---:B------:R-:W-:Y:S02]  /*1b240*/  ISETP.GE.AND P5, PT, R6.reuse, 0x31, PT ;  /* 0x000000310600780c */ /* 0x040fe40003fa6270 */
[----:B------:R-:W-:Y:S02]  /*1b250*/  ISETP.GE.AND P4, PT, R6, 0x61, PT ;  /* 0x000000610600780c */ /* 0x000fe40003f86270 */
[----:B0-----:R-:W-:-:S05]  /*1b260*/  IADD3 R12, P1, R31, R12, RZ ;  /* 0x0000000c1f0c7210 */ /* 0x001fca0007f3e0ff */
[----:B-1----:R-:W-:Y:S01]  /*1b270*/  IMAD.X R13, RZ, RZ, R3, P1 ;  /* 0x000000ffff0d7224 */ /* 0x002fe200008e0603 */
[----:B------:R-:W-:Y:S01]  /*1b280*/  ISETP.LT.OR P1, PT, R6, 0x1, P0 ;  /* 0x000000010600780c */ /* 0x000fe20000721670 */
[----:B------:R-:W-:Y:S02]  /*1b290*/  IMAD.IADD R3, R22, 0x1, R21 ;  /* 0x0000000116037824 */ /* 0x000fe400078e0215 */
[----:B------:R-:W-:Y:S10]  /*1b2a0*/  SHFL.IDX PT, R21, R0, 0x1, 0x181f ;  /* 0x00381f0000157f89 */ /* 0x000ff400000e0000 */
[----:B------:R0:W-:Y:S04]  /*1b2b0*/  LDGSTS.E.BYPASS.LTC128B.128 [R3+0xa400], desc[UR60][R12.64], !P1 ;  /* 0x0a4000000c037fae */ /* 0x0001e8000c901d7c */
[----:B0-----:R-:W0:Y:S02]  /*1b2c0*/  SHFL.IDX PT, R12, R2, 0x1, 0x181f ;  /* 0x00381f00020c7f89 */ /* 0x001e2400000e0000 */
[----:B0-----:R-:W-:-:S04]  /*1b2d0*/  IADD3 R12, P1, R31, R12, RZ ;  /* 0x0000000c1f0c7210 */ /* 0x001fc80007f3e0ff */
[----:B------:R-:W-:Y:S02]  /*1b2e0*/  IADD3.X R13, RZ, R21, RZ, P1, !PT ;  /* 0x00000015ff0d7210 */ /* 0x000fe40000ffe4ff */
[----:B------:R-:W-:Y:S01]  /*1b2f0*/  ISETP.LT.OR P1, PT, R6, 0x11, P0 ;  /* 0x000000110600780c */ /* 0x000fe20000721670 */
[----:B------:R-:W-:-:S12]  /*1b300*/  SHFL.IDX PT, R21, R0, 0x2, 0x181f ;  /* 0x00581f0000157f89 */ /* 0x000fd800000e0000 */
[----:B------:R0:W-:Y:S04]  /*1b310*/  LDGSTS.E.BYPASS.LTC128B.128 [R3+0xac00], desc[UR60][R12.64], !P1 ;  /* 0x0ac000000c037fae */ /* 0x0001e8000c901d7c */
[----:B0-----:R-:W0:Y:S02]  /*1b320*/  SHFL.IDX PT, R12, R2, 0x2, 0x181f ;  /* 0x00581f00020c7f89 */ /* 0x001e2400000e0000 */
[----:B0-----:R-:W-:-:S05]  /*1b330*/  IADD3 R12, P1, R31, R12, RZ ;  /* 0x0000000c1f0c7210 */ /* 0x001fca0007f3e0ff */
[----:B------:R-:W-:Y:S01]  /*1b340*/  IMAD.X R13, RZ, RZ, R21, P1 ;  /* 0x000000ffff0d7224 */ /* 0x000fe200008e0615 */
        /* <DEDUP_REMOVED lines=16> */
[----:B0-----:R-:W-:-:S04]  /*1b450*/  IADD3 R12, P1, R31, R12, RZ ;  /* 0x0000000c1f0c7210 */ /* 0x001fc80007f3e0ff */
[----:B------:R-:W-:Y:S02]  /*1b460*/  IADD3.X R13, RZ, R21, RZ, P1, !PT ;  /* 0x00000015ff0d7210 */ /* 0x000fe40000ffe4ff */
[----:B------:R-:W-:Y:S01]  /*1b470*/  ISETP.LT.OR P1, PT, R6, 0x51, P0 ;  /* 0x000000510600780c */ /* 0x000fe20000721670 */
[----:B------:R-:W-:Y:S04]  /*1b480*/  SHFL.IDX PT, R21, R0, 0x6, 0x181f ;  /* 0x00d81f0000157f89 */ /* 0x000fe800000e0000 */
[----:B------:R-:W-:Y:S08]  /*1b490*/  SHFL.IDX PT, R0, R0, 0x7, 0x181f ;  /* 0x00f81f0000007f89 */ /* 0x000ff000000e0000 */
[----:B------:R0:W-:Y:S04]  /*1b4a0*/  LDGSTS.E.BYPASS.LTC128B.128 [R3+0xcc00], desc[UR60][R12.64], !P1 ;  /* 0x0cc000000c037fae */ /* 0x0001e8000c901d7c */
[----:B0-----:R-:W0:Y:S04]  /*1b4b0*/  SHFL.IDX PT, R12, R2, 0x6, 0x181f ;  /* 0x00d81f00020c7f89 */ /* 0x001e2800000e0000 */
[----:B------:R-:W1:Y:S01]  /*1b4c0*/  SHFL.IDX PT, R2, R2, 0x7, 0x181f ;  /* 0x00f81f0002027f89 */ /* 0x000e6200000e0000 */
[----:B0-----:R-:W-:-:S05]  /*1b4d0*/  IADD3 R12, P1, R31, R12, RZ ;  /* 0x0000000c1f0c7210 */ /* 0x001fca0007f3e0ff */
[----:B------:R-:W-:Y:S01]  /*1b4e0*/  IMAD.X R13, RZ, RZ, R21, P1 ;  /* 0x000000ffff0d7224 */ /* 0x000fe200008e0615 */
[----:B------:R-:W-:-:S13]  /*1b4f0*/  ISETP.LT.OR P1, PT, R6, 0x61, P0 ;  /* 0x000000610600780c */ /* 0x000fda0000721670 */
[----:B------:R1:W-:Y:S02]  /*1b500*/  LDGSTS.E.BYPASS.LTC128B.128 [R3+0xd400], desc[UR60][R12.64], !P1 ;  /* 0x0d4000000c037fae */ /* 0x0003e4000c901d7c */
[----:B-1----:R-:W-:-:S05]  /*1b510*/  IADD3 R12, P1, R31, R2, RZ ;  /* 0x000000021f0c7210 */ /* 0x002fca0007f3e0ff */
[----:B------:R-:W-:Y:S01]  /*1b520*/  IMAD.X R13, RZ, RZ, R0, P1 ;  /* 0x000000ffff0d7224 */ /* 0x000fe200008e0600 */
[----:B------:R-:W-:Y:S01]  /*1b530*/  ISETP.LT.OR P1, PT, R6, 0x71, P0 ;  /* 0x000000710600780c */ /* 0x000fe20000721670 */
[----:B------:R-:W-:-:S12]  /*1b540*/  SHFL.IDX PT, R0, R10, RZ, 0x181f ;  /* 0x00181fff0a007589 */ /* 0x000fd800000e0000 */
[----:B------:R0:W-:Y:S04]  /*1b550*/  LDGSTS.E.BYPASS.LTC128B.128 [R3+0xdc00], desc[UR60][R12.64], !P1 ;  /* 0x0dc000000c037fae */ /* 0x0001e8000c901d7c */
[----:B0-----:R-:W0:Y:S02]  /*1b560*/  SHFL.IDX PT, R12, R20, RZ, 0x181f ;  /* 0x00181fff140c7589 */ /* 0x001e2400000e0000 */
[----:B0-----:R-:W-:-:S05]  /*1b570*/  IADD3 R12, P1, R31, R12, RZ ;  /* 0x0000000c1f0c7210 */ /* 0x001fca0007f3e0ff */
[----:B------:R-:W-:Y:S01]  /*1b580*/  IMAD.X R13, RZ, RZ, R0, P1 ;  /* 0x000000ffff0d7224 */ /* 0x000fe200008e0600 */
[C---:B------:R-:W-:Y:S01]  /*1b590*/  ISETP.LT.OR P1, PT, R6.reuse, 0x81, P0 ;  /* 0x000000810600780c */ /* 0x040fe20000721670 */
[----:B------:R0:W1:Y:S04]  /*1b5a0*/  SHFL.IDX PT, R0, R10, 0x1, 0x181f ;  /* 0x00381f000a007f89 */ /* 0x00006800000e0000 */
[----:B------:R0:W2:Y:S08]  /*1b5b0*/  SHFL.IDX PT, R10, R20, 0x1, 0x181f ;  /* 0x00381f00140a7f89 */ /* 0x0000b000000e0000 */
[----:B------:R0:W-:Y:S01]  /*1b5c0*/  LDGSTS.E.BYPASS.LTC128B.128 [R3+0xe400], desc[UR60][R12.64], !P1 ;  /* 0x0e4000000c037fae */ /* 0x0001e2000c901d7c */
[----:B------:R-:W-:-:S13]  /*1b5d0*/  ISETP.GE.AND P1, PT, R6, 0x11, PT ;  /* 0x000000110600780c */ /* 0x000fda0003f26270 */
        /* <DEDUP_REMOVED lines=12> */
[----:B012---:R-:W-:-:S07]  /*1b6a0*/  @P3 LOP3.LUT R23, R23, 0x100, RZ, 0xfc, !PT ;  /* 0x0000010017173812 */ /* 0x007fce00078efcff */
.L_x_958:
[----:B------:R-:W-:Y:S02]  /*1b6b0*/  ISETP.LT.OR P0, PT, R6, 0x91, P0 ;  /* 0x000000910600780c */ /* 0x000fe40000701670 */
[----:B------:R-:W-:-:S04]  /*1b6c0*/  IADD3 R10, P3, R31, R10, RZ ;  /* 0x0000000a1f0a7210 */ /* 0x000fc80007f7e0ff */
[----:B------:R-:W-:-:S07]  /*1b6d0*/  IADD3.X R11, RZ, R0, RZ, P3, !PT ;  /* 0x00000000ff0b7210 */ /* 0x000fce0001ffe4ff */
[----:B------:R-:W-:Y:S01]  /*1b6e0*/  @!PT LDS RZ, [RZ] ;  /* 0x00000000fffff984 */ /* 0x000fe20000000800 */
[----:B------:R-:W-:Y:S01]  /*1b6f0*/  @!PT LDS RZ, [RZ] ;  /* 0x00000000fffff984 */ /* 0x000fe20000000800 */
[----:B------:R-:W-:Y:S01]  /*1b700*/  @!PT LDS RZ, [RZ] ;  /* 0x00000000fffff984 */ /* 0x000fe20000000800 */
[----:B------:R0:W-:Y:S01]  /*1b710*/  LDGSTS.E.BYPASS.LTC128B.128 [R3+0xec00], desc[UR60][R10.64], !P0 ;  /* 0x0ec000000a037fae */ /* 0x0001e2000c101d7c */
[----:B------:R-:W-:Y:S01]  /*1b720*/  PLOP3.LUT P0, PT, PT, PT, PT, 0x80, 0x0 ;  /* 0x000000000000781c */ /* 0x000fe20003f0f070 */
[----:B------:R-:W-:-:S12]  /*1b730*/  NOP ;  /* 0x0000000000007918 */ /* 0x000fd80000000000 */
.L_x_745:
[----:B------:R-:W-:Y:S02]  /*1b740*/  PLOP3.LUT P3, PT, P3, P0, PT, 0xa2, 0x0 ;  /* 0x000000000000781c */ /* 0x000fe40001f61472 */
[----:B------:R-:W-:-:S08]  /*1b750*/  @P0 R2UR P3, UR4, R7 ;  /* 0x00000000070402ca */ /* 0x000fd00000060000 */
[----:B------:R-:W-:-:S05]  /*1b760*/  @P0 PLOP3.LUT P0, PT, P3, PT, PT, 0x80, 0x0 ;  /* 0x000000000000081c */ /* 0x000fca0001f0f070 */
[----:B------:R-:W-:Y:S01]  /*1b770*/  @!P3 SYNCS.ARRIVE.TRANS64.RED.A0T1 RZ, [UR4+0x22870], RZ ;  /* 0x022870ffffffb9a7 */ /* 0x000fe20008200404 */
[----:B------:R-:W-:Y:S07]  /*1b780*/  @!P3 ARRIVES.LDGSTSBAR.64.TRANSCNT [UR4+0x22870] ;  /* 0x02287000ff00b9b0 */ /* 0x000fee0008000a84 */
[----:B------:R-:W-:Y:S05]  /*1b790*/  @P0 BRA.U.ANY `(.L_x_745) ;  /* 0xfffffffd00e80947 */ /* 0x000fea000393ffff */
[----:B------:R-:W-:Y:S01]  /*1b7a0*/  NOP ;  /* 0x0000000000007918 */ /* 0x000fe20000000000 */
[----:B------:R-:W2:Y:S02]  /*1b7b0*/  LDL R0, [R1+0x44] ;  /* 0x0000440001007983 */ /* 0x000ea40000100800 */
[----:B--2---:R-:W-:-:S13]  /*1b7c0*/  ISETP.NE.AND P6, PT, R0, 0x3, PT ;  /* 0x000000030000780c */ /* 0x004fda0003fc5270 */
[----:B------:R-:W-:Y:S05]  /*1b7d0*/  @!P6 BRA `(.L_x_746) ;  /* 0x000000000004e947 */ /* 0x000fea0003800000 */
[----:B------:R-:W-:Y:S01]  /*1b7e0*/  BPT.TRAP 0x1 ;  /* 0x000000040000795c */ /* 0x000fe20000300000 */
.L_x_746:
[----:B------:R1:W-:Y:S01]  /*1b7f0*/  SYNCS.ARRIVE.TRANS64.A1T0 RZ, [R7+URZ+0x22870], RZ ;  /* 0x022870ff07ff79a7 */ /* 0x0003e2000810003f */
[----:B------:R-:W-:Y:S05]  /*1b800*/  @!P6 BRA `(.L_x_747) ;  /* 0x000000000004e947 */ /* 0x000fea0003800000 */
[----:B------:R-:W-:Y:S01]  /*1b810*/  BPT.TRAP 0x1 ;  /* 0x000000040000795c */ /* 0x000fe20000300000 */
.L_x_747:
[----:B------:R-:W2:Y:S01]  /*1b820*/  LDL R0, [R1+0x30] ;  /* 0x0000300001007983 */ /* 0x000ea20000100800 */
[----:B------:R-:W-:Y:S01]  /*1b830*/  BSSY B0, `(.L_x_748) ;  /* 0x0000003000007945 */ /* 0x000fe20003800000 */
[----:B--2---:R-:W2:Y:S03]  /*1b840*/  SYNCS.PHASECHK.TRANS64.TRYWAIT P0, [R7+URZ+0x22840], R0 ;  /* 0x02284000070075a7 */ /* 0x004ea6000800017f */
[----:B--2---:R-:W-:Y:S05]  /*1b850*/  @!P0 BRA `(.L_x_749) ;  /* 0x0000007800788947 */ /* 0x004fea0003800000 */
.L_x_959:
[----:B------:R-:W-:Y:S05]  /*1b860*/  BSYNC B0 ;  /* 0x0000000000007941 */ /* 0x000fea0003800000 */
.L_x_748:
[----:B--2---:R-:W2:Y:S01]  /*1b870*/  LDL.LU R0, [R1+0x28] ;  /* 0x0000280001007983 */ /* 0x004ea20000300800 */
[----:B------:R-:W-:Y:S01]  /*1b880*/  ULDC.64 UR4, c[0x0][0x300] ;  /* 0x0000c00000047ab9 */ /* 0x000fe20000000a00 */
[----:B------:R-:W-:Y:S01]  /*1b890*/  ULDC.64 UR6, c[0x0][0x310] ;  /* 0x0000c40000067ab9 */ /* 0x000fe20000000a00 */
[----:B------:R-:W3:Y:S01]  /*1b8a0*/  LDC R12, c[0x0][0x2f4] ;  /* 0x0000bd00ff0c7b82 */ /* 0x000ee20000000800 */
[----:B------:R-:W4:Y:S04]  /*1b8b0*/  LDL.LU R6, [R1+0x2c] ;  /* 0x00002c0001067983 */ /* 0x000f280000300800 */
[----:B------:R-:W5:Y:S01]  /*1b8c0*/  LDL R2, [R1] ;  /* 0x0000000001027983 */ /* 0x000f620000100800 */
[----:B0-----:R-:W-:Y:S01]  /*1b8d0*/  IMAD.WIDE.U32 R10, R4, UR4, RZ ;  /* 0x00000004040a7c25 */ /* 0x001fe2000f8e00ff */
[----:B---3--:R-:W-:-:S03]  /*1b8e0*/  ISETP.GE.AND P3, PT, R31, R12, PT ;  /* 0x0000000c1f00720c */ /* 0x008fc60003f66270 */
[----:B--2---:R-:W-:-:S04]  /*1b8f0*/  IMAD R0, R0, UR4, RZ ;  /* 0x0000000400007c24 */ /* 0x004fc8000f8e02ff */
[----:B------:R-:W-:-:S04]  /*1b900*/  IMAD R0, R4, UR5, R0 ;  /* 0x0000000504007c24 */ /* 0x000fc8000f8e0200 */
[----:B------:R-:W-:Y:S02]  /*1b910*/  IMAD.IADD R11, R11, 0x1, R0 ;  /* 0x000000010b0b7824 */ /* 0x000fe400078e0200 */
[----:B----4-:R-:W-:Y:S02]  /*1b920*/  IMAD R0, R6, UR6, RZ ;  /* 0x0000000606007c24 */ /* 0x010fe4000f8e02ff */
[----:B------:R-:W-:-:S04]  /*1b930*/  IMAD.WIDE.U32 R10, R5, UR6, R10 ;  /* 0x00000006050a7c25 */ /* 0x000fc8000f8e000a */
[----:B------:R-:W-:Y:S02]  /*1b940*/  IMAD R0, R5, UR7, R0 ;  /* 0x0000000705007c24 */ /* 0x000fe4000f8e0200 */
[----:B------:R-:W-:-:S04]  /*1b950*/  IMAD.WIDE.U32 R4, R8, UR4, RZ ;  /* 0x0000000408047c25 */ /* 0x000fc8000f8e00ff */
[----:B------:R-:W-:Y:S02]  /*1b960*/  IMAD.IADD R11, R11, 0x1, R0 ;  /* 0x000000010b0b7824 */ /* 0x000fe400078e0200 */
[----:B------:R-:W-:-:S04]  /*1b970*/  IMAD R0, R30, UR4, RZ ;  /* 0x000000041e007c24 */ /* 0x000fc8000f8e02ff */
[----:B------:R-:W-:Y:S01]  /*1b980*/  IMAD R0, R8, UR5, R0 ;  /* 0x0000000508007c24 */ /* 0x000fe2000f8e0200 */
[----:B------:R-:W-:Y:S02]  /*1b990*/  ULDC.64 UR4, c[0x0][0x308] ;  /* 0x0000c20000047ab9 */ /* 0x000fe40000000a00 */
[----:B------:R-:W-:-:S04]  /*1b9a0*/  IMAD.WIDE.U32 R10, R18, UR4, R10 ;  /* 0x00000004120a7c25 */ /* 0x000fc8000f8e000a */
[----:B------:R-:W-:Y:S02]  /*1b9b0*/  IMAD.IADD R5, R5, 0x1, R0 ;  /* 0x0000000105057824 */ /* 0x000fe400078e0200 */
[----:B------:R-:W-:Y:S02]  /*1b9c0*/  IMAD R0, R29, UR6, RZ ;  /* 0x000000061d007c24 */ /* 0x000fe4000f8e02ff */
[----:B------:R-:W-:-:S04]  /*1b9d0*/  IMAD.WIDE.U32 R4, R9, UR6, R4 ;  /* 0x0000000609047c25 */ /* 0x000fc8000f8e0004 */
[----:B------:R-:W-:Y:S01]  /*1b9e0*/  IMAD R0, R9, UR7, R0 ;  /* 0x0000000709007c24 */ /* 0x000fe2000f8e0200 */
[----:B------:R-:W-:Y:S01]  /*1b9f0*/  ULDC.64 UR6, c[0x0][0x2e8] ;  /* 0x0000ba0000067ab9 */ /* 0x000fe20000000a00 */
[----:B-----5:R-:W-:Y:S01]  /*1ba00*/  IMAD R2, R2, UR4, RZ ;  /* 0x0000000402027c24 */ /* 0x020fe2000f8e02ff */
[----:B------:R-:W-:Y:S02]  /*1ba10*/  IADD3 R8, P0, R10, UR6, RZ ;  /* 0x000000060a087c10 */ /* 0x000fe4000ff1e0ff */
[----:B------:R-:W-:Y:S01]  /*1ba20*/  IADD3 R5, R5, R0, RZ ;  /* 0x0000000005057210 */ /* 0x000fe20007ffe0ff */
[C---:B------:R-:W-:Y:S02]  /*1ba30*/  IMAD R2, R18.reuse, UR5, R2 ;  /* 0x0000000512027c24 */ /* 0x040fe4000f8e0202 */
[----:B------:R-:W-:-:S03]  /*1ba40*/  IMAD.WIDE.U32 R4, R18, UR4, R4 ;  /* 0x0000000412047c25 */ /* 0x000fc6000f8e0004 */
[----:B------:R-:W-:Y:S01]  /*1ba50*/  IADD3.X R6, R11, UR7, R2, P0, !PT ;  /* 0x000000070b067c10 */ /* 0x000fe200087fe402 */
[----:B------:R-:W-:Y:S01]  /*1ba60*/  UMOV UR4, 0xffffffff ;  /* 0xffffffff00047882 */ /* 0x000fe20000000000 */
[----:B------:R-:W-:-:S04]  /*1ba70*/  IADD3 R0, P0, R4, UR6, RZ ;  /* 0x0000000604007c10 */ /* 0x000fc8000ff1e0ff */
[----:B------:R-:W-:Y:S01]  /*1ba80*/  IADD3.X R2, R2, UR7, R5, P0, !PT ;  /* 0x0000000702027c10 */ /* 0x000fe200087fe405 */
[----:B------:R-:W-:Y:S08]  /*1ba90*/  BRA.DIV UR4, `(.L_x_750) ;  /* 0x0000007a04007947 */ /* 0x000ff0000b800000 */
[----:B------:R-:W0:Y:S01]  /*1baa0*/  SHFL.IDX PT, R5, R8, RZ, 0x181f ;  /* 0x00181fff08057589 */ /* 0x000e2200000e0000 */
[----:B------:R-:W-:-:S03]  /*1bab0*/  LOP3.LUT R23, R23, 0xffffefff, RZ, 0xc0, !PT ;  /* 0xffffefff17177812 */ /* 0x000fc600078ec0ff */
[----:B------:R-:W2:Y:S01]  /*1bac0*/  SHFL.IDX PT, R4, R6, RZ, 0x181f ;  /* 0x00181fff06047589 */ /* 0x000ea200000e0000 */
[----:B------:R-:W-:-:S04]  /*1bad0*/  @P4 LOP3.LUT R23, R23, 0x1000, RZ, 0xfc, !PT ;  /* 0x0000100017174812 */ /* 0x000fc800078efcff */
[C---:B------:R-:W-:Y:S02]  /*1bae0*/  LOP3.LUT P4, RZ, R23.reuse, 0x40, RZ, 0xc0, !PT ;  /* 0x0000004017ff7812 */ /* 0x040fe4000788c0ff */
[----:B------:R-:W-:-:S04]  /*1baf0*/  LOP3.LUT R23, R23, 0xfffff7ff, RZ, 0xc0, !PT ;  /* 0xfffff7ff17177812 */ /* 0x000fc800078ec0ff */
[----:B------:R-:W-:-:S04]  /*1bb00*/  @P1 LOP3.LUT R23, R23, 0x800, RZ, 0xfc, !PT ;  /* 0x0000080017171812 */ /* 0x000fc800078efcff */
[C---:B------:R-:W-:Y:S02]  /*1bb10*/  LOP3.LUT P1, RZ, R23.reuse, 0x10, RZ, 0xc0, !PT ;  /* 0x0000001017ff7812 */ /* 0x040fe4000782c0ff */
[----:B------:R-:W-:Y:S02]  /*1bb20*/  LOP3.LUT R23, R23, 0xfffffbff, RZ, 0xc0, !PT ;  /* 0xfffffbff17177812 */ /* 0x000fe400078ec0ff */
[----:B0-----:R-:W-:Y:S02]  /*1bb30*/  @P4 IADD3 R5, P0, R31, R5, RZ ;  /* 0x000000051f054210 */ /* 0x001fe40007f1e0ff */
[----:B------:R-:W-:-:S03]  /*1bb40*/  @P2 LOP3.LUT R23, R23, 0x400, RZ, 0xfc, !PT ;  /* 0x0000040017172812 */ /* 0x000fc600078efcff */
[----:B--2---:R-:W-:Y:S01]  /*1bb50*/  @P4 IMAD.X R4, RZ, RZ, R4, P0 ;  /* 0x000000ffff044224 */ /* 0x004fe200000e0604 */
[C---:B------:R-:W-:Y:S02]  /*1bb60*/  LOP3.LUT P2, RZ, R23.reuse, 0x8, RZ, 0xc0, !PT ;  /* 0x0000000817ff7812 */ /* 0x040fe4000784c0ff */
[----:B------:R-:W-:Y:S02]  /*1bb70*/  LOP3.LUT P6, RZ, R23, 0x80, RZ, 0xc0, !PT ;  /* 0x0000008017ff7812 */ /* 0x000fe400078cc0ff */
[----:B------:R-:W-:-:S04]  /*1bb80*/  @P4 LOP3.LUT R5, R5, R4, RZ, 0x3c, !PT ;  /* 0x0000000405054212 */ /* 0x000fc800078e3cff */
[----:B------:R-:W-:-:S04]  /*1bb90*/  @P4 LOP3.LUT R4, R5, R4, RZ, 0x3c, !PT ;  /* 0x0000000405044212 */ /* 0x000fc800078e3cff */
[----:B------:R-:W-:-:S05]  /*1bba0*/  @P4 LOP3.LUT R5, R5, R4, RZ, 0x3c, !PT ;  /* 0x0000000405054212 */ /* 0x000fca00078e3cff */
[----:B------:R-:W-:Y:S01]  /*1bbb0*/  @!PT LDS RZ, [RZ] ;  /* 0x00000000fffff984 */ /* 0x000fe20000000800 */
[----:B------:R0:W-:Y:S01]  /*1bbc0*/  @P4 LDGSTS.E.BYPASS.LTC128B.128 [R3+0x18400], desc[UR60][R4.64], !P3 ;  /* 0x1840000004034fae */ /* 0x0001e2000d901d7c */
[----:B------:R-:W-:-:S03]  /*1bbd0*/  LOP3.LUT P4, RZ, R23, 0x1000, RZ, 0xc0, !PT ;  /* 0x0000100017ff7812 */ /* 0x000fc6000788c0ff */
[----:B0-----:R-:W0:Y:S04]  /*1bbe0*/  SHFL.IDX PT, R5, R8, 0x1, 0x181f ;  /* 0x00381f0008057f89 */ /* 0x001e2800000e0000 */
[----:B------:R-:W2:Y:S01]  /*1bbf0*/  SHFL.IDX PT, R4, R6, 0x1, 0x181f ;  /* 0x00381f0006047f89 */ /* 0x000ea200000e0000 */
[----:B0-----:R-:W-:-:S05]  /*1bc00*/  @P1 IADD3 R5, P0, R31, R5, RZ ;  /* 0x000000051f051210 */ /* 0x001fca0007f1e0ff */
[----:B--2---:R-:W-:-:S05]  /*1bc10*/  @P1 IMAD.X R4, RZ, RZ, R4, P0 ;  /* 0x000000ffff041224 */ /* 0x004fca00000e0604 */
[----:B------:R-:W-:-:S04]  /*1bc20*/  @P1 LOP3.LUT R5, R5, R4, RZ, 0x3c, !PT ;  /* 0x0000000405051212 */ /* 0x000fc800078e3cff */
[----:B------:R-:W-:-:S04]  /*1bc30*/  @P1 LOP3.LUT R4, R5, R4, RZ, 0x3c, !PT ;  /* 0x0000000405041212 */ /* 0x000fc800078e3cff */
[----:B------:R-:W-:-:S05]  /*1bc40*/  @P1 LOP3.LUT R5, R5, R4, RZ, 0x3c, !PT ;  /* 0x0000000405051212 */ /* 0x000fca00078e3cff */
        /* <DEDUP_REMOVED lines=13> */
[----:B0-----:R-:W-:-:S04]  /*1bd20*/  @P5 IADD3 R5, P0, R31, R5, RZ ;  /* 0x000000051f055210 */ /* 0x001fc80007f1e0ff */
[----:B--2---:R-:W-:-:S04]  /*1bd30*/  @P5 IADD3.X R4, RZ, R4, RZ, P0, !PT ;  /* 0x00000004ff045210 */ /* 0x004fc800007fe4ff */
[----:B------:R-:W-:-:S04]  /*1bd40*/  @P5 LOP3.LUT R5, R5, R4, RZ, 0x3c, !PT ;  /* 0x0000000405055212 */ /* 0x000fc800078e3cff */
[----:B------:R-:W-:-:S04]  /*1bd50*/  @P5 LOP3.LUT R4, R5, R4, RZ, 0x3c, !PT ;  /* 0x0000000405045212 */ /* 0x000fc800078e3cff */
[----:B------:R-:W-:-:S05]  /*1bd60*/  @P5 LOP3.LUT R5, R5, R4, RZ, 0x3c, !PT ;  /* 0x0000000405055212 */ /* 0x000fca00078e3cff */
[----:B------:R0:W-:Y:S01]  /*1bd70*/  @P5 LDGSTS.E.BYPASS.LTC128B.128 [R3+0x19c00], desc[UR60][R4.64], !P3 ;  /* 0x19c0000004035fae */ /* 0x0001e2000d901d7c */
[----:B------:R-:W-:-:S03]  /*1bd80*/  LOP3.LUT P5, RZ, R23, 0x20, RZ, 0xc0, !PT ;  /* 0x0000002017ff7812 */ /* 0x000fc600078ac0ff */
[----:B0-----:R-:W0:Y:S04]  /*1bd90*/  SHFL.IDX PT, R5, R8, 0x4, 0x181f ;  /* 0x00981f0008057f89 */ /* 0x001e2800000e0000 */
[----:B------:R-:W2:Y:S06]  /*1bda0*/  SHFL.IDX PT, R4, R6, 0x4, 0x181f ;  /* 0x00981f0006047f89 */ /* 0x000eac00000e0000 */
[----:B0-----:R-:W-:-:S05]  /*1bdb0*/  @P5 IADD3 R5, P0, R31, R5, RZ ;  /* 0x000000051f055210 */ /* 0x001fca0007f1e0ff */
[----:B--2---:R-:W-:-:S05]  /*1bdc0*/  @P5 IMAD.X R4, RZ, RZ, R4, P0 ;  /* 0x000000ffff045224 */ /* 0x004fca00000e0604 */
[----:B------:R-:W-:-:S04]  /*1bdd0*/  @P5 LOP3.LUT R5, R5, R4, RZ, 0x3c, !PT ;  /* 0x0000000405055212 */ /* 0x000fc800078e3cff */
[----:B------:R-:W-:-:S04]  /*1bde0*/  @P5 LOP3.LUT R4, R5, R4, RZ, 0x3c, !PT ;  /* 0x0000000405045212 */ /* 0x000fc800078e3cff */
[----:B------:R-:W-:-:S05]  /*1bdf0*/  @P5 LOP3.LUT R5, R5, R4, RZ, 0x3c, !PT ;  /* 0x0000000405055212 */ /* 0x000fca00078e3cff */
[----:B------:R0:W-:Y:S04]  /*1be00*/  @P5 LDGSTS.E.BYPASS.LTC128B.128 [R3+0x1a400], desc[UR60][R4.64], !P3 ;  /* 0x1a40000004035fae */ /* 0x0001e8000d901d7c */
[----:B0-----:R-:W0:Y:S04]  /*1be10*/  SHFL.IDX PT, R5, R8, 0x5, 0x181f ;  /* 0x00b81f0008057f89 */ /* 0x001e2800000e0000 */
[----:B------:R-:W2:Y:S01]  /*1be20*/  SHFL.IDX PT, R4, R6, 0x5, 0x181f ;  /* 0x00b81f0006047f89 */ /* 0x000ea200000e0000 */
[----:B0-----:R-:W-:-:S05]  /*1be30*/  @P6 IADD3 R5, P0, R31, R5, RZ ;  /* 0x000000051f056210 */ /* 0x001fca0007f1e0ff */
[----:B--2---:R-:W-:-:S05]  /*1be40*/  @P6 IMAD.X R4, RZ, RZ, R4, P0 ;  /* 0x000000ffff046224 */ /* 0x004fca00000e0604 */
[----:B------:R-:W-:-:S04]  /*1be50*/  @P6 LOP3.LUT R5, R5, R4, RZ, 0x3c, !PT ;  /* 0x0000000405056212 */ /* 0x000fc800078e3cff */
[----:B------:R-:W-:-:S04]  /*1be60*/  @P6 LOP3.LUT R4, R5, R4, RZ, 0x3c, !PT ;  /* 0x0000000405046212 */ /* 0x000fc800078e3cff */
[----:B------:R-:W-:-:S05]  /*1be70*/  @P6 LOP3.LUT R5, R5, R4, RZ, 0x3c, !PT ;  /* 0x0000000405056212 */ /* 0x000fca00078e3cff */
[----:B------:R0:W-:Y:S04]  /*1be80*/  @P6 LDGSTS.E.BYPASS.LTC128B.128 [R3+0x1ac00], desc[UR60][R4.64], !P3 ;  /* 0x1ac0000004036fae */ /* 0x0001e8000d901d7c */
[----:B0-----:R-:W0:Y:S04]  /*1be90*/  SHFL.IDX PT, R5, R8, 0x6, 0x181f ;  /* 0x00d81f0008057f89 */ /* 0x001e2800000e0000 */
[----:B------:R-:W2:Y:S04]  /*1bea0*/  SHFL.IDX PT, R4, R6, 0x6, 0x181f ;  /* 0x00d81f0006047f89 */ /* 0x000ea800000e0000 */
[----:B------:R-:W-:Y:S01]  /*1beb0*/  SHFL.IDX PT, R6, R6, 0x7, 0x181f ;  /* 0x00f81f0006067f89 */ /* 0x000fe200000e0000 */
[----:B0-----:R-:W-:-:S05]  /*1bec0*/  @P4 IADD3 R5, P0, R31, R5, RZ ;  /* 0x000000051f054210 */ /* 0x001fca0007f1e0ff */
[----:B--2---:R-:W-:-:S05]  /*1bed0*/  @P4 IMAD.X R4, RZ, RZ, R4, P0 ;  /* 0x000000ffff044224 */ /* 0x004fca00000e0604 */
[----:B------:R-:W-:-:S04]  /*1bee0*/  @P4 LOP3.LUT R5, R5, R4, RZ, 0x3c, !PT ;  /* 0x0000000405054212 */ /* 0x000fc800078e3cff */
[----:B------:R-:W-:-:S04]  /*1bef0*/  @P4 LOP3.LUT R4, R5, R4, RZ, 0x3c, !PT ;  /* 0x0000000405044212 */ /* 0x000fc800078e3cff */
[----:B------:R-:W-:-:S05]  /*1bf00*/  @P4 LOP3.LUT R5, R5, R4, RZ, 0x3c, !PT ;  /* 0x0000000405054212 */ /* 0x000fca00078e3cff */
[----:B------:R0:W-:Y:S04]  /*1bf10*/  @P4 LDGSTS.E.BYPASS.LTC128B.128 [R3+0x1b400], desc[UR60][R4.64], !P3 ;  /* 0x1b40000004034fae */ /* 0x0001e8000d901d7c */
[----:B0-----:R-:W0:Y:S04]  /*1bf20*/  SHFL.IDX PT, R4, R8, 0x7, 0x181f ;  /* 0x00f81f0008047f89 */ /* 0x001e2800000e0000 */
[----:B------:R-:W2:Y:S04]  /*1bf30*/  SHFL.IDX PT, R8, R0, RZ, 0x181f ;  /* 0x00181fff00087589 */ /* 0x000ea800000e0000 */
[----:B------:R-:W-:Y:S01]  /*1bf40*/  SHFL.IDX PT, R0, R0, 0x1, 0x181f ;  /* 0x00381f0000007f89 */ /* 0x000fe200000e0000 */
[----:B0-----:R-:W-:-:S04]  /*1bf50*/  @P1 IADD3 R4, P0, R31, R4, RZ ;  /* 0x000000041f041210 */ /* 0x001fc80007f1e0ff */
[----:B------:R-:W-:Y:S02]  /*1bf60*/  @P1 IADD3.X R5, RZ, R6, RZ, P0, !PT ;  /* 0x00000006ff051210 */ /* 0x000fe400007fe4ff */
[----:B------:R-:W0:Y:S04]  /*1bf70*/  SHFL.IDX PT, R6, R2, RZ, 0x181f ;  /* 0x00181fff02067589 */ /* 0x000e2800000e0000 */
[----:B------:R2:W-:Y:S04]  /*1bf80*/  @P1 LDGSTS.E.BYPASS.LTC128B.128 [R3+0x1bc00], desc[UR60][R4.64], !P3 ;  /* 0x1bc0000004031fae */ /* 0x0005e8000d901d7c */
[----:B------:R-:W3:Y:S01]  /*1bf90*/  SHFL.IDX PT, R2, R2, 0x1, 0x181f ;  /* 0x00381f0002027f89 */ /* 0x000ee200000e0000 */
[----:B--2---:R-:W-:-:S05]  /*1bfa0*/  @P2 IADD3 R4, P0, R31, R8, RZ ;  /* 0x000000081f042210 */ /* 0x004fca0007f1e0ff */
[----:B0-----:R-:W-:-:S05]  /*1bfb0*/  @P2 IMAD.X R5, RZ, RZ, R6, P0 ;  /* 0x000000ffff052224 */ /* 0x001fca00000e0606 */
[----:B------:R0:W-:Y:S03]  /*1bfc0*/  @P2 LDGSTS.E.BYPASS.LTC128B.128 [R3+0x1c400], desc[UR60][R4.64], !P3 ;  /* 0x1c40000004032fae */ /* 0x0001e6000d901d7c */
.L_x_981:
[----:B------:R-:W-:-:S13]  /*1bfd0*/  LOP3.LUT P1, RZ, R23, 0x100, RZ, 0xc0, !PT ;  /* 0x0000010017ff7812 */ /* 0x000fda000782c0ff */
[----:B------:R-:W-:-:S05]  /*1bfe0*/  @P1 IADD3 R0, P0, R31, R0, RZ ;  /* 0x000000001f001210 */ /* 0x000fca0007f1e0ff */
[----:B---3--:R-:W-:Y:S01]  /*1bff0*/  @P1 IMAD.X R2, RZ, RZ, R2, P0 ;  /* 0x000000ffff021224 */ /* 0x008fe200000e0602 */
[----:B------:R-:W-:Y:S01]  /*1c000*/  PLOP3.LUT P0, PT, PT, PT, PT, 0x80, 0x0 ;  /* 0x000000000000781c */ /* 0x000fe20003f0f070 */
[----:B0-----:R-:W-:-:S03]  /*1c010*/  @P1 IMAD.MOV.U32 R4, RZ, RZ, R0 ;  /* 0x000000ffff041224 */ /* 0x001fc600078e0000 */
[----:B------:R-:W-:-:S05]  /*1c020*/  @P1 MOV R5, R2 ;  /* 0x0000000200051202 */ /* 0x000fca0000000f00 */
[----:B------:R-:W-:Y:S01]  /*1c030*/  @!PT LDS RZ, [RZ] ;  /* 0x00000000fffff984 */ /* 0x000fe20000000800 */
[----:B------:R-:W-:Y:S01]  /*1c040*/  @!PT LDS RZ, [RZ] ;  /* 0x00000000fffff984 */ /* 0x000fe20000000800 */
[----:B------:R-:W-:Y:S01]  /*1c050*/  @!PT LDS RZ, [RZ] ;  /* 0x00000000fffff984 */ /* 0x000fe20000000800 */
[----:B------:R0:W-:Y:S01]  /*1c060*/  @P1 LDGSTS.E.BYPASS.LTC128B.128 [R3+0x1cc00], desc[UR60][R4.64], !P3 ;  /* 0x1cc0000004031fae */ /* 0x0001e2000d901d7c */
[----:B------:R-:W-:-:S03]  /*1c070*/  NOP ;  /* 0x0000000000007918 */ /* 0x000fc60000000000 */
.L_x_751:
        /* <DEDUP_REMOVED lines=11> */
.L_x_752:
[----:B0-----:R0:W5:Y:S01]  /*1c130*/  LDL.LU R3, [R1+0x34] ;  /* 0x0000340001037983 */ /* 0x0011620000300800 */
[----:B------:R-:W-:Y:S01]  /*1c140*/  VIADD R0, R22, 0x14400 ;  /* 0x0001440016007836 */ /* 0x000fe20000000000 */
[----:B------:R-:W-:Y:S01]  /*1c150*/  SHF.R.S32.HI R2, RZ, 0x1f, R28 ;  /* 0x0000001fff027819 */ /* 0x000fe2000001141c */
[----:B------:R0:W-:Y:S06]  /*1c160*/  SYNCS.ARRIVE.TRANS64.A1T0 RZ, [R7+URZ+0x22830], RZ ;  /* 0x022830ff07ff79a7 */ /* 0x0001ec000810003f */
[----:B------:R-:W-:Y:S05]  /*1c170*/  WARPSYNC.ALL ;  /* 0x0000000000007948 */ /* 0x000fea0003800000 */
[----:B------:R-:W-:Y:S01]  /*1c180*/  BAR.SYNC.DEFER_BLOCKING 0x8, 0x180 ;  /* 0x0206000000007b1d */ /* 0x000fe20000010000 */
[----:B------:R-:W-:-:S05]  /*1c190*/  LOP3.LUT P1, RZ, R0, 0x3ff, RZ, 0xc0, !PT ;  /* 0x000003ff00ff7812 */ /* 0x000fca000782c0ff */
[----:B------:R-:W-:Y:S01]  /*1c1a0*/  ULDC.64 UR4, c[0x0][0x298] ;  /* 0x0000a60000047ab9 */ /* 0x000fe20000000a00 */
[----:B------:R-:W-:Y:S01]  /*1c1b0*/  ULDC.64 UR6, c[0x0][0xa00] ;  /* 0x0002800000067ab9 */ /* 0x000fe20000000a00 */
[----:B------:R-:W-:Y:S01]  /*1c1c0*/  IMAD R2, R2, UR4, RZ ;  /* 0x0000000402027c24 */ /* 0x000fe2000f8e02ff */
[----:B------:R-:W-:Y:S01]  /*1c1d0*/  ISETP.NE.U32.AND P0, PT, RZ, UR6, PT ;  /* 0x00000006ff007c0c */ /* 0x000fe2000bf05070 */
[C---:B------:R-:W-:Y:S01]  /*1c1e0*/  IMAD.WIDE.U32 R26, R28.reuse, UR4, RZ ;  /* 0x000000041c1a7c25 */ /* 0x040fe2000f8e00ff */
[----:B------:R-:W-:Y:S02]  /*1c1f0*/  BSSY B6, `(.L_x_753) ;  /* 0x0000017000067945 */ /* 0x000fe40003800000 */
[----:B------:R-:W-:Y:S01]  /*1c200*/  ISETP.NE.AND.EX P0, PT, RZ, UR7, PT, P0 ;  /* 0x00000007ff007c0c */ /* 0x000fe2000bf05300 */
[----:B------:R-:W-:-:S03]  /*1c210*/  IMAD R0, R28, UR5, R2 ;  /* 0x000000051c007c24 */ /* 0x000fc6000f8e0202 */
[----:B------:R-:W-:Y:S01]  /*1c220*/  SEL R24, R24, RZ, !P0 ;  /* 0x000000ff18187207 */ /* 0x000fe20004000000 */
[----:B------:R-:W-:Y:S01]  /*1c230*/  IMAD.IADD R28, R27, 0x1, R0 ;  /* 0x000000011b1c7824 */ /* 0x000fe200078e0200 */
[----:B-----5:R-:W-:Y:S01]  /*1c240*/  SEL R29, R3, RZ, !P0 ;  /* 0x000000ff031d7207 */ /* 0x020fe20004000000 */
[----:B------:R-:W-:Y:S06]  /*1c250*/  @!P1 BRA `(.L_x_754) ;  /* 0x0000000000409947 */ /* 0x000fec0003800000 */
[----:B------:R-:W-:Y:S01]  /*1c260*/  MOV R2, 0x0 ;  /* 0x0000000000027802 */ /* 0x000fe20000000f00 */
[----:B------:R-:W-:Y:S01]  /*1c270*/  ULDC.64 UR4, c[0x4][0x98] ;  /* 0x0100260000047ab9 */ /* 0x000fe20000000a00 */
[----:B------:R-:W-:Y:S01]  /*1c280*/  ULDC.64 UR6, c[0x4][0xa0] ;  /* 0x0100280000067ab9 */ /* 0x000fe20000000a00 */
[----:B------:R-:W-:Y:S01]  /*1c290*/  ULDC.64 UR8, c[0x4][0x28] ;  /* 0x01000a0000087ab9 */ /* 0x000fe20000000a00 */
[----:B------:R-:W-:Y:S01]  /*1c2a0*/  IMAD.U32 R4, RZ, RZ, UR4 ;  /* 0x00000004ff047e24 */ /* 0x000fe2000f8e00ff */
[----:B------:R-:W-:Y:S01]  /*1c2b0*/  MOV R5, UR5 ;  /* 0x0000000500057c02 */ /* 0x000fe20008000f00 */
[----:B------:R-:W2:Y:S01]  /*1c2c0*/  LDC.64 R2, c[0x4][R2] ;  /* 0x0100000002027b82 */ /* 0x000ea20000000a00 */
[----:B------:R-:W-:Y:S01]  /*1c2d0*/  IMAD.U32 R6, RZ, RZ, UR6 ;  /* 0x00000006ff067e24 */ /* 0x000fe2000f8e00ff */
[----:B------:R-:W-:Y:S01]  /*1c2e0*/  MOV R11, UR9 ;  /* 0x00000009000b7c02 */ /* 0x000fe20008000f00 */
[----:B01----:R-:W-:Y:S02]  /*1c2f0*/  IMAD.U32 R7, RZ, RZ, UR7 ;  /* 0x00000007ff077e24 */ /* 0x003fe4000f8e00ff */
[----:B------:R-:W-:-:S02]  /*1c300*/  IMAD.U32 R10, RZ, RZ, UR8 ;  /* 0x00000008ff0a7e24 */ /* 0x000fc4000f8e00ff */
[----:B------:R-:W-:Y:S02]  /*1c310*/  IMAD.MOV.U32 R8, RZ, RZ, 0x70 ;  /* 0x00000070ff087424 */ /* 0x000fe400078e00ff */
[----:B------:R-:W-:Y:S02]  /*1c320*/  IMAD.MOV.U32 R12, RZ, RZ, 0x1 ;  /* 0x00000001ff0c7424 */ /* 0x000fe400078e00ff */
[----:B------:R-:W-:-:S07]  /*1c330*/  IMAD.MOV.U32 R13, RZ, RZ, RZ ;  /* 0x000000ffff0d7224 */ /* 0x000fce00078e00ff */
[----:B------:R-:W-:-:S07]  /*1c340*/  LEPC R20, `(.L_x_754) ;  /* 0x000000001014794e */ /* 0x000fce0000000000 */
[----:B--2---:R-:W-:Y:S05]  /*1c350*/  CALL.ABS.NOINC R2 ;  /* 0x0000000002007343 */ /* 0x004fea0003c00000 */
.L_x_754:
[----:B------:R-:W-:Y:S05]  /*1c360*/  BSYNC B6 ;  /* 0x0000000000067941 */ /* 0x000fea0003800000 */
.L_x_753:
[----:B------:R-:W2:Y:S01]  /*1c370*/  LDL R20, [R1] ;  /* 0x0000000001147983 */ /* 0x000ea20000100800 */
[----:B01----:R-:W0:Y:S01]  /*1c380*/  LDC R7, c[0x0][0x448] ;  /* 0x00011200ff077b82 */ /* 0x003e220000000800 */
[----:B------:R-:W-:Y:S01]  /*1c390*/  ULDC.64 UR4, c[0x0][0x2d8] ;  /* 0x0000b60000047ab9 */ /* 0x000fe20000000a00 */
[----:B------:R-:W-:Y:S01]  /*1c3a0*/  MOV R2, R26 ;  /* 0x0000001a00027202 */ /* 0x000fe20000000f00 */
[----:B------:R1:W5:Y:S01]  /*1c3b0*/  LDL R10, [R1+0x3c] ;  /* 0x00003c00010a7983 */ /* 0x0003620000100800 */
[----:B------:R-:W-:Y:S01]  /*1c3c0*/  IMAD.MOV.U32 R3, RZ, RZ, R28 ;  /* 0x000000ffff037224 */ /* 0x000fe200078e001c */
[----:B------:R-:W-:Y:S02]  /*1c3d0*/  ULDC.64 UR6, c[0x0][0x280] ;  /* 0x0000a00000067ab9 */ /* 0x000fe40000000a00 */
[----:B------:R1:W5:Y:S01]  /*1c3e0*/  LDL R9, [R1+0x24] ;  /* 0x0000240001097983 */ /* 0x0003620000100800 */
[----:B------:R-:W-:Y:S01]  /*1c3f0*/  IMAD.WIDE.U32 R2, R18, UR4, R2 ;  /* 0x0000000412027c25 */ /* 0x000fe2000f8e0002 */
[----:B0-----:R-:W-:-:S13]  /*1c400*/  ISETP.NE.AND P0, PT, R7, 0x1, PT ;  /* 0x000000010700780c */ /* 0x001fda0003f05270 */
[----:B------:R-:W0:Y:S01]  /*1c410*/  @P0 LDC R4, c[0x0][0x44c] ;  /* 0x00011300ff040b82 */ /* 0x000e220000000800 */
[----:B------:R-:W-:Y:S02]  /*1c420*/  IMAD.SHL.U32 R17, R17, 0x80, RZ ;  /* 0x0000008011117824 */ /* 0x000fe400078e00ff */
[----:B--2---:R-:W-:Y:S02]  /*1c430*/  IMAD R0, R20, UR4, RZ ;  /* 0x0000000414007c24 */ /* 0x004fe4000f8e02ff */
[----:B------:R-:W2:Y:S02]  /*1c440*/  S2R R20, SR_TID.X ;  /* 0x0000000000147919 */ /* 0x000ea40000002100 */
[----:B------:R-:W-:Y:S01]  /*1c450*/  IMAD R0, R18, UR5, R0 ;  /* 0x0000000512007c24 */ /* 0x000fe2000f8e0200 */
[----:B------:R-:W-:-:S03]  /*1c460*/  ULDC.64 UR4, c[0x0][0x2e0] ;  /* 0x0000b80000047ab9 */ /* 0x000fc60000000a00 */
[----:B------:R-:W-:Y:S02]  /*1c470*/  IMAD.IADD R3, R3, 0x1, R0 ;  /* 0x0000000103037824 */ /* 0x000fe400078e0200 */
[----:B------:R-:W-:Y:S02]  /*1c480*/  IMAD R0, R29, UR4, RZ ;  /* 0x000000041d007c24 */ /* 0x000fe4000f8e02ff */
[----:B------:R-:W-:-:S04]  /*1c490*/  IMAD.WIDE.U32 R2, R24, UR4, R2 ;  /* 0x0000000418027c25 */ /* 0x000fc8000f8e0002 */
[----:B------:R-:W-:Y:S01]  /*1c4a0*/  IMAD R0, R24, UR5, R0 ;  /* 0x0000000518007c24 */ /* 0x000fe2000f8e0200 */
[----:B------:R-:W-:-:S03]  /*1c4b0*/  ULDC.64 UR4, c[0x0][0x2d0] ;  /* 0x0000b40000047ab9 */ /* 0x000fc60000000a00 */
[----:B------:R-:W-:Y:S02]  /*1c4c0*/  IMAD.IADD R3, R3, 0x1, R0 ;  /* 0x0000000103037824 */ /* 0x000fe400078e0200 */
[----:B------:R-:W3:Y:S01]  /*1c4d0*/  @P0 LDC R0, c[0x0][0x450] ;  /* 0x00011400ff000b82 */ /* 0x000ee20000000800 */
[C---:B--2---:R-:W-:Y:S02]  /*1c4e0*/  LOP3.LUT R21, R20.reuse, 0x7f, RZ, 0xc0, !PT ;  /* 0x0000007f14157812 */ /* 0x044fe400078ec0ff */
[----:B------:R-:W-:Y:S02]  /*1c4f0*/  SHF.L.U32 R20, R20, 0x4, RZ ;  /* 0x0000000414147819 */ /* 0x000fe400000006ff */
[----:B------:R-:W-:-:S04]  /*1c500*/  SHF.R.U32.HI R21, RZ, 0x3, R21 ;  /* 0x00000003ff157819 */ /* 0x000fc80000011615 */
[----:B------:R-:W-:-:S04]  /*1c510*/  LOP3.LUT R20, R21, 0x70, R20, 0xf8, !PT ;  /* 0x0000007015147812 */ /* 0x000fc800078ef814 */
[----:B------:R-:W-:-:S05]  /*1c520*/  LOP3.LUT R5, R20, R17, RZ, 0xfc, !PT ;  /* 0x0000001114057212 */ /* 0x000fca00078efcff */
[----:B0-----:R-:W-:-:S04]  /*1c530*/  @P0 IMAD.HI.U32 R6, R5, R4, RZ ;  /* 0x0000000405060227 */ /* 0x001fc800078e00ff */
[----:B------:R-:W-:Y:S01]  /*1c540*/  IMAD.MOV.U32 R4, RZ, RZ, R5 ;  /* 0x000000ffff047224 */ /* 0x000fe200078e0005 */
[----:B---3--:R-:W-:Y:S01]  /*1c550*/  @P0 SHF.R.U32.HI R4, RZ, R0, R6 ;  /* 0x00000000ff040219 */ /* 0x008fe20000011606 */
[----:B------:R-:W0:Y:S04]  /*1c560*/  S2R R20, SR_TID.X ;  /* 0x0000000000147919 */ /* 0x000e280000002100 */
[----:B------:R-:W-:-:S04]  /*1c570*/  IMAD.MOV R0, RZ, RZ, -R4 ;  /* 0x000000ffff007224 */ /* 0x000fc800078e0a04 */
[----:B------:R-:W-:Y:S01]  /*1c580*/  IMAD R0, R7, R0, R5 ;  /* 0x0000000007007224 */ /* 0x000fe200078e0205 */
[----:B------:R-:W-:Y:S01]  /*1c590*/  SHF.R.S32.HI R5, RZ, 0x1f, R4 ;  /* 0x0000001fff057819 */ /* 0x000fe20000011404 */
[----:B------:R-:W-:-:S04]  /*1c5a0*/  IMAD.WIDE.U32 R2, R4, UR4, R2 ;  /* 0x0000000404027c25 */ /* 0x000fc8000f8e0002 */
[----:B------:R-:W-:-:S04]  /*1c5b0*/  IMAD R5, R5, UR4, RZ ;  /* 0x0000000405057c24 */ /* 0x000fc8000f8e02ff */
[----:B------:R-:W-:Y:S01]  /*1c5c0*/  IMAD R5, R4, UR5, R5 ;  /* 0x0000000504057c24 */ /* 0x000fe2000f8e0205 */
[----:B------:R-:W-:Y:S01]  /*1c5d0*/  SHF.R.S32.HI R4, RZ, 0x1f, R0 ;  /* 0x0000001fff047819 */ /* 0x000fe20000011400 */
[----:B------:R-:W-:-:S03]  /*1c5e0*/  ULDC.64 UR4, c[0x0][0x2c8] ;  /* 0x0000b20000047ab9 */ /* 0x000fc60000000a00 */
[----:B------:R-:W-:Y:S01]  /*1c5f0*/  IADD3 R3, R3, R5, RZ ;  /* 0x0000000503037210 */ /* 0x000fe20007ffe0ff */
[----:B------:R-:W-:Y:S02]  /*1c600*/  IMAD R4, R4, UR4, RZ ;  /* 0x0000000404047c24 */ /* 0x000fe4000f8e02ff */
[----:B------:R-:W-:Y:S01]  /*1c610*/  IMAD.WIDE.U32 R2, R0, UR4, R2 ;  /* 0x0000000400027c25 */ /* 0x000fe2000f8e0002 */
[----:B------:R-:W-:-:S03]  /*1c620*/  ULDC UR4, c[0x0][0x2b8] ;  /* 0x0000ae0000047ab9 */ /* 0x000fc60000000800 */
[----:B------:R-:W-:Y:S01]  /*1c630*/  IMAD R4, R0, UR5, R4 ;  /* 0x0000000500047c24 */ /* 0x000fe2000f8e0204 */
[----:B------:R-:W-:Y:S02]  /*1c640*/  IADD3 R0, P1, R2, UR6, RZ ;  /* 0x0000000602007c10 */ /* 0x000fe4000ff3e0ff */
[----:B------:R-:W-:Y:S01]  /*1c650*/  ISETP.GE.AND P0, PT, R31, UR4, PT ;  /* 0x000000041f007c0c */ /* 0x000fe2000bf06270 */
[----:B------:R-:W-:Y:S01]  /*1c660*/  UMOV UR4, 0xffffffff ;  /* 0xffffffff00047882 */ /* 0x000fe20000000000 */
[----:B0-----:R-:W-:Y:S02]  /*1c670*/  LOP3.LUT R20, R20, 0x7f, RZ, 0xc0, !PT ;  /* 0x0000007f14147812 */ /* 0x001fe400078ec0ff */
[----:B------:R-:W-:Y:S02]  /*1c680*/  IADD3.X R4, R3, UR7, R4, P1, !PT ;  /* 0x0000000703047c10 */ /* 0x000fe40008ffe404 */
[----:B------:R-:W-:Y:S01]  /*1c690*/  SHF.R.U32.HI R20, RZ, 0x3, R20 ;  /* 0x00000003ff147819 */ /* 0x000fe20000011614 */
[----:B-1----:R-:W-:Y:S06]  /*1c6a0*/  BRA.DIV UR4, `(.L_x_755) ;  /* 0x0000007a04147947 */ /* 0x002fec000b800000 */
[----:B------:R-:W-:Y:S01]  /*1c6b0*/  IMAD.IADD R17, R20, 0x1, R17 ;  /* 0x0000000114117824 */ /* 0x000fe200078e0211 */
[----:B------:R-:W0:Y:S01]  /*1c6c0*/  SHFL.IDX PT, R3, R0, RZ, 0x181f ;  /* 0x00181fff00037589 */ /* 0x000e2200000e0000 */
[----:B-----5:R-:W-:Y:S02]  /*1c6d0*/  IMAD R5, R10, R7, RZ ;  /* 0x000000070a057224 */ /* 0x020fe400078e02ff */
[C---:B------:R-:W-:Y:S01]  /*1c6e0*/  VIADD R2, R17.reuse, 0x10 ;  /* 0x0000001011027836 */ /* 0x040fe20000000000 */
[----:B------:R-:W-:Y:S02]  /*1c6f0*/  SHFL.IDX PT, R6, R0, 0x1, 0x181f ;  /* 0x00381f0000067f89 */ /* 0x000fe400000e0000 */
[-C--:B------:R-:W-:Y:S02]  /*1c700*/  ISETP.GE.AND P2, PT, R17, R5.reuse, PT ;  /* 0x000000051100720c */ /* 0x080fe40003f46270 */
[----:B------:R-:W-:Y:S01]  /*1c710*/  ISETP.GE.AND P1, PT, R2, R5, PT ;  /* 0x000000050200720c */ /* 0x000fe20003f26270 */
[----:B------:R-:W-:Y:S04]  /*1c720*/  SHFL.IDX PT, R14, R0, 0x7, 0x181f ;  /* 0x00f81f00000e7f89 */ /* 0x000fe800000e0000 */
[----:B------:R-:W1:Y:S06]  /*1c730*/  SHFL.IDX PT, R2, R4, RZ, 0x181f ;  /* 0x00181fff04027589 */ /* 0x000e6c00000e0000 */
[----:B0-----:R-:W-:-:S05]  /*1c740*/  @!P2 IADD3 R3, P3, R31, R3, RZ ;  /* 0x000000031f03a210 */ /* 0x001fca0007f7e0ff */
[----:B-1----:R-:W-:Y:S01]  /*1c750*/  @!P2 IMAD.X R8, RZ, RZ, R2, P3 ;  /* 0x000000ffff08a224 */ /* 0x002fe200018e0602 */
[----:B------:R-:W-:Y:S01]  /*1c760*/  @!P1 IADD3 R6, P3, R31, R6, RZ ;  /* 0x000000061f069210 */ /* 0x000fe20007f7e0ff */
[----:B------:R-:W0:Y:S03]  /*1c770*/  SHFL.IDX PT, R2, R4, 0x1, 0x181f ;  /* 0x00381f0004027f89 */ /* 0x000e2600000e0000 */
[----:B0-----:R-:W-:Y:S01]  /*1c780*/  @!P1 IADD3.X R7, RZ, R2, RZ, P3, !PT ;  /* 0x00000002ff079210 */ /* 0x001fe20001ffe4ff */
[----:B------:R-:W-:Y:S02]  /*1c790*/  @!P2 IMAD.MOV.U32 R2, RZ, RZ, R3 ;  /* 0x000000ffff02a224 */ /* 0x000fe400078e0003 */
[----:B------:R-:W-:-:S05]  /*1c7a0*/  @!P2 IMAD.MOV.U32 R3, RZ, RZ, R8 ;  /* 0x000000ffff03a224 */ /* 0x000fca00078e0008 */
[----:B------:R0:W-:Y:S02]  /*1c7b0*/  @!P2 LDGSTS.E.BYPASS.LTC128B.128 [R9+0x14400], desc[UR60][R2.64], !P0 ;  /* 0x144000000209afae */ /* 0x0001e4000c101d7c */
[----:B0-----:R-:W-:Y:S01]  /*1c7c0*/  @!P1 IMAD.MOV.U32 R2, RZ, RZ, R6 ;  /* 0x000000ffff029224 */ /* 0x001fe200078e0006 */
[----:B------:R-:W-:-:S05]  /*1c7d0*/  @!P1 MOV R3, R7 ;  /* 0x0000000700039202 */ /* 0x000fca0000000f00 */
[----:B------:R0:W-:Y:S02]  /*1c7e0*/  @!P1 LDGSTS.E.BYPASS.LTC128B.128 [R9+0x14c00], desc[UR60][R2.64], !P0 ;  /* 0x14c0000002099fae */ /* 0x0001e4000c101d7c */
[----:B0-----:R-:W-:Y:S02]  /*1c7f0*/  VIADD R2, R17, 0x20 ;  /* 0x0000002011027836 */ /* 0x001fe40000000000 */
[----:B------:R-:W0:Y:S03]  /*1c800*/  SHFL.IDX PT, R3, R0, 0x2, 0x181f ;  /* 0x00581f0000037f89 */ /* 0x000e2600000e0000 */
[----:B------:R-:W-:Y:S02]  /*1c810*/  ISETP.GE.AND P1, PT, R2, R5, PT ;  /* 0x000000050200720c */ /* 0x000fe40003f26270 */
[----:B------:R-:W1:Y:S11]  /*1c820*/  SHFL.IDX PT, R2, R4, 0x2, 0x181f ;  /* 0x00581f0004027f89 */ /* 0x000e7600000e0000 */
[----:B0-----:R-:W-:-:S05]  /*1c830*/  @!P1 IADD3 R3, P2, R31, R3, RZ ;  /* 0x000000031f039210 */ /* 0x001fca0007f5e0ff */
[----:B-1----:R-:W-:-:S05]  /*1c840*/  @!P1 IMAD.X R2, RZ, RZ, R2, P2 ;  /* 0x000000ffff029224 */ /* 0x002fca00010e0602 */
[----:B------:R-:W-:-:S04]  /*1c850*/  @!P1 LOP3.LUT R3, R3, R2, RZ, 0x3c, !PT ;  /* 0x0000000203039212 */ /* 0x000fc800078e3cff */
[----:B------:R-:W-:-:S04]  /*1c860*/  @!P1 LOP3.LUT R2, R3, R2, RZ, 0x3c, !PT ;  /* 0x0000000203029212 */ /* 0x000fc800078e3cff */
[----:B------:R-:W-:-:S05]  /*1c870*/  @!P1 LOP3.LUT R3, R3, R2, RZ, 0x3c, !PT ;  /* 0x0000000203039212 */ /* 0x000fca00078e3cff */
[----:B------:R0:W-:Y:S02]  /*1c880*/  @!P1 LDGSTS.E.BYPASS.LTC128B.128 [R9+0x15400], desc[UR60][R2.64], !P0 ;  /* 0x1540000002099fae */ /* 0x0001e4000c101d7c */
[----:B0-----:R-:W-:Y:S02]  /*1c890*/  VIADD R2, R17, 0x30 ;  /* 0x0000003011027836 */ /* 0x001fe40000000000 */
[----:B------:R-:W0:Y:S03]  /*1c8a0*/  SHFL.IDX PT, R3, R0, 0x3, 0x181f ;  /* 0x00781f0000037f89 */ /* 0x000e2600000e0000 */
[----:B------:R-:W-:Y:S02]  /*1c8b0*/  ISETP.GE.AND P1, PT, R2, R5, PT ;  /* 0x000000050200720c */ /* 0x000fe40003f26270 */
[----:B------:R-:W1:Y:S11]  /*1c8c0*/  SHFL.IDX PT, R2, R4, 0x3, 0x181f ;  /* 0x00781f0004027f89 */ /* 0x000e7600000e0000 */
[----:B0-----:R-:W-:-:S04]  /*1c8d0*/  @!P1 IADD3 R3, P2, R31, R3, RZ ;  /* 0x000000031f039210 */ /* 0x001fc80007f5e0ff */
[----:B-1----:R-:W-:-:S04]  /*1c8e0*/  @!P1 IADD3.X R2, RZ, R2, RZ, P2, !PT ;  /* 0x00000002ff029210 */ /* 0x002fc800017fe4ff */
        /* <DEDUP_REMOVED lines=27> */
[----:B------:R-:W1:Y:S04]  /*1caa0*/  SHFL.IDX PT, R2, R4, 0x6, 0x181f ;  /* 0x00d81f0004027f89 */ /* 0x000e6800000e0000 */
[----:B------:R-:W2:Y:S07]  /*1cab0*/  SHFL.IDX PT, R4, R4, 0x7, 0x181f ;  /* 0x00f81f0004047f89 */ /* 0x000eae00000e0000 */
[----:B0-----:R-:W-:-:S05]  /*1cac0*/  @!P2 IADD3 R3, P1, R31, R3, RZ ;  /* 0x000000031f03a210 */ /* 0x001fca0007f3e0ff */
[----:B-1----:R-:W-:-:S05]  /*1cad0*/  @!P2 IMAD.X R2, RZ, RZ, R2, P1 ;  /* 0x000000ffff02a224 */ /* 0x002fca00008e0602 */
[----:B------:R-:W-:-:S04]  /*1cae0*/  @!P2 LOP3.LUT R3, R3, R2, RZ, 0x3c, !PT ;  /* 0x000000020303a212 */ /* 0x000fc800078e3cff */
[----:B------:R-:W-:-:S04]  /*1caf0*/  @!P2 LOP3.LUT R2, R3, R2, RZ, 0x3c, !PT ;  /* 0x000000020302a212 */ /* 0x000fc800078e3cff */
[----:B------:R-:W-:-:S05]  /*1cb00*/  @!P2 LOP3.LUT R3, R3, R2, RZ, 0x3c, !PT ;  /* 0x000000020303a212 */ /* 0x000fca00078e3cff */
[----:B--2---:R0:W-:Y:S02]  /*1cb10*/  @!P2 LDGSTS.E.BYPASS.LTC128B.128 [R9+0x17400], desc[UR60][R2.64], !P0 ;  /* 0x174000000209afae */ /* 0x0041e4000c101d7c */
.L_x_998:
[----:B------:R-:W-:-:S05]  /*1cb20*/  VIADD R0, R17, 0x70 ;  /* 0x0000007011007836 */ /* 0x000fca0000000000 */
[----:B------:R-:W-:-:S13]  /*1cb30*/  ISETP.GE.AND P1, PT, R0, R5, PT ;  /* 0x000000050000720c */ /* 0x000fda0003f26270 */
[----:B0-----:R-:W-:-:S04]  /*1cb40*/  @!P1 IADD3 R2, P2, R31, R14, RZ ;  /* 0x0000000e1f029210 */ /* 0x001fc80007f5e0ff */
[----:B------:R-:W-:-:S05]  /*1cb50*/  @!P1 IADD3.X R3, RZ, R4, RZ, P2, !PT ;  /* 0x00000004ff039210 */ /* 0x000fca00017fe4ff */
[----:B------:R-:W-:Y:S01]  /*1cb60*/  @!PT LDS RZ, [RZ] ;  /* 0x00000000fffff984 */ /* 0x000fe20000000800 */
[----:B------:R-:W-:Y:S01]  /*1cb70*/  @!PT LDS RZ, [RZ] ;  /* 0x00000000fffff984 */ /* 0x000fe20000000800 */
[----:B------:R-:W-:Y:S01]  /*1cb80*/  @!PT LDS RZ, [RZ] ;  /* 0x00000000fffff984 */ /* 0x000fe20000000800 */
[----:B------:R0:W-:Y:S01]  /*1cb90*/  @!P1 LDGSTS.E.BYPASS.LTC128B.128 [R9+0x17c00], desc[UR60][R2.64], !P0 ;  /* 0x17c0000002099fae */ /* 0x0001e2000c101d7c */
[----:B------:R-:W-:Y:S01]  /*1cba0*/  PLOP3.LUT P0, PT, PT, PT, PT, 0x80, 0x0 ;  /* 0x000000000000781c */ /* 0x000fe20003f0f070 */
[----:B------:R-:W-:-:S12]  /*1cbb0*/  NOP ;  /* 0x0000000000007918 */ /* 0x000fd80000000000 */
.L_x_756:
        /* <DEDUP_REMOVED lines=16> */
[----:B------:R-:W-:Y:S01]  /*1ccc0*/  ISETP.GE.AND P1, PT, R25, 0xa1, PT ;  /* 0x000000a11900780c */ /* 0x000fe20003f26270 */
[----:B------:R-:W1:Y:S02]  /*1ccd0*/  SYNCS.PHASECHK.TRANS64.TRYWAIT P0, [R22+URZ+0x22820], R3 ;  /* 0x02282003160075a7 */ /* 0x000e64000800017f */
[----:B01----:R-:W-:Y:S10]  /*1cce0*/  @!P0 BRA `(.L_x_758) ;  /* 0x0000007c001c8947 */ /* 0x003ff40003800000 */
.L_x_999:
[----:B------:R-:W-:Y:S05]  /*1ccf0*/  BSYNC B0 ;  /* 0x0000000000007941 */ /* 0x000fea0003800000 */
.L_x_757:
[----:B------:R-:W-:Y:S05]  /*1cd00*/  @!P1 BRA `(.L_x_759) ;  /* 0x00000018002c9947 */ /* 0x000fea0003800000 */
[----:B------:R-:W-:Y:S01]  /*1cd10*/  VIADD R33, R33, 0xfffffffe ;  /* 0xfffffffe21217836 */ /* 0x000fe20000000000 */
[----:B------:R-:W-:Y:S01]  /*1cd20*/  MOV R24, R32 ;  /* 0x0000002000187202 */ /* 0x000fe20000000f00 */
[----:B------:R-:W-:-:S07]  /*1cd30*/  IMAD.MOV.U32 R25, RZ, RZ, R36 ;  /* 0x000000ffff197224 */ /* 0x000fce00078e0024 */
.L_x_779:
[----:B-1----:R-:W2:Y:S01]  /*1cd40*/  LDL R0, [R1+0x4] ;  /* 0x0000040001007983 */ /* 0x002ea20000100800 */
[----:B------:R-:W1:Y:S03]  /*1cd50*/  LDC R7, c[0x0][0x430] ;  /* 0x00010c00ff077b82 */ /* 0x000e660000000800 */
[----:B0-----:R-:W3:Y:S01]  /*1cd60*/  LDL R9, [R1+0x8] ;  /* 0x0000080001097983 */ /* 0x001ee20000100800 */
[----:B------:R-:W0:Y:S01]  /*1cd70*/  S2R R2, SR_TID.X ;  /* 0x0000000000027919 */ /* 0x000e220000002100 */
[----:B------:R-:W4:Y:S02]  /*1cd80*/  S2R R8, SR_TID.X ;  /* 0x0000000000087919 */ /* 0x000f240000002100 */
[----:B------:R-:W3:Y:S01]  /*1cd90*/  LDL R12, [R1+0x44] ;  /* 0x00004400010c7983 */ /* 0x000ee20000100800 */
[----:B-1----:R-:W-:-:S13]  /*1cda0*/  ISETP.NE.AND P0, PT, R7, 0x1, PT ;  /* 0x000000010700780c */ /* 0x002fda0003f05270 */
[----:B------:R-:W1:Y:S01]  /*1cdb0*/  @P0 LDC R5, c[0x0][0x434] ;  /* 0x00010d00ff050b82 */ /* 0x000e620000000800 */
[C---:B0-----:R-:W-:Y:S01]  /*1cdc0*/  LOP3.LUT R3, R2.reuse, 0x7f, RZ, 0xc0, !PT ;  /* 0x0000007f02037812 */ /* 0x041fe200078ec0ff */
[----:B------:R-:W-:-:S03]  /*1cdd0*/  IMAD.SHL.U32 R4, R2, 0x10, RZ ;  /* 0x0000001002047824 */ /* 0x000fc600078e00ff */
[----:B------:R-:W-:-:S04]  /*1cde0*/  SHF.R.U32.HI R3, RZ, 0x3, R3 ;  /* 0x00000003ff037819 */ /* 0x000fc80000011603 */
[----:B------:R-:W-:Y:S02]  /*1cdf0*/  LOP3.LUT R4, R3, 0x70, R4, 0xf8, !PT ;  /* 0x0000007003047812 */ /* 0x000fe400078ef804 */
[----:B------:R-:W0:Y:S01]  /*1ce00*/  @P0 LDC R3, c[0x0][0x438] ;  /* 0x00010e00ff030b82 */ /* 0x000e220000000800 */
[----:B------:R-:W-:Y:S01]  /*1ce10*/  LOP3.LUT R2, R2, 0x7f, RZ, 0xc0, !PT ;  /* 0x0000007f02027812 */ /* 0x000fe200078ec0ff */
[----:B----4-:R-:W-:-:S03]  /*1ce20*/  IMAD.SHL.U32 R8, R8, 0x10, RZ ;  /* 0x0000001008087824 */ /* 0x010fc600078e00ff */
[----:B------:R-:W-:-:S04]  /*1ce30*/  SHF.R.U32.HI R6, RZ, 0x3, R2 ;  /* 0x00000003ff067819 */ /* 0x000fc80000011602 */
[----:B------:R-:W-:Y:S02]  /*1ce40*/  LOP3.LUT R8, R6, 0x70, R8, 0xf8, !PT ;  /* 0x0000007006087812 */ /* 0x000fe400078ef808 */
[----:B------:R-:W4:Y:S02]  /*1ce50*/  @P0 LDC R6, c[0x0][0x434] ;  /* 0x00010d00ff060b82 */ /* 0x000f240000000800 */
[----:B------:R-:W-:Y:S01]  /*1ce60*/  LOP3.LUT R8, R8, 0x80, RZ, 0xfc, !PT ;  /* 0x0000008008087812 */ /* 0x000fe200078efcff */
[----:B------:R-:W-:Y:S05]  /*1ce70*/  YIELD ;  /* 0x0000000000007946 */ /* 0x000fea0003800000 */
[----:B------:R-:W-:Y:S01]  /*1ce80*/  ULDC.64 UR4, c[0x0][0x428] ;  /* 0x00010a0000047ab9 */ /* 0x000fe20000000a00 */
[----:B------:R-:W-:Y:S01]  /*1ce90*/  ISETP.GT.U32.AND P1, PT, R8, 0x9f, PT ;  /* 0x0000009f0800780c */ /* 0x000fe20003f24070 */
[----:B------:R-:W-:Y:S01]  /*1cea0*/  ULDC.64 UR6, c[0x0][0x418] ;  /* 0x0001060000067ab9 */ /* 0x000fe20000000a00 */
[----:B--2---:R-:W-:-:S04]  /*1ceb0*/  IMAD R0, R33, 0xa0, R0 ;  /* 0x000000a021007824 */ /* 0x004fc800078e0200 */
[----:B------:R-:W-:-:S04]  /*1cec0*/  IMAD.IADD R4, R4, 0x1, R0 ;  /* 0x0000000104047824 */ /* 0x000fc800078e0200 */
[----:B-1----:R-:W-:Y:S01]  /*1ced0*/  @P0 IMAD.HI.U32 R5, R4, R5, RZ ;  /* 0x0000000504050227 */ /* 0x002fe200078e00ff */
[----:B------:R-:W-:-:S04]  /*1cee0*/  MOV R2, R4 ;  /* 0x0000000400027202 */ /* 0x000fc80000000f00 */
[----:B0-----:R-:W-:Y:S02]  /*1cef0*/  @P0 SHF.R.U32.HI R2, RZ, R3, R5 ;  /* 0x00000003ff020219 */ /* 0x001fe40000011605 */
[----:B------:R-:W0:Y:S01]  /*1cf00*/  @P0 LDC R3, c[0x0][0x438] ;  /* 0x00010e00ff030b82 */ /* 0x000e220000000800 */
[----:B------:R-:W-:-:S04]  /*1cf10*/  IMAD.IADD R0, R8, 0x1, R0 ;  /* 0x0000000108007824 */ /* 0x000fc800078e0200 */
[----:B----4-:R-:W-:-:S04]  /*1cf20*/  @P0 IMAD.HI.U32 R6, R0, R6, RZ ;  /* 0x0000000600060227 */ /* 0x010fc800078e00ff */
[----:B------:R-:W-:Y:S01]  /*1cf30*/  IMAD.MOV.U32 R5, RZ, RZ, R0 ;  /* 0x000000ffff057224 */ /* 0x000fe200078e0000 */
[----:B0-----:R-:W-:Y:S02]  /*1cf40*/  @P0 SHF.R.U32.HI R5, RZ, R3, R6 ;  /* 0x00000003ff050219 */ /* 0x001fe40000011606 */
[----:B------:R-:W-:-:S03]  /*1cf50*/  IADD3 R6, -R2, RZ, RZ ;  /* 0x000000ff02067210 */ /* 0x000fc60007ffe1ff */
[----:B------:R-:W-:Y:S02]  /*1cf60*/  IMAD.MOV R3, RZ, RZ, -R5 ;  /* 0x000000ffff037224 */ /* 0x000fe400078e0a05 */
[C---:B------:R-:W-:Y:S02]  /*1cf70*/  IMAD R4, R7.reuse, R6, R4 ;  /* 0x0000000607047224 */ /* 0x040fe400078e0204 */
[----:B------:R-:W-:Y:S01]  /*1cf80*/  IMAD R7, R7, R3, R0 ;  /* 0x0000000307077224 */ /* 0x000fe200078e0200 */
[----:B------:R-:W-:Y:S01]  /*1cf90*/  SHF.R.S32.HI R3, RZ, 0x1f, R2 ;  /* 0x0000001fff037819 */ /* 0x000fe20000011402 */
[----:B---3--:R-:W-:-:S04]  /*1cfa0*/  IMAD R0, R9, UR4, RZ ;  /* 0x0000000409007c24 */ /* 0x008fc8000f8e02ff */
[C---:B------:R-:W-:Y:S02]  /*1cfb0*/  IMAD R0, R35.reuse, UR5, R0 ;  /* 0x0000000523007c24 */ /* 0x040fe4000f8e0200 */
[----:B------:R-:W-:-:S04]  /*1cfc0*/  IMAD.WIDE.U32 R2, R35, UR4, R2 ;  /* 0x0000000423027c25 */ /* 0x000fc8000f8e0002 */
[----:B------:R-:W-:Y:S01]  /*1cfd0*/  IMAD.IADD R3, R0, 0x1, R3 ;  /* 0x0000000100037824 */ /* 0x000fe200078e0203 */
[----:B------:R-:W-:-:S04]  /*1cfe0*/  LEA R8, P0, R2, UR6, 0x2 ;  /* 0x0000000602087c11 */ /* 0x000fc8000f8010ff */
[----:B------:R-:W-:Y:S01]  /*1cff0*/  LEA.HI.X R9, R2, UR7, R3, 0x2, P0 ;  /* 0x0000000702097c11 */ /* 0x000fe200080f1403 */
[--C-:B------:R-:W-:Y:S01]  /*1d000*/  @!P1 IMAD.MOV.U32 R2, RZ, RZ, R5.reuse ;  /* 0x000000ffff029224 */ /* 0x100fe200078e0005 */
[----:B------:R-:W-:-:S03]  /*1d010*/  @!P1 SHF.R.S32.HI R3, RZ, 0x1f, R5 ;  /* 0x0000001fff039819 */ /* 0x000fc60000011405 */
[----:B------:R0:W2:Y:S01]  /*1d020*/  LDG.E R5, desc[UR60][R8.64] ;  /* 0x0000003c08057981 */ /* 0x0000a2000c1e1900 */
[----:B------:R-:W-:Y:S01]  /*1d030*/  @!P1 IMAD.WIDE.U32 R2, R35, UR4, R2 ;  /* 0x0000000423029c25 */ /* 0x000fe2000f8e0002 */
[----:B------:R-:W-:-:S03]  /*1d040*/  ISETP.NE.AND P2, PT, R12, 0x3, PT ;  /* 0x000000030c00780c */ /* 0x000fc60003f45270 */
[----:B------:R-:W-:Y:S01]  /*1d050*/  VIADD R32, R24, 0x1 ;  /* 0x0000000118207836 */ /* 0x000fe20000000000 */
[----:B------:R-:W-:Y:S02]  /*1d060*/  @!P1 IADD3 R0, R0, R3, RZ ;  /* 0x0000000300009210 */ /* 0x000fe40007ffe0ff */
[----:B------:R-:W-:Y:S01]  /*1d070*/  @!P1 LEA R10, P0, R2, UR6, 0x2 ;  /* 0x00000006020a9c11 */ /* 0x000fe2000f8010ff */
[----:B0-----:R-:W-:-:S03]  /*1d080*/  IMAD.MOV.U32 R8, RZ, RZ, RZ ;  /* 0x000000ffff087224 */ /* 0x001fc600078e00ff */
[----:B------:R-:W-:Y:S02]  /*1d090*/  @!P1 LEA.HI.X R11, R2, UR7, R0, 0x2, P0 ;  /* 0x00000007020b9c11 */ /* 0x000fe400080f1400 */
[----:B------:R-:W-:-:S03]  /*1d0a0*/  ISETP.NE.AND P0, PT, R32, 0x2, PT ;  /* 0x000000022000780c */ /* 0x000fc60003f05270 */
[----:B------:R0:W5:Y:S01]  /*1d0b0*/  @!P1 LDG.E R8, desc[UR60][R10.64] ;  /* 0x0000003c0a089981 */ /* 0x000162000c1e1900 */
[----:B------:R-:W-:Y:S02]  /*1d0c0*/  SEL R36, RZ, 0x1, P0 ;  /* 0x00000001ff247807 */ /* 0x000fe40000000000 */
[C---:B------:R-:W-:Y:S01]  /*1d0d0*/  ISETP.GT.AND P1, PT, R33.reuse, RZ, PT ;  /* 0x000000ff2100720c */ /* 0x040fe20003f24270 */
[----:B------:R-:W-:Y:S01]  /*1d0e0*/  VIADD R33, R33, 0xffffffff ;  /* 0xffffffff21217836 */ /* 0x000fe20000000000 */
[----:B------:R-:W-:Y:S02]  /*1d0f0*/  SEL R32, R32, RZ, P0 ;  /* 0x000000ff20207207 */ /* 0x000fe40000000000 */
[----:B------:R-:W-:Y:S02]  /*1d100*/  LOP3.LUT R36, R25, R36, RZ, 0x3c, !PT ;  /* 0x0000002419247212 */ /* 0x000fe400078e3cff */
[----:B--2---:R-:W-:Y:S01]  /*1d110*/  SHF.R.S32.HI R29, RZ, 0x1f, R5 ;  /* 0x0000001fff1d7819 */ /* 0x004fe20000011405 */
[----:B0-----:R-:W-:Y:S06]  /*1d120*/  @!P2 BRA `(.L_x_760) ;  /* 0x000000000004a947 */ /* 0x001fec0003800000 */
[----:B------:R-:W-:Y:S01]  /*1d130*/  BPT.TRAP 0x1 ;  /* 0x000000040000795c */ /* 0x000fe20000300000 */
.L_x_760:
[----:B------:R-:W-:Y:S01]  /*1d140*/  LEA R0, R32, R22, 0x3 ;  /* 0x0000001620007211 */ /* 0x000fe200078e18ff */
[----:B------:R-:W-:Y:S01]  /*1d150*/  BSSY B0, `(.L_x_761) ;  /* 0x0000005000007945 */ /* 0x000fe20003800000 */
[----:B------:R-:W-:Y:S02]  /*1d160*/  SHF.L.U32 R30, R36, 0x1f, RZ ;  /* 0x0000001f241e7819 */ /* 0x000fe400000006ff */
[----:B------:R-:W-:Y:S02]  /*1d170*/  SHF.R.S32.HI R28, RZ, 0x1f, R4 ;  /* 0x0000001fff1c7819 */ /* 0x000fe40000011404 */
[----:B------:R-:W0:Y:S02]  /*1d180*/  SYNCS.PHASECHK.TRANS64.TRYWAIT P0, [R0+URZ+0x22880], R30 ;  /* 0x0228801e000075a7 */ /* 0x000e24000800017f */
[----:B0-----:R-:W-:Y:S05]  /*1d190*/  @!P0 BRA `(.L_x_762) ;  /* 0x0000007800048947 */ /* 0x001fea0003800000 */
.L_x_1000:
[----:B------:R-:W-:Y:S05]  /*1d1a0*/  BSYNC B0 ;  /* 0x0000000000007941 */ /* 0x000fea0003800000 */
.L_x_761:
[----:B------:R-:W2:Y:S01]  /*1d1b0*/  LDL R9, [R1] ;  /* 0x0000000001097983 */ /* 0x000ea20000100800 */
[----:B------:R-:W-:Y:S01]  /*1d1c0*/  ULDC.64 UR4, c[0x0][0x328] ;  /* 0x0000ca0000047ab9 */ /* 0x000fe20000000a00 */
[----:B------:R-:W-:Y:S02]  /*1d1d0*/  ULDC.64 UR6, c[0x0][0x338] ;  /* 0x0000ce0000067ab9 */ /* 0x000fe40000000a00 */
[----:B------:R-:W3:Y:S01]  /*1d1e0*/  LDL R12, [R1+0x14] ;  /* 0x00001400010c7983 */ /* 0x000ee20000100800 */
[----:B------:R-:W-:Y:S01]  /*1d1f0*/  IMAD R6, R28, UR4, RZ ;  /* 0x000000041c067c24 */ /* 0x000fe2000f8e02ff */
[----:B------:R-:W-:Y:S01]  /*1d200*/  ULDC.64 UR8, c[0x0][0x330] ;  /* 0x0000cc0000087ab9 */ /* 0x000fe20000000a00 */
[C---:B------:R-:W-:Y:S01]  /*1d210*/  IMAD.WIDE.U32 R2, R4.reuse, UR4, RZ ;  /* 0x0000000404027c25 */ /* 0x040fe2000f8e00ff */
[----:B------:R-:W-:Y:S01]  /*1d220*/  SHF.R.S32.HI R27, RZ, 0x1f, R7 ;  /* 0x0000001fff1b7819 */ /* 0x000fe20000011407 */
[----:B------:R-:W-:Y:S01]  /*1d230*/  ULDC.64 UR10, c[0x0][0x318] ;  /* 0x0000c600000a7ab9 */ /* 0x000fe20000000a00 */
[----:B-----5:R-:W-:Y:S01]  /*1d240*/  SHF.R.S32.HI R26, RZ, 0x1f, R8 ;  /* 0x0000001fff1a7819 */ /* 0x020fe20000011408 */
[----:B------:R-:W-:Y:S01]  /*1d250*/  IMAD R6, R4, UR5, R6 ;  /* 0x0000000504067c24 */ /* 0x000fe2000f8e0206 */
[----:B------:R-:W1:Y:S03]  /*1d260*/  LDC R11, c[0x0][0x2f4] ;  /* 0x0000bd00ff0b7b82 */ /* 0x000e660000000800 */
[----:B------:R-:W-:-:S02]  /*1d270*/  IMAD.IADD R3, R3, 0x1, R6 ;  /* 0x0000000103037824 */ /* 0x000fc400078e0206 */
[----:B------:R-:W-:Y:S02]  /*1d280*/  IMAD R6, R29, UR6, RZ ;  /* 0x000000061d067c24 */ /* 0x000fe4000f8e02ff */
[----:B------:R-:W-:-:S04]  /*1d290*/  IMAD.WIDE.U32 R2, R5, UR6, R2 ;  /* 0x0000000605027c25 */ /* 0x000fc8000f8e0002 */
[----:B------:R-:W-:-:S04]  /*1d2a0*/  IMAD R6, R5, UR7, R6 ;  /* 0x0000000705067c24 */ /* 0x000fc8000f8e0206 */
[----:B------:R-:W-:Y:S02]  /*1d2b0*/  IMAD.IADD R3, R3, 0x1, R6 ;  /* 0x0000000103037824 */ /* 0x000fe400078e0206 */
[----:B------:R-:W-:Y:S02]  /*1d2c0*/  IMAD R6, R27, UR4, RZ ;  /* 0x000000041b067c24 */ /* 0x000fe4000f8e02ff */
[----:B------:R-:W-:-:S04]  /*1d2d0*/  IMAD.WIDE.U32 R2, R18, UR8, R2 ;  /* 0x0000000812027c25 */ /* 0x000fc8000f8e0002 */
[----:B------:R-:W-:Y:S01]  /*1d2e0*/  IMAD R6, R7, UR5, R6 ;  /* 0x0000000507067c24 */ /* 0x000fe2000f8e0206 */
[----:B------:R-:W-:Y:S02]  /*1d2f0*/  IADD3 R10, P0, R2, UR10, RZ ;  /* 0x0000000a020a7c10 */ /* 0x000fe4000ff1e0ff */
[----:B-1----:R-:W-:Y:S01]  /*1d300*/  ISETP.GE.AND P2, PT, R31, R11, PT ;  /* 0x0000000b1f00720c */ /* 0x002fe20003f46270 */
[----:B--2---:R-:W-:-:S04]  /*1d310*/  IMAD R17, R9, UR8, RZ ;  /* 0x0000000809117c24 */ /* 0x004fc8000f8e02ff */
[----:B------:R-:W-:-:S05]  /*1d320*/  IMAD R17, R18, UR9, R17 ;  /* 0x0000000912117c24 */ /* 0x000fca000f8e0211 */
[----:B------:R-:W-:Y:S01]  /*1d330*/  IADD3.X R20, R17, UR11, R3, P0, !PT ;  /* 0x0000000b11147c10 */ /* 0x000fe200087fe403 */
[----:B------:R-:W-:Y:S01]  /*1d340*/  IMAD.WIDE.U32 R2, R7, UR4, RZ ;  /* 0x0000000407027c25 */ /* 0x000fe2000f8e00ff */
[----:B------:R-:W-:-:S03]  /*1d350*/  UMOV UR4, 0xffffffff ;  /* 0xffffffff00047882 */ /* 0x000fc60000000000 */
[----:B------:R-:W-:Y:S02]  /*1d360*/  IMAD.IADD R3, R3, 0x1, R6 ;  /* 0x0000000103037824 */ /* 0x000fe400078e0206 */
[----:B------:R-:W-:Y:S02]  /*1d370*/  IMAD R6, R26, UR6, RZ ;  /* 0x000000061a067c24 */ /* 0x000fe4000f8e02ff */
[----:B------:R-:W-:-:S04]  /*1d380*/  IMAD.WIDE.U32 R2, R8, UR6, R2 ;  /* 0x0000000608027c25 */ /* 0x000fc8000f8e0002 */
[----:B------:R-:W-:-:S05]  /*1d390*/  IMAD R6, R8, UR7, R6 ;  /* 0x0000000708067c24 */ /* 0x000fca000f8e0206 */
[----:B------:R-:W-:Y:S01]  /*1d3a0*/  IADD3 R3, R3, R6, RZ ;  /* 0x0000000603037210 */ /* 0x000fe20007ffe0ff */
[----:B---3--:R-:W-:Y:S02]  /*1d3b0*/  IMAD R6, R32, 0x5000, R12 ;  /* 0x0000500020067824 */ /* 0x008fe400078e020c */
[----:B------:R-:W-:-:S03]  /*1d3c0*/  IMAD.WIDE.U32 R2, R18, UR8, R2 ;  /* 0x0000000812027c25 */ /* 0x000fc6000f8e0002 */
[----:B------:R-:W-:-:S04]  /*1d3d0*/  IADD3 R9, P0, R2, UR10, RZ ;  /* 0x0000000a02097c10 */ /* 0x000fc8000ff1e0ff */
[----:B------:R-:W-:Y:S01]  /*1d3e0*/  IADD3.X R17, R17, UR11, R3, P0, !PT ;  /* 0x0000000b11117c10 */ /* 0x000fe200087fe403 */
[----:B------:R-:W-:Y:S08]  /*1d3f0*/  BRA.DIV UR4, `(.L_x_763) ;  /* 0x0000007604807947 */ /* 0x000ff0000b800000 */
[----:B------:R-:W1:Y:S01]  /*1d400*/  SHFL.IDX PT, R2, R10, RZ, 0x181f ;  /* 0x00181fff0a027589 */ /* 0x000e6200000e0000 */
[----:B------:R-:W-:-:S03]  /*1d410*/  IMAD.IADD R6, R22, 0x1, R6 ;  /* 0x0000000116067824 */ /* 0x000fc600078e0206 */
[----:B------:R-:W2:Y:S04]  /*1d420*/  SHFL.IDX PT, R3, R20, RZ, 0x181f ;  /* 0x00181fff14037589 */ /* 0x000ea800000e0000 */
[----:B------:R-:W3:Y:S04]  /*1d430*/  SHFL.IDX PT, R11, R10, 0x1, 0x181f ;  /* 0x00381f000a0b7f89 */ /* 0x000ee800000e0000 */
[----:B------:R-:W4:Y:S04]  /*1d440*/  SHFL.IDX PT, R21, R20, 0x1, 0x181f ;  /* 0x00381f0014157f89 */ /* 0x000f2800000e0000 */
[----:B------:R-:W-:Y:S01]  /*1d450*/  SHFL.IDX PT, R12, R9, RZ, 0x181f ;  /* 0x00181fff090c7589 */ /* 0x000fe200000e0000 */
[----:B-1----:R-:W-:-:S05]  /*1d460*/  IADD3 R2, P0, R31, R2, RZ ;  /* 0x000000021f027210 */ /* 0x002fca0007f1e0ff */
[----:B--2---:R-:W-:-:S05]  /*1d470*/  IMAD.X R3, RZ, RZ, R3, P0 ;  /* 0x000000ffff037224 */ /* 0x004fca00000e0603 */
[----:B------:R3:W-:Y:S02]  /*1d480*/  LDGSTS.E.BYPASS.LTC128B.128 [R6+0xa400], desc[UR60][R2.64], !P2 ;  /* 0x0a40000002067fae */ /* 0x0007e4000d101d7c */
[C---:B---3--:R-:W-:Y:S02]  /*1d490*/  IADD3 R2, P0, R31.reuse, R11, RZ ;  /* 0x0000000b1f027210 */ /* 0x048fe40007f1e0ff */
[----:B------:R-:W-:Y:S03]  /*1d4a0*/  SHFL.IDX PT, R11, R10, 0x7, 0x181f ;  /* 0x00f81f000a0b7f89 */ /* 0x000fe600000e0000 */
[----:B----4-:R-:W-:Y:S02]  /*1d4b0*/  IMAD.X R3, RZ, RZ, R21, P0 ;  /* 0x000000ffff037224 */ /* 0x010fe400000e0615 */
[----:B------:R-:W-:Y:S04]  /*1d4c0*/  SHFL.IDX PT, R21, R20, 0x6, 0x181f ;  /* 0x00d81f0014157f89 */ /* 0x000fe800000e0000 */
[----:B------:R1:W-:Y:S04]  /*1d4d0*/  LDGSTS.E.BYPASS.LTC128B.128 [R6+0xac00], desc[UR60][R2.64], !P2 ;  /* 0x0ac0000002067fae */ /* 0x0003e8000d101d7c */
[----:B-1----:R-:W1:Y:S04]  /*1d4e0*/  SHFL.IDX PT, R2, R10, 0x2, 0x181f ;  /* 0x00581f000a027f89 */ /* 0x002e6800000e0000 */
[----:B------:R-:W2:Y:S01]  /*1d4f0*/  SHFL.IDX PT, R3, R20, 0x2, 0x181f ;  /* 0x00581f0014037f89 */ /* 0x000ea200000e0000 */
[----:B-1----:R-:W-:-:S04]  /*1d500*/  IADD3 R2, P0, R31, R2, RZ ;  /* 0x000000021f027210 */ /* 0x002fc80007f1e0ff */
[----:B--2---:R-:W-:-:S05]  /*1d510*/  IADD3.X R3, RZ, R3, RZ, P0, !PT ;  /* 0x00000003ff037210 */ /* 0x004fca00007fe4ff */
[----:B------:R1:W-:Y:S04]  /*1d520*/  LDGSTS.E.BYPASS.LTC128B.128 [R6+0xb400], desc[UR60][R2.64], !P2 ;  /* 0x0b40000002067fae */ /* 0x0003e8000d101d7c */
[----:B-1----:R-:W1:Y:S04]  /*1d530*/  SHFL.IDX PT, R2, R10, 0x3, 0x181f ;  /* 0x00781f000a027f89 */ /* 0x002e6800000e0000 */
[----:B------:R-:W2:Y:S01]  /*1d540*/  SHFL.IDX PT, R3, R20, 0x3, 0x181f ;  /* 0x00781f0014037f89 */ /* 0x000ea200000e0000 */
[----:B-1----:R-:W-:-:S05]  /*1d550*/  IADD3 R2, P0, R31, R2, RZ ;  /* 0x000000021f027210 */ /* 0x002fca0007f1e0ff */
[----:B--2---:R-:W-:-:S05]  /*1d560*/  IMAD.X R3, RZ, RZ, R3, P0 ;  /* 0x000000ffff037224 */ /* 0x004fca00000e0603 */
        /* <DEDUP_REMOVED lines=12> */
[----:B------:R-:W-:Y:S04]  /*1d630*/  SHFL.IDX PT, R10, R17, RZ, 0x181f ;  /* 0x00181fff110a7589 */ /* 0x000fe800000e0000 */
[----:B------:R-:W-:Y:S01]  /*1d640*/  SHFL.IDX PT, R17, R17, 0x1, 0x181f ;  /* 0x00381f0011117f89 */ /* 0x000fe200000e0000 */
[----:B-1----:R-:W-:-:S04]  /*1d650*/  IADD3 R2, P0, R31, R2, RZ ;  /* 0x000000021f027210 */ /* 0x002fc80007f1e0ff */
[----:B------:R-:W-:-:S05]  /*1d660*/  IADD3.X R3, RZ, R21, RZ, P0, !PT ;  /* 0x00000015ff037210 */ /* 0x000fca00007fe4ff */
[----:B------:R1:W-:Y:S04]  /*1d670*/  LDGSTS.E.BYPASS.LTC128B.128 [R6+0xd400], desc[UR60][R2.64], !P2 ;  /* 0x0d40000002067fae */ /* 0x0003e8000d101d7c */
[----:B-1----:R-:W1:Y:S01]  /*1d680*/  SHFL.IDX PT, R3, R20, 0x7, 0x181f ;  /* 0x00f81f0014037f89 */ /* 0x002e6200000e0000 */
[----:B------:R-:W-:-:S05]  /*1d690*/  IADD3 R2, P0, R31, R11, RZ ;  /* 0x0000000b1f027210 */ /* 0x000fca0007f1e0ff */
[----:B-1----:R-:W-:-:S05]  /*1d6a0*/  IMAD.X R3, RZ, RZ, R3, P0 ;  /* 0x000000ffff037224 */ /* 0x002fca00000e0603 */
[----:B------:R1:W-:Y:S02]  /*1d6b0*/  LDGSTS.E.BYPASS.LTC128B.128 [R6+0xdc00], desc[UR60][R2.64], !P2 ;  /* 0x0dc0000002067fae */ /* 0x0003e4000d101d7c */
[----:B-1----:R-:W-:-:S05]  /*1d6c0*/  IADD3 R2, P0, R31, R12, RZ ;  /* 0x0000000c1f027210 */ /* 0x002fca0007f1e0ff */
[----:B------:R-:W-:-:S05]  /*1d6d0*/  IMAD.X R3, RZ, RZ, R10, P0 ;  /* 0x000000ffff037224 */ /* 0x000fca00000e060a */
[----:B------:R1:W-:Y:S04]  /*1d6e0*/  LDGSTS.E.BYPASS.LTC128B.128 [R6+0xe400], desc[UR60][R2.64], !P2 ;  /* 0x0e40000002067fae */ /* 0x0003e8000d101d7c */
[----:B-1----:R1:W2:Y:S02]  /*1d6f0*/  SHFL.IDX PT, R2, R9, 0x1, 0x181f ;  /* 0x00381f0009027f89 */ /* 0x0022a400000e0000 */
.L_x_1022:
[----:B--2---:R-:W-:-:S05]  /*1d700*/  IADD3 R2, P0, R31, R2, RZ ;  /* 0x000000021f027210 */ /* 0x004fca0007f1e0ff */
[----:B------:R-:W-:Y:S01]  /*1d710*/  IMAD.X R3, RZ, RZ, R17, P0 ;  /* 0x000000ffff037224 */ /* 0x000fe200000e0611 */
[----:B------:R-:W-:-:S04]  /*1d720*/  PLOP3.LUT P0, PT, PT, PT, PT, 0x80, 0x0 ;  /* 0x000000000000781c */ /* 0x000fc80003f0f070 */
[----:B------:R-:W-:Y:S01]  /*1d730*/  @!PT LDS RZ, [RZ] ;  /* 0x00000000fffff984 */ /* 0x000fe20000000800 */
[----:B------:R-:W-:Y:S01]  /*1d740*/  @!PT LDS RZ, [RZ] ;  /* 0x00000000fffff984 */ /* 0x000fe20000000800 */
[----:B------:R-:W-:Y:S01]  /*1d750*/  @!PT LDS RZ, [RZ] ;  /* 0x00000000fffff984 */ /* 0x000fe20000000800 */
[----:B------:R2:W-:Y:S01]  /*1d760*/  LDGSTS.E.BYPASS.LTC128B.128 [R6+0xec00], desc[UR60][R2.64], !P2 ;  /* 0x0ec0000002067fae */ /* 0x0005e2000d101d7c */
[----:B------:R-:W-:-:S08]  /*1d770*/  NOP ;  /* 0x0000000000007918 */ /* 0x000fd00000000000 */
.L_x_764:
[----:B------:R-:W-:Y:S02]  /*1d780*/  PLOP3.LUT P2, PT, P2, P0, PT, 0xa2, 0x0 ;  /* 0x000000000000781c */ /* 0x000fe40001741472 */
[----:B------:R-:W-:-:S08]  /*1d790*/  @P0 R2UR P2, UR4, R0 ;  /* 0x00000000000402ca */ /* 0x000fd00000040000 */
[----:B------:R-:W-:-:S05]  /*1d7a0*/  @P0 PLOP3.LUT P0, PT, P2, PT, PT, 0x80, 0x0 ;  /* 0x000000000000081c */ /* 0x000fca000170f070 */
[----:B------:R-:W-:Y:S01]  /*1d7b0*/  @!P2 SYNCS.ARRIVE.TRANS64.RED.A0T1 RZ, [UR4+0x22870], RZ ;  /* 0x022870ffffffa9a7 */ /* 0x000fe20008200404 */
[----:B------:R-:W-:Y:S07]  /*1d7c0*/  @!P2 ARRIVES.LDGSTSBAR.64.TRANSCNT [UR4+0x22870] ;  /* 0x02287000ff00a9b0 */ /* 0x000fee0008000a84 */
[----:B------:R-:W-:Y:S05]  /*1d7d0*/  @P0 BRA.U.ANY `(.L_x_764) ;  /* 0xfffffffd00e80947 */ /* 0x000fea000393ffff */
[----:B------:R-:W-:Y:S01]  /*1d7e0*/  NOP ;  /* 0x0000000000007918 */ /* 0x000fe20000000000 */
[----:B--2---:R-:W2:Y:S02]  /*1d7f0*/  LDL R2, [R1+0x44] ;  /* 0x0000440001027983 */ /* 0x004ea40000100800 */
[----:B--2---:R-:W-:-:S13]  /*1d800*/  ISETP.NE.AND P3, PT, R2, 0x3, PT ;  /* 0x000000030200780c */ /* 0x004fda0003f65270 */
[----:B------:R-:W-:Y:S05]  /*1d810*/  @!P3 BRA `(.L_x_765) ;  /* 0x000000000004b947 */ /* 0x000fea0003800000 */
[----:B------:R-:W-:Y:S01]  /*1d820*/  BPT.TRAP 0x1 ;  /* 0x000000040000795c */ /* 0x000fe20000300000 */
.L_x_765:
[----:B------:R2:W-:Y:S01]  /*1d830*/  SYNCS.ARRIVE.TRANS64.A1T0 RZ, [R0+URZ+0x22870], RZ ;  /* 0x022870ff00ff79a7 */ /* 0x0005e2000810003f */
[----:B------:R-:W-:Y:S05]  /*1d840*/  @!P3 BRA `(.L_x_766) ;  /* 0x000000000004b947 */ /* 0x000fea0003800000 */
[----:B------:R-:W-:Y:S01]  /*1d850*/  BPT.TRAP 0x1 ;  /* 0x000000040000795c */ /* 0x000fe20000300000 */
.L_x_766:
[----:B------:R-:W3:Y:S01]  /*1d860*/  SYNCS.PHASECHK.TRANS64.TRYWAIT P0, [R0+URZ+0x22840], R30 ;  /* 0x0228401e000075a7 */ /* 0x000ee2000800017f */
[----:B------:R-:W-:Y:S04]  /*1d870*/  BSSY B0, `(.L_x_767) ;  /* 0x0000002000007945 */ /* 0x000fe80003800000 */
[----:B---3--:R-:W-:Y:S05]  /*1d880*/  @!P0 BRA `(.L_x_768) ;  /* 0x0000007c00188947 */ /* 0x008fea0003800000 */
.L_x_1023:
[----:B------:R-:W-:Y:S05]  /*1d890*/  BSYNC B0 ;  /* 0x0000000000007941 */ /* 0x000fea0003800000 */
.L_x_767:
[----:B------:R-:W4:Y:S01]  /*1d8a0*/  LDL R10, [R1] ;  /* 0x00000000010a7983 */ /* 0x000f220000100800 */
[----:B------:R-:W-:Y:S01]  /*1d8b0*/  ULDC.64 UR4, c[0x0][0x300] ;  /* 0x0000c00000047ab9 */ /* 0x000fe20000000a00 */
[----:B------:R-:W-:Y:S01]  /*1d8c0*/  ULDC.64 UR6, c[0x0][0x310] ;  /* 0x0000c40000067ab9 */ /* 0x000fe20000000a00 */
[----:B-1----:R-:W-:Y:S02]  /*1d8d0*/  IMAD R9, R28, UR4, RZ ;  /* 0x000000041c097c24 */ /* 0x002fe4000f8e02ff */
[----:B------:R-:W-:-:S04]  /*1d8e0*/  IMAD.WIDE.U32 R2, R4, UR4, RZ ;  /* 0x0000000404027c25 */ /* 0x000fc8000f8e00ff */
[----:B------:R-:W-:Y:S02]  /*1d8f0*/  IMAD R9, R4, UR5, R9 ;  /* 0x0000000504097c24 */ /* 0x000fe4000f8e0209 */
[----:B------:R-:W-:-:S03]  /*1d900*/  IMAD R29, R29, UR6, RZ ;  /* 0x000000061d1d7c24 */ /* 0x000fc6000f8e02ff */
[----:B------:R-:W-:Y:S01]  /*1d910*/  IADD3 R3, R3, R9, RZ ;  /* 0x0000000903037210 */ /* 0x000fe20007ffe0ff */
[----:B------:R-:W-:Y:S02]  /*1d920*/  IMAD R9, R27, UR4, RZ ;  /* 0x000000041b097c24 */ /* 0x000fe4000f8e02ff */
[----:B------:R-:W-:-:S04]  /*1d930*/  IMAD.WIDE.U32 R2, R5, UR6, R2 ;  /* 0x0000000605027c25 */ /* 0x000fc8000f8e0002 */
[----:B------:R-:W-:Y:S02]  /*1d940*/  IMAD R5, R5, UR7, R29 ;  /* 0x0000000705057c24 */ /* 0x000fe4000f8e021d */
[----:B------:R-:W-:Y:S02]  /*1d950*/  IMAD.MOV.U32 R4, RZ, RZ, R2 ;  /* 0x000000ffff047224 */ /* 0x000fe400078e0002 */
[----:B------:R-:W-:Y:S02]  /*1d960*/  IMAD.IADD R5, R3, 0x1, R5 ;  /* 0x0000000103057824 */ /* 0x000fe400078e0205 */
[C---:B------:R-:W-:Y:S02]  /*1d970*/  IMAD R9, R7.reuse, UR5, R9 ;  /* 0x0000000507097c24 */ /* 0x040fe4000f8e0209 */
[----:B------:R-:W-:Y:S01]  /*1d980*/  IMAD.WIDE.U32 R2, R7, UR4, RZ ;  /* 0x0000000407027c25 */ /* 0x000fe2000f8e00ff */
[----:B------:R-:W-:-:S03]  /*1d990*/  ULDC.64 UR4, c[0x0][0x308] ;  /* 0x0000c20000047ab9 */ /* 0x000fc60000000a00 */
[----:B------:R-:W-:Y:S02]  /*1d9a0*/  IMAD.IADD R3, R3, 0x1, R9 ;  /* 0x0000000103037824 */ /* 0x000fe400078e0209 */
[----:B------:R-:W-:Y:S02]  /*1d9b0*/  IMAD R7, R26, UR6, RZ ;  /* 0x000000061a077c24 */ /* 0x000fe4000f8e02ff */
[----:B------:R-:W-:-:S04]  /*1d9c0*/  IMAD.WIDE.U32 R2, R8, UR6, R2 ;  /* 0x0000000608027c25 */ /* 0x000fc8000f8e0002 */
[----:B------:R-:W-:Y:S01]  /*1d9d0*/  IMAD R7, R8, UR7, R7 ;  /* 0x0000000708077c24 */ /* 0x000fe2000f8e0207 */
[----:B------:R-:W-:Y:S01]  /*1d9e0*/  ULDC.64 UR6, c[0x0][0x2e8] ;  /* 0x0000ba0000067ab9 */ /* 0x000fe20000000a00 */
[----:B------:R-:W-:-:S03]  /*1d9f0*/  IMAD.WIDE.U32 R4, R18, UR4, R4 ;  /* 0x0000000412047c25 */ /* 0x000fc6000f8e0004 */
[----:B------:R-:W-:Y:S02]  /*1da00*/  IADD3 R3, R3, R7, RZ ;  /* 0x0000000703037210 */ /* 0x000fe40007ffe0ff */
[----:B------:R-:W-:Y:S01]  /*1da10*/  IADD3 R4, P0, R4, UR6, RZ ;  /* 0x0000000604047c10 */ /* 0x000fe2000ff1e0ff */
[----:B------:R-:W-:-:S04]  /*1da20*/  IMAD.WIDE.U32 R2, R18, UR4, R2 ;  /* 0x0000000412027c25 */ /* 0x000fc8000f8e0002 */
[----:B----4-:R-:W-:Y:S01]  /*1da30*/  IMAD R8, R10, UR4, RZ ;  /* 0x000000040a087c24 */ /* 0x010fe2000f8e02ff */
[----:B------:R-:W-:Y:S01]  /*1da40*/  UMOV UR4, 0xffffffff ;  /* 0xffffffff00047882 */ /* 0x000fe20000000000 */
[----:B------:R-:W1:Y:S02]  /*1da50*/  LDC R10, c[0x0][0x2f4] ;  /* 0x0000bd00ff0a7b82 */ /* 0x000e640000000800 */
[----:B------:R-:W-:-:S05]  /*1da60*/  IMAD R8, R18, UR5, R8 ;  /* 0x0000000512087c24 */ /* 0x000fca000f8e0208 */
[----:B------:R-:W-:Y:S02]  /*1da70*/  IADD3.X R5, R8, UR7, R5, P0, !PT ;  /* 0x0000000708057c10 */ /* 0x000fe400087fe405 */
[----:B------:R-:W-:-:S04]  /*1da80*/  IADD3 R7, P0, R2, UR6, RZ ;  /* 0x0000000602077c10 */ /* 0x000fc8000ff1e0ff */
[----:B------:R-:W-:Y:S02]  /*1da90*/  IADD3.X R8, R8, UR7, R3, P0, !PT ;  /* 0x0000000708087c10 */ /* 0x000fe400087fe403 */
[----:B-1----:R-:W-:Y:S01]  /*1daa0*/  ISETP.GE.AND P2, PT, R31, R10, PT ;  /* 0x0000000a1f00720c */ /* 0x002fe20003f46270 */
[----:B------:R-:W-:-:S12]  /*1dab0*/  BRA.DIV UR4, `(.L_x_769) ;  /* 0x0000007a04a07947 */ /* 0x000fd8000b800000 */
[----:B------:R-:W1:Y:S04]  /*1dac0*/  SHFL.IDX PT, R2, R4, RZ, 0x181f ;  /* 0x00181fff04027589 */ /* 0x000e6800000e0000 */
[----:B------:R-:W4:Y:S04]  /*1dad0*/  SHFL.IDX PT, R3, R5, RZ, 0x181f ;  /* 0x00181fff05037589 */ /* 0x000f2800000e0000 */
[----:B------:R-:W5:Y:S04]  /*1dae0*/  SHFL.IDX PT, R10, R4, 0x1, 0x181f ;  /* 0x00381f00040a7f89 */ /* 0x000f6800000e0000 */
[----:B------:R-:W0:Y:S01]  /*1daf0*/  SHFL.IDX PT, R9, R5, 0x1, 0x181f ;  /* 0x00381f0005097f89 */ /* 0x000e2200000e0000 */
[----:B-1----:R-:W-:-:S05]  /*1db00*/  IADD3 R2, P0, R31, R2, RZ ;  /* 0x000000021f027210 */ /* 0x002fca0007f1e0ff */
[----:B----4-:R-:W-:-:S05]  /*1db10*/  IMAD.X R3, RZ, RZ, R3, P0 ;  /* 0x000000ffff037224 */ /* 0x010fca00000e0603 */
[----:B------:R5:W-:Y:S02]  /*1db20*/  LDGSTS.E.BYPASS.LTC128B.128 [R6+0x18400], desc[UR60][R2.64], !P2 ;  /* 0x1840000002067fae */ /* 0x000be4000d101d7c */
[C---:B-----5:R-:W-:Y:S02]  /*1db30*/  IADD3 R2, P0, R31.reuse, R10, RZ ;  /* 0x0000000a1f027210 */ /* 0x060fe40007f1e0ff */
[----:B------:R-:W-:Y:S03]  /*1db40*/  SHFL.IDX PT, R10, R4, 0x7, 0x181f ;  /* 0x00f81f00040a7f89 */ /* 0x000fe600000e0000 */
[----:B0-----:R-:W-:Y:S02]  /*1db50*/  IMAD.X R3, RZ, RZ, R9, P0 ;  /* 0x000000ffff037224 */ /* 0x001fe400000e0609 */
[----:B------:R-:W-:Y:S04]  /*1db60*/  SHFL.IDX PT, R9, R5, 0x6, 0x181f ;  /* 0x00d81f0005097f89 */ /* 0x000fe800000e0000 */
        /* <DEDUP_REMOVED lines=22> */
[----:B------:R-:W-:Y:S04]  /*1dcd0*/  SHFL.IDX PT, R4, R8, RZ, 0x181f ;  /* 0x00181fff08047589 */ /* 0x000fe800000e0000 */
[----:B------:R-:W-:Y:S01]  /*1dce0*/  SHFL.IDX PT, R8, R8, 0x1, 0x181f ;  /* 0x00381f0008087f89 */ /* 0x000fe200000e0000 */
[----:B0-----:R-:W-:-:S05]  /*1dcf0*/  IADD3 R2, P0, R31, R2, RZ ;  /* 0x000000021f027210 */ /* 0x001fca0007f1e0ff */
[----:B------:R-:W-:-:S05]  /*1dd00*/  IMAD.X R3, RZ, RZ, R9, P0 ;  /* 0x000000ffff037224 */ /* 0x000fca00000e0609 */
[----:B------:R0:W-:Y:S04]  /*1dd10*/  LDGSTS.E.BYPASS.LTC128B.128 [R6+0x1b400], desc[UR60][R2.64], !P2 ;  /* 0x1b40000002067fae */ /* 0x0001e8000d101d7c */
[----:B0-----:R-:W0:Y:S01]  /*1dd20*/  SHFL.IDX PT, R3, R5, 0x7, 0x181f ;  /* 0x00f81f0005037f89 */ /* 0x001e2200000e0000 */
[----:B------:R-:W-:-:S03]  /*1dd30*/  IADD3 R2, P0, R31, R10, RZ ;  /* 0x0000000a1f027210 */ /* 0x000fc60007f1e0ff */
[----:B------:R-:W1:Y:S01]  /*1dd40*/  SHFL.IDX PT, R5, R7, RZ, 0x181f ;  /* 0x00181fff07057589 */ /* 0x000e6200000e0000 */
[----:B0-----:R-:W-:-:S05]  /*1dd50*/  IADD3.X R3, RZ, R3, RZ, P0, !PT ;  /* 0x00000003ff037210 */ /* 0x001fca00007fe4ff */
[----:B------:R1:W-:Y:S02]  /*1dd60*/  LDGSTS.E.BYPASS.LTC128B.128 [R6+0x1bc00], desc[UR60][R2.64], !P2 ;  /* 0x1bc0000002067fae */ /* 0x0003e4000d101d7c */
[----:B-1----:R-:W-:-:S05]  /*1dd70*/  IADD3 R2, P0, R31, R5, RZ ;  /* 0x000000051f027210 */ /* 0x002fca0007f1e0ff */
[----:B------:R-:W-:-:S05]  /*1dd80*/  IMAD.X R3, RZ, RZ, R4, P0 ;  /* 0x000000ffff037224 */ /* 0x000fca00000e0604 */
[----:B------:R0:W-:Y:S04]  /*1dd90*/  LDGSTS.E.BYPASS.LTC128B.128 [R6+0x1c400], desc[UR60][R2.64], !P2 ;  /* 0x1c40000002067fae */ /* 0x0001e8000d101d7c */
[----:B0-----:R0:W1:Y:S02]  /*1dda0*/  SHFL.IDX PT, R2, R7, 0x1, 0x181f ;  /* 0x00381f0007027f89 */ /* 0x00106400000e0000 */
.L_x_1045:
        /* <DEDUP_REMOVED lines=8> */
.L_x_770:
[----:B------:R-:W-:Y:S02]  /*1de30*/  PLOP3.LUT P2, PT, P2, P0, PT, 0xa2, 0x0 ;  /* 0x000000000000781c */ /* 0x000fe40001741472 */
[----:B------:R-:W-:-:S08]  /*1de40*/  @P0 R2UR P2, UR4, R0 ;  /* 0x00000000000402ca */ /* 0x000fd00000040000 */
[----:B------:R-:W-:-:S05]  /*1de50*/  @P0 PLOP3.LUT P0, PT, P2, PT, PT, 0x80, 0x0 ;  /* 0x000000000000081c */ /* 0x000fca000170f070 */
[----:B------:R-:W-:Y:S01]  /*1de60*/  @!P2 SYNCS.ARRIVE.TRANS64.RED.A0T1 RZ, [UR4+0x22830], RZ ;  /* 0x022830ffffffa9a7 */ /* 0x000fe20008200404 */
[----:B------:R-:W-:Y:S07]  /*1de70*/  @!P2 ARRIVES.LDGSTSBAR.64.TRANSCNT [UR4+0x22830] ;  /* 0x02283000ff00a9b0 */ /* 0x000fee0008000a84 */
[----:B------:R-:W-:Y:S05]  /*1de80*/  @P0 BRA.U.ANY `(.L_x_770) ;  /* 0xfffffffd00e80947 */ /* 0x000fea000393ffff */
[----:B------:R-:W-:Y:S01]  /*1de90*/  NOP ;  /* 0x0000000000007918 */ /* 0x000fe20000000000 */
[----:B-1----:R-:W4:Y:S02]  /*1dea0*/  LDL R2, [R1+0x44] ;  /* 0x0000440001027983 */ /* 0x002f240000100800 */
[----:B----4-:R-:W-:-:S13]  /*1deb0*/  ISETP.NE.AND P3, PT, R2, 0x3, PT ;  /* 0x000000030200780c */ /* 0x010fda0003f65270 */
[----:B------:R-:W-:Y:S05]  /*1dec0*/  @!P3 BRA `(.L_x_771) ;  /* 0x000000000004b947 */ /* 0x000fea0003800000 */
[----:B------:R-:W-:Y:S01]  /*1ded0*/  BPT.TRAP 0x1 ;  /* 0x000000040000795c */ /* 0x000fe20000300000 */
.L_x_771:
[----:B------:R-:W4:Y:S01]  /*1dee0*/  LDL R2, [R1+0x38] ;  /* 0x0000380001027983 */ /* 0x000f220000100800 */
[----:B------:R1:W-:Y:S01]  /*1def0*/  SYNCS.ARRIVE.TRANS64.A1T0 RZ, [R0+URZ+0x22830], RZ ;  /* 0x022830ff00ff79a7 */ /* 0x0003e2000810003f */
[----:B----4-:R-:W-:-:S13]  /*1df00*/  ISETP.NE.AND P0, PT, R2, 0x3, PT ;  /* 0x000000030200780c */ /* 0x010fda0003f05270 */
[----:B-1----:R-:W-:Y:S05]  /*1df10*/  @!P0 BRA `(.L_x_772) ;  /* 0x0000000000048947 */ /* 0x002fea0003800000 */
[----:B------:R-:W-:Y:S01]  /*1df20*/  BPT.TRAP 0x1 ;  /* 0x000000040000795c */ /* 0x000fe20000300000 */
.L_x_772:
[----:B------:R-:W-:Y:S01]  /*1df30*/  LOP3.LUT R3, R25, 0x1, RZ, 0x3c, !PT ;  /* 0x0000000119037812 */ /* 0x000fe200078e3cff */
[----:B--23--:R-:W-:Y:S01]  /*1df40*/  IMAD R0, R24, 0x8, R22 ;  /* 0x0000000818007824 */ /* 0x00cfe200078e0216 */
[----:B------:R-:W-:Y:S02]  /*1df50*/  BSSY B0, `(.L_x_773) ;  /* 0x0000004000007945 */ /* 0x000fe40003800000 */
[----:B------:R-:W-:-:S04]  /*1df60*/  SHF.L.U32 R3, R3, 0x1f, RZ ;  /* 0x0000001f03037819 */ /* 0x000fc800000006ff */
[----:B------:R-:W1:Y:S02]  /*1df70*/  SYNCS.PHASECHK.TRANS64.TRYWAIT P2, [R0+URZ+0x22870], R3 ;  /* 0x02287003000075a7 */ /* 0x000e64000804017f */
[----:B-1----:R-:W-:Y:S05]  /*1df80*/  @!P2 BRA `(.L_x_774) ;  /* 0x00000080001ca947 */ /* 0x002fea0003800000 */
.L_x_1046:
[----:B------:R-:W-:Y:S05]  /*1df90*/  BSYNC B0 ;  /* 0x0000000000007941 */ /* 0x000fea0003800000 */
.L_x_773:
[----:B------:R-:W2:Y:S02]  /*1dfa0*/  LDL R2, [R1+0x44] ;  /* 0x0000440001027983 */ /* 0x000ea40000100800 */
[----:B--2---:R-:W-:-:S13]  /*1dfb0*/  ISETP.NE.AND P2, PT, R2, 0x3, PT ;  /* 0x000000030200780c */ /* 0x004fda0003f45270 */
[----:B------:R-:W-:Y:S05]  /*1dfc0*/  @!P2 BRA `(.L_x_775) ;  /* 0x000000000004a947 */ /* 0x000fea0003800000 */
[----:B------:R-:W-:Y:S01]  /*1dfd0*/  BPT.TRAP 0x1 ;  /* 0x000000040000795c */ /* 0x000fe20000300000 */
.L_x_775:
[----:B-1----:R-:W-:Y:S01]  /*1dfe0*/  SHF.L.U32 R3, R25, 0x1f, RZ ;  /* 0x0000001f19037819 */ /* 0x002fe200000006ff */
[----:B------:R-:W-:-:S03]  /*1dff0*/  IMAD R12, R24, 0x5000, RZ ;  /* 0x00005000180c7824 */ /* 0x000fc600078e02ff */
[----:B------:R-:W1:Y:S02]  /*1e000*/  SYNCS.PHASECHK.TRANS64.TRYWAIT P2, [R0+URZ+0x22860], R3 ;  /* 0x02286003000075a7 */ /* 0x000e64000804017f */
[----:B-1----:R-:W-:Y:S05]  /*1e010*/  @!P2 BRA `(.L_x_776) ;  /* 0x00000080000ca947 */ /* 0x002fea0003800000 */
.L_x_1047:
[----:B------:R-:W1:Y:S04]  /*1e020*/  LDL R2, [R1+0x1c] ;  /* 0x00001c0001027983 */ /* 0x000e680000100800 */
[----:B------:R-:W2:Y:S04]  /*1e030*/  LDL R14, [R1+0x20] ;  /* 0x00002000010e7983 */ /* 0x000ea80000100800 */
[----:B------:R-:W3:Y:S01]  /*1e040*/  LDL R13, [R1+0x18] ;  /* 0x00001800010d7983 */ /* 0x000ee20000100800 */
[----:B------:R-:W-:Y:S05]  /*1e050*/  WARPSYNC.ALL ;  /* 0x0000000000007948 */ /* 0x000fea0003800000 */
[----:B------:R-:W4:Y:S01]  /*1e060*/  LDL R20, [R1+0x44] ;  /* 0x0000440001147983 */ /* 0x000f220000100800 */
[----:B-1----:R-:W-:-:S04]  /*1e070*/  LOP3.LUT R3, R12, R2, RZ, 0xfc, !PT ;  /* 0x000000020c037212 */ /* 0x002fc800078efcff */
[----:B------:R-:W-:Y:S02]  /*1e080*/  IADD3 R2, R22, R3, RZ ;  /* 0x0000000316027210 */ /* 0x000fe40007ffe0ff */
[----:B---3--:R-:W-:-:S03]  /*1e090*/  LOP3.LUT R17, R12, R13, RZ, 0xfc, !PT ;  /* 0x0000000d0c117212 */ /* 0x008fc600078efcff */
[----:B0-----:R-:W0:Y:S01]  /*1e0a0*/  LDSM.16.MT88.4 R4, [R2+0xa400] ;  /* 0x00a400000204783b */ /* 0x001e220000004200 */
[----:B--2---:R-:W-:Y:S01]  /*1e0b0*/  IMAD.IADD R3, R14, 0x1, R2 ;  /* 0x000000010e037824 */ /* 0x004fe200078e0202 */
[C-C-:B0-----:R-:W-:Y:S02]  /*1e0c0*/  PRMT R8, R4.reuse, 0x6420, R5.reuse ;  /* 0x0000642004087816 */ /* 0x141fe40000000005 */
[----:B------:R-:W-:Y:S02]  /*1e0d0*/  PRMT R9, R4, 0x7531, R5 ;  /* 0x0000753104097816 */ /* 0x000fe40000000005 */
[C-C-:B------:R-:W-:Y:S02]  /*1e0e0*/  PRMT R10, R6.reuse, 0x6420, R7.reuse ;  /* 0x00006420060a7816 */ /* 0x140fe40000000007 */
[----:B------:R-:W-:Y:S02]  /*1e0f0*/  PRMT R11, R6, 0x7531, R7 ;  /* 0x00007531060b7816 */ /* 0x000fe40000000007 */
[----:B------:R-:W0:Y:S01]  /*1e100*/  LDSM.16.MT88.4 R4, [R3+0xa400] ;  /* 0x00a400000304783b */ /* 0x000e220000004200 */
[----:B------:R-:W-:-:S05]  /*1e110*/  IMAD.IADD R17, R22, 0x1, R17 ;  /* 0x0000000116117824 */ /* 0x000fca00078e0211 */
[----:B------:R-:W-:Y:S01]  /*1e120*/  STSM.16.M88.4 [R17+0x400], R8 ;  /* 0x0004000811007844 */ /* 0x000fe20000000200 */
[C-C-:B0-----:R-:W-:Y:S02]  /*1e130*/  PRMT R12, R4.reuse, 0x6420, R5.reuse ;  /* 0x00006420040c7816 */ /* 0x141fe40000000005 */
        /* <DEDUP_REMOVED lines=42> */
[----:B----4-:R-:W-:Y:S02]  /*1e3e0*/  ISETP.NE.AND P2, PT, R20, 0x3, PT ;  /* 0x000000031400780c */ /* 0x010fe40003f45270 */
[----:B0-----:R-:W-:-:S02]  /*1e3f0*/  PRMT R12, R8, 0x6420, R9 ;  /* 0x00006420080c7816 */ /* 0x001fc40000000009 */
[----:B------:R-:W-:Y:S02]  /*1e400*/  PRMT R13, R8, 0x7531, R9 ;  /* 0x00007531080d7816 */ /* 0x000fe40000000009 */
[C-C-:B------:R-:W-:Y:S02]  /*1e410*/  PRMT R14, R10.reuse, 0x6420, R11.reuse ;  /* 0x000064200a0e7816 */ /* 0x140fe4000000000b */
[----:B------:R-:W-:Y:S02]  /*1e420*/  PRMT R15, R10, 0x7531, R11 ;  /* 0x000075310a0f7816 */ /* 0x000fe4000000000b */
[C-C-:B-1----:R-:W-:Y:S02]  /*1e430*/  PRMT R8, R4.reuse, 0x6420, R5.reuse ;  /* 0x0000642004087816 */ /* 0x142fe40000000005 */
[----:B------:R-:W-:Y:S02]  /*1e440*/  PRMT R9, R4, 0x7531, R5 ;  /* 0x0000753104097816 */ /* 0x000fe40000000005 */
[----:B------:R-:W-:-:S02]  /*1e450*/  PRMT R10, R6, 0x6420, R7 ;  /* 0x00006420060a7816 */ /* 0x000fc40000000007 */
[----:B------:R-:W-:Y:S01]  /*1e460*/  PRMT R11, R6, 0x7531, R7 ;  /* 0x00007531060b7816 */ /* 0x000fe20000000007 */
[----:B------:R0:W-:Y:S04]  /*1e470*/  STSM.16.M88.4 [R17+0x4400], R12 ;  /* 0x0044000c11007844 */ /* 0x0001e80000000200 */
        /* <DEDUP_REMOVED lines=9> */
.L_x_777:
[----:B-1----:R1:W-:Y:S01]  /*1e510*/  SYNCS.ARRIVE.TRANS64.A1T0 RZ, [R0+URZ+0x22850], RZ ;  /* 0x022850ff00ff79a7 */ /* 0x0023e2000810003f */
[----:B------:R-:W-:Y:S06]  /*1e520*/  BAR.SYNC.DEFER_BLOCKING 0x2, 0x80 ;  /* 0x0082000000007b1d */ /* 0x000fec0000010000 */
[----:B------:R-:W-:Y:S05]  /*1e530*/  @!P0 BRA `(.L_x_778) ;  /* 0x0000000000048947 */ /* 0x000fea0003800000 */
[----:B------:R-:W-:Y:S01]  /*1e540*/  BPT.TRAP 0x1 ;  /* 0x000000040000795c */ /* 0x000fe20000300000 */
.L_x_778:
[----:B------:R-:W2:Y:S01]  /*1e550*/  LDL R2, [R1+0xc] ;  /* 0x00000c0001027983 */ /* 0x000ea20000100800 */
[----:B-1----:R-:W-:Y:S01]  /*1e560*/  VIADD R0, R0, 0x22880 ;  /* 0x0002288000007836 */ /* 0x002fe20000000000 */
[----:B------:R-:W-:Y:S01]  /*1e570*/  MOV R24, R32 ;  /* 0x0000002000187202 */ /* 0x000fe20000000f00 */
[----:B------:R-:W-:-:S03]  /*1e580*/  IMAD.MOV.U32 R25, RZ, RZ, R36 ;  /* 0x000000ffff197224 */ /* 0x000fc600078e0024 */
[----:B--2---:R-:W-:-:S04]  /*1e590*/  PRMT R0, R2, 0x654, R0 ;  /* 0x0000065402007816 */ /* 0x004fc80000000000 */
[----:B------:R1:W-:Y:S01]  /*1e5a0*/  SYNCS.ARRIVE.TRANS64.RED.A1T0 RZ, [R0+URZ], RZ ;  /* 0x000000ff00ff79a7 */ /* 0x0003e2000810043f */
[----:B------:R-:W-:Y:S05]  /*1e5b0*/  @P1 BRA `(.L_x_779) ;  /* 0xffffffe400e01947 */ /* 0x000fea000383ffff */
.L_x_759:
[----:B-1----:R-:W1:Y:S02]  /*1e5c0*/  S2R R0, SR_TID.X ;  /* 0x0000000000007919 */ /* 0x002e640000002100 */
[----:B-1----:R-:W-:Y:S02]  /*1e5d0*/  LOP3.LUT R2, R0, 0x7f, RZ, 0xc0, !PT ;  /* 0x0000007f00027812 */ /* 0x002fe400078ec0ff */
[----:B------:R-:W2:Y:S01]  /*1e5e0*/  LDL R0, [R1+0x38] ;  /* 0x0000380001007983 */ /* 0x000ea20000100800 */
[----:B------:R-:W-:Y:S01]  /*1e5f0*/  BSSY B0, `(.L_x_780) ;  /* 0x0000010000007945 */ /* 0x000fe20003800000 */
[----:B------:R-:W-:Y:S02]  /*1e600*/  ISETP.NE.AND P1, PT, R2, RZ, PT ;  /* 0x000000ff0200720c */ /* 0x000fe40003f25270 */
[----:B--2---:R-:W-:-:S11]  /*1e610*/  ISETP.NE.AND P0, PT, R0, 0x3, PT ;  /* 0x000000030000780c */ /* 0x004fd60003f05270 */
[----:B------:R-:W-:Y:S05]  /*1e620*/  @P1 BRA `(.L_x_781) ;  /* 0x0000000000301947 */ /* 0x000fea0003800000 */
[----:B------:R-:W1:Y:S01]  /*1e630*/  S2R R5, SR_LANEID ;  /* 0x0000000000057919 */ /* 0x000e620000000000 */
[----:B------:R-:W-:Y:S01]  /*1e640*/  VOTEU.ANY UR4, UPT, PT ;  /* 0x0000000000047886 */ /* 0x000fe200038e0100 */
[----:B0-----:R-:W0:Y:S01]  /*1e650*/  LDC.64 R2, c[0x0][0xc60] ;  /* 0x00031800ff027b82 */ /* 0x001e220000000a00 */
[----:B------:R-:W1:Y:S02]  /*1e660*/  FLO.U32 R0, UR4 ;  /* 0x0000000400007d00 */ /* 0x000e6400080e0000 */
[----:B-1----:R-:W-:-:S06]  /*1e670*/  ISETP.EQ.U32.AND P1, PT, R0, R5, PT ;  /* 0x000000050000720c */ /* 0x002fcc0003f22070 */
[----:B------:R-:W0:Y:S07]  /*1e680*/  POPC R5, UR4 ;  /* 0x0000000400057d09 */ /* 0x000e2e0008000000 */
[----:B0-----:R-:W2:Y:S01]  /*1e690*/  @P1 ATOMG.E.ADD.STRONG.GPU PT, R3, desc[UR60][R2.64], R5 ;  /* 0x00000005020319a8 */ /* 0x001ea200081ee1fc */
[----:B------:R-:W0:Y:S02]  /*1e6a0*/  S2R R4, SR_LTMASK ;  /* 0x0000000000047919 */ /* 0x000e240000003900 */
[----:B0-----:R-:W-:-:S04]  /*1e6b0*/  LOP3.LUT R4, R4, UR4, RZ, 0xc0, !PT ;  /* 0x0000000404047c12 */ /* 0x001fc8000f8ec0ff */
[----:B------:R-:W0:Y:S01]  /*1e6c0*/  POPC R7, R4 ;  /* 0x0000000400077309 */ /* 0x000e220000000000 */
[----:B--2---:R-:W0:Y:S02]  /*1e6d0*/  SHFL.IDX PT, R0, R3, R0, 0x1f ;  /* 0x00001f0003007589 */ /* 0x004e2400000e0000 */
[----:B0-----:R-:W-:-:S07]  /*1e6e0*/  IADD3 R16, R0, UR38, R7 ;  /* 0x0000002600107c10 */ /* 0x001fce000fffe007 */
.L_x_781:
[----:B------:R-:W-:Y:S05]  /*1e6f0*/  BSYNC B0 ;  /* 0x0000000000007941 */ /* 0x000fea0003800000 */
.L_x_780:
[----:B------:R-:W-:Y:S05]  /*1e700*/  @!P0 BRA `(.L_x_782) ;  /* 0x0000000000048947 */ /* 0x000fea0003800000 */
[----:B------:R-:W-:Y:S01]  /*1e710*/  BPT.TRAP 0x1 ;  /* 0x000000040000795c */ /* 0x000fe20000300000 */
.L_x_782:
[----:B------:R-:W-:Y:S01]  /*1e720*/  LOP3.LUT R0, R36, 0x1, RZ, 0x3c, !PT ;  /* 0x0000000124007812 */ /* 0x000fe200078e3cff */
[----:B0-----:R-:W-:Y:S01]  /*1e730*/  IMAD R17, R32, 0x8, R22 ;  /* 0x0000000820117824 */ /* 0x001fe200078e0216 */
[----:B------:R-:W-:Y:S02]  /*1e740*/  BSSY B0, `(.L_x_783) ;  /* 0x0000004000007945 */ /* 0x000fe40003800000 */
[----:B------:R-:W-:-:S04]  /*1e750*/  SHF.L.U32 R0, R0, 0x1f, RZ ;  /* 0x0000001f00007819 */ /* 0x000fc800000006ff */
[----:B------:R-:W0:Y:S02]  /*1e760*/  SYNCS.PHASECHK.TRANS64.TRYWAIT P1, [R17+URZ+0x22870], R0 ;  /* 0x02287000110075a7 */ /* 0x000e24000802017f */
[----:B0-----:R-:W-:Y:S05]  /*1e770*/  @!P1 BRA `(.L_x_784) ;  /* 0x0000007800489947 */ /* 0x001fea0003800000 */
.L_x_1048:
[----:B------:R-:W-:Y:S05]  /*1e780*/  BSYNC B0 ;  /* 0x0000000000007941 */ /* 0x000fea0003800000 */
.L_x_783:
[----:B------:R-:W2:Y:S02]  /*1e790*/  LDL R2, [R1+0x44] ;  /* 0x0000440001027983 */ /* 0x000ea40000100800 */
[----:B--2---:R-:W-:-:S13]  /*1e7a0*/  ISETP.NE.AND P1, PT, R2, 0x3, PT ;  /* 0x000000030200780c */ /* 0x004fda0003f25270 */
[----:B------:R-:W-:Y:S05]  /*1e7b0*/  @!P1 BRA `(.L_x_785) ;  /* 0x0000000000049947 */ /* 0x000fea0003800000 */
[----:B------:R-:W-:Y:S01]  /*1e7c0*/  BPT.TRAP 0x1 ;  /* 0x000000040000795c */ /* 0x000fe20000300000 */
.L_x_785:
[----:B0-----:R-:W-:-:S04]  /*1e7d0*/  SHF.L.U32 R0, R36, 0x1f, RZ ;  /* 0x0000001f24007819 */ /* 0x001fc800000006ff */
[----:B------:R-:W0:Y:S02]  /*1e7e0*/  SYNCS.PHASECHK.TRANS64.TRYWAIT P1, [R17+URZ+0x22860], R0 ;  /* 0x02286000110075a7 */ /* 0x000e24000802017f */
[----:B0-----:R-:W-:Y:S05]  /*1e7f0*/  @!P1 BRA `(.L_x_786) ;  /* 0x00000078003c9947 */ /* 0x001fea0003800000 */
.L_x_1049:
[----:B------:R-:W2:Y:S04]  /*1e800*/  LDL R2, [R1+0x1c] ;  /* 0x00001c0001027983 */ /* 0x000ea80000100800 */
[----:B------:R-:W3:Y:S04]  /*1e810*/  LDL R13, [R1+0x20] ;  /* 0x00002000010d7983 */ /* 0x000ee80000100800 */
[----:B------:R-:W4:Y:S01]  /*1e820*/  LDL R12, [R1+0x18] ;  /* 0x00001800010c7983 */ /* 0x000f220000100800 */
[----:B0-----:R-:W-:Y:S01]  /*1e830*/  IMAD R0, R32, 0x5000, RZ ;  /* 0x0000500020007824 */ /* 0x001fe200078e02ff */
[----:B------:R-:W-:Y:S05]  /*1e840*/  WARPSYNC.ALL ;  /* 0x0000000000007948 */ /* 0x000fea0003800000 */
[----:B------:R-:W5:Y:S01]  /*1e850*/  LDL R18, [R1+0x44] ;  /* 0x0000440001127983 */ /* 0x000f620000100800 */
[----:B--2---:R-:W-:-:S05]  /*1e860*/  LOP3.LUT R3, R0, R2, RZ, 0xfc, !PT ;  /* 0x0000000200037212 */ /* 0x004fca00078efcff */
[----:B------:R-:W-:-:S05]  /*1e870*/  IMAD.IADD R2, R22, 0x1, R3 ;  /* 0x0000000116027824 */ /* 0x000fca00078e0203 */
[----:B------:R-:W0:Y:S01]  /*1e880*/  LDSM.16.MT88.4 R4, [R2+0xa400] ;  /* 0x00a400000204783b */ /* 0x000e220000004200 */
[----:B---3--:R-:W-:Y:S02]  /*1e890*/  IADD3 R3, R13, R2, RZ ;  /* 0x000000020d037210 */ /* 0x008fe40007ffe0ff */
[----:B----4-:R-:W-:Y:S02]  /*1e8a0*/  LOP3.LUT R13, R0, R12, RZ, 0xfc, !PT ;  /* 0x0000000c000d7212 */ /* 0x010fe400078efcff */
[C-C-:B0-----:R-:W-:Y:S02]  /*1e8b0*/  PRMT R8, R4.reuse, 0x6420, R5.reuse ;  /* 0x0000642004087816 */ /* 0x141fe40000000005 */
[----:B------:R-:W-:Y:S02]  /*1e8c0*/  PRMT R9, R4, 0x7531, R5 ;  /* 0x0000753104097816 */ /* 0x000fe40000000005 */
[C-C-:B------:R-:W-:Y:S02]  /*1e8d0*/  PRMT R10, R6.reuse, 0x6420, R7.reuse ;  /* 0x00006420060a7816 */ /* 0x140fe40000000007 */
[----:B------:R-:W-:-:S02]  /*1e8e0*/  PRMT R11, R6, 0x7531, R7 ;  /* 0x00007531060b7816 */ /* 0x000fc40000000007 */
[----:B------:R-:W0:Y:S01]  /*1e8f0*/  LDSM.16.MT88.4 R4, [R3+0xa400] ;  /* 0x00a400000304783b */ /* 0x000e220000004200 */
[----:B------:R-:W-:-:S05]  /*1e900*/  IMAD.IADD R0, R22, 0x1, R13 ;  /* 0x0000000116007824 */ /* 0x000fca00078e020d */
[----:B------:R0:W-:Y:S02]  /*1e910*/  STSM.16.M88.4 [R0+0x400], R8 ;  /* 0x0004000800007844 */ /* 0x0001e40000000200 */
        /* <DEDUP_REMOVED lines=41> */
[----:B------:R-:W0:Y:S01]  /*1ebb0*/  LDSM.16.MT88.4 R4, [R2+0xe400] ;  /* 0x00e400000204783b */ /* 0x000e220000004200 */
[----:B-----5:R-:W-:Y:S02]  /*1ebc0*/  ISETP.NE.AND P1, PT, R18, 0x3, PT ;  /* 0x000000031200780c */ /* 0x020fe40003f25270 */
[C-C-:B0-----:R-:W-:Y:S02]  /*1ebd0*/  PRMT R12, R4.reuse, 0x6420, R5.reuse ;  /* 0x00006420040c7816 */ /* 0x141fe40000000005 */
[----:B------:R-:W-:Y:S02]  /*1ebe0*/  PRMT R13, R4, 0x7531, R5 ;  /* 0x00007531040d7816 */ /* 0x000fe40000000005 */
[----:B------:R-:W-:-:S02]  /*1ebf0*/  PRMT R14, R6, 0x6420, R7 ;  /* 0x00006420060e7816 */ /* 0x000fc40000000007 */
[----:B------:R-:W-:Y:S02]  /*1ec00*/  PRMT R15, R6, 0x7531, R7 ;  /* 0x00007531060f7816 */ /* 0x000fe40000000007 */
[----:B------:R-:W0:Y:S04]  /*1ec10*/  LDSM.16.MT88.4 R4, [R3+0xe400] ;  /* 0x00e400000304783b */ /* 0x000e280000004200 */
[----:B------:R1:W-:Y:S01]  /*1ec20*/  STSM.16.M88.4 [R0+0x4400], R12 ;  /* 0x0044000c00007844 */ /* 0x0003e20000000200 */
[C-C-:B0-----:R-:W-:Y:S02]  /*1ec30*/  PRMT R8, R4.reuse, 0x6420, R5.reuse ;  /* 0x0000642004087816 */ /* 0x141fe40000000005 */
[----:B------:R-:W-:Y:S02]  /*1ec40*/  PRMT R9, R4, 0x7531, R5 ;  /* 0x0000753104097816 */ /* 0x000fe40000000005 */
[----:B------:R-:W-:-:S02]  /*1ec50*/  PRMT R10, R6, 0x6420, R7 ;  /* 0x00006420060a7816 */ /* 0x000fc40000000007 */
[----:B------:R-:W-:-:S05]  /*1ec60*/  PRMT R11, R6, 0x7531, R7 ;  /* 0x00007531060b7816 */ /* 0x000fca0000000007 */
[----:B------:R1:W-:Y:S01]  /*1ec70*/  STSM.16.M88.4 [R0+0x4c00], R8 ;  /* 0x004c000800007844 */ /* 0x0003e20000000200 */
[----:B------:R-:W-:Y:S01]  /*1ec80*/  @!PT LDS RZ, [RZ] ;  /* 0x00000000fffff984 */ /* 0x000fe20000000800 */
[----:B------:R-:W-:Y:S01]  /*1ec90*/  @!PT LDS RZ, [RZ] ;  /* 0x00000000fffff984 */ /* 0x000fe20000000800 */
[----:B------:R-:W-:Y:S01]  /*1eca0*/  @!PT LDS RZ, [RZ] ;  /* 0x00000000fffff984 */ /* 0x000fe20000000800 */
[----:B------:R-:W-:Y:S01]  /*1ecb0*/  @!PT LDS RZ, [RZ] ;  /* 0x00000000fffff984 */ /* 0x000fe20000000800 */
[----:B------:R0:W-:Y:S06]  /*1ecc0*/  MEMBAR.ALL.CTA ;  /* 0x0000000000007992 */ /* 0x0001ec0000008000 */
[----:B0-----:R-:W0:Y:S01]  /*1ecd0*/  FENCE.VIEW.ASYNC.S ;  /* 0x00000000000073c6 */ /* 0x001e220000000000 */
[----:B------:R-:W-:Y:S05]  /*1ece0*/  @!P1 BRA `(.L_x_787) ;  /* 0x0000000000049947 */ /* 0x000fea0003800000 */
[----:B------:R-:W-:Y:S01]  /*1ecf0*/  BPT.TRAP 0x1 ;  /* 0x000000040000795c */ /* 0x000fe20000300000 */
.L_x_787:
[----:B0-----:R0:W-:Y:S01]  /*1ed00*/  SYNCS.ARRIVE.TRANS64.A1T0 RZ, [R17+URZ+0x22850], RZ ;  /* 0x022850ff11ff79a7 */ /* 0x0011e2000810003f */
[----:B------:R-:W-:Y:S06]  /*1ed10*/  BAR.SYNC.DEFER_BLOCKING 0x2, 0x80 ;  /* 0x0082000000007b1d */ /* 0x000fec0000010000 */
[----:B------:R-:W-:Y:S05]  /*1ed20*/  @!P0 BRA `(.L_x_788) ;  /* 0x0000000000048947 */ /* 0x000fea0003800000 */
[----:B------:R-:W-:Y:S01]  /*1ed30*/  BPT.TRAP 0x1 ;  /* 0x000000040000795c */ /* 0x000fe20000300000 */
.L_x_788:
[----:B-1----:R-:W2:Y:S01]  /*1ed40*/  LDL R0, [R1+0xc] ;  /* 0x00000c0001007983 */ /* 0x002ea20000100800 */
[----:B0-----:R-:W-:Y:S02]  /*1ed50*/  VIADD R17, R17, 0x22880 ;  /* 0x0002288011117836 */ /* 0x001fe40000000000 */
[----:B------:R-:W-:-:S05]  /*1ed60*/  VIADD R32, R32, 0x1 ;  /* 0x0000000120207836 */ /* 0x000fca0000000000 */
[----:B------:R-:W-:-:S04]  /*1ed70*/  ISETP.NE.AND P0, PT, R32, 0x2, PT ;  /* 0x000000022000780c */ /* 0x000fc80003f05270 */
[----:B------:R-:W-:Y:S02]  /*1ed80*/  SEL R3, RZ, 0x1, P0 ;  /* 0x00000001ff037807 */ /* 0x000fe40000000000 */
[----:B------:R-:W-:Y:S02]  /*1ed90*/  SEL R32, R32, RZ, P0 ;  /* 0x000000ff20207207 */ /* 0x000fe40000000000 */
[----:B------:R-:W-:Y:S02]  /*1eda0*/  LOP3.LUT R36, R36, R3, RZ, 0x3c, !PT ;  /* 0x0000000324247212 */ /* 0x000fe400078e3cff */
[----:B--2---:R-:W-:-:S04]  /*1edb0*/  PRMT R17, R0, 0x654, R17 ;  /* 0x0000065400117816 */ /* 0x004fc80000000011 */
[----:B------:R0:W-:Y:S03]  /*1edc0*/  SYNCS.ARRIVE.TRANS64.RED.A1T0 RZ, [R17+URZ], RZ ;  /* 0x000000ff11ff79a7 */ /* 0x0001e6000810043f */
.L_x_731:
[----:B------:R-:W-:-:S13]  /*1edd0*/  LOP3.LUT P0, RZ, R23, 0x200, RZ, 0xc0, !PT ;  /* 0x0000020017ff7812 */ /* 0x000fda000780c0ff */
[----:B------:R-:W-:Y:S05]  /*1ede0*/  @!P0 BRA `(.L_x_789) ;  /* 0x0000000000288947 */ /* 0x000fea0003800000 */
[----:B------:R-:W-:Y:S05]  /*1edf0*/  WARPSYNC.ALL ;  /* 0x0000000000007948 */ /* 0x000fea0003800000 */
[----:B------:R-:W1:Y:S08]  /*1ee00*/  S2UR UR4, SR_CgaCtaId ;  /* 0x00000000000479c3 */ /* 0x000e700000008800 */
[----:B------:R-:W-:Y:S01]  /*1ee10*/  BAR.SYNC.DEFER_BLOCKING 0x5, 0x180 ;  /* 0x0146000000007b1d */ /* 0x000fe20000010000 */
[----:B------:R-:W-:-:S02]  /*1ee20*/  MOV R22, 0x400 ;  /* 0x0000040000167802 */ /* 0x000fc40000000f00 */
[----:B-1----:R-:W-:-:S04]  /*1ee30*/  MOV R0, UR4 ;  /* 0x0000000400007c02 */ /* 0x002fc80008000f00 */
[----:B------:R-:W-:Y:S01]  /*1ee40*/  LEA R22, R0, R22, 0x18 ;  /* 0x0000001600167211 */ /* 0x000fe200078ec0ff */
[----:B------:R2:W-:Y:S04]  /*1ee50*/  STL [R1+0xc], R0 ;  /* 0x00000c0001007387 */ /* 0x0005e80000100800 */
[----:B0-----:R2:W3:Y:S01]  /*1ee60*/  LDS.128 R16, [R22+0x228d0] ;  /* 0x0228d00016107984 */ /* 0x0014e20000000c00 */
[----:B------:R-:W-:Y:S06]  /*1ee70*/  BAR.ARV 0x4, 0x180 ;  /* 0x0106000000007b1d */ /* 0x000fec0000002000 */
[----:B------:R-:W-:Y:S05]  /*1ee80*/  BRA `(.L_x_790) ;  /* 0x0000000800487947 */ /* 0x000fea0003800000 */
.L_x_789:
[----:B------:R-:W0:Y:S01]  /*1ee90*/  S2R R0, SR_TID.X ;  /* 0x0000000000007919 */ /* 0x000e220000002100 */
[----:B------:R-:W-:Y:S01]  /*1eea0*/  UMOV UR4, 0xffffffff ;  /* 0xffffffff00047882 */ /* 0x000fe20000000000 */
[----:B0-----:R-:W-:-:S04]  /*1eeb0*/  LOP3.LUT R8, R0, 0x1f, RZ, 0xc0, !PT ;  /* 0x0000001f00087812 */ /* 0x001fc800078ec0ff */
[----:B------:R-:W-:Y:S01]  /*1eec0*/  ISETP.NE.AND P0, PT, R8, 0x1f, PT ;  /* 0x0000001f0800780c */ /* 0x000fe20003f05270 */
[----:B------:R-:W-:-:S12]  /*1eed0*/  BRA.DIV UR4, `(.L_x_791) ;  /* 0x0000007204987947 */ /* 0x000fd8000b800000 */
[----:B------:R-:W-:Y:S01]  /*1eee0*/  IMAD.IADD R5, R19, 0x1, R8 ;  /* 0x0000000113057824 */ /* 0x000fe200078e0208 */
[----:B------:R-:W-:-:S04]  /*1eef0*/  ULDC UR4, c[0x0][0xc3c] ;  /* 0x00030f0000047ab9 */ /* 0x000fc80000000800 */
[----:B------:R-:W-:-:S13]  /*1ef00*/  ISETP.GE.OR P1, PT, R5, UR4, !P0 ;  /* 0x0000000405007c0c */ /* 0x000fda000c726670 */
[----:B------:R-:W0:Y:S02]  /*1ef10*/  @!P1 LDC.64 R2, c[0x0][0xc80] ;  /* 0x00032000ff029b82 */ /* 0x000e240000000a00 */
[----:B0-----:R-:W-:-:S06]  /*1ef20*/  @!P1 IMAD.WIDE R2, R5, 0x4, R2 ;  /* 0x0000000405029825 */ /* 0x001fcc00078e0202 */
[----:B------:R-:W2:Y:S01]  /*1ef30*/  @!P1 LDG.E R2, desc[UR60][R2.64] ;  /* 0x0000003c02029981 */ /* 0x000ea2000c1e1900 */
[----:B------:R-:W-:Y:S01]  /*1ef40*/  IMAD.MOV.U32 R5, RZ, RZ, RZ ;  /* 0x000000ffff057224 */ /* 0x000fe200078e00ff */
[C---:B------:R-:W-:Y:S02]  /*1ef50*/  ISETP.GE.U32.AND P2, PT, R8.reuse, 0x2, PT ;  /* 0x000000020800780c */ /* 0x040fe40003f46070 */
[C---:B------:R-:W-:Y:S01]  /*1ef60*/  ISETP.GE.U32.AND P3, PT, R8.reuse, 0x4, PT ;  /* 0x000000040800780c */ /* 0x040fe20003f66070 */
[----:B------:R-:W-:Y:S01]  /*1ef70*/  SHFL.IDX PT, R0, R16, RZ, 0x1f ;  /* 0x00001fff10007589 */ /* 0x000fe200000e0000 */
[C---:B------:R-:W-:Y:S02]  /*1ef80*/  ISETP.GE.U32.AND P4, PT, R8.reuse, 0x8, PT ;  /* 0x000000080800780c */ /* 0x040fe40003f86070 */
[C---:B------:R-:W-:Y:S01]  /*1ef90*/  ISETP.GE.U32.AND P5, PT, R8.reuse, 0x10, PT ;  /* 0x000000100800780c */ /* 0x040fe20003fa6070 */
[----:B------:R-:W-:Y:S01]  /*1efa0*/  SHFL.IDX PT, R4, R16, 0x1, 0x1f ;  /* 0x00201f0010047f89 */ /* 0x000fe200000e0000 */
[----:B--2---:R-:W-:Y:S01]  /*1efb0*/  @!P1 IMAD.MOV.U32 R5, RZ, RZ, R2 ;  /* 0x000000ffff059224 */ /* 0x004fe200078e0002 */
[----:B------:R-:W-:-:S04]  /*1efc0*/  ISETP.NE.AND P1, PT, R8, RZ, PT ;  /* 0x000000ff0800720c */ /* 0x000fc80003f25270 */
        /* <DEDUP_REMOVED lines=14> */
[----:B------:R-:W-:-:S05]  /*1f0b0*/  IADD3 R2, R3, R14, RZ ;  /* 0x0000000e03027210 */ /* 0x000fca0007ffe0ff */
[----:B------:R0:W1:Y:S02]  /*1f0c0*/  SHFL.IDX PT, R14, R2, 0x1f, 0x1f ;  /* 0x03e01f00020e7f89 */ /* 0x00006400000e0000 */
.L_x_1059:
[----:B------:R-:W-:Y:S02]  /*1f0d0*/  ULDC UR4, c[0x0][0xc38] ;  /* 0x00030e0000047ab9 */ /* 0x000fe40000000800 */
[----:B------:R-:W-:-:S04]  /*1f0e0*/  IMAD.U32 R16, RZ, RZ, UR4 ;  /* 0x00000004ff107e24 */ /* 0x000fc8000f8e00ff */
[----:B-1----:R-:W-:-:S04]  /*1f0f0*/  IMAD R14, R14, R16, RZ ;  /* 0x000000100e0e7224 */ /* 0x002fc800078e02ff */
[----:B------:R-:W-:-:S05]  /*1f100*/  IMAD.IADD R7, R4, 0x1, R14 ;  /* 0x0000000104077824 */ /* 0x000fca00078e020e */
[----:B------:R-:W-:-:S13]  /*1f110*/  ISETP.GT.AND P6, PT, R7, R0, PT ;  /* 0x000000000700720c */ /* 0x000fda0003fc4270 */
[----:B------:R-:W-:Y:S05]  /*1f120*/  @P6 BRA `(.L_x_792) ;  /* 0x00000000009c6947 */ /* 0x000fea0003800000 */
.L_x_797:
[----:B0-----:R-:W0:Y:S01]  /*1f130*/  LDC R2, c[0x0][0xc3c] ;  /* 0x00030f00ff027b82 */ /* 0x001e220000000800 */
[----:B------:R-:W-:-:S05]  /*1f140*/  VIADD R19, R19, 0x1f ;  /* 0x0000001f13137836 */ /* 0x000fca0000000000 */
[----:B0-----:R-:W-:-:S13]  /*1f150*/  ISETP.GE.AND P6, PT, R19, R2, PT ;  /* 0x000000021300720c */ /* 0x001fda0003fc6270 */
[----:B------:R-:W-:Y:S05]  /*1f160*/  @P6 BRA `(.L_x_793) ;  /* 0x0000000400446947 */ /* 0x000fea0003800000 */
[----:B------:R-:W0:Y:S01]  /*1f170*/  S2R R3, SR_TID.X ;  /* 0x0000000000037919 */ /* 0x000e220000002100 */
[----:B------:R-:W-:Y:S01]  /*1f180*/  BSSY B0, `(.L_x_794) ;  /* 0x0000009000007945 */ /* 0x000fe20003800000 */
[----:B------:R-:W-:Y:S01]  /*1f190*/  IMAD.MOV.U32 R5, RZ, RZ, RZ ;  /* 0x000000ffff057224 */ /* 0x000fe200078e00ff */
[----:B0-----:R-:W-:-:S04]  /*1f1a0*/  LOP3.LUT R3, R3, 0x1f, RZ, 0xc0, !PT ;  /* 0x0000001f03037812 */ /* 0x001fc800078ec0ff */
[----:B------:R-:W-:-:S04]  /*1f1b0*/  IADD3 R9, R19, R3, RZ ;  /* 0x0000000313097210 */ /* 0x000fc80007ffe0ff */
[----:B------:R-:W-:-:S13]  /*1f1c0*/  ISETP.GE.OR P6, PT, R9, R2, !P0 ;  /* 0x000000020900720c */ /* 0x000fda00047c6670 */
[----:B------:R-:W-:Y:S05]  /*1f1d0*/  @P6 BRA `(.L_x_795) ;  /* 0x00000000000c6947 */ /* 0x000fea0003800000 */
[----:B------:R-:W0:Y:S02]  /*1f1e0*/  LDC.64 R2, c[0x0][0xc80] ;  /* 0x00032000ff027b82 */ /* 0x000e240000000a00 */
[----:B0-----:R-:W-:-:S05]  /*1f1f0*/  IMAD.WIDE R2, R9, 0x4, R2 ;  /* 0x0000000409027825 */ /* 0x001fca00078e0202 */
[----:B------:R0:W5:Y:S02]  /*1f200*/  LDG.E R5, desc[UR60][R2.64] ;  /* 0x0000003c02057981 */ /* 0x000164000c1e1900 */
.L_x_795:
[----:B------:R-:W-:Y:S05]  /*1f210*/  BSYNC B0 ;  /* 0x0000000000007941 */ /* 0x000fea0003800000 */
.L_x_794:
[----:B------:R-:W-:-:S03]  /*1f220*/  UMOV UR4, 0xffffffff ;  /* 0xffffffff00047882 */ /* 0x000fc60000000000 */
[----:B------:R-:W-:Y:S05]  /*1f230*/  BRA.DIV UR4, `(.L_x_796) ;  /* 0x0000007204e47947 */ /* 0x000fea000b800000 */
[----:B-----5:R-:W1:Y:S02]  /*1f240*/  SHFL.UP PT, R14, R5, 0x1, RZ ;  /* 0x04200000050e7989 */ /* 0x020e6400000e00ff */
[----:B-1----:R-:W-:-:S05]  /*1f250*/  SEL R14, R14, RZ, P1 ;  /* 0x000000ff0e0e7207 */ /* 0x002fca0000800000 */
[----:B------:R-:W-:-:S05]  /*1f260*/  IMAD.IADD R13, R5, 0x1, R14 ;  /* 0x00000001050d7824 */ /* 0x000fca00078e020e */
[----:B------:R-:W0:Y:S02]  /*1f270*/  SHFL.UP PT, R14, R13, 0x2, RZ ;  /* 0x044000000d0e7989 */ /* 0x000e2400000e00ff */
        /* <DEDUP_REMOVED lines=11> */
[----:B------:R0:W1:Y:S02]  /*1f330*/  SHFL.IDX PT, R14, R2, 0x1f, 0x1f ;  /* 0x03e01f00020e7f89 */ /* 0x00006400000e0000 */
.L_x_1067:
[----:B------:R-:W-:Y:S02]  /*1f340*/  ULDC UR4, c[0x0][0xc38] ;  /* 0x00030e0000047ab9 */ /* 0x000fe40000000800 */
[----:B------:R-:W-:-:S04]  /*1f350*/  IMAD.U32 R16, RZ, RZ, UR4 ;  /* 0x00000004ff107e24 */ /* 0x000fc8000f8e00ff */
[----:B-1----:R-:W-:-:S05]  /*1f360*/  IMAD R14, R14, R16, RZ ;  /* 0x000000100e0e7224 */ /* 0x002fca00078e02ff */
[----:B------:R-:W-:-:S04]  /*1f370*/  IADD3 R7, R14, R7, RZ ;  /* 0x000000070e077210 */ /* 0x000fc80007ffe0ff */
[----:B------:R-:W-:-:S13]  /*1f380*/  ISETP.GT.AND P6, PT, R7, R0, PT ;  /* 0x000000000700720c */ /* 0x000fda0003fc4270 */
[----:B------:R-:W-:Y:S05]  /*1f390*/  @!P6 BRA `(.L_x_797) ;  /* 0xfffffffc0064e947 */ /* 0x000fea000383ffff */
.L_x_792:
[----:B------:R-:W-:Y:S01]  /*1f3a0*/  IMAD.IADD R7, R7, 0x1, -R14 ;  /* 0x0000000107077824 */ /* 0x000fe200078e0a0e */
[----:B------:R-:W-:-:S03]  /*1f3b0*/  UMOV UR4, 0xffffffff ;  /* 0xffffffff00047882 */ /* 0x000fc60000000000 */
[----:B------:R-:W-:-:S05]  /*1f3c0*/  IMAD R3, R2, R16, R7 ;  /* 0x0000001002037224 */ /* 0x000fca00078e0207 */
[----:B------:R-:W-:Y:S01]  /*1f3d0*/  ISETP.GT.AND P6, PT, R3, R0, PT ;  /* 0x000000000300720c */ /* 0x000fe20003fc4270 */
[----:B------:R-:W-:-:S12]  /*1f3e0*/  BRA.DIV UR4, `(.L_x_798) ;  /* 0x0000007604347947 */ /* 0x000fd8000b800000 */
[----:B------:R-:W-:-:S04]  /*1f3f0*/  VOTE.ANY R3, PT, !P6 ;  /* 0x0000000000037806 */ /* 0x000fc800070e0100 */
[----:B------:R-:W1:Y:S02]  /*1f400*/  POPC R4, R3 ;  /* 0x0000000300047309 */ /* 0x000e640000000000 */
[----:B-1----:R1:W2:Y:S02]  /*1f410*/  SHFL.IDX PT, R5, R5, R4, 0x1f ;  /* 0x00001f0405057589 */ /* 0x0022a400000e0000 */
.L_x_1071:
[----:B------:R-:W-:Y:S01]  /*1f420*/  ISETP.NE.AND P0, PT, R3, RZ, PT ;  /* 0x000000ff0300720c */ /* 0x000fe20003f05270 */
[----:B------:R-:W-:-:S12]  /*1f430*/  IMAD.MOV.U32 R14, RZ, RZ, RZ ;  /* 0x000000ffff0e7224 */ /* 0x000fd800078e00ff */
[----:B------:R-:W-:Y:S05]  /*1f440*/  @!P0 BRA `(.L_x_799) ;  /* 0x0000000000108947 */ /* 0x000fea0003800000 */
[----:B------:R-:W-:Y:S01]  /*1f450*/  UMOV UR4, 0xffffffff ;  /* 0xffffffff00047882 */ /* 0x000fe20000000000 */
[----:B------:R-:W-:Y:S02]  /*1f460*/  VIADD R12, R4, 0xffffffff ;  /* 0xffffffff040c7836 */ /* 0x000fe40000000000 */
[----:B------:R-:W-:Y:S05]  /*1f470*/  BRA.DIV UR4, `(.L_x_800) ;  /* 0x0000007604587947 */ /* 0x000fea000b800000 */
[----:B------:R3:W4:Y:S02]  /*1f480*/  SHFL.IDX PT, R14, R2, R12, 0x1f ;  /* 0x00001f0c020e7589 */ /* 0x00072400000e0000 */
.L_x_799:
[----:B--2---:R-:W-:Y:S01]  /*1f490*/  IABS R6, R5 ;  /* 0x0000000500067213 */ /* 0x004fe20000000000 */
[----:B----4-:R-:W-:Y:S02]  /*1f4a0*/  IMAD R16, R14, R16, R7 ;  /* 0x000000100e107224 */ /* 0x010fe400078e0207 */
[----:B------:R-:W-:Y:S01]  /*1f4b0*/  IMAD.IADD R19, R4, 0x1, R19 ;  /* 0x0000000104137824 */ /* 0x000fe200078e0213 */
[----:B------:R-:W2:Y:S01]  /*1f4c0*/  I2F.RP R8, R6 ;  /* 0x0000000600087306 */ /* 0x000ea20000209400 */
[----:B------:R-:W-:-:S07]  /*1f4d0*/  IMAD.IADD R0, R0, 0x1, -R16 ;  /* 0x0000000100007824 */ /* 0x000fce00078e0a10 */
[----:B--2---:R-:W0:Y:S02]  /*1f4e0*/  MUFU.RCP R8, R8 ;  /* 0x0000000800087308 */ /* 0x004e240000001000 */
[----:B0--3--:R-:W-:-:S06]  /*1f4f0*/  IADD3 R2, R8, 0xffffffe, RZ ;  /* 0x0ffffffe08027810 */ /* 0x009fcc0007ffe0ff */
[----:B------:R0:W2:Y:S02]  /*1f500*/  F2I.FTZ.U32.TRUNC.NTZ R3, R2 ;  /* 0x0000000200037305 */ /* 0x0000a4000021f000 */
[----:B0-----:R-:W-:Y:S02]  /*1f510*/  IMAD.MOV.U32 R2, RZ, RZ, RZ ;  /* 0x000000ffff027224 */ /* 0x001fe400078e00ff */
[----:B--2---:R-:W-:-:S04]  /*1f520*/  IMAD.MOV R7, RZ, RZ, -R3 ;  /* 0x000000ffff077224 */ /* 0x004fc800078e0a03 */
[----:B------:R-:W-:-:S04]  /*1f530*/  IMAD R7, R7, R6, RZ ;  /* 0x0000000607077224 */ /* 0x000fc800078e02ff */
[----:B------:R-:W-:Y:S01]  /*1f540*/  IMAD.HI.U32 R3, R3, R7, R2 ;  /* 0x0000000703037227 */ /* 0x000fe200078e0002 */
[----:B------:R-:W-:Y:S02]  /*1f550*/  IABS R7, R5 ;  /* 0x0000000500077213 */ /* 0x000fe40000000000 */
[----:B------:R-:W-:Y:S02]  /*1f560*/  IABS R2, R0 ;  /* 0x0000000000027213 */ /* 0x000fe40000000000 */
[----:B------:R-:W-:-:S03]  /*1f570*/  IADD3 R7, RZ, -R7, RZ ;  /* 0x80000007ff077210 */ /* 0x000fc60007ffe0ff */
[----:B------:R-:W-:-:S04]  /*1f580*/  IMAD.HI.U32 R3, R3, R2, RZ ;  /* 0x0000000203037227 */ /* 0x000fc800078e00ff */
[----:B------:R-:W-:Y:S01]  /*1f590*/  IMAD R7, R3, R7, R2 ;  /* 0x0000000703077224 */ /* 0x000fe200078e0202 */
[----:B------:R-:W-:-:S04]  /*1f5a0*/  LOP3.LUT R2, R0, R5, RZ, 0x3c, !PT ;  /* 0x0000000500027212 */ /* 0x000fc800078e3cff */
[----:B------:R-:W-:Y:S02]  /*1f5b0*/  ISETP.GT.U32.AND P1, PT, R6, R7, PT ;  /* 0x000000070600720c */ /* 0x000fe40003f24070 */
[----:B------:R-:W-:-:S11]  /*1f5c0*/  ISETP.GE.AND P2, PT, R2, RZ, PT ;  /* 0x000000ff0200720c */ /* 0x000fd60003f46270 */
[----:B------:R-:W-:Y:S02]  /*1f5d0*/  @!P1 IMAD.IADD R7, R7, 0x1, -R6 ;  /* 0x0000000107079824 */ /* 0x000fe400078e0a06 */
[----:B------:R-:W-:Y:S01]  /*1f5e0*/  @!P1 VIADD R3, R3, 0x1 ;  /* 0x0000000103039836 */ /* 0x000fe20000000000 */
[----:B------:R-:W-:Y:S02]  /*1f5f0*/  ISETP.NE.AND P1, PT, R5, RZ, PT ;  /* 0x000000ff0500720c */ /* 0x000fe40003f25270 */
[----:B------:R-:W-:-:S13]  /*1f600*/  ISETP.GE.U32.AND P0, PT, R7, R6, PT ;  /* 0x000000060700720c */ /* 0x000fda0003f06070 */
[----:B------:R-:W-:-:S05]  /*1f610*/  @P0 VIADD R3, R3, 0x1 ;  /* 0x0000000103030836 */ /* 0x000fca0000000000 */
[----:B------:R-:W-:Y:S02]  /*1f620*/  @!P2 IADD3 R3, -R3, RZ, RZ ;  /* 0x000000ff0303a210 */ /* 0x000fe40007ffe1ff */
[----:B------:R-:W-:-:S05]  /*1f630*/  @!P1 LOP3.LUT R3, RZ, R5, RZ, 0x33, !PT ;  /* 0x00000005ff039212 */ /* 0x000fca00078e33ff */
[--C-:B------:R-:W-:Y:S02]  /*1f640*/  IMAD.MOV R17, RZ, RZ, -R3.reuse ;  /* 0x000000ffff117224 */ /* 0x100fe400078e0a03 */
[----:B------:R-:W-:Y:S02]  /*1f650*/  IMAD.MOV.U32 R18, RZ, RZ, R3 ;  /* 0x000000ffff127224 */ /* 0x000fe400078e0003 */
[----:B------:R-:W-:Y:S01]  /*1f660*/  IMAD R17, R5, R17, R0 ;  /* 0x0000001105117224 */ /* 0x000fe200078e0200 */
[----:B------:R-:W-:Y:S06]  /*1f670*/  BRA `(.L_x_801) ;  /* 0x00000000001c7947 */ /* 0x000fec0003800000 */
.L_x_793:
[----:B------:R-:W-:Y:S01]  /*1f680*/  UMOV UR4, URZ ;  /* 0x0000003f00047c82 */ /* 0x000fe20008000000 */
[----:B------:R-:W-:Y:S01]  /*1f690*/  UMOV UR5, URZ ;  /* 0x0000003f00057c82 */ /* 0x000fe20008000000 */
[----:B------:R-:W-:Y:S01]  /*1f6a0*/  ULDC UR6, c[0x0][0xc3c] ;  /* 0x00030f0000067ab9 */ /* 0x000fe20000000800 */
[----:B------:R-:W-:Y:S01]  /*1f6b0*/  MOV R16, R0 ;  /* 0x0000000000107202 */ /* 0x000fe20000000f00 */
[----:B------:R-:W-:Y:S02]  /*1f6c0*/  IMAD.U32 R17, RZ, RZ, UR4 ;  /* 0x00000004ff117e24 */ /* 0x000fe4000f8e00ff */
[----:B------:R-:W-:Y:S02]  /*1f6d0*/  IMAD.U32 R18, RZ, RZ, UR5 ;  /* 0x00000005ff127e24 */ /* 0x000fe4000f8e00ff */
[----:B------:R-:W-:-:S07]  /*1f6e0*/  IMAD.U32 R19, RZ, RZ, UR6 ;  /* 0x00000006ff137e24 */ /* 0x000fce000f8e00ff */
.L_x_801:
[----:B------:R0:W2:Y:S01]  /*1f6f0*/  LDL R2, [R1+0xc] ;  /* 0x00000c0001027983 */ /* 0x0000a20000100800 */
[----:B------:R-:W3:Y:S01]  /*1f700*/  S2R R0, SR_TID.X ;  /* 0x0000000000007919 */ /* 0x000ee20000002100 */
[----:B------:R-:W-:Y:S05]  /*1f710*/  WARPSYNC.ALL ;  /* 0x0000000000007948 */ /* 0x000fea0003800000 */
[----:B---3--:R-:W-:Y:S01]  /*1f720*/  LOP3.LUT R0, R0, 0x1f, RZ, 0xc0, !PT ;  /* 0x0000001f00007812 */ /* 0x008fe200078ec0ff */
[----:B------:R-:W-:Y:S03]  /*1f730*/  BAR.SYNC.DEFER_BLOCKING 0x4, 0x180 ;  /* 0x0106000000007b1d */ /* 0x000fe60000010000 */
[----:B------:R-:W-:-:S13]  /*1f740*/  ISETP.NE.AND P0, PT, R0, RZ, PT ;  /* 0x000000ff0000720c */ /* 0x000fda0003f05270 */
[----:B------:R-:W-:Y:S01]  /*1f750*/  @!P0 MOV R0, 0x400 ;  /* 0x0000040000008802 */ /* 0x000fe20000000f00 */
[----:B--2---:R-:W2:Y:S03]  /*1f760*/  @!P0 S2R R2, SR_CgaCtaId ;  /* 0x0000000000028919 */ /* 0x004ea60000008800 */
[----:B--2---:R-:W-:Y:S01]  /*1f770*/  @!P0 LEA R22, R2, R0, 0x18 ;  /* 0x0000000002168211 */ /* 0x004fe200078ec0ff */
[----:B------:R0:W-:Y:S04]  /*1f780*/  @!P0 STL [R1+0xc], R2 ;  /* 0x00000c0201008387 */ /* 0x0001e80000100800 */
[----:B------:R0:W-:Y:S01]  /*1f790*/  @!P0 STS.128 [R22+0x228d0], R16 ;  /* 0x0228d01016008388 */ /* 0x0001e20000000c00 */
[----:B------:R-:W-:Y:S06]  /*1f7a0*/  BAR.ARV 0x5, 0x180 ;  /* 0x0146000000007b1d */ /* 0x000fec0000002000 */
.L_x_790:
[----:B------:R-:W-:Y:S02]  /*1f7b0*/  ULDC UR4, c[0x0][0xc3c] ;  /* 0x00030f0000047ab9 */ /* 0x000fe40000000800 */
[----:B---3--:R-:W-:-:S13]  /*1f7c0*/  ISETP.GE.AND P0, PT, R19, UR4, PT ;  /* 0x0000000413007c0c */ /* 0x008fda000bf06270 */
[----:B------:R-:W-:Y:S05]  /*1f7d0*/  @!P0 BRA `(.L_x_802) ;  /* 0xffffff9800008947 */ /* 0x000fea000383ffff */
[----:B------:R-:W-:Y:S05]  /*1f7e0*/  BSYNC B7 ;  /* 0x0000000000077941 */ /* 0x000fea0003800000 */
.L_x_694:
[----:B0-2---:R-:W2:Y:S01]  /*1f7f0*/  LDL.LU R0, [R1+0x40] ;  /* 0x0000400001007983 */ /* 0x005ea20000300800 */
[----:B------:R-:W-:Y:S01]  /*1f800*/  BSSY B0, `(.L_x_803) ;  /* 0x000000b000007945 */ /* 0x000fe20003800000 */
[----:B------:R-:W0:Y:S01]  /*1f810*/  S2R R5, SR_CgaCtaId ;  /* 0x0000000000057919 */ /* 0x000e220000008800 */
[----:B--2---:R-:W-:-:S04]  /*1f820*/  IADD3 R0, R0, 0x1, RZ ;  /* 0x0000000100007810 */ /* 0x004fc80007ffe0ff */
        /* <DEDUP_REMOVED lines=8> */
.L_x_1074:
[----:B------:R-:W-:Y:S05]  /*1f8b0*/  BSYNC B0 ;  /* 0x0000000000007941 */ /* 0x000fea0003800000 */
.L_x_803:
[----:B------:R-:W-:-:S03]  /*1f8c0*/  UMOV UR4, 0xffffffff ;  /* 0xffffffff00047882 */ /* 0x000fc60000000000 */
[----:B------:R-:W-:Y:S05]  /*1f8d0*/  BRA.DIV UR4, `(.L_x_805) ;  /* 0x0000007204787947 */ /* 0x000fea000b800000 */
[----:B0-----:R-:W0:Y:S02]  /*1f8e0*/  S2R R0, SR_TID.X ;  /* 0x0000000000007919 */ /* 0x001e240000002100 */
[----:B0-----:R-:W-:-:S04]  /*1f8f0*/  SHF.R.U32.HI R0, RZ, 0x5, R0 ;  /* 0x00000005ff007819 */ /* 0x001fc80000011600 */
[----:B------:R-:W-:-:S05]  /*1f900*/  LOP3.LUT R0, R0, 0x3, RZ, 0xc0, !PT ;  /* 0x0000000300007812 */ /* 0x000fca00078ec0ff */
[----:B------:R0:W2:Y:S02]  /*1f910*/  SHFL.IDX PT, R14, R0, RZ, 0x1f ;  /* 0x00001fff000e7589 */ /* 0x0000a400000e0000 */
.L_x_1077:
[----:B--2---:R-:W-:-:S13]  /*1f920*/  ISETP.NE.AND P0, PT, R14, RZ, PT ;  /* 0x000000ff0e00720c */ /* 0x004fda0003f05270 */
[----:B------:R-:W-:Y:S05]  /*1f930*/  @P0 BRA `(.L_x_521) ;  /* 0x0000000000a80947 */ /* 0x000fea0003800000 */
[----:B------:R-:W-:-:S03]  /*1f940*/  UMOV UR4, 0xffffffff ;  /* 0xffffffff00047882 */ /* 0x000fc60000000000 */
[----:B------:R-:W-:Y:S05]  /*1f950*/  BRA.DIV UR4, `(.L_x_806) ;  /* 0x00000072048c7947 */ /* 0x000fea000b800000 */
[----:B------:R-:W-:-:S13]  /*1f960*/  ELECT P6, URZ, PT ;  /* 0x00000000003f782f */ /* 0x000fda00038c0000 */
.L_x_1080:
[----:B------:R-:W-:Y:S05]  /*1f970*/  @!P6 BRA `(.L_x_521) ;  /* 0x000000000098e947 */ /* 0x000fea0003800000 */
[----:B0-----:R-:W2:Y:S02]  /*1f980*/  LDL.LU R0, [R1+0x10] ;  /* 0x0000100001007983 */ /* 0x001ea40000300800 */
[----:B--2---:R-:W-:-:S04]  /*1f990*/  LOP3.LUT R0, R0, 0x2, RZ, 0xfc, !PT ;  /* 0x0000000200007812 */ /* 0x004fc800078efcff */
[----:B------:R-:W-:-:S13]  /*1f9a0*/  ISETP.NE.AND P0, PT, R0, 0x3, PT ;  /* 0x000000030000780c */ /* 0x000fda0003f05270 */
[----:B------:R-:W-:Y:S05]  /*1f9b0*/  @!P0 BRA `(.L_x_807) ;  /* 0x0000000000048947 */ /* 0x000fea0003800000 */
[----:B------:R-:W-:Y:S01]  /*1f9c0*/  BPT.TRAP 0x1 ;  /* 0x000000040000795c */ /* 0x000fe20000300000 */
.L_x_807:
[----:B------:R-:W-:Y:S01]  /*1f9d0*/  IMAD R5, R32, 0x8, R7 ;  /* 0x0000000820057824 */ /* 0x000fe200078e0207 */
[----:B------:R-:W-:Y:S01]  /*1f9e0*/  SHF.L.U32 R0, R36, 0x1f, RZ ;  /* 0x0000001f24007819 */ /* 0x000fe200000006ff */
[----:B------:R-:W-:-:S03]  /*1f9f0*/  VIADD R32, R32, 0x1 ;  /* 0x0000000120207836 */ /* 0x000fc60000000000 */
[----:B------:R-:W0:Y:S02]  /*1fa00*/  SYNCS.PHASECHK.TRANS64.TRYWAIT P1, [R5+URZ+0x22840], R0 ;  /* 0x02284000050075a7 */ /* 0x000e24000802017f */
[----:B------:R-:W-:-:S04]  /*1fa10*/  ISETP.NE.AND P2, PT, R32, 0x2, PT ;  /* 0x000000022000780c */ /* 0x000fc80003f45270 */
[----:B------:R-:W-:Y:S01]  /*1fa20*/  SEL R3, RZ, 0x1, P2 ;  /* 0x00000001ff037807 */ /* 0x000fe20001000000 */
[----:B0-----:R-:W-:Y:S08]  /*1fa30*/  @!P1 BRA `(.L_x_808) ;  /* 0x0000007000749947 */ /* 0x001ff00003800000 */
.L_x_1081:
[----:B------:R-:W-:Y:S02]  /*1fa40*/  SEL R32, R32, RZ, P2 ;  /* 0x000000ff20207207 */ /* 0x000fe40001000000 */
[----:B------:R-:W-:Y:S01]  /*1fa50*/  LOP3.LUT R2, R36, R3, RZ, 0x3c, !PT ;  /* 0x0000000324027212 */ /* 0x000fe200078e3cff */
[----:B------:R-:W-:Y:S06]  /*1fa60*/  @!P0 BRA `(.L_x_809) ;  /* 0x0000000000048947 */ /* 0x000fec0003800000 */
[----:B------:R-:W-:Y:S01]  /*1fa70*/  BPT.TRAP 0x1 ;  /* 0x000000040000795c */ /* 0x000fe20000300000 */
.L_x_809:
[----:B------:R-:W-:Y:S02]  /*1fa80*/  LEA R3, R32, R7, 0x3 ;  /* 0x0000000720037211 */ /* 0x000fe400078e18ff */
[----:B------:R-:W-:-:S04]  /*1fa90*/  SHF.L.U32 R2, R2, 0x1f, RZ ;  /* 0x0000001f02027819 */ /* 0x000fc800000006ff */
[----:B------:R-:W2:Y:S02]  /*1faa0*/  SYNCS.PHASECHK.TRANS64.TRYWAIT P1, [R3+URZ+0x22840], R2 ;  /* 0x02284002030075a7 */ /* 0x000ea4000802017f */
[----:B--2---:R-:W-:Y:S05]  /*1fab0*/  @!P1 BRA `(.L_x_810) ;  /* 0x0000007000689947 */ /* 0x004fea0003800000 */
.L_x_1082:
[----:B------:R-:W-:Y:S05]  /*1fac0*/  @!P0 BRA `(.L_x_811) ;  /* 0x0000000000048947 */ /* 0x000fea0003800000 */
[----:B------:R-:W-:Y:S01]  /*1fad0*/  BPT.TRAP 0x1 ;  /* 0x000000040000795c */ /* 0x000fe20000300000 */
.L_x_811:
[----:B------:R-:W3:Y:S02]  /*1fae0*/  SYNCS.PHASECHK.TRANS64.TRYWAIT P1, [R5+URZ+0x22860], R0 ;  /* 0x02286000050075a7 */ /* 0x000ee4000802017f */
[----:B---3--:R-:W-:Y:S05]  /*1faf0*/  @!P1 BRA `(.L_x_812) ;  /* 0x00000070006c9947 */ /* 0x008fea0003800000 */
.L_x_1083:
[----:B------:R-:W-:Y:S05]  /*1fb00*/  @!P0 BRA `(.L_x_813) ;  /* 0x0000000000048947 */ /* 0x000fea0003800000 */
[----:B------:R-:W-:Y:S01]  /*1fb10*/  BPT.TRAP 0x1 ;  /* 0x000000040000795c */ /* 0x000fe20000300000 */
.L_x_813:
[----:B------:R-:W4:Y:S02]  /*1fb20*/  SYNCS.PHASECHK.TRANS64.TRYWAIT P1, [R3+URZ+0x22860], R2 ;  /* 0x02286002030075a7 */ /* 0x000f24000802017f */
[----:B----4-:R-:W-:Y:S05]  /*1fb30*/  @!P1 BRA `(.L_x_814) ;  /* 0x0000007000709947 */ /* 0x010fea0003800000 */
.L_x_1084:
[----:B------:R-:W-:Y:S05]  /*1fb40*/  @!P0 BRA `(.L_x_815) ;  /* 0x0000000000048947 */ /* 0x000fea0003800000 */
[----:B------:R-:W-:Y:S01]  /*1fb50*/  BPT.TRAP 0x1 ;  /* 0x000000040000795c */ /* 0x000fe20000300000 */
.L_x_815:
[----:B------:R-:W5:Y:S02]  /*1fb60*/  SYNCS.PHASECHK.TRANS64.TRYWAIT P1, [R5+URZ+0x22880], R0 ;  /* 0x02288000050075a7 */ /* 0x000f64000802017f */
[----:B-----5:R-:W-:Y:S05]  /*1fb70*/  @!P1 BRA `(.L_x_816) ;  /* 0x0000007000749947 */ /* 0x020fea0003800000 */
.L_x_1085:
[----:B------:R-:W-:Y:S05]  /*1fb80*/  @!P0 BRA `(.L_x_817) ;  /* 0x0000000000048947 */ /* 0x000fea0003800000 */
[----:B------:R-:W-:Y:S01]  /*1fb90*/  BPT.TRAP 0x1 ;  /* 0x000000040000795c */ /* 0x000fe20000300000 */
.L_x_817:
[----:B------:R0:W0:Y:S02]  /*1fba0*/  SYNCS.PHASECHK.TRANS64.TRYWAIT P0, [R3+URZ+0x22880], R2 ;  /* 0x02288002030075a7 */ /* 0x000024000800017f */
[----:B0-----:R-:W-:Y:S05]  /*1fbb0*/  @!P0 NANOSLEEP.SYNCS 0x989680 ;  /* 0x009896800000895d */ /* 0x001fea0003900000 */
[----:B------:R-:W0:Y:S02]  /*1fbc0*/  @!P0 SYNCS.PHASECHK.TRANS64 P0, [R3+URZ+0x22880], R2 ;  /* 0x02288002030085a7 */ /* 0x000e24000800007f */
[----:B0-----:R-:W-:Y:S05]  /*1fbd0*/  @!P0 BRA `(.L_x_817) ;  /* 0xfffffffc00f08947 */ /* 0x001fea000383ffff */
.L_x_521:
[----:B------:R-:W-:Y:S05]  /*1fbe0*/  BSYNC B8 ;  /* 0x0000000000087941 */ /* 0x000fea0003800000 */
.L_x_518:
[----:B------:R-:W-:Y:S05]  /*1fbf0*/  EXIT ;  /* 0x000000000000794d */ /* 0x000fea0003800000 */
.L_x_541:
[----:B---3--:R3:W4:Y:S02]  /*1fc00*/  SYNCS.PHASECHK.TRANS64.TRYWAIT P6, [R88+URZ+0x22890], R100 ;  /* 0x02289064580075a7 */ /* 0x00872400080c017f */
[----:B----4-:R-:W-:Y:S05]  /*1fc10*/  @!P6 NANOSLEEP.SYNCS 0x989680 ;  /* 0x009896800000e95d */ /* 0x010fea0003900000 */
[----:B------:R-:W4:Y:S02]  /*1fc20*/  @!P6 SYNCS.PHASECHK.TRANS64 P6, [R88+URZ+0x22890], R100 ;  /* 0x022890645800e5a7 */ /* 0x000f2400080c007f */
[----:B----4-:R-:W-:Y:S05]  /*1fc30*/  @!P6 BRA `(.L_x_541) ;  /* 0xfffffffc00f0e947 */ /* 0x010fea000383ffff */
[----:B------:R-:W-:Y:S05]  /*1fc40*/  BRA `(.L_x_818) ;  /* 0xfffffe2c00507947 */ /* 0x000fea000383ffff */
.L_x_542:
[----:B------:R-:W-:Y:S01]  /*1fc50*/  BSSY B1, `(.L_x_819) ;  /* 0x0000008000017945 */ /* 0x000fe20003800000 */
[----:B01----:R-:W-:Y:S01]  /*1fc60*/  IMAD.MOV.U32 R13, RZ, RZ, R102 ;  /* 0x000000ffff0d7224 */ /* 0x003fe200078e0066 */
[----:B------:R-:W-:Y:S01]  /*1fc70*/  MOV R15, 0xffffffff ;  /* 0xffffffff000f7802 */ /* 0x000fe20000000f00 */
[----:B------:R-:W-:Y:S02]  /*1fc80*/  IMAD.MOV.U32 R12, RZ, RZ, RZ ;  /* 0x000000ffff0c7224 */ /* 0x000fe400078e00ff */
[----:B------:R-:W-:-:S07]  /*1fc90*/  IMAD.MOV.U32 R11, RZ, RZ, 0x1c1f ;  /* 0x00001c1fff0b7424 */ /* 0x000fce00078e00ff */
[----:B--23--:R-:W-:Y:S05]  /*1fca0*/  WARPSYNC.COLLECTIVE R15, `(.L_x_820) ;  /* 0x000000000f087348 */ /* 0x00cfea0003c00000 */
[----:B------:R0:W1:Y:S02]  /*1fcb0*/  SHFL.IDX P6, R14, R13, R12, R11 ;  /* 0x0000000c0d0e7389 */ /* 0x00006400000c000b */
[----:B0123--:R-:W-:Y:S01]  /*1fcc0*/  ENDCOLLECTIVE ;  /* 0x000000000000791b */ /* 0x00ffe20003800000 */
.L_x_820:
[----:B------:R-:W-:Y:S05]  /*1fcd0*/  BSYNC B1 ;  /* 0x0000000000017941 */ /* 0x000fea0003800000 */
.L_x_819:
        /* <DEDUP_REMOVED lines=8> */
.L_x_821:
[----:B------:R-:W-:Y:S05]  /*1fd60*/  BRA `(.L_x_822) ;  /* 0xfffffe2c001c7947 */ /* 0x000fea000383ffff */
.L_x_551:
[----:B------:R-:W-:Y:S01]  /*1fd70*/  BSSY B1, `(.L_x_823) ;  /* 0x0000008000017945 */ /* 0x000fe20003800000 */
[----:B01----:R-:W-:Y:S01]  /*1fd80*/  IMAD.MOV.U32 R13, RZ, RZ, R102 ;  /* 0x000000ffff0d7224 */ /* 0x003fe200078e0066 */
[----:B------:R-:W-:Y:S01]  /*1fd90*/  MOV R11, 0x1c1f ;  /* 0x00001c1f000b7802 */ /* 0x000fe20000000f00 */
[----:B------:R-:W-:Y:S02]  /*1fda0*/  IMAD.MOV.U32 R12, RZ, RZ, 0x1 ;  /* 0x00000001ff0c7424 */ /* 0x000fe400078e00ff */
[----:B------:R-:W-:-:S07]  /*1fdb0*/  IMAD.MOV.U32 R15, RZ, RZ, -0x1 ;  /* 0xffffffffff0f7424 */ /* 0x000fce00078e00ff */
[----:B--234-:R-:W-:Y:S05]  /*1fdc0*/  WARPSYNC.COLLECTIVE R15, `(.L_x_824) ;  /* 0x000000000f087348 */ /* 0x01cfea0003c00000 */
[----:B------:R0:W1:Y:S02]  /*1fdd0*/  SHFL.IDX P6, R14, R13, R12, R11 ;  /* 0x0000000c0d0e7389 */ /* 0x00006400000c000b */
[----:B01234-:R-:W-:Y:S01]  /*1fde0*/  ENDCOLLECTIVE ;  /* 0x000000000000791b */ /* 0x01ffe20003800000 */
.L_x_824:
[----:B------:R-:W-:Y:S05]  /*1fdf0*/  BSYNC B1 ;  /* 0x0000000000017941 */ /* 0x000fea0003800000 */
.L_x_823:
[----:B------:R-:W-:Y:S01]  /*1fe00*/  IMAD.MOV.U32 R13, RZ, RZ, R101 ;  /* 0x000000ffff0d7224 */ /* 0x000fe200078e0065 */
[----:B------:R-:W-:Y:S01]  /*1fe10*/  MOV R12, 0x1 ;  /* 0x00000001000c7802 */ /* 0x000fe20000000f00 */
[----:B------:R-:W-:Y:S02]  /*1fe20*/  IMAD.MOV.U32 R11, RZ, RZ, 0x1c1f ;  /* 0x00001c1fff0b7424 */ /* 0x000fe400078e00ff */
[----:B------:R-:W-:Y:S02]  /*1fe30*/  IMAD.MOV.U32 R15, RZ, RZ, -0x1 ;  /* 0xffffffffff0f7424 */ /* 0x000fe400078e00ff */
[----:B------:R-:W-:-:S07]  /*1fe40*/  IMAD.MOV.U32 R42, RZ, RZ, R14 ;  /* 0x000000ffff2a7224 */ /* 0x000fce00078e000e */
[----:B------:R-:W-:Y:S05]  /*1fe50*/  WARPSYNC.COLLECTIVE R15, `(.L_x_825) ;  /* 0x000000000f087348 */ /* 0x000fea0003c00000 */
[----:B------:R0:W1:Y:S02]  /*1fe60*/  SHFL.IDX P6, R14, R13, R12, R11 ;  /* 0x0000000c0d0e7389 */ /* 0x00006400000c000b */
[----:B01----:R-:W-:Y:S01]  /*1fe70*/  ENDCOLLECTIVE ;  /* 0x000000000000791b */ /* 0x003fe20003800000 */
.L_x_825:
[----:B------:R-:W-:Y:S05]  /*1fe80*/  BRA `(.L_x_826) ;  /* 0xfffffe3800847947 */ /* 0x000fea000383ffff */
.L_x_560:
[----:B------:R-:W-:Y:S01]  /*1fe90*/  BSSY B1, `(.L_x_827) ;  /* 0x0000008000017945 */ /* 0x000fe20003800000 */
[----:B-1----:R-:W-:Y:S01]  /*1fea0*/  IMAD.MOV.U32 R13, RZ, RZ, R102 ;  /* 0x000000ffff0d7224 */ /* 0x002fe200078e0066 */
[----:B------:R-:W-:Y:S01]  /*1feb0*/  MOV R12, 0x2 ;  /* 0x00000002000c7802 */ /* 0x000fe20000000f00 */
[----:B0-----:R-:W-:Y:S02]  /*1fec0*/  IMAD.MOV.U32 R11, RZ, RZ, 0x1c1f ;  /* 0x00001c1fff0b7424 */ /* 0x001fe400078e00ff */
[----:B------:R-:W-:-:S07]  /*1fed0*/  IMAD.MOV.U32 R15, RZ, RZ, -0x1 ;  /* 0xffffffffff0f7424 */ /* 0x000fce00078e00ff */
[----:B--234-:R-:W-:Y:S05]  /*1fee0*/  WARPSYNC.COLLECTIVE R15, `(.L_x_828) ;  /* 0x000000000f087348 */ /* 0x01cfea0003c00000 */
[----:B------:R0:W1:Y:S02]  /*1fef0*/  SHFL.IDX P6, R14, R13, R12, R11 ;  /* 0x0000000c0d0e7389 */ /* 0x00006400000c000b */
[----:B01234-:R-:W-:Y:S01]  /*1ff00*/  ENDCOLLECTIVE ;  /* 0x000000000000791b */ /* 0x01ffe20003800000 */
.L_x_828:
[----:B------:R-:W-:Y:S05]  /*1ff10*/  BSYNC B1 ;  /* 0x0000000000017941 */ /* 0x000fea0003800000 */
.L_x_827:
[----:B------:R-:W-:Y:S01]  /*1ff20*/  MOV R13, R101 ;  /* 0x00000065000d7202 */ /* 0x000fe20000000f00 */
[----:B------:R-:W-:Y:S02]  /*1ff30*/  IMAD.MOV.U32 R12, RZ, RZ, 0x2 ;  /* 0x00000002ff0c7424 */ /* 0x000fe400078e00ff */
[----:B------:R-:W-:Y:S02]  /*1ff40*/  IMAD.MOV.U32 R11, RZ, RZ, 0x1c1f ;  /* 0x00001c1fff0b7424 */ /* 0x000fe400078e00ff */
[----:B------:R-:W-:Y:S02]  /*1ff50*/  IMAD.MOV.U32 R15, RZ, RZ, -0x1 ;  /* 0xffffffffff0f7424 */ /* 0x000fe400078e00ff */
[----:B------:R-:W-:-:S07]  /*1ff60*/  IMAD.MOV.U32 R102, RZ, RZ, R14 ;  /* 0x000000ffff667224 */ /* 0x000fce00078e000e */
[----:B------:R-:W-:Y:S05]  /*1ff70*/  WARPSYNC.COLLECTIVE R15, `(.L_x_829) ;  /* 0x000000000f087348 */ /* 0x000fea0003c00000 */
[----:B------:R0:W1:Y:S02]  /*1ff80*/  SHFL.IDX P6, R14, R13, R12, R11 ;  /* 0x0000000c0d0e7389 */ /* 0x00006400000c000b */
[----:B01----:R-:W-:Y:S01]  /*1ff90*/  ENDCOLLECTIVE ;  /* 0x000000000000791b */ /* 0x003fe20003800000 */
.L_x_829:
[----:B------:R-:W-:Y:S05]  /*1ffa0*/  BRA `(.L_x_830) ;  /* 0xfffffe4400f07947 */ /* 0x000fea000383ffff */
.L_x_570:
[----:B-1----:R1:W2:Y:S02]  /*1ffb0*/  SYNCS.PHASECHK.TRANS64.TRYWAIT P3, [R88+URZ+0x22890], R100 ;  /* 0x02289064580075a7 */ /* 0x0022a4000806017f */
[----:B--2---:R-:W-:Y:S05]  /*1ffc0*/  @!P3 NANOSLEEP.SYNCS 0x989680 ;  /* 0x009896800000b95d */ /* 0x004fea0003900000 */
[----:B------:R-:W2:Y:S02]  /*1ffd0*/  @!P3 SYNCS.PHASECHK.TRANS64 P3, [R88+URZ+0x22890], R100 ;  /* 0x022890645800b5a7 */ /* 0x000ea4000806007f */
[----:B--2---:R-:W-:Y:S05]  /*1ffe0*/  @!P3 BRA `(.L_x_570) ;  /* 0xfffffffc00f0b947 */ /* 0x004fea000383ffff */
[----:B------:R-:W-:Y:S05]  /*1fff0*/  BRA `(.L_x_831) ;  /* 0xfffffe58009c7947 */ /* 0x000fea000383ffff */
.L_x_571:
[----:B------:R-:W-:Y:S01]  /*20000*/  BSSY B1, `(.L_x_832) ;  /* 0x0000008000017945 */ /* 0x000fe20003800000 */
[----:B------:R-:W-:Y:S01]  /*20010*/  MOV R13, R102 ;  /* 0x00000066000d7202 */ /* 0x000fe20000000f00 */
[----:B------:R-:W-:Y:S02]  /*20020*/  IMAD.MOV.U32 R12, RZ, RZ, RZ ;  /* 0x000000ffff0c7224 */ /* 0x000fe400078e00ff */
[----:B------:R-:W-:Y:S02]  /*20030*/  IMAD.MOV.U32 R11, RZ, RZ, 0x1c1f ;  /* 0x00001c1fff0b7424 */ /* 0x000fe400078e00ff */
[----:B------:R-:W-:-:S07]  /*20040*/  IMAD.MOV.U32 R15, RZ, RZ, -0x1 ;  /* 0xffffffffff0f7424 */ /* 0x000fce00078e00ff */
[----:B-1----:R-:W-:Y:S05]  /*20050*/  WARPSYNC.COLLECTIVE R15, `(.L_x_833) ;  /* 0x000000000f087348 */ /* 0x002fea0003c00000 */
[----:B------:R0:W2:Y:S02]  /*20060*/  SHFL.IDX P6, R14, R13, R12, R11 ;  /* 0x0000000c0d0e7389 */ /* 0x0000a400000c000b */
[----:B012---:R-:W-:Y:S01]  /*20070*/  ENDCOLLECTIVE ;  /* 0x000000000000791b */ /* 0x007fe20003800000 */
.L_x_833:
[----:B------:R-:W-:Y:S05]  /*20080*/  BSYNC B1 ;  /* 0x0000000000017941 */ /* 0x000fea0003800000 */
.L_x_832:
[----:B------:R-:W-:Y:S01]  /*20090*/  IMAD.MOV.U32 R13, RZ, RZ, R101 ;  /* 0x000000ffff0d7224 */ /* 0x000fe200078e0065 */
[----:B------:R-:W-:Y:S01]  /*200a0*/  MOV R15, 0xffffffff ;  /* 0xffffffff000f7802 */ /* 0x000fe20000000f00 */
[----:B------:R-:W-:Y:S01]  /*200b0*/  IMAD.MOV.U32 R12, RZ, RZ, RZ ;  /* 0x000000ffff0c7224 */ /* 0x000fe200078e00ff */
[----:B------:R-:W-:Y:S01]  /*200c0*/  MOV R103, R14 ;  /* 0x0000000e00677202 */ /* 0x000fe20000000f00 */
[----:B------:R-:W-:-:S07]  /*200d0*/  IMAD.MOV.U32 R11, RZ, RZ, 0x1c1f ;  /* 0x00001c1fff0b7424 */ /* 0x000fce00078e00ff */
[----:B------:R-:W-:Y:S05]  /*200e0*/  WARPSYNC.COLLECTIVE R15, `(.L_x_834) ;  /* 0x000000000f087348 */ /* 0x000fea0003c00000 */
[----:B------:R0:W1:Y:S02]  /*200f0*/  SHFL.IDX P6, R14, R13, R12, R11 ;  /* 0x0000000c0d0e7389 */ /* 0x00006400000c000b */
[----:B01----:R-:W-:Y:S01]  /*20100*/  ENDCOLLECTIVE ;  /* 0x000000000000791b */ /* 0x003fe20003800000 */
.L_x_834:
[----:B------:R-:W-:Y:S01]  /*20110*/  IMAD.MOV.U32 R105, RZ, RZ, R14 ;  /* 0x000000ffff697224 */ /* 0x000fe200078e000e */
[----:B------:R-:W-:Y:S06]  /*20120*/  BRA `(.L_x_835) ;  /* 0xfffffe5800687947 */ /* 0x000fec000383ffff */
.L_x_576:
[----:B------:R-:W-:Y:S01]  /*20130*/  BSSY B1, `(.L_x_836) ;  /* 0x0000008000017945 */ /* 0x000fe20003800000 */
[----:B----4-:R-:W-:Y:S01]  /*20140*/  IMAD.MOV.U32 R13, RZ, RZ, R102 ;  /* 0x000000ffff0d7224 */ /* 0x010fe200078e0066 */
[----:B------:R-:W-:Y:S01]  /*20150*/  MOV R11, 0x1c1f ;  /* 0x00001c1f000b7802 */ /* 0x000fe20000000f00 */
[----:B------:R-:W-:Y:S02]  /*20160*/  IMAD.MOV.U32 R12, RZ, RZ, 0x1 ;  /* 0x00000001ff0c7424 */ /* 0x000fe400078e00ff */
[----:B------:R-:W-:-:S07]  /*20170*/  IMAD.MOV.U32 R15, RZ, RZ, -0x1 ;  /* 0xffffffffff0f7424 */ /* 0x000fce00078e00ff */
[----:B0123--:R-:W-:Y:S05]  /*20180*/  WARPSYNC.COLLECTIVE R15, `(.L_x_837) ;  /* 0x000000000f087348 */ /* 0x00ffea0003c00000 */
[----:B------:R4:W0:Y:S02]  /*20190*/  SHFL.IDX P6, R14, R13, R12, R11 ;  /* 0x0000000c0d0e7389 */ /* 0x00082400000c000b */
[----:B01234-:R-:W-:Y:S01]  /*201a0*/  ENDCOLLECTIVE ;  /* 0x000000000000791b */ /* 0x01ffe20003800000 */
.L_x_837:
[----:B------:R-:W-:Y:S05]  /*201b0*/  BSYNC B1 ;  /* 0x0000000000017941 */ /* 0x000fea0003800000 */
.L_x_836:
        /* <DEDUP_REMOVED lines=8> */
.L_x_838:
[----:B------:R-:W-:Y:S05]  /*20240*/  BRA `(.L_x_839) ;  /* 0xfffffe6400dc7947 */ /* 0x000fea000383ffff */
.L_x_581:
[----:B------:R-:W-:Y:S01]  /*20250*/  BSSY B1, `(.L_x_840) ;  /* 0x0000008000017945 */ /* 0x000fe20003800000 */
[----:B0-----:R-:W-:Y:S01]  /*20260*/  IMAD.MOV.U32 R13, RZ, RZ, R102 ;  /* 0x000000ffff0d7224 */ /* 0x001fe200078e0066 */
[----:B------:R-:W-:Y:S01]  /*20270*/  MOV R12, 0x2 ;  /* 0x00000002000c7802 */ /* 0x000fe20000000f00 */
[----:B------:R-:W-:Y:S02]  /*20280*/  IMAD.MOV.U32 R11, RZ, RZ, 0x1c1f ;  /* 0x00001c1fff0b7424 */ /* 0x000fe400078e00ff */
[----:B------:R-:W-:-:S07]  /*20290*/  IMAD.MOV.U32 R15, RZ, RZ, -0x1 ;  /* 0xffffffffff0f7424 */ /* 0x000fce00078e00ff */
[----:B-1234-:R-:W-:Y:S05]  /*202a0*/  WARPSYNC.COLLECTIVE R15, `(.L_x_841) ;  /* 0x000000000f087348 */ /* 0x01efea0003c00000 */
[----:B------:R0:W0:Y:S02]  /*202b0*/  SHFL.IDX P6, R14, R13, R12, R11 ;  /* 0x0000000c0d0e7389 */ /* 0x00002400000c000b */
[----:B01234-:R-:W-:Y:S01]  /*202c0*/  ENDCOLLECTIVE ;  /* 0x000000000000791b */ /* 0x01ffe20003800000 */
.L_x_841:
[----:B------:R-:W-:Y:S05]  /*202d0*/  BSYNC B1 ;  /* 0x0000000000017941 */ /* 0x000fea0003800000 */
.L_x_840:
        /* <DEDUP_REMOVED lines=8> */
.L_x_842:
[----:B------:R-:W-:Y:S05]  /*20360*/  BRA `(.L_x_843) ;  /* 0xfffffe7400687947 */ /* 0x000fea000383ffff */
.L_x_586:
[----:B0-----:R0:W1:Y:S02]  /*20370*/  SYNCS.PHASECHK.TRANS64.TRYWAIT P2, [R88+URZ+0x22890], R100 ;  /* 0x02289064580075a7 */ /* 0x001064000804017f */
[----:B-1----:R-:W-:Y:S05]  /*20380*/  @!P2 NANOSLEEP.SYNCS 0x989680 ;  /* 0x009896800000a95d */ /* 0x002fea0003900000 */
[----:B------:R-:W1:Y:S02]  /*20390*/  @!P2 SYNCS.PHASECHK.TRANS64 P2, [R88+URZ+0x22890], R100 ;  /* 0x022890645800a5a7 */ /* 0x000e64000804007f */
[----:B-1----:R-:W-:Y:S05]  /*203a0*/  @!P2 BRA `(.L_x_586) ;  /* 0xfffffffc00f0a947 */ /* 0x002fea000383ffff */
[----:B------:R-:W-:Y:S05]  /*203b0*/  BRA `(.L_x_844) ;  /* 0xfffffe8400387947 */ /* 0x000fea000383ffff */
.L_x_587:
        /* <DEDUP_REMOVED lines=8> */
.L_x_846:
[----:B------:R-:W-:Y:S05]  /*20440*/  BSYNC B1 ;  /* 0x0000000000017941 */ /* 0x000fea0003800000 */
.L_x_845:
        /* <DEDUP_REMOVED lines=8> */
.L_x_847:
[----:B------:R-:W-:Y:S05]  /*204d0*/  BRA `(.L_x_848) ;  /* 0xfffffe84005c7947 */ /* 0x000fea000383ffff */
.L_x_590:
[----:B------:R-:W-:Y:S01]  /*204e0*/  BSSY B1, `(.L_x_849) ;  /* 0x0000008000017945 */ /* 0x000fe20003800000 */
[----:B------:R-:W-:Y:S01]  /*204f0*/  IMAD.MOV.U32 R13, RZ, RZ, R9 ;  /* 0x000000ffff0d7224 */ /* 0x000fe200078e0009 */
[----:B----4-:R-:W-:Y:S01]  /*20500*/  MOV R15, 0xffffffff ;  /* 0xffffffff000f7802 */ /* 0x010fe20000000f00 */
[----:B------:R-:W-:Y:S02]  /*20510*/  IMAD.MOV.U32 R12, RZ, RZ, 0x1 ;  /* 0x00000001ff0c7424 */ /* 0x000fe400078e00ff */
[----:B------:R-:W-:-:S07]  /*20520*/  IMAD.MOV.U32 R11, RZ, RZ, 0x1c1f ;  /* 0x00001c1fff0b7424 */ /* 0x000fce00078e00ff */
[----:B0123--:R-:W-:Y:S05]  /*20530*/  WARPSYNC.COLLECTIVE R15, `(.L_x_850) ;  /* 0x000000000f087348 */ /* 0x00ffea0003c00000 */
[----:B---3--:R3:W4:Y:S02]  /*20540*/  SHFL.IDX P6, R14, R13, R12, R11 ;  /* 0x0000000c0d0e7389 */ /* 0x00872400000c000b */
[----:B01234-:R-:W-:Y:S01]  /*20550*/  ENDCOLLECTIVE ;  /* 0x000000000000791b */ /* 0x01ffe20003800000 */
.L_x_850:
[----:B------:R-:W-:Y:S05]  /*20560*/  BSYNC B1 ;  /* 0x0000000000017941 */ /* 0x000fea0003800000 */
.L_x_849:
        /* <DEDUP_REMOVED lines=8> */
.L_x_851:
[----:B------:R-:W-:Y:S05]  /*205f0*/  BRA `(.L_x_852) ;  /* 0xfffffe84005c7947 */ /* 0x000fea000383ffff */
.L_x_593:
[----:B------:R-:W-:Y:S01]  /*20600*/  BSSY B1, `(.L_x_853) ;  /* 0x0000008000017945 */ /* 0x000fe20003800000 */
[----:B------:R-:W-:Y:S01]  /*20610*/  IMAD.MOV.U32 R13, RZ, RZ, R9 ;  /* 0x000000ffff0d7224 */ /* 0x000fe200078e0009 */
[----:B------:R-:W-:Y:S01]  /*20620*/  MOV R11, 0x1c1f ;  /* 0x00001c1f000b7802 */ /* 0x000fe20000000f00 */
[----:B------:R-:W-:Y:S02]  /*20630*/  IMAD.MOV.U32 R12, RZ, RZ, 0x2 ;  /* 0x00000002ff0c7424 */ /* 0x000fe400078e00ff */
[----:B---3--:R-:W-:-:S07]  /*20640*/  IMAD.MOV.U32 R15, RZ, RZ, -0x1 ;  /* 0xffffffffff0f7424 */ /* 0x008fce00078e00ff */
[----:B012-4-:R-:W-:Y:S05]  /*20650*/  WARPSYNC.COLLECTIVE R15, `(.L_x_854) ;  /* 0x000000000f087348 */ /* 0x017fea0003c00000 */
[----:B------:R3:W0:Y:S02]  /*20660*/  SHFL.IDX P6, R14, R13, R12, R11 ;  /* 0x0000000c0d0e7389 */ /* 0x00062400000c000b */
[----:B01234-:R-:W-:Y:S01]  /*20670*/  ENDCOLLECTIVE ;  /* 0x000000000000791b */ /* 0x01ffe20003800000 */
.L_x_854:
[----:B------:R-:W-:Y:S05]  /*20680*/  BSYNC B1 ;  /* 0x0000000000017941 */ /* 0x000fea0003800000 */
.L_x_853:
        /* <DEDUP_REMOVED lines=8> */
.L_x_855:
[----:B------:R-:W-:Y:S05]  /*20710*/  BRA `(.L_x_856) ;  /* 0xfffffe8400607947 */ /* 0x000fea000383ffff */
.L_x_597:
[----:B0-----:R0:W4:Y:S02]  /*20720*/  SYNCS.PHASECHK.TRANS64.TRYWAIT P3, [R88+URZ+0x228b0], R100 ;  /* 0x0228b064580075a7 */ /* 0x001124000806017f */
[----:B----4-:R-:W-:Y:S05]  /*20730*/  @!P3 NANOSLEEP.SYNCS 0x989680 ;  /* 0x009896800000b95d */ /* 0x010fea0003900000 */
[----:B------:R-:W4:Y:S02]  /*20740*/  @!P3 SYNCS.PHASECHK.TRANS64 P3, [R88+URZ+0x228b0], R100 ;  /* 0x0228b0645800b5a7 */ /* 0x000f24000806007f */
[----:B----4-:R-:W-:Y:S05]  /*20750*/  @!P3 BRA `(.L_x_597) ;  /* 0xfffffffc00f0b947 */ /* 0x010fea000383ffff */
[----:B------:R-:W-:Y:S05]  /*20760*/  BRA `(.L_x_857) ;  /* 0xfffffe8400d47947 */ /* 0x000fea000383ffff */
.L_x_607:
[----:B------:R-:W-:Y:S01]  /*20770*/  BSSY B0, `(.L_x_858) ;  /* 0x0000008000007945 */ /* 0x000fe20003800000 */
[----:B------:R-:W-:Y:S01]  /*20780*/  IMAD.MOV.U32 R13, RZ, RZ, R229 ;  /* 0x000000ffff0d7224 */ /* 0x000fe200078e00e5 */
[----:B------:R-:W-:Y:S01]  /*20790*/  MOV R12, RZ ;  /* 0x000000ff000c7202 */ /* 0x000fe20000000f00 */
[----:B------:R-:W-:Y:S02]  /*207a0*/  IMAD.MOV.U32 R11, RZ, RZ, 0x1f ;  /* 0x0000001fff0b7424 */ /* 0x000fe400078e00ff */
[----:B------:R-:W-:-:S07]  /*207b0*/  IMAD.MOV.U32 R15, RZ, RZ, -0x1 ;  /* 0xffffffffff0f7424 */ /* 0x000fce00078e00ff */
[----:B-----5:R-:W-:Y:S05]  /*207c0*/  WARPSYNC.COLLECTIVE R15, `(.L_x_859) ;  /* 0x000000000f087348 */ /* 0x020fea0003c00000 */
[----:B------:R0:W1:Y:S02]  /*207d0*/  SHFL.IDX P6, R14, R13, R12, R11 ;  /* 0x0000000c0d0e7389 */ /* 0x00006400000c000b */
[----:B01---5:R-:W-:Y:S01]  /*207e0*/  ENDCOLLECTIVE ;  /* 0x000000000000791b */ /* 0x023fe20003800000 */
.L_x_859:
[----:B------:R-:W-:Y:S05]  /*207f0*/  BSYNC B0 ;  /* 0x0000000000007941 */ /* 0x000fea0003800000 */
.L_x_858:
[----:B------:R-:W-:Y:S01]  /*20800*/  IMAD.MOV.U32 R168, RZ, RZ, R14 ;  /* 0x000000ffffa87224 */ /* 0x000fe200078e000e */
[----:B------:R-:W-:Y:S06]  /*20810*/  BRA `(.L_x_860) ;  /* 0xfffffe8c00d07947 */ /* 0x000fec000383ffff */
.L_x_619:
        /* <DEDUP_REMOVED lines=8> */
.L_x_862:
[----:B------:R-:W-:Y:S05]  /*208a0*/  BSYNC B1 ;  /* 0x0000000000017941 */ /* 0x000fea0003800000 */
.L_x_861:
        /* <DEDUP_REMOVED lines=8> */
.L_x_863:
[----:B------:R-:W-:Y:S02]  /*20930*/  IMAD.MOV.U32 R13, RZ, RZ, R30 ;  /* 0x000000ffff0d7224 */ /* 0x000fe400078e001e */
[----:B------:R-:W-:-:S07]  /*20940*/  IMAD.MOV.U32 R0, RZ, RZ, R14 ;  /* 0x000000ffff007224 */ /* 0x000fce00078e000e */
[----:B------:R-:W-:Y:S05]  /*20950*/  WARPSYNC.COLLECTIVE R15, `(.L_x_864) ;  /* 0x000000000f087348 */ /* 0x000fea0003c00000 */
[----:B------:R0:W1:Y:S02]  /*20960*/  SHFL.IDX P6, R14, R13, R12, R11 ;  /* 0x0000000c0d0e7389 */ /* 0x00006400000c000b */
[----:B01----:R-:W-:Y:S01]  /*20970*/  ENDCOLLECTIVE ;  /* 0x000000000000791b */ /* 0x003fe20003800000 */
.L_x_864:
[----:B------:R-:W-:Y:S01]  /*20980*/  MOV R13, R28 ;  /* 0x0000001c000d7202 */ /* 0x000fe20000000f00 */
[----:B------:R-:W-:-:S07]  /*20990*/  IMAD.MOV.U32 R5, RZ, RZ, R14 ;  /* 0x000000ffff057224 */ /* 0x000fce00078e000e */
[----:B------:R-:W-:Y:S05]  /*209a0*/  WARPSYNC.COLLECTIVE R15, `(.L_x_865) ;  /* 0x000000000f087348 */ /* 0x000fea0003c00000 */
[----:B------:R0:W1:Y:S02]  /*209b0*/  SHFL.IDX P6, R14, R13, R12, R11 ;  /* 0x0000000c0d0e7389 */ /* 0x00006400000c000b */
[----:B01----:R-:W-:Y:S01]  /*209c0*/  ENDCOLLECTIVE ;  /* 0x000000000000791b */ /* 0x003fe20003800000 */
.L_x_865:
[----:B------:R-:W-:Y:S05]  /*209d0*/  BRA `(.L_x_866) ;  /* 0xfffffe9400607947 */ /* 0x000fea000383ffff */
.L_x_623:
[----:B0-----:R0:W1:Y:S02]  /*209e0*/  SYNCS.PHASECHK.TRANS64.TRYWAIT P0, [R18+URZ+0x22800], R41 ;  /* 0x02280029120075a7 */ /* 0x001064000800017f */
[----:B-1----:R-:W-:Y:S05]  /*209f0*/  @!P0 NANOSLEEP.SYNCS 0x989680 ;  /* 0x009896800000895d */ /* 0x002fea0003900000 */
[----:B------:R-:W1:Y:S02]  /*20a00*/  @!P0 SYNCS.PHASECHK.TRANS64 P0, [R18+URZ+0x22800], R41 ;  /* 0x02280029120085a7 */ /* 0x000e64000800007f */
[----:B-1----:R-:W-:Y:S05]  /*20a10*/  @!P0 BRA `(.L_x_623) ;  /* 0xfffffffc00f08947 */ /* 0x002fea000383ffff */
[----:B------:R-:W-:Y:S05]  /*20a20*/  BRA `(.L_x_867) ;  /* 0xfffffe9800c07947 */ /* 0x000fea000383ffff */
.L_x_631:
[----:B------:R-:W-:Y:S01]  /*20a30*/  BSSY B1, `(.L_x_868) ;  /* 0x0000008000017945 */ /* 0x000fe20003800000 */
[----:B------:R-:W-:Y:S01]  /*20a40*/  IMAD.MOV.U32 R13, RZ, RZ, R24 ;  /* 0x000000ffff0d7224 */ /* 0x000fe200078e0018 */
[----:B------:R-:W-:Y:S01]  /*20a50*/  MOV R15, 0xffffffff ;  /* 0xffffffff000f7802 */ /* 0x000fe20000000f00 */
[----:B------:R-:W-:Y:S02]  /*20a60*/  IMAD.MOV.U32 R12, RZ, RZ, RZ ;  /* 0x000000ffff0c7224 */ /* 0x000fe400078e00ff */
[----:B------:R-:W-:-:S07]  /*20a70*/  IMAD.MOV.U32 R11, RZ, RZ, 0x1c1f ;  /* 0x00001c1fff0b7424 */ /* 0x000fce00078e00ff */
[----:B0-----:R-:W-:Y:S05]  /*20a80*/  WARPSYNC.COLLECTIVE R15, `(.L_x_869) ;  /* 0x000000000f087348 */ /* 0x001fea0003c00000 */
[----:B------:R1:W2:Y:S02]  /*20a90*/  SHFL.IDX P6, R14, R13, R12, R11 ;  /* 0x0000000c0d0e7389 */ /* 0x0002a400000c000b */
[----:B012---:R-:W-:Y:S01]  /*20aa0*/  ENDCOLLECTIVE ;  /* 0x000000000000791b */ /* 0x007fe20003800000 */
.L_x_869:
[----:B------:R-:W-:Y:S05]  /*20ab0*/  BSYNC B1 ;  /* 0x0000000000017941 */ /* 0x000fea0003800000 */
.L_x_868:
        /* <DEDUP_REMOVED lines=8> */
.L_x_870:
[----:B------:R-:W-:Y:S02]  /*20b40*/  IMAD.MOV.U32 R13, RZ, RZ, R30 ;  /* 0x000000ffff0d7224 */ /* 0x000fe400078e001e */
[----:B------:R-:W-:-:S07]  /*20b50*/  IMAD.MOV.U32 R5, RZ, RZ, R14 ;  /* 0x000000ffff057224 */ /* 0x000fce00078e000e */
[----:B------:R-:W-:Y:S05]  /*20b60*/  WARPSYNC.COLLECTIVE R15, `(.L_x_871) ;  /* 0x000000000f087348 */ /* 0x000fea0003c00000 */
[----:B------:R0:W1:Y:S02]  /*20b70*/  SHFL.IDX P6, R14, R13, R12, R11 ;  /* 0x0000000c0d0e7389 */ /* 0x00006400000c000b */
[----:B01----:R-:W-:Y:S01]  /*20b80*/  ENDCOLLECTIVE ;  /* 0x000000000000791b */ /* 0x003fe20003800000 */
.L_x_871:
[----:B------:R-:W-:Y:S01]  /*20b90*/  IMAD.MOV.U32 R13, RZ, RZ, R28 ;  /* 0x000000ffff0d7224 */ /* 0x000fe200078e001c */
[----:B------:R-:W-:-:S07]  /*20ba0*/  MOV R7, R14 ;  /* 0x0000000e00077202 */ /* 0x000fce0000000f00 */
[----:B------:R-:W-:Y:S05]  /*20bb0*/  WARPSYNC.COLLECTIVE R15, `(.L_x_872) ;  /* 0x000000000f087348 */ /* 0x000fea0003c00000 */
[----:B------:R0:W1:Y:S02]  /*20bc0*/  SHFL.IDX P6, R14, R13, R12, R11 ;  /* 0x0000000c0d0e7389 */ /* 0x00006400000c000b */
[----:B01----:R-:W-:Y:S01]  /*20bd0*/  ENDCOLLECTIVE ;  /* 0x000000000000791b */ /* 0x003fe20003800000 */
.L_x_872:
[----:B------:R-:W-:Y:S01]  /*20be0*/  IMAD.MOV.U32 R21, RZ, RZ, R14 ;  /* 0x000000ffff157224 */ /* 0x000fe200078e000e */
[----:B------:R-:W-:Y:S06]  /*20bf0*/  BRA `(.L_x_873) ;  /* 0xfffffeb0008c7947 */ /* 0x000fec000383ffff */
.L_x_635:
[----:B0-----:R0:W1:Y:S02]  /*20c00*/  SYNCS.PHASECHK.TRANS64.TRYWAIT P1, [R18+URZ+0x22800], R37 ;  /* 0x02280025120075a7 */ /* 0x001064000802017f */
[----:B-1----:R-:W-:Y:S05]  /*20c10*/  @!P1 NANOSLEEP.SYNCS 0x989680 ;  /* 0x009896800000995d */ /* 0x002fea0003900000 */
[----:B------:R-:W1:Y:S02]  /*20c20*/  @!P1 SYNCS.PHASECHK.TRANS64 P1, [R18+URZ+0x22800], R37 ;  /* 0x02280025120095a7 */ /* 0x000e64000802007f */
[----:B-1----:R-:W-:Y:S05]  /*20c30*/  @!P1 BRA `(.L_x_635) ;  /* 0xfffffffc00f09947 */ /* 0x002fea000383ffff */
[----:B------:R-:W-:Y:S05]  /*20c40*/  BRA `(.L_x_874) ;  /* 0xfffffeb400a87947 */ /* 0x000fea000383ffff */
.L_x_641:
[----:B--2---:R2:W3:Y:S02]  /*20c50*/  SYNCS.PHASECHK.TRANS64.TRYWAIT P1, [R3+URZ+0x22830], R4 ;  /* 0x02283004030075a7 */ /* 0x0044e4000802017f */
[----:B---3--:R-:W-:Y:S05]  /*20c60*/  @!P1 NANOSLEEP.SYNCS 0x989680 ;  /* 0x009896800000995d */ /* 0x008fea0003900000 */
[----:B------:R-:W3:Y:S02]  /*20c70*/  @!P1 SYNCS.PHASECHK.TRANS64 P1, [R3+URZ+0x22830], R4 ;  /* 0x02283004030095a7 */ /* 0x000ee4000802007f */
[----:B---3--:R-:W-:Y:S05]  /*20c80*/  @!P1 BRA `(.L_x_641) ;  /* 0xfffffffc00f09947 */ /* 0x008fea000383ffff */
[----:B------:R-:W-:Y:S05]  /*20c90*/  BRA `(.L_x_640) ;  /* 0xfffffed0001c7947 */ /* 0x000fea000383ffff */
.L_x_648:
[----:B-1----:R1:W2:Y:S02]  /*20ca0*/  SYNCS.PHASECHK.TRANS64.TRYWAIT P2, [R13+URZ+0x22830], R12 ;  /* 0x0228300c0d0075a7 */ /* 0x0022a4000804017f */
[----:B--2---:R-:W-:Y:S05]  /*20cb0*/  @!P2 NANOSLEEP.SYNCS 0x989680 ;  /* 0x009896800000a95d */ /* 0x004fea0003900000 */
[----:B------:R-:W2:Y:S02]  /*20cc0*/  @!P2 SYNCS.PHASECHK.TRANS64 P2, [R13+URZ+0x22830], R12 ;  /* 0x0228300c0d00a5a7 */ /* 0x000ea4000804007f */
[----:B--2---:R-:W-:Y:S05]  /*20cd0*/  @!P2 BRA `(.L_x_648) ;  /* 0xfffffffc00f0a947 */ /* 0x004fea000383ffff */
[----:B------:R-:W-:Y:S05]  /*20ce0*/  BRA `(.L_x_647) ;  /* 0xffffff0c00347947 */ /* 0x000fea000383ffff */
.L_x_652:
[----:B-1----:R1:W2:Y:S02]  /*20cf0*/  SYNCS.PHASECHK.TRANS64.TRYWAIT P1, [R13+URZ+0x22850], R12 ;  /* 0x0228500c0d0075a7 */ /* 0x0022a4000802017f */
[----:B--2---:R-:W-:Y:S05]  /*20d00*/  @!P1 NANOSLEEP.SYNCS 0x989680 ;  /* 0x009896800000995d */ /* 0x004fea0003900000 */
[----:B------:R-:W2:Y:S02]  /*20d10*/  @!P1 SYNCS.PHASECHK.TRANS64 P1, [R13+URZ+0x22850], R12 ;  /* 0x0228500c0d0095a7 */ /* 0x000ea4000802007f */
[----:B--2---:R-:W-:Y:S05]  /*20d20*/  @!P1 BRA `(.L_x_652) ;  /* 0xfffffffc00f09947 */ /* 0x004fea000383ffff */
[----:B------:R-:W-:Y:S05]  /*20d30*/  BRA `(.L_x_649) ;  /* 0xffffff18005c7947 */ /* 0x000fea000383ffff */
.L_x_659:
[----:B-1----:R1:W2:Y:S02]  /*20d40*/  SYNCS.PHASECHK.TRANS64.TRYWAIT P1, [R11+URZ+0x22850], R0 ;  /* 0x022850000b0075a7 */ /* 0x0022a4000802017f */
[----:B--2---:R-:W-:Y:S05]  /*20d50*/  @!P1 NANOSLEEP.SYNCS 0x989680 ;  /* 0x009896800000995d */ /* 0x004fea0003900000 */
[----:B------:R-:W2:Y:S02]  /*20d60*/  @!P1 SYNCS.PHASECHK.TRANS64 P1, [R11+URZ+0x22850], R0 ;  /* 0x022850000b0095a7 */ /* 0x000ea4000802007f */
[----:B--2---:R-:W-:Y:S05]  /*20d70*/  @!P1 BRA `(.L_x_659) ;  /* 0xfffffffc00f09947 */ /* 0x004fea000383ffff */
[----:B------:R-:W-:Y:S05]  /*20d80*/  BRA `(.L_x_658) ;  /* 0xffffff4000f07947 */ /* 0x000fea000383ffff */
.L_x_663:
[----:B------:R-:W-:Y:S01]  /*20d90*/  IMAD.MOV.U32 R12, RZ, RZ, R0 ;  /* 0x000000ffff0c7224 */ /* 0x000fe200078e0000 */
[----:B------:R-:W-:Y:S01]  /*20da0*/  MOV R11, 0x1c1f ;  /* 0x00001c1f000b7802 */ /* 0x000fe20000000f00 */
[----:B------:R-:W-:Y:S01]  /*20db0*/  IMAD.MOV.U32 R15, RZ, RZ, -0x1 ;  /* 0xffffffffff0f7424 */ /* 0x000fe200078e00ff */
[----:B------:R-:W-:Y:S02]  /*20dc0*/  SEL R5, R97, R96, P0 ;  /* 0x0000006061057207 */ /* 0x000fe40000000000 */
[----:B------:R-:W-:-:S07]  /*20dd0*/  SEL R7, R96, R97, P0 ;  /* 0x0000006160077207 */ /* 0x000fce0000000000 */
[----:B-1----:R-:W-:Y:S05]  /*20de0*/  WARPSYNC.COLLECTIVE R15, `(.L_x_875) ;  /* 0x000000000f087348 */ /* 0x002fea0003c00000 */
[----:B------:R0:W2:Y:S02]  /*20df0*/  SHFL.IDX P6, R14, R13, R12, R11 ;  /* 0x0000000c0d0e7389 */ /* 0x0000a400000c000b */
[----:B012---:R-:W-:Y:S01]  /*20e00*/  ENDCOLLECTIVE ;  /* 0x000000000000791b */ /* 0x007fe20003800000 */
.L_x_875:
[----:B------:R-:W-:Y:S02]  /*20e10*/  SEL R9, R93, R92, P0 ;  /* 0x0000005c5d097207 */ /* 0x000fe40000000000 */
[----:B------:R-:W-:Y:S02]  /*20e20*/  SEL R21, R92, R93, P0 ;  /* 0x0000005d5c157207 */ /* 0x000fe40000000000 */
[----:B------:R-:W-:Y:S02]  /*20e30*/  SEL R25, R49, R48, P0 ;  /* 0x0000003031197207 */ /* 0x000fe40000000000 */
[----:B------:R-:W-:Y:S02]  /*20e40*/  SEL R27, R48, R49, P0 ;  /* 0x00000031301b7207 */ /* 0x000fe40000000000 */
[----:B------:R-:W-:Y:S02]  /*20e50*/  SEL R67, R30, R69, P0 ;  /* 0x000000451e437207 */ /* 0x000fe40000000000 */
[----:B------:R-:W-:-:S02]  /*20e60*/  SEL R69, R69, R30, P0 ;  /* 0x0000001e45457207 */ /* 0x000fc40000000000 */
[----:B------:R-:W-:Y:S01]  /*20e70*/  SEL R29, R41, R40, P0 ;  /* 0x00000028291d7207 */ /* 0x000fe20000000000 */
[----:B------:R-:W-:Y:S01]  /*20e80*/  IMAD.MOV.U32 R13, RZ, RZ, R3 ;  /* 0x000000ffff0d7224 */ /* 0x000fe200078e0003 */
[----:B------:R-:W-:Y:S02]  /*20e90*/  MOV R12, R2 ;  /* 0x00000002000c7202 */ /* 0x000fe40000000f00 */
[----:B------:R-:W-:Y:S02]  /*20ea0*/  SEL R31, R40, R41, P0 ;  /* 0x00000029281f7207 */ /* 0x000fe40000000000 */
[----:B------:R-:W-:Y:S02]  /*20eb0*/  SEL R45, R73, R68, P0 ;  /* 0x00000044492d7207 */ /* 0x000fe40000000000 */
[----:B------:R-:W-:Y:S02]  /*20ec0*/  SEL R47, R68, R73, P0 ;  /* 0x00000049442f7207 */ /* 0x000fe40000000000 */
[----:B------:R-:W-:Y:S01]  /*20ed0*/  SEL R71, R34, R75, P0 ;  /* 0x0000004b22477207 */ /* 0x000fe20000000000 */
[----:B------:R-:W-:Y:S01]  /*20ee0*/  IMAD.MOV.U32 R6, RZ, RZ, R14 ;  /* 0x000000ffff067224 */ /* 0x000fe200078e000e */
[----:B------:R-:W-:-:S07]  /*20ef0*/  SEL R73, R75, R34, P0 ;  /* 0x000000224b497207 */ /* 0x000fce0000000000 */
[----:B------:R-:W-:Y:S05]  /*20f00*/  WARPSYNC.COLLECTIVE R15, `(.L_x_876) ;  /* 0x000000000f087348 */ /* 0x000fea0003c00000 */
[----:B------:R0:W1:Y:S02]  /*20f10*/  SHFL.IDX P6, R14, R13, R12, R11 ;  /* 0x0000000c0d0e7389 */ /* 0x00006400000c000b */
[----:B01----:R-:W-:Y:S01]  /*20f20*/  ENDCOLLECTIVE ;  /* 0x000000000000791b */ /* 0x003fe20003800000 */
.L_x_876:
        /* <DEDUP_REMOVED lines=8> */
[----:B------:R-:W-:Y:S01]  /*20fb0*/  SEL R43, R36, R43, P0 ;  /* 0x0000002b242b7207 */ /* 0x000fe20000000000 */
[----:B------:R-:W-:Y:S01]  /*20fc0*/  IMAD.MOV.U32 R12, RZ, RZ, R0 ;  /* 0x000000ffff0c7224 */ /* 0x000fe200078e0000 */
        /* <DEDUP_REMOVED lines=9> */
.L_x_877:
[----:B------:R-:W-:Y:S02]  /*21060*/  SEL R59, R46, R61, P0 ;  /* 0x0000003d2e3b7207 */ /* 0x000fe40000000000 */
[----:B------:R-:W-:Y:S02]  /*21070*/  SEL R61, R61, R46, P0 ;  /* 0x0000002e3d3d7207 */ /* 0x000fe40000000000 */
[----:B------:R-:W-:Y:S02]  /*21080*/  SEL R57, R52, R57, P0 ;  /* 0x0000003934397207 */ /* 0x000fe40000000000 */
[----:B------:R-:W-:Y:S02]  /*21090*/  SEL R4, R6, R3, P0 ;  /* 0x0000000306047207 */ /* 0x000fe40000000000 */
[----:B------:R-:W-:Y:S01]  /*210a0*/  SEL R6, R3, R6, P0 ;  /* 0x0000000603067207 */ /* 0x000fe20000000000 */
[----:B------:R-:W-:Y:S02]  /*210b0*/  IMAD.MOV.U32 R13, RZ, RZ, R7 ;  /* 0x000000ffff0d7224 */ /* 0x000fe400078e0007 */
[----:B------:R-:W-:Y:S01]  /*210c0*/  IMAD.MOV.U32 R12, RZ, RZ, R2 ;  /* 0x000000ffff0c7224 */ /* 0x000fe200078e0002 */
[----:B------:R-:W-:-:S07]  /*210d0*/  MOV R10, R14 ;  /* 0x0000000e000a7202 */ /* 0x000fce0000000f00 */
[----:B------:R-:W-:Y:S05]  /*210e0*/  WARPSYNC.COLLECTIVE R15, `(.L_x_878) ;  /* 0x000000000f087348 */ /* 0x000fea0003c00000 */
[----:B------:R0:W1:Y:S02]  /*210f0*/  SHFL.IDX P6, R14, R13, R12, R11 ;  /* 0x0000000c0d0e7389 */ /* 0x00006400000c000b */
[----:B01----:R-:W-:Y:S01]  /*21100*/  ENDCOLLECTIVE ;  /* 0x000000000000791b */ /* 0x003fe20003800000 */
.L_x_878:
[----:B------:R-:W-:Y:S01]  /*21110*/  MOV R13, R9 ;  /* 0x00000009000d7202 */ /* 0x000fe20000000f00 */
[----:B------:R-:W-:Y:S02]  /*21120*/  IMAD.MOV.U32 R12, RZ, RZ, R0 ;  /* 0x000000ffff0c7224 */ /* 0x000fe400078e0000 */
[----:B------:R-:W-:-:S07]  /*21130*/  IMAD.MOV.U32 R7, RZ, RZ, R14 ;  /* 0x000000ffff077224 */ /* 0x000fce00078e000e */
[----:B------:R-:W-:Y:S05]  /*21140*/  WARPSYNC.COLLECTIVE R15, `(.L_x_879) ;  /* 0x000000000f087348 */ /* 0x000fea0003c00000 */
[----:B------:R0:W1:Y:S02]  /*21150*/  SHFL.IDX P6, R14, R13, R12, R11 ;  /* 0x0000000c0d0e7389 */ /* 0x00006400000c000b */
[----:B01----:R-:W-:Y:S01]  /*21160*/  ENDCOLLECTIVE ;  /* 0x000000000000791b */ /* 0x003fe20003800000 */
.L_x_879:
[----:B------:R-:W-:Y:S02]  /*21170*/  SEL R8, R10, R7, P0 ;  /* 0x000000070a087207 */ /* 0x000fe40000000000 */
[----:B------:R-:W-:Y:S01]  /*21180*/  SEL R10, R7, R10, P0 ;  /* 0x0000000a070a7207 */ /* 0x000fe20000000000 */
[----:B------:R-:W-:Y:S01]  /*21190*/  IMAD.MOV.U32 R13, RZ, RZ, R21 ;  /* 0x000000ffff0d7224 */ /* 0x000fe200078e0015 */
[----:B------:R-:W-:Y:S01]  /*211a0*/  MOV R12, R2 ;  /* 0x00000002000c7202 */ /* 0x000fe20000000f00 */
[----:B------:R-:W-:-:S07]  /*211b0*/  IMAD.MOV.U32 R26, RZ, RZ, R14 ;  /* 0x000000ffff1a7224 */ /* 0x000fce00078e000e */
[----:B------:R-:W-:Y:S05]  /*211c0*/  WARPSYNC.COLLECTIVE R15, `(.L_x_880) ;  /* 0x000000000f087348 */ /* 0x000fea0003c00000 */
[----:B------:R0:W1:Y:S02]  /*211d0*/  SHFL.IDX P6, R14, R13, R12, R11 ;  /* 0x0000000c0d0e7389 */ /* 0x00006400000c000b */
[----:B01----:R-:W-:Y:S01]  /*211e0*/  ENDCOLLECTIVE ;  /* 0x000000000000791b */ /* 0x003fe20003800000 */
.L_x_880:
[----:B------:R-:W-:Y:S02]  /*211f0*/  IMAD.MOV.U32 R13, RZ, RZ, R25 ;  /* 0x000000ffff0d7224 */ /* 0x000fe400078e0019 */
[----:B------:R-:W-:Y:S02]  /*21200*/  IMAD.MOV.U32 R12, RZ, RZ, R0 ;  /* 0x000000ffff0c7224 */ /* 0x000fe400078e0000 */
[----:B------:R-:W-:-:S07]  /*21210*/  IMAD.MOV.U32 R21, RZ, RZ, R14 ;  /* 0x000000ffff157224 */ /* 0x000fce00078e000e */
[----:B------:R-:W-:Y:S05]  /*21220*/  WARPSYNC.COLLECTIVE R15, `(.L_x_881) ;  /* 0x000000000f087348 */ /* 0x000fea0003c00000 */
[----:B------:R0:W1:Y:S02]  /*21230*/  SHFL.IDX P6, R14, R13, R12, R11 ;  /* 0x0000000c0d0e7389 */ /* 0x00006400000c000b */
[----:B01----:R-:W-:Y:S01]  /*21240*/  ENDCOLLECTIVE ;  /* 0x000000000000791b */ /* 0x003fe20003800000 */
.L_x_881:
        /* <DEDUP_REMOVED lines=8> */
.L_x_882:
[----:B------:R-:W-:Y:S01]  /*212d0*/  MOV R13, R29 ;  /* 0x0000001d000d7202 */ /* 0x000fe20000000f00 */
[----:B------:R-:W-:Y:S02]  /*212e0*/  IMAD.MOV.U32 R12, RZ, RZ, R0 ;  /* 0x000000ffff0c7224 */ /* 0x000fe400078e0000 */
[----:B------:R-:W-:-:S07]  /*212f0*/  IMAD.MOV.U32 R27, RZ, RZ, R14 ;  /* 0x000000ffff1b7224 */ /* 0x000fce00078e000e */
[----:B------:R-:W-:Y:S05]  /*21300*/  WARPSYNC.COLLECTIVE R15, `(.L_x_883) ;  /* 0x000000000f087348 */ /* 0x000fea0003c00000 */
[----:B------:R0:W1:Y:S02]  /*21310*/  SHFL.IDX P6, R14, R13, R12, R11 ;  /* 0x0000000c0d0e7389 */ /* 0x00006400000c000b */
[----:B01----:R-:W-:Y:S01]  /*21320*/  ENDCOLLECTIVE ;  /* 0x000000000000791b */ /* 0x003fe20003800000 */
.L_x_883:
        /* <DEDUP_REMOVED lines=8> */
.L_x_884:
[----:B------:R-:W-:Y:S02]  /*213b0*/  IMAD.MOV.U32 R13, RZ, RZ, R33 ;  /* 0x000000ffff0d7224 */ /* 0x000fe400078e0021 */
[----:B------:R-:W-:Y:S02]  /*213c0*/  IMAD.MOV.U32 R12, RZ, RZ, R0 ;  /* 0x000000ffff0c7224 */ /* 0x000fe400078e0000 */
[----:B------:R-:W-:-:S07]  /*213d0*/  IMAD.MOV.U32 R31, RZ, RZ, R14 ;  /* 0x000000ffff1f7224 */ /* 0x000fce00078e000e */
[----:B------:R-:W-:Y:S05]  /*213e0*/  WARPSYNC.COLLECTIVE R15, `(.L_x_885) ;  /* 0x000000000f087348 */ /* 0x000fea0003c00000 */
[----:B------:R0:W1:Y:S02]  /*213f0*/  SHFL.IDX P6, R14, R13, R12, R11 ;  /* 0x0000000c0d0e7389 */ /* 0x00006400000c000b */
[----:B01----:R-:W-:Y:S01]  /*21400*/  ENDCOLLECTIVE ;  /* 0x000000000000791b */ /* 0x003fe20003800000 */
.L_x_885:
        /* <DEDUP_REMOVED lines=8> */
.L_x_886:
[----:B------:R-:W-:Y:S01]  /*21490*/  MOV R13, R37 ;  /* 0x00000025000d7202 */ /* 0x000fe20000000f00 */
[----:B------:R-:W-:Y:S02]  /*214a0*/  IMAD.MOV.U32 R12, RZ, RZ, R0 ;  /* 0x000000ffff0c7224 */ /* 0x000fe400078e0000 */
[----:B------:R-:W-:-:S07]  /*214b0*/  IMAD.MOV.U32 R35, RZ, RZ, R14 ;  /* 0x000000ffff237224 */ /* 0x000fce00078e000e */
[----:B------:R-:W-:Y:S05]  /*214c0*/  WARPSYNC.COLLECTIVE R15, `(.L_x_887) ;  /* 0x000000000f087348 */ /* 0x000fea0003c00000 */
[----:B------:R0:W1:Y:S02]  /*214d0*/  SHFL.IDX P6, R14, R13, R12, R11 ;  /* 0x0000000c0d0e7389 */ /* 0x00006400000c000b */
[----:B01----:R-:W-:Y:S01]  /*214e0*/  ENDCOLLECTIVE ;  /* 0x000000000000791b */ /* 0x003fe20003800000 */
.L_x_887:
        /* <DEDUP_REMOVED lines=8> */
.L_x_888:
[----:B------:R-:W-:Y:S02]  /*21570*/  IMAD.MOV.U32 R13, RZ, RZ, R41 ;  /* 0x000000ffff0d7224 */ /* 0x000fe400078e0029 */
[----:B------:R-:W-:Y:S02]  /*21580*/  IMAD.MOV.U32 R12, RZ, RZ, R0 ;  /* 0x000000ffff0c7224 */ /* 0x000fe400078e0000 */
[----:B------:R-:W-:-:S07]  /*21590*/  IMAD.MOV.U32 R20, RZ, RZ, R14 ;  /* 0x000000ffff147224 */ /* 0x000fce00078e000e */
[----:B------:R-:W-:Y:S05]  /*215a0*/  WARPSYNC.COLLECTIVE R15, `(.L_x_889) ;  /* 0x000000000f087348 */ /* 0x000fea0003c00000 */
[----:B------:R0:W1:Y:S02]  /*215b0*/  SHFL.IDX P6, R14, R13, R12, R11 ;  /* 0x0000000c0d0e7389 */ /* 0x00006400000c000b */
[----:B01----:R-:W-:Y:S01]  /*215c0*/  ENDCOLLECTIVE ;  /* 0x000000000000791b */ /* 0x003fe20003800000 */
.L_x_889:
[----:B------:R-:W-:Y:S02]  /*215d0*/  IMAD.MOV.U32 R13, RZ, RZ, R43 ;  /* 0x000000ffff0d7224 */ /* 0x000fe400078e002b */
[----:B------:R-:W-:Y:S01]  /*215e0*/  IMAD.MOV.U32 R12, RZ, RZ, R2 ;  /* 0x000000ffff0c7224 */ /* 0x000fe200078e0002 */
[----:B------:R-:W-:-:S07]  /*215f0*/  MOV R42, R14 ;  /* 0x0000000e002a7202 */ /* 0x000fce0000000f00 */
[----:B------:R-:W-:Y:S05]  /*21600*/  WARPSYNC.COLLECTIVE R15, `(.L_x_890) ;  /* 0x000000000f087348 */ /* 0x000fea0003c00000 */
[----:B------:R0:W1:Y:S02]  /*21610*/  SHFL.IDX P6, R14, R13, R12, R11 ;  /* 0x0000000c0d0e7389 */ /* 0x00006400000c000b */
[----:B01----:R-:W-:Y:S01]  /*21620*/  ENDCOLLECTIVE ;  /* 0x000000000000791b */ /* 0x003fe20003800000 */
.L_x_890:
[----:B------:R-:W-:Y:S01]  /*21630*/  MOV R13, R45 ;  /* 0x0000002d000d7202 */ /* 0x000fe20000000f00 */
[----:B------:R-:W-:Y:S02]  /*21640*/  IMAD.MOV.U32 R12, RZ, RZ, R0 ;  /* 0x000000ffff0c7224 */ /* 0x000fe400078e0000 */
[----:B------:R-:W-:-:S07]  /*21650*/  IMAD.MOV.U32 R43, RZ, RZ, R14 ;  /* 0x000000ffff2b7224 */ /* 0x000fce00078e000e */
[----:B------:R-:W-:Y:S05]  /*21660*/  WARPSYNC.COLLECTIVE R15, `(.L_x_891) ;  /* 0x000000000f087348 */ /* 0x000fea0003c00000 */
[----:B------:R0:W1:Y:S02]  /*21670*/  SHFL.IDX P6, R14, R13, R12, R11 ;  /* 0x0000000c0d0e7389 */ /* 0x00006400000c000b */
[----:B01----:R-:W-:Y:S01]  /*21680*/  ENDCOLLECTIVE ;  /* 0x000000000000791b */ /* 0x003fe20003800000 */
.L_x_891:
[----:B------:R-:W-:Y:S02]  /*21690*/  SEL R40, R42, R43, P0 ;  /* 0x0000002b2a287207 */ /* 0x000fe40000000000 */
[----:B------:R-:W-:Y:S01]  /*216a0*/  SEL R42, R43, R42, P0 ;  /* 0x0000002a2b2a7207 */ /* 0x000fe20000000000 */
[----:B------:R-:W-:Y:S01]  /*216b0*/  IMAD.MOV.U32 R13, RZ, RZ, R47 ;  /* 0x000000ffff0d7224 */ /* 0x000fe200078e002f */
[----:B------:R-:W-:Y:S02]  /*216c0*/  MOV R12, R2 ;  /* 0x00000002000c7202 */ /* 0x000fe40000000f00 */
[----:B------:R-:W-:Y:S01]  /*216d0*/  MOV R47, RZ ;  /* 0x000000ff002f7202 */ /* 0x000fe20000000f00 */
[----:B------:R-:W-:-:S07]  /*216e0*/  IMAD.MOV.U32 R45, RZ, RZ, R14 ;  /* 0x000000ffff2d7224 */ /* 0x000fce00078e000e */
[----:B------:R-:W-:Y:S05]  /*216f0*/  WARPSYNC.COLLECTIVE R15, `(.L_x_892) ;  /* 0x000000000f087348 */ /* 0x000fea0003c00000 */
[----:B------:R0:W1:Y:S02]  /*21700*/  SHFL.IDX P6, R14, R13, R12, R11 ;  /* 0x0000000c0d0e7389 */ /* 0x00006400000c000b */
[----:B01----:R-:W-:Y:S01]  /*21710*/  ENDCOLLECTIVE ;  /* 0x000000000000791b */ /* 0x003fe20003800000 */
.L_x_892:
[----:B------:R-:W-:Y:S02]  /*21720*/  IMAD.MOV.U32 R13, RZ, RZ, R49 ;  /* 0x000000ffff0d7224 */ /* 0x000fe400078e0031 */
[----:B------:R-:W-:Y:S02]  /*21730*/  IMAD.MOV.U32 R12, RZ, RZ, R0 ;  /* 0x000000ffff0c7224 */ /* 0x000fe400078e0000 */
[----:B------:R-:W-:-:S07]  /*21740*/  IMAD.MOV.U32 R44, RZ, RZ, R14 ;  /* 0x000000ffff2c7224 */ /* 0x000fce00078e000e */
[----:B------:R-:W-:Y:S05]  /*21750*/  WARPSYNC.COLLECTIVE R15, `(.L_x_893) ;  /* 0x000000000f087348 */ /* 0x000fea0003c00000 */
[----:B------:R0:W1:Y:S02]  /*21760*/  SHFL.IDX P6, R14, R13, R12, R11 ;  /* 0x0000000c0d0e7389 */ /* 0x00006400000c000b */
[----:B01----:R-:W-:Y:S01]  /*21770*/  ENDCOLLECTIVE ;  /* 0x000000000000791b */ /* 0x003fe20003800000 */
.L_x_893:
        /* <DEDUP_REMOVED lines=8> */
.L_x_894:
[----:B------:R-:W-:Y:S01]  /*21800*/  MOV R13, R53 ;  /* 0x00000035000d7202 */ /* 0x000fe20000000f00 */
[----:B------:R-:W-:Y:S02]  /*21810*/  IMAD.MOV.U32 R12, RZ, RZ, R0 ;  /* 0x000000ffff0c7224 */ /* 0x000fe400078e0000 */
[----:B------:R-:W-:-:S07]  /*21820*/  IMAD.MOV.U32 R46, RZ, RZ, R14 ;  /* 0x000000ffff2e7224 */ /* 0x000fce00078e000e */
[----:B------:R-:W-:Y:S05]  /*21830*/  WARPSYNC.COLLECTIVE R15, `(.L_x_895) ;  /* 0x000000000f087348 */ /* 0x000fea0003c00000 */
[----:B------:R0:W1:Y:S02]  /*21840*/  SHFL.IDX P6, R14, R13, R12, R11 ;  /* 0x0000000c0d0e7389 */ /* 0x00006400000c000b */
[----:B01----:R-:W-:Y:S01]  /*21850*/  ENDCOLLECTIVE ;  /* 0x000000000000791b */ /* 0x003fe20003800000 */
.L_x_895:
[----:B------:R-:W-:Y:S01]  /*21860*/  SEL R9, R49, R46, P0 ;  /* 0x0000002e31097207 */ /* 0x000fe20000000000 */
[----:B------:R-:W-:Y:S01]  /*21870*/  IMAD.MOV.U32 R13, RZ, RZ, R57 ;  /* 0x000000ffff0d7224 */ /* 0x000fe200078e0039 */
[----:B------:R-:W-:Y:S01]  /*21880*/  MOV R12, R2 ;  /* 0x00000002000c7202 */ /* 0x000fe20000000f00 */
[----:B------:R-:W-:-:S07]  /*21890*/  IMAD.MOV.U32 R53, RZ, RZ, R14 ;  /* 0x000000ffff357224 */ /* 0x000fce00078e000e */
[----:B------:R-:W-:Y:S05]  /*218a0*/  WARPSYNC.COLLECTIVE R15, `(.L_x_896) ;  /* 0x000000000f087348 */ /* 0x000fea0003c00000 */
[----:B------:R0:W1:Y:S02]  /*218b0*/  SHFL.IDX P6, R14, R13, R12, R11 ;  /* 0x0000000c0d0e7389 */ /* 0x00006400000c000b */
[----:B01----:R-:W-:Y:S01]  /*218c0*/  ENDCOLLECTIVE ;  /* 0x000000000000791b */ /* 0x003fe20003800000 */
.L_x_896:
[----:B------:R-:W-:Y:S02]  /*218d0*/  IMAD.MOV.U32 R13, RZ, RZ, R59 ;  /* 0x000000ffff0d7224 */ /* 0x000fe400078e003b */
[----:B------:R-:W-:Y:S02]  /*218e0*/  IMAD.MOV.U32 R12, RZ, RZ, R0 ;  /* 0x000000ffff0c7224 */ /* 0x000fe400078e0000 */
[----:B------:R-:W-:-:S07]  /*218f0*/  IMAD.MOV.U32 R48, RZ, RZ, R14 ;  /* 0x000000ffff307224 */ /* 0x000fce00078e000e */
[----:B------:R-:W-:Y:S05]  /*21900*/  WARPSYNC.COLLECTIVE R15, `(.L_x_897) ;  /* 0x000000000f087348 */ /* 0x000fea0003c00000 */
[----:B------:R0:W1:Y:S02]  /*21910*/  SHFL.IDX P6, R14, R13, R12, R11 ;  /* 0x0000000c0d0e7389 */ /* 0x00006400000c000b */
[----:B01----:R-:W-:Y:S01]  /*21920*/  ENDCOLLECTIVE ;  /* 0x000000000000791b */ /* 0x003fe20003800000 */
.L_x_897:
        /* <DEDUP_REMOVED lines=8> */
.L_x_898:
[----:B------:R-:W-:Y:S01]  /*219b0*/  MOV R13, R63 ;  /* 0x0000003f000d7202 */ /* 0x000fe20000000f00 */
[----:B------:R-:W-:Y:S02]  /*219c0*/  IMAD.MOV.U32 R12, RZ, RZ, R0 ;  /* 0x000000ffff0c7224 */ /* 0x000fe400078e0000 */
[----:B------:R-:W-:-:S07]  /*219d0*/  IMAD.MOV.U32 R50, RZ, RZ, R14 ;  /* 0x000000ffff327224 */ /* 0x000fce00078e000e */
[----:B------:R-:W-:Y:S05]  /*219e0*/  WARPSYNC.COLLECTIVE R15, `(.L_x_899) ;  /* 0x000000000f087348 */ /* 0x000fea0003c00000 */
[----:B------:R0:W1:Y:S02]  /*219f0*/  SHFL.IDX P6, R14, R13, R12, R11 ;  /* 0x0000000c0d0e7389 */ /* 0x00006400000c000b */
[----:B01----:R-:W-:Y:S01]  /*21a00*/  ENDCOLLECTIVE ;  /* 0x000000000000791b */ /* 0x003fe20003800000 */
.L_x_899:
        /* <DEDUP_REMOVED lines=8> */
.L_x_900:
[----:B------:R-:W-:Y:S02]  /*21a90*/  IMAD.MOV.U32 R13, RZ, RZ, R67 ;  /* 0x000000ffff0d7224 */ /* 0x000fe400078e0043 */
[----:B------:R-:W-:Y:S02]  /*21aa0*/  IMAD.MOV.U32 R12, RZ, RZ, R0 ;  /* 0x000000ffff0c7224 */ /* 0x000fe400078e0000 */
[----:B------:R-:W-:-:S07]  /*21ab0*/  IMAD.MOV.U32 R52, RZ, RZ, R14 ;  /* 0x000000ffff347224 */ /* 0x000fce00078e000e */
[----:B------:R-:W-:Y:S05]  /*21ac0*/  WARPSYNC.COLLECTIVE R15, `(.L_x_901) ;  /* 0x000000000f087348 */ /* 0x000fea0003c00000 */
[----:B------:R0:W1:Y:S02]  /*21ad0*/  SHFL.IDX P6, R14, R13, R12, R11 ;  /* 0x0000000c0d0e7389 */ /* 0x00006400000c000b */
[----:B01----:R-:W-:Y:S01]  /*21ae0*/  ENDCOLLECTIVE ;  /* 0x000000000000791b */ /* 0x003fe20003800000 */
.L_x_901:
        /* <DEDUP_REMOVED lines=8> */
.L_x_902:
[----:B------:R-:W-:Y:S01]  /*21b70*/  MOV R13, R71 ;  /* 0x00000047000d7202 */ /* 0x000fe20000000f00 */
[----:B------:R-:W-:Y:S02]  /*21b80*/  IMAD.MOV.U32 R12, RZ, RZ, R0 ;  /* 0x000000ffff0c7224 */ /* 0x000fe400078e0000 */
[----:B------:R-:W-:-:S07]  /*21b90*/  IMAD.MOV.U32 R56, RZ, RZ, R14 ;  /* 0x000000ffff387224 */ /* 0x000fce00078e000e */
[----:B------:R-:W-:Y:S05]  /*21ba0*/  WARPSYNC.COLLECTIVE R15, `(.L_x_903) ;  /* 0x000000000f087348 */ /* 0x000fea0003c00000 */
[----:B------:R0:W1:Y:S02]  /*21bb0*/  SHFL.IDX P6, R14, R13, R12, R11 ;  /* 0x0000000c0d0e7389 */ /* 0x00006400000c000b */
[----:B01----:R-:W-:Y:S01]  /*21bc0*/  ENDCOLLECTIVE ;  /* 0x000000000000791b */ /* 0x003fe20003800000 */
.L_x_903:
[----:B------:R-:W-:Y:S01]  /*21bd0*/  SEL R39, R56, R67, P0 ;  /* 0x0000004338277207 */ /* 0x000fe20000000000 */
[----:B------:R-:W-:Y:S01]  /*21be0*/  IMAD.MOV.U32 R13, RZ, RZ, R73 ;  /* 0x000000ffff0d7224 */ /* 0x000fe200078e0049 */
[----:B------:R-:W-:Y:S01]  /*21bf0*/  MOV R12, R2 ;  /* 0x00000002000c7202 */ /* 0x000fe20000000f00 */
[----:B------:R-:W-:-:S07]  /*21c00*/  IMAD.MOV.U32 R71, RZ, RZ, R14 ;  /* 0x000000ffff477224 */ /* 0x000fce00078e000e */
[----:B------:R-:W-:Y:S05]  /*21c10*/  WARPSYNC.COLLECTIVE R15, `(.L_x_904) ;  /* 0x000000000f087348 */ /* 0x000fea0003c00000 */
[----:B------:R0:W1:Y:S02]  /*21c20*/  SHFL.IDX P6, R14, R13, R12, R11 ;  /* 0x0000000c0d0e7389 */ /* 0x00006400000c000b */
[----:B01----:R-:W-:Y:S01]  /*21c30*/  ENDCOLLECTIVE ;  /* 0x000000000000791b */ /* 0x003fe20003800000 */
.L_x_904:
[----:B------:R-:W-:Y:S02]  /*21c40*/  IMAD.MOV.U32 R13, RZ, RZ, R75 ;  /* 0x000000ffff0d7224 */ /* 0x000fe400078e004b */
[----:B------:R-:W-:Y:S02]  /*21c50*/  IMAD.MOV.U32 R12, RZ, RZ, R0 ;  /* 0x000000ffff0c7224 */ /* 0x000fe400078e0000 */
[----:B------:R-:W-:-:S07]  /*21c60*/  IMAD.MOV.U32 R58, RZ, RZ, R14 ;  /* 0x000000ffff3a7224 */ /* 0x000fce00078e000e */
[----:B------:R-:W-:Y:S05]  /*21c70*/  WARPSYNC.COLLECTIVE R15, `(.L_x_905) ;  /* 0x000000000f087348 */ /* 0x000fea0003c00000 */
[----:B------:R0:W1:Y:S02]  /*21c80*/  SHFL.IDX P6, R14, R13, R12, R11 ;  /* 0x0000000c0d0e7389 */ /* 0x00006400000c000b */
[----:B01----:R-:W-:Y:S01]  /*21c90*/  ENDCOLLECTIVE ;  /* 0x000000000000791b */ /* 0x003fe20003800000 */
.L_x_905:
[----:B------:R-:W-:Y:S02]  /*21ca0*/  IMAD.MOV.U32 R13, RZ, RZ, R77 ;  /* 0x000000ffff0d7224 */ /* 0x000fe400078e004d */
[----:B------:R-:W-:Y:S01]  /*21cb0*/  IMAD.MOV.U32 R12, RZ, RZ, R2 ;  /* 0x000000ffff0c7224 */ /* 0x000fe200078e0002 */
[----:B------:R-:W-:-:S07]  /*21cc0*/  MOV R75, R14 ;  /* 0x0000000e004b7202 */ /* 0x000fce0000000f00 */
[----:B------:R-:W-:Y:S05]  /*21cd0*/  WARPSYNC.COLLECTIVE R15, `(.L_x_906) ;  /* 0x000000000f087348 */ /* 0x000fea0003c00000 */
[----:B------:R0:W1:Y:S02]  /*21ce0*/  SHFL.IDX P6, R14, R13, R12, R11 ;  /* 0x0000000c0d0e7389 */ /* 0x00006400000c000b */
[----:B01----:R-:W-:Y:S01]  /*21cf0*/  ENDCOLLECTIVE ;  /* 0x000000000000791b */ /* 0x003fe20003800000 */
.L_x_906:
[----:B------:R-:W-:Y:S02]  /*21d00*/  SEL R12, R37, R20, P0 ;  /* 0x00000014250c7207 */ /* 0x000fe40000000000 */
[----:B------:R-:W-:Y:S02]  /*21d10*/  SEL R11, R46, R49, P0 ;  /* 0x000000312e0b7207 */ /* 0x000fe40000000000 */
[----:B------:R-:W-:Y:S02]  /*21d20*/  SEL R13, R71, R58, P0 ;  /* 0x0000003a470d7207 */ /* 0x000fe40000000000 */
[----:B------:R-:W-:Y:S01]  /*21d30*/  SEL R15, R58, R71, P0 ;  /* 0x000000473a0f7207 */ /* 0x000fe20000000000 */
[----:B------:R-:W-:Y:S01]  /*21d40*/  IMAD.MOV.U32 R60, RZ, RZ, R14 ;  /* 0x000000ffff3c7224 */ /* 0x000fe200078e000e */
[----:B------:R-:W-:Y:S02]  /*21d50*/  SEL R14, R20, R37, P0 ;  /* 0x00000025140e7207 */ /* 0x000fe40000000000 */
[----:B------:R-:W-:Y:S01]  /*21d60*/  SEL R37, R67, R56, P0 ;  /* 0x0000003843257207 */ /* 0x000fe20000000000 */
[----:B------:R-:W-:Y:S06]  /*21d70*/  BRA `(.L_x_907) ;  /* 0xffffff4800947947 */ /* 0x000fec000383ffff */
.L_x_675:
[----:B------:R-:W-:Y:S01]  /*21d80*/  IMAD.MOV.U32 R13, RZ, RZ, R2 ;  /* 0x000000ffff0d7224 */ /* 0x000fe200078e0002 */
[----:B------:R-:W-:Y:S01]  /*21d90*/  MOV R15, 0xffffffff ;  /* 0xffffffff000f7802 */ /* 0x000fe20000000f00 */
[----:B------:R-:W-:Y:S02]  /*21da0*/  IMAD.MOV.U32 R12, RZ, RZ, RZ ;  /* 0x000000ffff0c7224 */ /* 0x000fe400078e00ff */
[----:B------:R-:W-:-:S07]  /*21db0*/  IMAD.MOV.U32 R11, RZ, RZ, 0x181f ;  /* 0x0000181fff0b7424 */ /* 0x000fce00078e00ff */
[----:B01----:R-:W-:Y:S05]  /*21dc0*/  WARPSYNC.COLLECTIVE R15, `(.L_x_908) ;  /* 0x000000000f087348 */ /* 0x003fea0003c00000 */
[----:B------:R2:W3:Y:S02]  /*21dd0*/  SHFL.IDX P6, R14, R13, R12, R11 ;  /* 0x0000000c0d0e7389 */ /* 0x0004e400000c000b */
[----:B0123--:R-:W-:Y:S01]  /*21de0*/  ENDCOLLECTIVE ;  /* 0x000000000000791b */ /* 0x00ffe20003800000 */
.L_x_908:
[----:B------:R-:W-:Y:S02]  /*21df0*/  IMAD.MOV.U32 R13, RZ, RZ, R0 ;  /* 0x000000ffff0d7224 */ /* 0x000fe400078e0000 */
[----:B------:R-:W-:-:S07]  /*21e00*/  IMAD.MOV.U32 R3, RZ, RZ, R14 ;  /* 0x000000ffff037224 */ /* 0x000fce00078e000e */
[----:B------:R-:W-:Y:S05]  /*21e10*/  WARPSYNC.COLLECTIVE R15, `(.L_x_909) ;  /* 0x000000000f087348 */ /* 0x000fea0003c00000 */
[----:B------:R0:W1:Y:S02]  /*21e20*/  SHFL.IDX P6, R14, R13, R12, R11 ;  /* 0x0000000c0d0e7389 */ /* 0x00006400000c000b */
[----:B01----:R-:W-:Y:S01]  /*21e30*/  ENDCOLLECTIVE ;  /* 0x000000000000791b */ /* 0x003fe20003800000 */
.L_x_909:
[----:B------:R-:W-:Y:S05]  /*21e40*/  BRA `(.L_x_910) ;  /* 0xffffff5c00fc7947 */ /* 0x000fea000383ffff */
.L_x_678:
[----:B------:R-:W-:Y:S01]  /*21e50*/  BSSY B1, `(.L_x_911) ;  /* 0x0000008000017945 */ /* 0x000fe20003800000 */
[----:B------:R-:W-:Y:S01]  /*21e60*/  IMAD.MOV.U32 R13, RZ, RZ, R2 ;  /* 0x000000ffff0d7224 */ /* 0x000fe200078e0002 */
[----:B------:R-:W-:Y:S01]  /*21e70*/  MOV R12, 0x1 ;  /* 0x00000001000c7802 */ /* 0x000fe20000000f00 */
[----:B------:R-:W-:Y:S02]  /*21e80*/  IMAD.MOV.U32 R11, RZ, RZ, 0x181f ;  /* 0x0000181fff0b7424 */ /* 0x000fe400078e00ff */
[----:B---3--:R-:W-:-:S07]  /*21e90*/  IMAD.MOV.U32 R15, RZ, RZ, -0x1 ;  /* 0xffffffffff0f7424 */ /* 0x008fce00078e00ff */
[----:B012-4-:R-:W-:Y:S05]  /*21ea0*/  WARPSYNC.COLLECTIVE R15, `(.L_x_912) ;  /* 0x000000000f087348 */ /* 0x017fea0003c00000 */
[----:B----4-:R3:W4:Y:S02]  /*21eb0*/  SHFL.IDX P6, R14, R13, R12, R11 ;  /* 0x0000000c0d0e7389 */ /* 0x01072400000c000b */
[----:B01234-:R-:W-:Y:S01]  /*21ec0*/  ENDCOLLECTIVE ;  /* 0x000000000000791b */ /* 0x01ffe20003800000 */
.L_x_912:
[----:B------:R-:W-:Y:S05]  /*21ed0*/  BSYNC B1 ;  /* 0x0000000000017941 */ /* 0x000fea0003800000 */
.L_x_911:
        /* <DEDUP_REMOVED lines=8> */
.L_x_913:
[----:B------:R-:W-:Y:S05]  /*21f60*/  BRA `(.L_x_914) ;  /* 0xffffff6000087947 */ /* 0x000fea000383ffff */
.L_x_681:
[----:B------:R-:W-:Y:S01]  /*21f70*/  BSSY B1, `(.L_x_915) ;  /* 0x0000008000017945 */ /* 0x000fe20003800000 */
[----:B------:R-:W-:Y:S01]  /*21f80*/  MOV R13, R2 ;  /* 0x00000002000d7202 */ /* 0x000fe20000000f00 */
[----:B------:R-:W-:Y:S02]  /*21f90*/  IMAD.MOV.U32 R12, RZ, RZ, 0x2 ;  /* 0x00000002ff0c7424 */ /* 0x000fe400078e00ff */
[----:B------:R-:W-:Y:S02]  /*21fa0*/  IMAD.MOV.U32 R11, RZ, RZ, 0x181f ;  /* 0x0000181fff0b7424 */ /* 0x000fe400078e00ff */
[----:B0-----:R-:W-:-:S07]  /*21fb0*/  IMAD.MOV.U32 R15, RZ, RZ, -0x1 ;  /* 0xffffffffff0f7424 */ /* 0x001fce00078e00ff */
[----:B-1234-:R-:W-:Y:S05]  /*21fc0*/  WARPSYNC.COLLECTIVE R15, `(.L_x_916) ;  /* 0x000000000f087348 */ /* 0x01efea0003c00000 */
[----:B----4-:R0:W4:Y:S02]  /*21fd0*/  SHFL.IDX P6, R14, R13, R12, R11 ;  /* 0x0000000c0d0e7389 */ /* 0x01012400000c000b */
[----:B01234-:R-:W-:Y:S01]  /*21fe0*/  ENDCOLLECTIVE ;  /* 0x000000000000791b */ /* 0x01ffe20003800000 */
.L_x_916:
[----:B------:R-:W-:Y:S05]  /*21ff0*/  BSYNC B1 ;  /* 0x0000000000017941 */ /* 0x000fea0003800000 */
.L_x_915:
[----:B------:R-:W-:Y:S01]  /*22000*/  IMAD.MOV.U32 R13, RZ, RZ, R0 ;  /* 0x000000ffff0d7224 */ /* 0x000fe200078e0000 */
[----:B------:R-:W-:Y:S01]  /*22010*/  MOV R15, 0xffffffff ;  /* 0xffffffff000f7802 */ /* 0x000fe20000000f00 */
[----:B------:R-:W-:Y:S01]  /*22020*/  IMAD.MOV.U32 R12, RZ, RZ, 0x2 ;  /* 0x00000002ff0c7424 */ /* 0x000fe200078e00ff */
[----:B------:R-:W-:Y:S01]  /*22030*/  MOV R3, R14 ;  /* 0x0000000e00037202 */ /* 0x000fe20000000f00 */
[----:B------:R-:W-:-:S07]  /*22040*/  IMAD.MOV.U32 R11, RZ, RZ, 0x181f ;  /* 0x0000181fff0b7424 */ /* 0x000fce00078e00ff */
[----:B------:R-:W-:Y:S05]  /*22050*/  WARPSYNC.COLLECTIVE R15, `(.L_x_917) ;  /* 0x000000000f087348 */ /* 0x000fea0003c00000 */
[----:B------:R0:W1:Y:S02]  /*22060*/  SHFL.IDX P6, R14, R13, R12, R11 ;  /* 0x0000000c0d0e7389 */ /* 0x00006400000c000b */
[----:B01----:R-:W-:Y:S01]  /*22070*/  ENDCOLLECTIVE ;  /* 0x000000000000791b */ /* 0x003fe20003800000 */
.L_x_917:
[----:B------:R-:W-:Y:S05]  /*22080*/  BRA `(.L_x_918) ;  /* 0xffffff6000107947 */ /* 0x000fea000383ffff */
.L_x_684:
[----:B------:R-:W-:Y:S01]  /*22090*/  BSSY B1, `(.L_x_919) ;  /* 0x0000008000017945 */ /* 0x000fe20003800000 */
[----:B------:R-:W-:Y:S01]  /*220a0*/  IMAD.MOV.U32 R13, RZ, RZ, R2 ;  /* 0x000000ffff0d7224 */ /* 0x000fe200078e0002 */
[----:B0-----:R-:W-:Y:S01]  /*220b0*/  MOV R15, 0xffffffff ;  /* 0xffffffff000f7802 */ /* 0x001fe20000000f00 */
[----:B------:R-:W-:Y:S02]  /*220c0*/  IMAD.MOV.U32 R12, RZ, RZ, 0x3 ;  /* 0x00000003ff0c7424 */ /* 0x000fe400078e00ff */
[----:B------:R-:W-:-:S07]  /*220d0*/  IMAD.MOV.U32 R11, RZ, RZ, 0x181f ;  /* 0x0000181fff0b7424 */ /* 0x000fce00078e00ff */
[----:B-1234-:R-:W-:Y:S05]  /*220e0*/  WARPSYNC.COLLECTIVE R15, `(.L_x_920) ;  /* 0x000000000f087348 */ /* 0x01efea0003c00000 */
[----:B------:R0:W0:Y:S02]  /*220f0*/  SHFL.IDX P6, R14, R13, R12, R11 ;  /* 0x0000000c0d0e7389 */ /* 0x00002400000c000b */
[----:B01234-:R-:W-:Y:S01]  /*22100*/  ENDCOLLECTIVE ;  /* 0x000000000000791b */ /* 0x01ffe20003800000 */
.L_x_920:
[----:B------:R-:W-:Y:S05]  /*22110*/  BSYNC B1 ;  /* 0x0000000000017941 */ /* 0x000fea0003800000 */
.L_x_919:
        /* <DEDUP_REMOVED lines=8> */
.L_x_921:
[----:B------:R-:W-:Y:S05]  /*221a0*/  BRA `(.L_x_922) ;  /* 0xffffff6000187947 */ /* 0x000fea000383ffff */
.L_x_700:
[----:B0-----:R-:W0:Y:S01]  /*221b0*/  S2R R8, SR_TID.X ;  /* 0x0000000000087919 */ /* 0x001e220000002100 */
[----:B------:R-:W-:Y:S01]  /*221c0*/  BSSY B1, `(.L_x_923) ;  /* 0x000000a000017945 */ /* 0x000fe20003800000 */
[----:B------:R-:W-:Y:S01]  /*221d0*/  IMAD.MOV.U32 R12, RZ, RZ, RZ ;  /* 0x000000ffff0c7224 */ /* 0x000fe200078e00ff */
[----:B------:R-:W-:Y:S01]  /*221e0*/  MOV R11, 0x1f ;  /* 0x0000001f000b7802 */ /* 0x000fe20000000f00 */
[----:B------:R-:W-:Y:S01]  /*221f0*/  IMAD.MOV.U32 R15, RZ, RZ, -0x1 ;  /* 0xffffffffff0f7424 */ /* 0x000fe200078e00ff */
[----:B0-----:R-:W-:-:S04]  /*22200*/  SHF.R.U32.HI R8, RZ, 0x5, R8 ;  /* 0x00000005ff087819 */ /* 0x001fc80000011608 */
[----:B------:R-:W-:-:S05]  /*22210*/  LOP3.LUT R8, R8, 0x3, RZ, 0xc0, !PT ;  /* 0x0000000308087812 */ /* 0x000fca00078ec0ff */
[----:B------:R-:W-:-:S07]  /*22220*/  IMAD.MOV.U32 R13, RZ, RZ, R8 ;  /* 0x000000ffff0d7224 */ /* 0x000fce00078e0008 */
[----:B------:R-:W-:Y:S05]  /*22230*/  WARPSYNC.COLLECTIVE R15, `(.L_x_924) ;  /* 0x000000000f087348 */ /* 0x000fea0003c00000 */
[----:B------:R0:W1:Y:S02]  /*22240*/  SHFL.IDX P6, R14, R13, R12, R11 ;  /* 0x0000000c0d0e7389 */ /* 0x00006400000c000b */
[----:B01----:R-:W-:Y:S01]  /*22250*/  ENDCOLLECTIVE ;  /* 0x000000000000791b */ /* 0x003fe20003800000 */
.L_x_924:
[----:B------:R-:W-:Y:S05]  /*22260*/  BSYNC B1 ;  /* 0x0000000000017941 */ /* 0x000fea0003800000 */
.L_x_923:
[----:B------:R-:W-:Y:S05]  /*22270*/  BRA `(.L_x_925) ;  /* 0xffffff7000fc7947 */ /* 0x000fea000383ffff */
.L_x_702:
[----:B------:R-:W-:Y:S01]  /*22280*/  BSSY B1, `(.L_x_926) ;  /* 0x0000006000017945 */ /* 0x000fe20003800000 */
[----:B------:R-:W-:-:S07]  /*22290*/  IMAD.MOV.U32 R15, RZ, RZ, -0x1 ;  /* 0xffffffffff0f7424 */ /* 0x000fce00078e00ff */
[----:B01----:R-:W-:Y:S05]  /*222a0*/  WARPSYNC.COLLECTIVE R15, `(.L_x_927) ;  /* 0x000000000f0c7348 */ /* 0x003fea0003c00000 */
[----:B------:R-:W-:Y:S02]  /*222b0*/  ELECT P6, UR62, PT ;  /* 0x00000000003e782f */ /* 0x000fe400038c0000 */
[----:B------:R-:W-:Y:S01]  /*222c0*/  MOV R14, UR62 ;  /* 0x0000003e000e7c02 */ /* 0x000fe20008000f00 */
[----:B01----:R-:W-:Y:S10]  /*222d0*/  ENDCOLLECTIVE ;  /* 0x000000000000791b */ /* 0x003ff40003800000 */
.L_x_927:
[----:B------:R-:W-:Y:S05]  /*222e0*/  BSYNC B1 ;  /* 0x0000000000017941 */ /* 0x000fea0003800000 */
.L_x_926:
[----:B------:R-:W-:Y:S05]  /*222f0*/  BRA `(.L_x_701) ;  /* 0xffffff7000f47947 */ /* 0x000fea000383ffff */
.L_x_704:
[----:B-1----:R1:W2:Y:S02]  /*22300*/  SYNCS.PHASECHK.TRANS64.TRYWAIT P0, [R22+URZ+0x22820], R5 ;  /* 0x02282005160075a7 */ /* 0x0022a4000800017f */
[----:B--2---:R-:W-:Y:S05]  /*22310*/  @!P0 NANOSLEEP.SYNCS 0x989680 ;  /* 0x009896800000895d */ /* 0x004fea0003900000 */
[----:B------:R-:W2:Y:S02]  /*22320*/  @!P0 SYNCS.PHASECHK.TRANS64 P0, [R22+URZ+0x22820], R5 ;  /* 0x02282005160085a7 */ /* 0x000ea4000800007f */
[----:B--2---:R-:W-:Y:S05]  /*22330*/  @!P0 BRA `(.L_x_704) ;  /* 0xfffffffc00f08947 */ /* 0x004fea000383ffff */
[----:B------:R-:W-:Y:S05]  /*22340*/  BRA `(.L_x_928) ;  /* 0xffffff7400047947 */ /* 0x000fea000383ffff */
.L_x_708:
[----:B-1----:R1:W2:Y:S02]  /*22350*/  SYNCS.PHASECHK.TRANS64.TRYWAIT P0, [R5+URZ+0x228a0], R6 ;  /* 0x0228a006050075a7 */ /* 0x0022a4000800017f */
[----:B--2---:R-:W-:Y:S05]  /*22360*/  @!P0 NANOSLEEP.SYNCS 0x989680 ;  /* 0x009896800000895d */ /* 0x004fea0003900000 */
[----:B------:R-:W2:Y:S02]  /*22370*/  @!P0 SYNCS.PHASECHK.TRANS64 P0, [R5+URZ+0x228a0], R6 ;  /* 0x0228a006050085a7 */ /* 0x000ea4000800007f */
[----:B--2---:R-:W-:Y:S05]  /*22380*/  @!P0 BRA `(.L_x_708) ;  /* 0xfffffffc00f08947 */ /* 0x004fea000383ffff */
[----:B------:R-:W-:Y:S05]  /*22390*/  BRA `(.L_x_929) ;  /* 0xffffff74001c7947 */ /* 0x000fea000383ffff */
.L_x_713:
[----:B0-----:R0:W2:Y:S02]  /*223a0*/  SYNCS.PHASECHK.TRANS64.TRYWAIT P0, [R5+URZ+0x228c0], R6 ;  /* 0x0228c006050075a7 */ /* 0x0010a4000800017f */
[----:B--2---:R-:W-:Y:S05]  /*223b0*/  @!P0 NANOSLEEP.SYNCS 0x989680 ;  /* 0x009896800000895d */ /* 0x004fea0003900000 */
[----:B------:R-:W2:Y:S02]  /*223c0*/  @!P0 SYNCS.PHASECHK.TRANS64 P0, [R5+URZ+0x228c0], R6 ;  /* 0x0228c006050085a7 */ /* 0x000ea4000800007f */
[----:B--2---:R-:W-:Y:S05]  /*223d0*/  @!P0 BRA `(.L_x_713) ;  /* 0xfffffffc00f08947 */ /* 0x004fea000383ffff */
[----:B------:R-:W-:Y:S05]  /*223e0*/  BRA `(.L_x_930) ;  /* 0xffffff7400987947 */ /* 0x000fea000383ffff */
.L_x_720:
[----:B-1----:R1:W2:Y:S02]  /*223f0*/  SYNCS.PHASECHK.TRANS64.TRYWAIT P1, [R5+URZ+0x228a0], R6 ;  /* 0x0228a006050075a7 */ /* 0x0022a4000802017f */
[----:B--2---:R-:W-:Y:S05]  /*22400*/  @!P1 NANOSLEEP.SYNCS 0x989680 ;  /* 0x009896800000995d */ /* 0x004fea0003900000 */
[----:B------:R-:W2:Y:S02]  /*22410*/  @!P1 SYNCS.PHASECHK.TRANS64 P1, [R5+URZ+0x228a0], R6 ;  /* 0x0228a006050095a7 */ /* 0x000ea4000802007f */
[----:B--2---:R-:W-:Y:S05]  /*22420*/  @!P1 BRA `(.L_x_720) ;  /* 0xfffffffc00f09947 */ /* 0x004fea000383ffff */
[----:B------:R-:W-:Y:S05]  /*22430*/  BRA `(.L_x_931) ;  /* 0xffffff7800547947 */ /* 0x000fea000383ffff */
.L_x_725:
[----:B0-----:R0:W2:Y:S02]  /*22440*/  SYNCS.PHASECHK.TRANS64.TRYWAIT P1, [R5+URZ+0x228c0], R6 ;  /* 0x0228c006050075a7 */ /* 0x0010a4000802017f */
[----:B--2---:R-:W-:Y:S05]  /*22450*/  @!P1 NANOSLEEP.SYNCS 0x989680 ;  /* 0x009896800000995d */ /* 0x004fea0003900000 */
[----:B------:R-:W2:Y:S02]  /*22460*/  @!P1 SYNCS.PHASECHK.TRANS64 P1, [R5+URZ+0x228c0], R6 ;  /* 0x0228c006050095a7 */ /* 0x000ea4000802007f */
[----:B--2---:R-:W-:Y:S05]  /*22470*/  @!P1 BRA `(.L_x_725) ;  /* 0xfffffffc00f09947 */ /* 0x004fea000383ffff */
[----:B------:R-:W-:Y:S05]  /*22480*/  BRA `(.L_x_932) ;  /* 0xffffff7800cc7947 */ /* 0x000fea000383ffff */
.L_x_740:
[----:B------:R-:W0:Y:S01]  /*22490*/  S2R R20, SR_TID.X ;  /* 0x0000000000147919 */ /* 0x000e220000002100 */
[----:B------:R-:W-:Y:S01]  /*224a0*/  BSSY B0, `(.L_x_933) ;  /* 0x0000009000007945 */ /* 0x000fe20003800000 */
[----:B------:R-:W-:Y:S01]  /*224b0*/  IMAD.MOV.U32 R12, RZ, RZ, RZ ;  /* 0x000000ffff0c7224 */ /* 0x000fe200078e00ff */
[----:B------:R-:W-:Y:S01]  /*224c0*/  MOV R11, 0x1f ;  /* 0x0000001f000b7802 */ /* 0x000fe20000000f00 */
[----:B------:R-:W-:Y:S01]  /*224d0*/  IMAD.MOV.U32 R15, RZ, RZ, -0x1 ;  /* 0xffffffffff0f7424 */ /* 0x000fe200078e00ff */
[----:B0-----:R-:W-:-:S04]  /*224e0*/  SHF.R.U32.HI R13, RZ, 0x5, R20 ;  /* 0x00000005ff0d7819 */ /* 0x001fc80000011614 */
[----:B------:R-:W-:-:S07]  /*224f0*/  LOP3.LUT R13, R13, 0x3, RZ, 0xc0, !PT ;  /* 0x000000030d0d7812 */ /* 0x000fce00078ec0ff */
[----:B-----5:R-:W-:Y:S05]  /*22500*/  WARPSYNC.COLLECTIVE R15, `(.L_x_934) ;  /* 0x000000000f087348 */ /* 0x020fea0003c00000 */
[----:B------:R0:W1:Y:S02]  /*22510*/  SHFL.IDX P6, R14, R13, R12, R11 ;  /* 0x0000000c0d0e7389 */ /* 0x00006400000c000b */
[----:B01---5:R-:W-:Y:S01]  /*22520*/  ENDCOLLECTIVE ;  /* 0x000000000000791b */ /* 0x023fe20003800000 */
.L_x_934:
[----:B------:R-:W-:Y:S05]  /*22530*/  BSYNC B0 ;  /* 0x0000000000007941 */ /* 0x000fea0003800000 */
.L_x_933:
[----:B------:R-:W-:Y:S05]  /*22540*/  BRA `(.L_x_935) ;  /* 0xffffff8800247947 */ /* 0x000fea000383ffff */
.L_x_743:
[----:B0-----:R-:W2:Y:S02]  /*22550*/  LDL R0, [R1+0x30] ;  /* 0x0000300001007983 */ /* 0x001ea40000100800 */
[----:B--2---:R0:W1:Y:S02]  /*22560*/  SYNCS.PHASECHK.TRANS64.TRYWAIT P0, [R7+URZ+0x22880], R0 ;  /* 0x02288000070075a7 */ /* 0x004064000800017f */
[----:B-1----:R-:W-:Y:S05]  /*22570*/  @!P0 NANOSLEEP.SYNCS 0x989680 ;  /* 0x009896800000895d */ /* 0x002fea0003900000 */
[----:B------:R-:W1:Y:S02]  /*22580*/  @!P0 SYNCS.PHASECHK.TRANS64 P0, [R7+URZ+0x22880], R0 ;  /* 0x02288000070085a7 */ /* 0x000e64000800007f */
[----:B-1----:R-:W-:Y:S05]  /*22590*/  @!P0 BRA `(.L_x_743) ;  /* 0xfffffffc00ec8947 */ /* 0x002fea000383ffff */
[----:B------:R-:W-:Y:S05]  /*225a0*/  BRA `(.L_x_936) ;  /* 0xffffff8800407947 */ /* 0x000fea000383ffff */
.L_x_744:
[----:B------:R-:W-:Y:S01]  /*225b0*/  BSSY B0, `(.L_x_937) ;  /* 0x0000008000007945 */ /* 0x000fe20003800000 */
[----:B------:R-:W-:Y:S01]  /*225c0*/  IMAD.MOV.U32 R13, RZ, RZ, R0 ;  /* 0x000000ffff0d7224 */ /* 0x000fe200078e0000 */
[----:B------:R-:W-:Y:S01]  /*225d0*/  MOV R11, 0x181f ;  /* 0x0000181f000b7802 */ /* 0x000fe20000000f00 */
[----:B------:R-:W-:Y:S02]  /*225e0*/  IMAD.MOV.U32 R12, RZ, RZ, RZ ;  /* 0x000000ffff0c7224 */ /* 0x000fe400078e00ff */
[----:B------:R-:W-:-:S07]  /*225f0*/  IMAD.MOV.U32 R15, RZ, RZ, -0x1 ;  /* 0xffffffffff0f7424 */ /* 0x000fce00078e00ff */
[----:B------:R-:W-:Y:S05]  /*22600*/  WARPSYNC.COLLECTIVE R15, `(.L_x_938) ;  /* 0x000000000f087348 */ /* 0x000fea0003c00000 */
[----:B------:R0:W1:Y:S02]  /*22610*/  SHFL.IDX P6, R14, R13, R12, R11 ;  /* 0x0000000c0d0e7389 */ /* 0x00006400000c000b */
[----:B01----:R-:W-:Y:S01]  /*22620*/  ENDCOLLECTIVE ;  /* 0x000000000000791b */ /* 0x003fe20003800000 */
.L_x_938:
[----:B------:R-:W-:Y:S05]  /*22630*/  BSYNC B0 ;  /* 0x0000000000007941 */ /* 0x000fea0003800000 */
.L_x_937:
[----:B------:R-:W-:Y:S01]  /*22640*/  IMAD.MOV.U32 R13, RZ, RZ, R2 ;  /* 0x000000ffff0d7224 */ /* 0x000fe200078e0002 */
[----:B------:R-:W-:Y:S01]  /*22650*/  MOV R12, RZ ;  /* 0x000000ff000c7202 */ /* 0x000fe20000000f00 */
[----:B------:R-:W-:Y:S01]  /*22660*/  IMAD.MOV.U32 R11, RZ, RZ, 0x181f ;  /* 0x0000181fff0b7424 */ /* 0x000fe200078e00ff */
[C---:B------:R-:W-:Y:S01]  /*22670*/  ISETP.GE.AND P2, PT, R6.reuse, 0x21, PT ;  /* 0x000000210600780c */ /* 0x040fe20003f46270 */
[----:B------:R-:W-:Y:S01]  /*22680*/  IMAD.MOV.U32 R15, RZ, RZ, -0x1 ;  /* 0xffffffffff0f7424 */ /* 0x000fe200078e00ff */
[----:B------:R-:W-:Y:S01]  /*22690*/  LOP3.LUT R23, R23, 0xffffffef, RZ, 0xc0, !PT ;  /* 0xffffffef17177812 */ /* 0x000fe200078ec0ff */
[----:B------:R-:W-:Y:S01]  /*226a0*/  IMAD.MOV.U32 R3, RZ, RZ, R14 ;  /* 0x000000ffff037224 */ /* 0x000fe200078e000e */
[----:B------:R-:W-:-:S13]  /*226b0*/  ISETP.GE.AND P3, PT, R6, 0x91, PT ;  /* 0x000000910600780c */ /* 0x000fda0003f66270 */
[----:B------:R-:W-:Y:S05]  /*226c0*/  WARPSYNC.COLLECTIVE R15, `(.L_x_939) ;  /* 0x000000000f087348 */ /* 0x000fea0003c00000 */
[----:B------:R0:W1:Y:S02]  /*226d0*/  SHFL.IDX P6, R14, R13, R12, R11 ;  /* 0x0000000c0d0e7389 */ /* 0x00006400000c000b */
[----:B01----:R-:W-:Y:S01]  /*226e0*/  ENDCOLLECTIVE ;  /* 0x000000000000791b */ /* 0x003fe20003800000 */
.L_x_939:
[C---:B------:R-:W-:Y:S02]  /*226f0*/  ISETP.GE.AND P5, PT, R6.reuse, 0x31, PT ;  /* 0x000000310600780c */ /* 0x040fe40003fa6270 */
[----:B------:R-:W-:Y:S01]  /*22700*/  ISETP.GE.AND P4, PT, R6, 0x61, PT ;  /* 0x000000610600780c */ /* 0x000fe20003f86270 */
[----:B------:R-:W-:Y:S02]  /*22710*/  IMAD.MOV.U32 R13, RZ, RZ, R0 ;  /* 0x000000ffff0d7224 */ /* 0x000fe400078e0000 */
[----:B------:R-:W-:-:S05]  /*22720*/  IMAD.MOV.U32 R12, RZ, RZ, R14 ;  /* 0x000000ffff0c7224 */ /* 0x000fca00078e000e */
[----:B------:R-:W-:Y:S01]  /*22730*/  IADD3 R26, P1, R31, R12, RZ ;  /* 0x0000000c1f1a7210 */ /* 0x000fe20007f3e0ff */
[----:B------:R-:W-:-:S03]  /*22740*/  IMAD.MOV.U32 R12, RZ, RZ, 0x1 ;  /* 0x00000001ff0c7424 */ /* 0x000fc600078e00ff */
[----:B------:R-:W-:Y:S01]  /*22750*/  IADD3.X R27, RZ, R3, RZ, P1, !PT ;  /* 0x00000003ff1b7210 */ /* 0x000fe20000ffe4ff */
[----:B------:R-:W-:-:S08]  /*22760*/  IMAD.IADD R3, R22, 0x1, R21 ;  /* 0x0000000116037824 */ /* 0x000fd000078e0215 */
[----:B------:R-:W-:Y:S05]  /*22770*/  WARPSYNC.COLLECTIVE R15, `(.L_x_940) ;  /* 0x000000000f087348 */ /* 0x000fea0003c00000 */
[----:B------:R0:W1:Y:S02]  /*22780*/  SHFL.IDX P6, R14, R13, R12, R11 ;  /* 0x0000000c0d0e7389 */ /* 0x00006400000c000b */
[----:B01----:R-:W-:Y:S01]  /*22790*/  ENDCOLLECTIVE ;  /* 0x000000000000791b */ /* 0x003fe20003800000 */
.L_x_940:
[----:B------:R-:W-:Y:S01]  /*227a0*/  ISETP.LT.OR P1, PT, R6, 0x1, P0 ;  /* 0x000000010600780c */ /* 0x000fe20000721670 */
[----:B------:R-:W-:-:S12]  /*227b0*/  IMAD.MOV.U32 R13, RZ, RZ, R2 ;  /* 0x000000ffff0d7224 */ /* 0x000fd800078e0002 */
[----:B------:R-:W-:Y:S01]  /*227c0*/  @!PT LDS RZ, [RZ] ;  /* 0x00000000fffff984 */ /* 0x000fe20000000800 */
[----:B------:R-:W-:Y:S01]  /*227d0*/  @!PT LDS RZ, [RZ] ;  /* 0x00000000fffff984 */ /* 0x000fe20000000800 */
[----:B------:R-:W-:Y:S01]  /*227e0*/  @!PT LDS RZ, [RZ] ;  /* 0x00000000fffff984 */ /* 0x000fe20000000800 */
[----:B------:R0:W-:Y:S01]  /*227f0*/  LDGSTS.E.BYPASS.LTC128B.128 [R3+0xa400], desc[UR60][R26.64], !P1 ;  /* 0x0a4000001a037fae */ /* 0x0001e2000c901d7c */
[----:B------:R-:W-:-:S07]  /*22800*/  MOV R21, R14 ;  /* 0x0000000e00157202 */ /* 0x000fce0000000f00 */
[----:B0-----:R-:W-:Y:S05]  /*22810*/  WARPSYNC.COLLECTIVE R15, `(.L_x_941) ;  /* 0x000000000f087348 */ /* 0x001fea0003c00000 */
[----:B------:R1:W2:Y:S02]  /*22820*/  SHFL.IDX P6, R14, R13, R12, R11 ;  /* 0x0000000c0d0e7389 */ /* 0x0002a400000c000b */
[----:B012---:R-:W-:Y:S01]  /*22830*/  ENDCOLLECTIVE ;  /* 0x000000000000791b */ /* 0x007fe20003800000 */
.L_x_941:
        /* <DEDUP_REMOVED lines=8> */
.L_x_942:
        /* <DEDUP_REMOVED lines=10> */
.L_x_943:
[----:B------:R-:W-:Y:S01]  /*22960*/  IMAD.MOV.U32 R13, RZ, RZ, R0 ;  /* 0x000000ffff0d7224 */ /* 0x000fe200078e0000 */
[----:B------:R-:W-:-:S04]  /*22970*/  MOV R12, R14 ;  /* 0x0000000e000c7202 */ /* 0x000fc80000000f00 */
[----:B------:R-:W-:Y:S01]  /*22980*/  IADD3 R26, P1, R31, R12, RZ ;  /* 0x0000000c1f1a7210 */ /* 0x000fe20007f3e0ff */
[----:B------:R-:W-:-:S04]  /*22990*/  IMAD.MOV.U32 R12, RZ, RZ, 0x3 ;  /* 0x00000003ff0c7424 */ /* 0x000fc800078e00ff */
[----:B------:R-:W-:-:S08]  /*229a0*/  IMAD.X R27, RZ, RZ, R21, P1 ;  /* 0x000000ffff1b7224 */ /* 0x000fd000008e0615 */
[----:B------:R-:W-:Y:S05]  /*229b0*/  WARPSYNC.COLLECTIVE R15, `(.L_x_944) ;  /* 0x000000000f087348 */ /* 0x000fea0003c00000 */
[----:B------:R0:W1:Y:S02]  /*229c0*/  SHFL.IDX P6, R14, R13, R12, R11 ;  /* 0x0000000c0d0e7389 */ /* 0x00006400000c000b */
[----:B01----:R-:W-:Y:S01]  /*229d0*/  ENDCOLLECTIVE ;  /* 0x000000000000791b */ /* 0x003fe20003800000 */
.L_x_944:
        /* <DEDUP_REMOVED lines=10> */
.L_x_945:
        /* <DEDUP_REMOVED lines=8> */
.L_x_946:
        /* <DEDUP_REMOVED lines=10> */
.L_x_947:
        /* <DEDUP_REMOVED lines=8> */
.L_x_948:
        /* <DEDUP_REMOVED lines=10> */
.L_x_949:
        /* <DEDUP_REMOVED lines=8> */
.L_x_950:
        /* <DEDUP_REMOVED lines=10> */
.L_x_951:
        /* <DEDUP_REMOVED lines=8> */
.L_x_952:
        /* <DEDUP_REMOVED lines=10> */
.L_x_953:
[----:B------:R-:W-:Y:S01]  /*22f00*/  MOV R13, R10 ;  /* 0x0000000a000d7202 */ /* 0x000fe20000000f00 */
[----:B------:R-:W-:Y:S02]  /*22f10*/  IMAD.MOV.U32 R12, RZ, RZ, RZ ;  /* 0x000000ffff0c7224 */ /* 0x000fe400078e00ff */
[----:B------:R-:W-:-:S07]  /*22f20*/  IMAD.MOV.U32 R2, RZ, RZ, R14 ;  /* 0x000000ffff027224 */ /* 0x000fce00078e000e */
[----:B------:R-:W-:Y:S05]  /*22f30*/  WARPSYNC.COLLECTIVE R15, `(.L_x_954) ;  /* 0x000000000f087348 */ /* 0x000fea0003c00000 */
[----:B------:R0:W1:Y:S02]  /*22f40*/  SHFL.IDX P6, R14, R13, R12, R11 ;  /* 0x0000000c0d0e7389 */ /* 0x00006400000c000b */
[----:B01----:R-:W-:Y:S01]  /*22f50*/  ENDCOLLECTIVE ;  /* 0x000000000000791b */ /* 0x003fe20003800000 */
.L_x_954:
        /* <DEDUP_REMOVED lines=12> */
.L_x_955:
[----:B------:R-:W-:Y:S01]  /*23020*/  IMAD.MOV.U32 R13, RZ, RZ, R10 ;  /* 0x000000ffff0d7224 */ /* 0x000fe200078e000a */
[----:B------:R-:W-:-:S04]  /*23030*/  MOV R12, R14 ;  /* 0x0000000e000c7202 */ /* 0x000fc80000000f00 */
[----:B------:R-:W-:Y:S01]  /*23040*/  IADD3 R26, P1, R31, R12, RZ ;  /* 0x0000000c1f1a7210 */ /* 0x000fe20007f3e0ff */
[----:B------:R-:W-:-:S04]  /*23050*/  IMAD.MOV.U32 R12, RZ, RZ, 0x1 ;  /* 0x00000001ff0c7424 */ /* 0x000fc800078e00ff */
[----:B------:R-:W-:Y:S01]  /*23060*/  IMAD.X R27, RZ, RZ, R0, P1 ;  /* 0x000000ffff1b7224 */ /* 0x000fe200008e0600 */
[----:B------:R-:W-:-:S13]  /*23070*/  ISETP.LT.OR P1, PT, R6, 0x81, P0 ;  /* 0x000000810600780c */ /* 0x000fda0000721670 */
[----:B------:R-:W-:Y:S05]  /*23080*/  WARPSYNC.COLLECTIVE R15, `(.L_x_956) ;  /* 0x000000000f087348 */ /* 0x000fea0003c00000 */
[----:B------:R0:W1:Y:S02]  /*23090*/  SHFL.IDX P6, R14, R13, R12, R11 ;  /* 0x0000000c0d0e7389 */ /* 0x00006400000c000b */
[----:B01----:R-:W-:Y:S01]  /*230a0*/  ENDCOLLECTIVE ;  /* 0x000000000000791b */ /* 0x003fe20003800000 */
.L_x_956:
[----:B------:R-:W-:Y:S01]  /*230b0*/  @!PT LDS RZ, [RZ] ;  /* 0x00000000fffff984 */ /* 0x000fe20000000800 */
[----:B------:R-:W-:Y:S01]  /*230c0*/  @!PT LDS RZ, [RZ] ;  /* 0x00000000fffff984 */ /* 0x000fe20000000800 */
[----:B------:R-:W-:Y:S01]  /*230d0*/  @!PT LDS RZ, [RZ] ;  /* 0x00000000fffff984 */ /* 0x000fe20000000800 */
[----:B------:R0:W-:Y:S01]  /*230e0*/  LDGSTS.E.BYPASS.LTC128B.128 [R3+0xe400], desc[UR60][R26.64], !P1 ;  /* 0x0e4000001a037fae */ /* 0x0001e2000c901d7c */
[----:B------:R-:W-:Y:S01]  /*230f0*/  ISETP.GE.AND P1, PT, R6, 0x11, PT ;  /* 0x000000110600780c */ /* 0x000fe20003f26270 */
[----:B------:R-:W-:Y:S01]  /*23100*/  IMAD.MOV.U32 R13, RZ, RZ, R20 ;  /* 0x000000ffff0d7224 */ /* 0x000fe200078e0014 */
[----:B------:R-:W-:-:S11]  /*23110*/  MOV R0, R14 ;  /* 0x0000000e00007202 */ /* 0x000fd60000000f00 */
[----:B0-----:R-:W-:-:S07]  /*23120*/  @P1 LOP3.LUT R23, R23, 0x10, RZ, 0xfc, !PT ;  /* 0x0000001017171812 */ /* 0x001fce00078efcff */
[----:B------:R-:W-:Y:S05]  /*23130*/  WARPSYNC.COLLECTIVE R15, `(.L_x_957) ;  /* 0x000000000f087348 */ /* 0x000fea0003c00000 */
[----:B------:R0:W1:Y:S02]  /*23140*/  SHFL.IDX P6, R14, R13, R12, R11 ;  /* 0x0000000c0d0e7389 */ /* 0x00006400000c000b */
[----:B01----:R-:W-:Y:S01]  /*23150*/  ENDCOLLECTIVE ;  /* 0x000000000000791b */ /* 0x003fe20003800000 */
.L_x_957:
        /* <DEDUP_REMOVED lines=8> */
[----:B------:R-:W-:Y:S01]  /*231e0*/  @P2 LOP3.LUT R23, R23, 0x80, RZ, 0xfc, !PT ;  /* 0x0000008017172812 */ /* 0x000fe200078efcff */
[----:B------:R-:W-:Y:S01]  /*231f0*/  IMAD.MOV.U32 R10, RZ, RZ, R14 ;  /* 0x000000ffff0a7224 */ /* 0x000fe200078e000e */
[----:B------:R-:W-:Y:S02]  /*23200*/  ISETP.GE.AND P2, PT, R6, 0x81, PT ;  /* 0x000000810600780c */ /* 0x000fe40003f46270 */
[----:B------:R-:W-:-:S04]  /*23210*/  LOP3.LUT R23, R23, 0xfffffeff, RZ, 0xc0, !PT ;  /* 0xfffffeff17177812 */ /* 0x000fc800078ec0ff */
[----:B------:R-:W-:Y:S01]  /*23220*/  @P3 LOP3.LUT R23, R23, 0x100, RZ, 0xfc, !PT ;  /* 0x0000010017173812 */ /* 0x000fe200078efcff */
[----:B------:R-:W-:Y:S06]  /*23230*/  BRA `(.L_x_958) ;  /* 0xffffff84001c7947 */ /* 0x000fec000383ffff */
.L_x_749:
[----:B--2---:R-:W2:Y:S02]  /*23240*/  LDL R0, [R1+0x30] ;  /* 0x0000300001007983 */ /* 0x004ea40000100800 */
[----:B--2---:R2:W3:Y:S02]  /*23250*/  SYNCS.PHASECHK.TRANS64.TRYWAIT P0, [R7+URZ+0x22840], R0 ;  /* 0x02284000070075a7 */ /* 0x0044e4000800017f */
[----:B---3--:R-:W-:Y:S05]  /*23260*/  @!P0 NANOSLEEP.SYNCS 0x989680 ;  /* 0x009896800000895d */ /* 0x008fea0003900000 */
[----:B------:R-:W3:Y:S02]  /*23270*/  @!P0 SYNCS.PHASECHK.TRANS64 P0, [R7+URZ+0x22840], R0 ;  /* 0x02284000070085a7 */ /* 0x000ee4000800007f */
[----:B---3--:R-:W-:Y:S05]  /*23280*/  @!P0 BRA `(.L_x_749) ;  /* 0xfffffffc00ec8947 */ /* 0x008fea000383ffff */
[----:B------:R-:W-:Y:S05]  /*23290*/  BRA `(.L_x_959) ;  /* 0xffffff8400707947 */ /* 0x000fea000383ffff */
.L_x_750:
[----:B------:R-:W-:Y:S01]  /*232a0*/  BSSY B0, `(.L_x_960) ;  /* 0x0000008000007945 */ /* 0x000fe20003800000 */
[----:B------:R-:W-:Y:S01]  /*232b0*/  IMAD.MOV.U32 R13, RZ, RZ, R6 ;  /* 0x000000ffff0d7224 */ /* 0x000fe200078e0006 */
[----:B------:R-:W-:Y:S01]  /*232c0*/  MOV R12, RZ ;  /* 0x000000ff000c7202 */ /* 0x000fe20000000f00 */
[----:B------:R-:W-:Y:S02]  /*232d0*/  IMAD.MOV.U32 R11, RZ, RZ, 0x181f ;  /* 0x0000181fff0b7424 */ /* 0x000fe400078e00ff */
[----:B------:R-:W-:-:S07]  /*232e0*/  IMAD.MOV.U32 R15, RZ, RZ, -0x1 ;  /* 0xffffffffff0f7424 */ /* 0x000fce00078e00ff */
[----:B-1----:R-:W-:Y:S05]  /*232f0*/  WARPSYNC.COLLECTIVE R15, `(.L_x_961) ;  /* 0x000000000f087348 */ /* 0x002fea0003c00000 */
[----:B------:R0:W2:Y:S02]  /*23300*/  SHFL.IDX P6, R14, R13, R12, R11 ;  /* 0x0000000c0d0e7389 */ /* 0x0000a400000c000b */
[----:B012---:R-:W-:Y:S01]  /*23310*/  ENDCOLLECTIVE ;  /* 0x000000000000791b */ /* 0x007fe20003800000 */
.L_x_961:
[----:B------:R-:W-:Y:S05]  /*23320*/  BSYNC B0 ;  /* 0x0000000000007941 */ /* 0x000fea0003800000 */
.L_x_960:
[----:B------:R-:W-:Y:S01]  /*23330*/  MOV R13, R8 ;  /* 0x00000008000d7202 */ /* 0x000fe20000000f00 */
[----:B------:R-:W-:Y:S02]  /*23340*/  IMAD.MOV.U32 R12, RZ, RZ, RZ ;  /* 0x000000ffff0c7224 */ /* 0x000fe400078e00ff */
[----:B------:R-:W-:Y:S02]  /*23350*/  IMAD.MOV.U32 R11, RZ, RZ, 0x181f ;  /* 0x0000181fff0b7424 */ /* 0x000fe400078e00ff */
[----:B------:R-:W-:Y:S02]  /*23360*/  IMAD.MOV.U32 R15, RZ, RZ, -0x1 ;  /* 0xffffffffff0f7424 */ /* 0x000fe400078e00ff */
[----:B------:R-:W-:-:S07]  /*23370*/  IMAD.MOV.U32 R4, RZ, RZ, R14 ;  /* 0x000000ffff047224 */ /* 0x000fce00078e000e */
[----:B------:R-:W-:Y:S05]  /*23380*/  WARPSYNC.COLLECTIVE R15, `(.L_x_962) ;  /* 0x000000000f087348 */ /* 0x000fea0003c00000 */
[----:B------:R0:W1:Y:S02]  /*23390*/  SHFL.IDX P6, R14, R13, R12, R11 ;  /* 0x0000000c0d0e7389 */ /* 0x00006400000c000b */
[----:B01----:R-:W-:Y:S01]  /*233a0*/  ENDCOLLECTIVE ;  /* 0x000000000000791b */ /* 0x003fe20003800000 */
.L_x_962:
[----:B------:R-:W-:Y:S02]  /*233b0*/  IMAD.MOV.U32 R13, RZ, RZ, R6 ;  /* 0x000000ffff0d7224 */ /* 0x000fe400078e0006 */
[----:B------:R-:W-:Y:S01]  /*233c0*/  IMAD.MOV.U32 R12, RZ, RZ, 0x1 ;  /* 0x00000001ff0c7424 */ /* 0x000fe200078e00ff */
[----:B------:R-:W-:Y:S02]  /*233d0*/  LOP3.LUT P6, RZ, R23, 0x40, RZ, 0xc0, !PT ;  /* 0x0000004017ff7812 */ /* 0x000fe400078cc0ff */
[----:B------:R-:W-:-:S11]  /*233e0*/  MOV R5, R14 ;  /* 0x0000000e00057202 */ /* 0x000fd60000000f00 */
[----:B------:R-:W-:-:S05]  /*233f0*/  @P6 IADD3 R5, P0, R31, R5, RZ ;  /* 0x000000051f056210 */ /* 0x000fca0007f1e0ff */
[----:B------:R-:W-:-:S05]  /*23400*/  @P6 IMAD.X R4, RZ, RZ, R4, P0 ;  /* 0x000000ffff046224 */ /* 0x000fca00000e0604 */
[----:B------:R-:W-:-:S04]  /*23410*/  @P6 LOP3.LUT R5, R5, R4, RZ, 0x3c, !PT ;  /* 0x0000000405056212 */ /* 0x000fc800078e3cff */
[----:B------:R-:W-:-:S04]  /*23420*/  @P6 LOP3.LUT R4, R5, R4, RZ, 0x3c, !PT ;  /* 0x0000000405046212 */ /* 0x000fc800078e3cff */
[----:B------:R-:W-:-:S05]  /*23430*/  @P6 LOP3.LUT R5, R5, R4, RZ, 0x3c, !PT ;  /* 0x0000000405056212 */ /* 0x000fca00078e3cff */
[----:B------:R-:W-:Y:S01]  /*23440*/  @!PT LDS RZ, [RZ] ;  /* 0x00000000fffff984 */ /* 0x000fe20000000800 */
[----:B------:R-:W-:Y:S01]  /*23450*/  @!PT LDS RZ, [RZ] ;  /* 0x00000000fffff984 */ /* 0x000fe20000000800 */
[----:B------:R-:W-:Y:S01]  /*23460*/  @!PT LDS RZ, [RZ] ;  /* 0x00000000fffff984 */ /* 0x000fe20000000800 */
[----:B------:R0:W-:Y:S02]  /*23470*/  @P6 LDGSTS.E.BYPASS.LTC128B.128 [R3+0x18400], desc[UR60][R4.64], !P3 ;  /* 0x1840000004036fae */ /* 0x0001e4000d901d7c */
[----:B0-----:R-:W-:Y:S05]  /*23480*/  WARPSYNC.COLLECTIVE R15, `(.L_x_963) ;  /* 0x000000000f087348 */ /* 0x001fea0003c00000 */
[----:B------:R1:W2:Y:S02]  /*23490*/  SHFL.IDX P6, R14, R13, R12, R11 ;  /* 0x0000000c0d0e7389 */ /* 0x0002a400000c000b */
[----:B012---:R-:W-:Y:S01]  /*234a0*/  ENDCOLLECTIVE ;  /* 0x000000000000791b */ /* 0x007fe20003800000 */
.L_x_963:
[----:B------:R-:W-:Y:S01]  /*234b0*/  IMAD.MOV.U32 R13, RZ, RZ, R8 ;  /* 0x000000ffff0d7224 */ /* 0x000fe200078e0008 */
[----:B------:R-:W-:-:S07]  /*234c0*/  MOV R4, R14 ;  /* 0x0000000e00047202 */ /* 0x000fce0000000f00 */
[----:B------:R-:W-:Y:S05]  /*234d0*/  WARPSYNC.COLLECTIVE R15, `(.L_x_964) ;  /* 0x000000000f087348 */ /* 0x000fea0003c00000 */
[----:B------:R0:W1:Y:S02]  /*234e0*/  SHFL.IDX P6, R14, R13, R12, R11 ;  /* 0x0000000c0d0e7389 */ /* 0x00006400000c000b */
[----:B01----:R-:W-:Y:S01]  /*234f0*/  ENDCOLLECTIVE ;  /* 0x000000000000791b */ /* 0x003fe20003800000 */
.L_x_964:
[----:B------:R-:W-:Y:S01]  /*23500*/  MOV R13, R6 ;  /* 0x00000006000d7202 */ /* 0x000fe20000000f00 */
[----:B------:R-:W-:Y:S01]  /*23510*/  IMAD.MOV.U32 R12, RZ, RZ, 0x2 ;  /* 0x00000002ff0c7424 */ /* 0x000fe200078e00ff */
[----:B------:R-:W-:Y:S01]  /*23520*/  LOP3.LUT P6, RZ, R23, 0x10, RZ, 0xc0, !PT ;  /* 0x0000001017ff7812 */ /* 0x000fe200078cc0ff */
[----:B------:R-:W-:-:S12]  /*23530*/  IMAD.MOV.U32 R5, RZ, RZ, R14 ;  /* 0x000000ffff057224 */ /* 0x000fd800078e000e */
        /* <DEDUP_REMOVED lines=12> */
.L_x_965:
[----:B------:R-:W-:Y:S02]  /*23600*/  IMAD.MOV.U32 R13, RZ, RZ, R8 ;  /* 0x000000ffff0d7224 */ /* 0x000fe400078e0008 */
[----:B------:R-:W-:-:S07]  /*23610*/  IMAD.MOV.U32 R4, RZ, RZ, R14 ;  /* 0x000000ffff047224 */ /* 0x000fce00078e000e */
[----:B------:R-:W-:Y:S05]  /*23620*/  WARPSYNC.COLLECTIVE R15, `(.L_x_966) ;  /* 0x000000000f087348 */ /* 0x000fea0003c00000 */
[----:B------:R0:W1:Y:S02]  /*23630*/  SHFL.IDX P6, R14, R13, R12, R11 ;  /* 0x0000000c0d0e7389 */ /* 0x00006400000c000b */
[----:B01----:R-:W-:Y:S01]  /*23640*/  ENDCOLLECTIVE ;  /* 0x000000000000791b */ /* 0x003fe20003800000 */
.L_x_966:
        /* <DEDUP_REMOVED lines=16> */
.L_x_967:
[----:B------:R-:W-:Y:S01]  /*23750*/  IMAD.MOV.U32 R13, RZ, RZ, R8 ;  /* 0x000000ffff0d7224 */ /* 0x000fe200078e0008 */
[----:B------:R-:W-:-:S07]  /*23760*/  MOV R4, R14 ;  /* 0x0000000e00047202 */ /* 0x000fce0000000f00 */
[----:B------:R-:W-:Y:S05]  /*23770*/  WARPSYNC.COLLECTIVE R15, `(.L_x_968) ;  /* 0x000000000f087348 */ /* 0x000fea0003c00000 */
[----:B------:R0:W1:Y:S02]  /*23780*/  SHFL.IDX P6, R14, R13, R12, R11 ;  /* 0x0000000c0d0e7389 */ /* 0x00006400000c000b */
[----:B01----:R-:W-:Y:S01]  /*23790*/  ENDCOLLECTIVE ;  /* 0x000000000000791b */ /* 0x003fe20003800000 */
.L_x_968:
[----:B------:R-:W-:Y:S01]  /*237a0*/  MOV R13, R6 ;  /* 0x00000006000d7202 */ /* 0x000fe20000000f00 */
[----:B------:R-:W-:Y:S02]  /*237b0*/  IMAD.MOV.U32 R12, RZ, RZ, 0x4 ;  /* 0x00000004ff0c7424 */ /* 0x000fe400078e00ff */
[----:B------:R-:W-:-:S07]  /*237c0*/  IMAD.MOV.U32 R5, RZ, RZ, R14 ;  /* 0x000000ffff057224 */ /* 0x000fce00078e000e */
[----:B------:R-:W-:Y:S05]  /*237d0*/  WARPSYNC.COLLECTIVE R15, `(.L_x_969) ;  /* 0x000000000f087348 */ /* 0x000fea0003c00000 */
[----:B------:R0:W1:Y:S02]  /*237e0*/  SHFL.IDX P6, R14, R13, R12, R11 ;  /* 0x0000000c0d0e7389 */ /* 0x00006400000c000b */
[----:B01----:R-:W-:Y:S01]  /*237f0*/  ENDCOLLECTIVE ;  /* 0x000000000000791b */ /* 0x003fe20003800000 */
.L_x_969:
[----:B------:R-:W-:-:S05]  /*23800*/  @P5 IADD3 R5, P0, R31, R5, RZ ;  /* 0x000000051f055210 */ /* 0x000fca0007f1e0ff */
[----:B------:R-:W-:-:S05]  /*23810*/  @P5 IMAD.X R4, RZ, RZ, R4, P0 ;  /* 0x000000ffff045224 */ /* 0x000fca00000e0604 */
[----:B------:R-:W-:Y:S01]  /*23820*/  @P5 LOP3.LUT R5, R5, R4, RZ, 0x3c, !PT ;  /* 0x0000000405055212 */ /* 0x000fe200078e3cff */
[----:B------:R-:W-:-:S03]  /*23830*/  IMAD.MOV.U32 R13, RZ, RZ, R8 ;  /* 0x000000ffff0d7224 */ /* 0x000fc600078e0008 */
[----:B------:R-:W-:-:S04]  /*23840*/  @P5 LOP3.LUT R4, R5, R4, RZ, 0x3c, !PT ;  /* 0x0000000405045212 */ /* 0x000fc800078e3cff */
[----:B------:R-:W-:-:S05]  /*23850*/  @P5 LOP3.LUT R5, R5, R4, RZ, 0x3c, !PT ;  /* 0x0000000405055212 */ /* 0x000fca00078e3cff */
[----:B------:R-:W-:Y:S01]  /*23860*/  @!PT LDS RZ, [RZ] ;  /* 0x00000000fffff984 */ /* 0x000fe20000000800 */
[----:B------:R-:W-:Y:S01]  /*23870*/  @!PT LDS RZ, [RZ] ;  /* 0x00000000fffff984 */ /* 0x000fe20000000800 */
[----:B------:R-:W-:Y:S01]  /*23880*/  @!PT LDS RZ, [RZ] ;  /* 0x00000000fffff984 */ /* 0x000fe20000000800 */
[----:B------:R0:W-:Y:S01]  /*23890*/  @P5 LDGSTS.E.BYPASS.LTC128B.128 [R3+0x19c00], desc[UR60][R4.64], !P3 ;  /* 0x19c0000004035fae */ /* 0x0001e2000d901d7c */
[----:B------:R-:W-:Y:S01]  /*238a0*/  LOP3.LUT P5, RZ, R23, 0x80, RZ, 0xc0, !PT ;  /* 0x0000008017ff7812 */ /* 0x000fe200078ac0ff */
[----:B0-----:R-:W-:-:S12]  /*238b0*/  IMAD.MOV.U32 R4, RZ, RZ, R14 ;  /* 0x000000ffff047224 */ /* 0x001fd800078e000e */
[----:B------:R-:W-:Y:S05]  /*238c0*/  WARPSYNC.COLLECTIVE R15, `(.L_x_970) ;  /* 0x000000000f087348 */ /* 0x000fea0003c00000 */
[----:B------:R0:W1:Y:S02]  /*238d0*/  SHFL.IDX P6, R14, R13, R12, R11 ;  /* 0x0000000c0d0e7389 */ /* 0x00006400000c000b */
[----:B01----:R-:W-:Y:S01]  /*238e0*/  ENDCOLLECTIVE ;  /* 0x000000000000791b */ /* 0x003fe20003800000 */
.L_x_970:
        /* <DEDUP_REMOVED lines=16> */
.L_x_971:
[----:B------:R-:W-:Y:S01]  /*239f0*/  IMAD.MOV.U32 R13, RZ, RZ, R8 ;  /* 0x000000ffff0d7224 */ /* 0x000fe200078e0008 */
[----:B------:R-:W-:-:S07]  /*23a00*/  MOV R4, R14 ;  /* 0x0000000e00047202 */ /* 0x000fce0000000f00 */
[----:B------:R-:W-:Y:S05]  /*23a10*/  WARPSYNC.COLLECTIVE R15, `(.L_x_972) ;  /* 0x000000000f087348 */ /* 0x000fea0003c00000 */
[----:B------:R0:W1:Y:S02]  /*23a20*/  SHFL.IDX P6, R14, R13, R12, R11 ;  /* 0x0000000c0d0e7389 */ /* 0x00006400000c000b */
[----:B01----:R-:W-:Y:S01]  /*23a30*/  ENDCOLLECTIVE ;  /* 0x000000000000791b */ /* 0x003fe20003800000 */
.L_x_972:
[----:B------:R-:W-:Y:S01]  /*23a40*/  MOV R13, R6 ;  /* 0x00000006000d7202 */ /* 0x000fe20000000f00 */
[----:B------:R-:W-:Y:S02]  /*23a50*/  IMAD.MOV.U32 R12, RZ, RZ, 0x6 ;  /* 0x00000006ff0c7424 */ /* 0x000fe400078e00ff */
[----:B------:R-:W-:-:S07]  /*23a60*/  IMAD.MOV.U32 R5, RZ, RZ, R14 ;  /* 0x000000ffff057224 */ /* 0x000fce00078e000e */
[----:B------:R-:W-:Y:S05]  /*23a70*/  WARPSYNC.COLLECTIVE R15, `(.L_x_973) ;  /* 0x000000000f087348 */ /* 0x000fea0003c00000 */
[----:B------:R0:W1:Y:S02]  /*23a80*/  SHFL.IDX P6, R14, R13, R12, R11 ;  /* 0x0000000c0d0e7389 */ /* 0x00006400000c000b */
[----:B01----:R-:W-:Y:S01]  /*23a90*/  ENDCOLLECTIVE ;  /* 0x000000000000791b */ /* 0x003fe20003800000 */
.L_x_973:
        /* <DEDUP_REMOVED lines=9> */
[----:B------:R0:W-:Y:S02]  /*23b30*/  @P5 LDGSTS.E.BYPASS.LTC128B.128 [R3+0x1ac00], desc[UR60][R4.64], !P3 ;  /* 0x1ac0000004035fae */ /* 0x0001e4000d901d7c */
[----:B0-----:R-:W-:-:S07]  /*23b40*/  IMAD.MOV.U32 R4, RZ, RZ, R14 ;  /* 0x000000ffff047224 */ /* 0x001fce00078e000e */
[----:B------:R-:W-:Y:S05]  /*23b50*/  WARPSYNC.COLLECTIVE R15, `(.L_x_974) ;  /* 0x000000000f087348 */ /* 0x000fea0003c00000 */
[----:B------:R0:W1:Y:S02]  /*23b60*/  SHFL.IDX P6, R14, R13, R12, R11 ;  /* 0x0000000c0d0e7389 */ /* 0x00006400000c000b */
[----:B01----:R-:W-:Y:S01]  /*23b70*/  ENDCOLLECTIVE ;  /* 0x000000000000791b */ /* 0x003fe20003800000 */
.L_x_974:
[----:B------:R-:W-:Y:S02]  /*23b80*/  IMAD.MOV.U32 R13, RZ, RZ, R6 ;  /* 0x000000ffff0d7224 */ /* 0x000fe400078e0006 */
[----:B------:R-:W-:Y:S01]  /*23b90*/  IMAD.MOV.U32 R12, RZ, RZ, 0x7 ;  /* 0x00000007ff0c7424 */ /* 0x000fe200078e00ff */
[----:B------:R-:W-:-:S07]  /*23ba0*/  MOV R5, R14 ;  /* 0x0000000e00057202 */ /* 0x000fce0000000f00 */
[----:B------:R-:W-:Y:S05]  /*23bb0*/  WARPSYNC.COLLECTIVE R15, `(.L_x_975) ;  /* 0x000000000f087348 */ /* 0x000fea0003c00000 */
[----:B------:R0:W1:Y:S02]  /*23bc0*/  SHFL.IDX P6, R14, R13, R12, R11 ;  /* 0x0000000c0d0e7389 */ /* 0x00006400000c000b */
[----:B01----:R-:W-:Y:S01]  /*23bd0*/  ENDCOLLECTIVE ;  /* 0x000000000000791b */ /* 0x003fe20003800000 */
.L_x_975:
[----:B------:R-:W-:-:S05]  /*23be0*/  @P4 IADD3 R5, P0, R31, R5, RZ ;  /* 0x000000051f054210 */ /* 0x000fca0007f1e0ff */
[----:B------:R-:W-:-:S05]  /*23bf0*/  @P4 IMAD.X R4, RZ, RZ, R4, P0 ;  /* 0x000000ffff044224 */ /* 0x000fca00000e0604 */
[----:B------:R-:W-:Y:S01]  /*23c00*/  @P4 LOP3.LUT R5, R5, R4, RZ, 0x3c, !PT ;  /* 0x0000000405054212 */ /* 0x000fe200078e3cff */
[----:B------:R-:W-:-:S03]  /*23c10*/  IMAD.MOV.U32 R13, RZ, RZ, R8 ;  /* 0x000000ffff0d7224 */ /* 0x000fc600078e0008 */
[----:B------:R-:W-:-:S04]  /*23c20*/  @P4 LOP3.LUT R4, R5, R4, RZ, 0x3c, !PT ;  /* 0x0000000405044212 */ /* 0x000fc800078e3cff */
[----:B------:R-:W-:Y:S02]  /*23c30*/  @P4 LOP3.LUT R5, R5, R4, RZ, 0x3c, !PT ;  /* 0x0000000405054212 */ /* 0x000fe400078e3cff */
[----:B------:R-:W-:-:S03]  /*23c40*/  MOV R6, R14 ;  /* 0x0000000e00067202 */ /* 0x000fc60000000f00 */
[----:B------:R-:W-:Y:S01]  /*23c50*/  @!PT LDS RZ, [RZ] ;  /* 0x00000000fffff984 */ /* 0x000fe20000000800 */
[----:B------:R-:W-:Y:S01]  /*23c60*/  @!PT LDS RZ, [RZ] ;  /* 0x00000000fffff984 */ /* 0x000fe20000000800 */
[----:B------:R-:W-:Y:S01]  /*23c70*/  @!PT LDS RZ, [RZ] ;  /* 0x00000000fffff984 */ /* 0x000fe20000000800 */
[----:B------:R0:W-:Y:S04]  /*23c80*/  @P4 LDGSTS.E.BYPASS.LTC128B.128 [R3+0x1b400], desc[UR60][R4.64], !P3 ;  /* 0x1b40000004034fae */ /* 0x0001e8000d901d7c */
[----:B0-----:R-:W-:Y:S05]  /*23c90*/  WARPSYNC.COLLECTIVE R15, `(.L_x_976) ;  /* 0x000000000f087348 */ /* 0x001fea0003c00000 */
[----:B------:R1:W2:Y:S02]  /*23ca0*/  SHFL.IDX P6, R14, R13, R12, R11 ;  /* 0x0000000c0d0e7389 */ /* 0x0002a400000c000b */
[----:B012---:R-:W-:Y:S01]  /*23cb0*/  ENDCOLLECTIVE ;  /* 0x000000000000791b */ /* 0x007fe20003800000 */
.L_x_976:
[----:B------:R-:W-:Y:S01]  /*23cc0*/  MOV R13, R2 ;  /* 0x00000002000d7202 */ /* 0x000fe20000000f00 */
[----:B------:R-:W-:Y:S02]  /*23cd0*/  IMAD.MOV.U32 R12, RZ, RZ, RZ ;  /* 0x000000ffff0c7224 */ /* 0x000fe400078e00ff */
[----:B------:R-:W-:-:S07]  /*23ce0*/  IMAD.MOV.U32 R4, RZ, RZ, R14 ;  /* 0x000000ffff047224 */ /* 0x000fce00078e000e */
[----:B------:R-:W-:Y:S05]  /*23cf0*/  WARPSYNC.COLLECTIVE R15, `(.L_x_977) ;  /* 0x000000000f087348 */ /* 0x000fea0003c00000 */
[----:B------:R0:W1:Y:S02]  /*23d00*/  SHFL.IDX P6, R14, R13, R12, R11 ;  /* 0x0000000c0d0e7389 */ /* 0x00006400000c000b */
[----:B01----:R-:W-:Y:S01]  /*23d10*/  ENDCOLLECTIVE ;  /* 0x000000000000791b */ /* 0x003fe20003800000 */
.L_x_977:
[----:B------:R-:W-:-:S05]  /*23d20*/  @P1 IADD3 R4, P0, R31, R4, RZ ;  /* 0x000000041f041210 */ /* 0x000fca0007f1e0ff */
[----:B------:R-:W-:-:S05]  /*23d30*/  @P1 IMAD.X R5, RZ, RZ, R6, P0 ;  /* 0x000000ffff051224 */ /* 0x000fca00000e0606 */
        /* <DEDUP_REMOVED lines=9> */
.L_x_978:
[----:B------:R-:W-:Y:S02]  /*23dd0*/  IMAD.MOV.U32 R13, RZ, RZ, R2 ;  /* 0x000000ffff0d7224 */ /* 0x000fe400078e0002 */
[----:B------:R-:W-:Y:S01]  /*23de0*/  IMAD.MOV.U32 R12, RZ, RZ, 0x1 ;  /* 0x00000001ff0c7424 */ /* 0x000fe200078e00ff */
[----:B------:R-:W-:-:S07]  /*23df0*/  MOV R8, R14 ;  /* 0x0000000e00087202 */ /* 0x000fce0000000f00 */
[----:B------:R-:W-:Y:S05]  /*23e00*/  WARPSYNC.COLLECTIVE R15, `(.L_x_979) ;  /* 0x000000000f087348 */ /* 0x000fea0003c00000 */
[----:B------:R0:W1:Y:S02]  /*23e10*/  SHFL.IDX P6, R14, R13, R12, R11 ;  /* 0x0000000c0d0e7389 */ /* 0x00006400000c000b */
[----:B01----:R-:W-:Y:S01]  /*23e20*/  ENDCOLLECTIVE ;  /* 0x000000000000791b */ /* 0x003fe20003800000 */
.L_x_979:
[----:B------:R-:W-:-:S05]  /*23e30*/  @P2 IADD3 R4, P0, R31, R8, RZ ;  /* 0x000000081f042210 */ /* 0x000fca0007f1e0ff */
[----:B------:R-:W-:-:S05]  /*23e40*/  @P2 IMAD.X R5, RZ, RZ, R6, P0 ;  /* 0x000000ffff052224 */ /* 0x000fca00000e0606 */
[----:B------:R-:W-:Y:S01]  /*23e50*/  @!PT LDS RZ, [RZ] ;  /* 0x00000000fffff984 */ /* 0x000fe20000000800 */
[----:B------:R-:W-:Y:S01]  /*23e60*/  @!PT LDS RZ, [RZ] ;  /* 0x00000000fffff984 */ /* 0x000fe20000000800 */
[----:B------:R-:W-:Y:S01]  /*23e70*/  @!PT LDS RZ, [RZ] ;  /* 0x00000000fffff984 */ /* 0x000fe20000000800 */
[----:B------:R0:W-:Y:S01]  /*23e80*/  @P2 LDGSTS.E.BYPASS.LTC128B.128 [R3+0x1c400], desc[UR60][R4.64], !P3 ;  /* 0x1c40000004032fae */ /* 0x0001e2000d901d7c */
[----:B------:R-:W-:Y:S01]  /*23e90*/  IMAD.MOV.U32 R13, RZ, RZ, R0 ;  /* 0x000000ffff0d7224 */ /* 0x000fe200078e0000 */
[----:B------:R-:W-:-:S07]  /*23ea0*/  MOV R2, R14 ;  /* 0x0000000e00027202 */ /* 0x000fce0000000f00 */
[----:B0-----:R-:W-:Y:S05]  /*23eb0*/  WARPSYNC.COLLECTIVE R15, `(.L_x_980) ;  /* 0x000000000f087348 */ /* 0x001fea0003c00000 */
[----:B------:R1:W2:Y:S02]  /*23ec0*/  SHFL.IDX P6, R14, R13, R12, R11 ;  /* 0x0000000c0d0e7389 */ /* 0x0002a400000c000b */
[----:B012---:R-:W-:Y:S01]  /*23ed0*/  ENDCOLLECTIVE ;  /* 0x000000000000791b */ /* 0x007fe20003800000 */
.L_x_980:
[----:B------:R-:W-:Y:S01]  /*23ee0*/  IMAD.MOV.U32 R0, RZ, RZ, R14 ;  /* 0x000000ffff007224 */ /* 0x000fe200078e000e */
[----:B------:R-:W-:Y:S06]  /*23ef0*/  BRA `(.L_x_981) ;  /* 0xffffff8000347947 */ /* 0x000fec000383ffff */
.L_x_755:
[----:B------:R-:W-:Y:S01]  /*23f00*/  IMAD.MOV.U32 R13, RZ, RZ, R4 ;  /* 0x000000ffff0d7224 */ /* 0x000fe200078e0004 */
[----:B------:R-:W-:Y:S01]  /*23f10*/  MOV R12, RZ ;  /* 0x000000ff000c7202 */ /* 0x000fe20000000f00 */
[----:B------:R-:W-:Y:S02]  /*23f20*/  IMAD.MOV.U32 R11, RZ, RZ, 0x181f ;  /* 0x0000181fff0b7424 */ /* 0x000fe400078e00ff */
[----:B------:R-:W-:Y:S02]  /*23f30*/  IMAD.MOV.U32 R15, RZ, RZ, -0x1 ;  /* 0xffffffffff0f7424 */ /* 0x000fe400078e00ff */
[----:B-----5:R-:W-:Y:S02]  /*23f40*/  IMAD R5, R10, R7, RZ ;  /* 0x000000070a057224 */ /* 0x020fe400078e02ff */
[----:B------:R-:W-:-:S07]  /*23f50*/  IMAD.IADD R17, R20, 0x1, R17 ;  /* 0x0000000114117824 */ /* 0x000fce00078e0211 */
[----:B------:R-:W-:Y:S05]  /*23f60*/  WARPSYNC.COLLECTIVE R15, `(.L_x_982) ;  /* 0x000000000f087348 */ /* 0x000fea0003c00000 */
[----:B------:R0:W1:Y:S02]  /*23f70*/  SHFL.IDX P6, R14, R13, R12, R11 ;  /* 0x0000000c0d0e7389 */ /* 0x00006400000c000b */
[----:B01----:R-:W-:Y:S01]  /*23f80*/  ENDCOLLECTIVE ;  /* 0x000000000000791b */ /* 0x003fe20003800000 */
.L_x_982:
[----:B------:R-:W-:Y:S02]  /*23f90*/  ISETP.GE.AND P1, PT, R17, R5, PT ;  /* 0x000000051100720c */ /* 0x000fe40003f26270 */
[----:B------:R-:W-:Y:S01]  /*23fa0*/  MOV R13, R0 ;  /* 0x00000000000d7202 */ /* 0x000fe20000000f00 */
[----:B------:R-:W-:-:S10]  /*23fb0*/  IMAD.MOV.U32 R2, RZ, RZ, R14 ;  /* 0x000000ffff027224 */ /* 0x000fd400078e000e */
[----:B------:R-:W-:Y:S05]  /*23fc0*/  WARPSYNC.COLLECTIVE R15, `(.L_x_983) ;  /* 0x000000000f087348 */ /* 0x000fea0003c00000 */
[----:B------:R0:W1:Y:S02]  /*23fd0*/  SHFL.IDX P6, R14, R13, R12, R11 ;  /* 0x0000000c0d0e7389 */ /* 0x00006400000c000b */
[----:B01----:R-:W-:Y:S01]  /*23fe0*/  ENDCOLLECTIVE ;  /* 0x000000000000791b */ /* 0x003fe20003800000 */
.L_x_983:
[----:B------:R-:W-:Y:S01]  /*23ff0*/  IMAD.MOV.U32 R13, RZ, RZ, R4 ;  /* 0x000000ffff0d7224 */ /* 0x000fe200078e0004 */
[----:B------:R-:W-:Y:S01]  /*24000*/  MOV R12, 0x1 ;  /* 0x00000001000c7802 */ /* 0x000fe20000000f00 */
[----:B------:R-:W-:-:S07]  /*24010*/  IMAD.MOV.U32 R3, RZ, RZ, R14 ;  /* 0x000000ffff037224 */ /* 0x000fce00078e000e */
[----:B------:R-:W-:Y:S05]  /*24020*/  WARPSYNC.COLLECTIVE R15, `(.L_x_984) ;  /* 0x000000000f087348 */ /* 0x000fea0003c00000 */
[----:B------:R0:W1:Y:S02]  /*24030*/  SHFL.IDX P6, R14, R13, R12, R11 ;  /* 0x0000000c0d0e7389 */ /* 0x00006400000c000b */
[----:B01----:R-:W-:Y:S01]  /*24040*/  ENDCOLLECTIVE ;  /* 0x000000000000791b */ /* 0x003fe20003800000 */
.L_x_984:
[----:B------:R-:W-:-:S05]  /*24050*/  @!P1 IADD3 R3, P3, R31, R3, RZ ;  /* 0x000000031f039210 */ /* 0x000fca0007f7e0ff */
[----:B------:R-:W-:Y:S01]  /*24060*/  @!P1 IMAD.X R8, RZ, RZ, R2, P3 ;  /* 0x000000ffff089224 */ /* 0x000fe200018e0602 */
[----:B------:R-:W-:-:S03]  /*24070*/  @!P1 MOV R2, R3 ;  /* 0x0000000300029202 */ /* 0x000fc60000000f00 */
[----:B------:R-:W-:Y:S02]  /*24080*/  @!P1 IMAD.MOV.U32 R3, RZ, RZ, R8 ;  /* 0x000000ffff039224 */ /* 0x000fe400078e0008 */
[----:B------:R-:W-:-:S03]  /*24090*/  IMAD.MOV.U32 R13, RZ, RZ, R0 ;  /* 0x000000ffff0d7224 */ /* 0x000fc600078e0000 */
[----:B------:R-:W-:Y:S01]  /*240a0*/  @!PT LDS RZ, [RZ] ;  /* 0x00000000fffff984 */ /* 0x000fe20000000800 */
[----:B------:R-:W-:Y:S01]  /*240b0*/  @!PT LDS RZ, [RZ] ;  /* 0x00000000fffff984 */ /* 0x000fe20000000800 */
[----:B------:R-:W-:Y:S01]  /*240c0*/  @!PT LDS RZ, [RZ] ;  /* 0x00000000fffff984 */ /* 0x000fe20000000800 */
[----:B------:R0:W-:Y:S02]  /*240d0*/  @!P1 LDGSTS.E.BYPASS.LTC128B.128 [R9+0x14400], desc[UR60][R2.64], !P0 ;  /* 0x1440000002099fae */ /* 0x0001e4000c101d7c */
[----:B0-----:R-:W-:-:S05]  /*240e0*/  VIADD R2, R17, 0x10 ;  /* 0x0000001011027836 */ /* 0x001fca0000000000 */
[----:B------:R-:W-:Y:S01]  /*240f0*/  ISETP.GE.AND P1, PT, R2, R5, PT ;  /* 0x000000050200720c */ /* 0x000fe20003f26270 */
[----:B------:R-:W-:-:S12]  /*24100*/  IMAD.MOV.U32 R2, RZ, RZ, R14 ;  /* 0x000000ffff027224 */ /* 0x000fd800078e000e */
[----:B------:R-:W-:Y:S05]  /*24110*/  WARPSYNC.COLLECTIVE R15, `(.L_x_985) ;  /* 0x000000000f087348 */ /* 0x000fea0003c00000 */
[----:B------:R0:W1:Y:S02]  /*24120*/  SHFL.IDX P6, R14, R13, R12, R11 ;  /* 0x0000000c0d0e7389 */ /* 0x00006400000c000b */
[----:B01----:R-:W-:Y:S01]  /*24130*/  ENDCOLLECTIVE ;  /* 0x000000000000791b */ /* 0x003fe20003800000 */
.L_x_985:
[----:B------:R-:W-:Y:S01]  /*24140*/  MOV R13, R4 ;  /* 0x00000004000d7202 */ /* 0x000fe20000000f00 */
[----:B------:R-:W-:Y:S02]  /*24150*/  IMAD.MOV.U32 R12, RZ, RZ, 0x2 ;  /* 0x00000002ff0c7424 */ /* 0x000fe400078e00ff */
[----:B------:R-:W-:-:S07]  /*24160*/  IMAD.MOV.U32 R6, RZ, RZ, R14 ;  /* 0x000000ffff067224 */ /* 0x000fce00078e000e */
[----:B------:R-:W-:Y:S05]  /*24170*/  WARPSYNC.COLLECTIVE R15, `(.L_x_986) ;  /* 0x000000000f087348 */ /* 0x000fea0003c00000 */
[----:B------:R0:W1:Y:S02]  /*24180*/  SHFL.IDX P6, R14, R13, R12, R11 ;  /* 0x0000000c0d0e7389 */ /* 0x00006400000c000b */
[----:B01----:R-:W-:Y:S01]  /*24190*/  ENDCOLLECTIVE ;  /* 0x000000000000791b */ /* 0x003fe20003800000 */
.L_x_986:
[----:B------:R-:W-:-:S04]  /*241a0*/  @!P1 IADD3 R6, P3, R31, R6, RZ ;  /* 0x000000061f069210 */ /* 0x000fc80007f7e0ff */
[----:B------:R-:W-:Y:S01]  /*241b0*/  @!P1 IADD3.X R7, RZ, R2, RZ, P3, !PT ;  /* 0x00000002ff079210 */ /* 0x000fe20001ffe4ff */
[----:B------:R-:W-:Y:S02]  /*241c0*/  @!P1 IMAD.MOV.U32 R2, RZ, RZ, R6 ;  /* 0x000000ffff029224 */ /* 0x000fe400078e0006 */
[----:B------:R-:W-:Y:S02]  /*241d0*/  VIADD R6, R17, 0x60 ;  /* 0x0000006011067836 */ /* 0x000fe40000000000 */
[----:B------:R-:W-:Y:S01]  /*241e0*/  @!P1 IMAD.MOV.U32 R3, RZ, RZ, R7 ;  /* 0x000000ffff039224 */ /* 0x000fe200078e0007 */
[----:B------:R-:W-:-:S04]  /*241f0*/  MOV R13, R0 ;  /* 0x00000000000d7202 */ /* 0x000fc80000000f00 */
        /* <DEDUP_REMOVED lines=10> */
.L_x_987:
[----:B------:R-:W-:Y:S02]  /*242a0*/  IMAD.MOV.U32 R13, RZ, RZ, R4 ;  /* 0x000000ffff0d7224 */ /* 0x000fe400078e0004 */
[----:B------:R-:W-:Y:S02]  /*242b0*/  IMAD.MOV.U32 R12, RZ, RZ, 0x3 ;  /* 0x00000003ff0c7424 */ /* 0x000fe400078e00ff */
[----:B------:R-:W-:-:S07]  /*242c0*/  IMAD.MOV.U32 R3, RZ, RZ, R14 ;  /* 0x000000ffff037224 */ /* 0x000fce00078e000e */
[----:B------:R-:W-:Y:S05]  /*242d0*/  WARPSYNC.COLLECTIVE R15, `(.L_x_988) ;  /* 0x000000000f087348 */ /* 0x000fea0003c00000 */
[----:B------:R0:W1:Y:S02]  /*242e0*/  SHFL.IDX P6, R14, R13, R12, R11 ;  /* 0x0000000c0d0e7389 */ /* 0x00006400000c000b */
[----:B01----:R-:W-:Y:S01]  /*242f0*/  ENDCOLLECTIVE ;  /* 0x000000000000791b */ /* 0x003fe20003800000 */
.L_x_988:
[----:B------:R-:W-:-:S05]  /*24300*/  @!P1 IADD3 R3, P2, R31, R3, RZ ;  /* 0x000000031f039210 */ /* 0x000fca0007f5e0ff */
[----:B------:R-:W-:-:S05]  /*24310*/  @!P1 IMAD.X R2, RZ, RZ, R2, P2 ;  /* 0x000000ffff029224 */ /* 0x000fca00010e0602 */
[----:B------:R-:W-:Y:S01]  /*24320*/  @!P1 LOP3.LUT R3, R3, R2, RZ, 0x3c, !PT ;  /* 0x0000000203039212 */ /* 0x000fe200078e3cff */
[----:B------:R-:W-:-:S03]  /*24330*/  IMAD.MOV.U32 R13, RZ, RZ, R0 ;  /* 0x000000ffff0d7224 */ /* 0x000fc600078e0000 */
[----:B------:R-:W-:-:S04]  /*24340*/  @!P1 LOP3.LUT R2, R3, R2, RZ, 0x3c, !PT ;  /* 0x0000000203029212 */ /* 0x000fc800078e3cff */
[----:B------:R-:W-:-:S05]  /*24350*/  @!P1 LOP3.LUT R3, R3, R2, RZ, 0x3c, !PT ;  /* 0x0000000203039212 */ /* 0x000fca00078e3cff */
[----:B------:R-:W-:Y:S01]  /*24360*/  @!PT LDS RZ, [RZ] ;  /* 0x00000000fffff984 */ /* 0x000fe20000000800 */
[----:B------:R-:W-:Y:S01]  /*24370*/  @!PT LDS RZ, [RZ] ;  /* 0x00000000fffff984 */ /* 0x000fe20000000800 */
[----:B------:R-:W-:Y:S01]  /*24380*/  @!PT LDS RZ, [RZ] ;  /* 0x00000000fffff984 */ /* 0x000fe20000000800 */
[----:B------:R0:W-:Y:S02]  /*24390*/  @!P1 LDGSTS.E.BYPASS.LTC128B.128 [R9+0x15400], desc[UR60][R2.64], !P0 ;  /* 0x1540000002099fae */ /* 0x0001e4000c101d7c */
[----:B0-----:R-:W-:-:S04]  /*243a0*/  IADD3 R2, R17, 0x30, RZ ;  /* 0x0000003011027810 */ /* 0x001fc80007ffe0ff */
[----:B------:R-:W-:Y:S02]  /*243b0*/  ISETP.GE.AND P1, PT, R2, R5, PT ;  /* 0x000000050200720c */ /* 0x000fe40003f26270 */
[----:B------:R-:W-:-:S11]  /*243c0*/  MOV R2, R14 ;  /* 0x0000000e00027202 */ /* 0x000fd60000000f00 */
[----:B------:R-:W-:Y:S05]  /*243d0*/  WARPSYNC.COLLECTIVE R15, `(.L_x_989) ;  /* 0x000000000f087348 */ /* 0x000fea0003c00000 */
[----:B------:R0:W1:Y:S02]  /*243e0*/  SHFL.IDX P6, R14, R13, R12, R11 ;  /* 0x0000000c0d0e7389 */ /* 0x00006400000c000b */
[----:B01----:R-:W-:Y:S01]  /*243f0*/  ENDCOLLECTIVE ;  /* 0x000000000000791b */ /* 0x003fe20003800000 */
.L_x_989:
[----:B------:R-:W-:Y:S01]  /*24400*/  IMAD.MOV.U32 R13, RZ, RZ, R4 ;  /* 0x000000ffff0d7224 */ /* 0x000fe200078e0004 */
[----:B------:R-:W-:Y:S01]  /*24410*/  MOV R12, 0x4 ;  /* 0x00000004000c7802 */ /* 0x000fe20000000f00 */
[----:B------:R-:W-:-:S07]  /*24420*/  IMAD.MOV.U32 R3, RZ, RZ, R14 ;  /* 0x000000ffff037224 */ /* 0x000fce00078e000e */
[----:B------:R-:W-:Y:S05]  /*24430*/  WARPSYNC.COLLECTIVE R15, `(.L_x_990) ;  /* 0x000000000f087348 */ /* 0x000fea0003c00000 */
[----:B------:R0:W1:Y:S02]  /*24440*/  SHFL.IDX P6, R14, R13, R12, R11 ;  /* 0x0000000c0d0e7389 */ /* 0x00006400000c000b */
[----:B01----:R-:W-:Y:S01]  /*24450*/  ENDCOLLECTIVE ;  /* 0x000000000000791b */ /* 0x003fe20003800000 */
.L_x_990:
[----:B------:R-:W-:-:S04]  /*24460*/  @!P1 IADD3 R3, P2, R31, R3, RZ ;  /* 0x000000031f039210 */ /* 0x000fc80007f5e0ff */
[----:B------:R-:W-:-:S04]  /*24470*/  @!P1 IADD3.X R2, RZ, R2, RZ, P2, !PT ;  /* 0x00000002ff029210 */ /* 0x000fc800017fe4ff */
        /* <DEDUP_REMOVED lines=14> */
.L_x_991:
[----:B------:R-:W-:Y:S01]  /*24560*/  MOV R13, R4 ;  /* 0x00000004000d7202 */ /* 0x000fe20000000f00 */
[----:B------:R-:W-:Y:S01]  /*24570*/  IMAD.MOV.U32 R12, RZ, RZ, 0x5 ;  /* 0x00000005ff0c7424 */ /* 0x000fe200078e00ff */
[----:B------:R-:W-:-:S07]  /*24580*/  MOV R3, R14 ;  /* 0x0000000e00037202 */ /* 0x000fce0000000f00 */
[----:B------:R-:W-:Y:S05]  /*24590*/  WARPSYNC.COLLECTIVE R15, `(.L_x_992) ;  /* 0x000000000f087348 */ /* 0x000fea0003c00000 */
[----:B------:R0:W1:Y:S02]  /*245a0*/  SHFL.IDX P6, R14, R13, R12, R11 ;  /* 0x0000000c0d0e7389 */ /* 0x00006400000c000b */
[----:B01----:R-:W-:Y:S01]  /*245b0*/  ENDCOLLECTIVE ;  /* 0x000000000000791b */ /* 0x003fe20003800000 */
.L_x_992:
[----:B------:R-:W-:-:S05]  /*245c0*/  @!P1 IADD3 R3, P2, R31, R3, RZ ;  /* 0x000000031f039210 */ /* 0x000fca0007f5e0ff */
[----:B------:R-:W-:-:S05]  /*245d0*/  @!P1 IMAD.X R2, RZ, RZ, R2, P2 ;  /* 0x000000ffff029224 */ /* 0x000fca00010e0602 */
[----:B------:R-:W-:Y:S02]  /*245e0*/  @!P1 LOP3.LUT R3, R3, R2, RZ, 0x3c, !PT ;  /* 0x0000000203039212 */ /* 0x000fe400078e3cff */
[----:B------:R-:W-:Y:S02]  /*245f0*/  MOV R13, R0 ;  /* 0x00000000000d7202 */ /* 0x000fe40000000f00 */
        /* <DEDUP_REMOVED lines=12> */
.L_x_993:
[----:B------:R-:W-:Y:S01]  /*246c0*/  MOV R13, R4 ;  /* 0x00000004000d7202 */ /* 0x000fe20000000f00 */
[----:B------:R-:W-:Y:S02]  /*246d0*/  IMAD.MOV.U32 R12, RZ, RZ, 0x6 ;  /* 0x00000006ff0c7424 */ /* 0x000fe400078e00ff */
[----:B------:R-:W-:-:S07]  /*246e0*/  IMAD.MOV.U32 R3, RZ, RZ, R14 ;  /* 0x000000ffff037224 */ /* 0x000fce00078e000e */
[----:B------:R-:W-:Y:S05]  /*246f0*/  WARPSYNC.COLLECTIVE R15, `(.L_x_994) ;  /* 0x000000000f087348 */ /* 0x000fea0003c00000 */
[----:B------:R0:W1:Y:S02]  /*24700*/  SHFL.IDX P6, R14, R13, R12, R11 ;  /* 0x0000000c0d0e7389 */ /* 0x00006400000c000b */
[----:B01----:R-:W-:Y:S01]  /*24710*/  ENDCOLLECTIVE ;  /* 0x000000000000791b */ /* 0x003fe20003800000 */
.L_x_994:
[----:B------:R-:W-:-:S05]  /*24720*/  @!P1 IADD3 R3, P2, R31, R3, RZ ;  /* 0x000000031f039210 */ /* 0x000fca0007f5e0ff */
[----:B------:R-:W-:Y:S01]  /*24730*/  @!P1 IMAD.X R2, RZ, RZ, R2, P2 ;  /* 0x000000ffff029224 */ /* 0x000fe200010e0602 */
[----:B------:R-:W-:-:S04]  /*24740*/  ISETP.GE.AND P2, PT, R6, R5, PT ;  /* 0x000000050600720c */ /* 0x000fc80003f46270 */
        /* <DEDUP_REMOVED lines=8> */
[----:B0-----:R-:W-:-:S07]  /*247d0*/  IMAD.MOV.U32 R2, RZ, RZ, R14 ;  /* 0x000000ffff027224 */ /* 0x001fce00078e000e */
[----:B------:R-:W-:Y:S05]  /*247e0*/  WARPSYNC.COLLECTIVE R15, `(.L_x_995) ;  /* 0x000000000f087348 */ /* 0x000fea0003c00000 */
[----:B------:R0:W1:Y:S02]  /*247f0*/  SHFL.IDX P6, R14, R13, R12, R11 ;  /* 0x0000000c0d0e7389 */ /* 0x00006400000c000b */
[----:B01----:R-:W-:Y:S01]  /*24800*/  ENDCOLLECTIVE ;  /* 0x000000000000791b */ /* 0x003fe20003800000 */
.L_x_995:
[----:B------:R-:W-:Y:S02]  /*24810*/  IMAD.MOV.U32 R13, RZ, RZ, R4 ;  /* 0x000000ffff0d7224 */ /* 0x000fe400078e0004 */
[----:B------:R-:W-:Y:S02]  /*24820*/  IMAD.MOV.U32 R12, RZ, RZ, 0x7 ;  /* 0x00000007ff0c7424 */ /* 0x000fe400078e00ff */
[----:B------:R-:W-:-:S07]  /*24830*/  IMAD.MOV.U32 R3, RZ, RZ, R14 ;  /* 0x000000ffff037224 */ /* 0x000fce00078e000e */
[----:B------:R-:W-:Y:S05]  /*24840*/  WARPSYNC.COLLECTIVE R15, `(.L_x_996) ;  /* 0x000000000f087348 */ /* 0x000fea0003c00000 */
[----:B------:R0:W1:Y:S02]  /*24850*/  SHFL.IDX P6, R14, R13, R12, R11 ;  /* 0x0000000c0d0e7389 */ /* 0x00006400000c000b */
[----:B01----:R-:W-:Y:S01]  /*24860*/  ENDCOLLECTIVE ;  /* 0x000000000000791b */ /* 0x003fe20003800000 */
.L_x_996:
[----:B------:R-:W-:-:S04]  /*24870*/  @!P2 IADD3 R3, P1, R31, R3, RZ ;  /* 0x000000031f03a210 */ /* 0x000fc80007f3e0ff */
[----:B------:R-:W-:-:S04]  /*24880*/  @!P2 IADD3.X R2, RZ, R2, RZ, P1, !PT ;  /* 0x00000002ff02a210 */ /* 0x000fc80000ffe4ff */
[----:B------:R-:W-:Y:S01]  /*24890*/  @!P2 LOP3.LUT R3, R3, R2, RZ, 0x3c, !PT ;  /* 0x000000020303a212 */ /* 0x000fe200078e3cff */
[----:B------:R-:W-:-:S03]  /*248a0*/  IMAD.MOV.U32 R13, RZ, RZ, R0 ;  /* 0x000000ffff0d7224 */ /* 0x000fc600078e0000 */
[----:B------:R-:W-:-:S04]  /*248b0*/  @!P2 LOP3.LUT R2, R3, R2, RZ, 0x3c, !PT ;  /* 0x000000020302a212 */ /* 0x000fc800078e3cff */
[----:B------:R-:W-:Y:S02]  /*248c0*/  @!P2 LOP3.LUT R3, R3, R2, RZ, 0x3c, !PT ;  /* 0x000000020303a212 */ /* 0x000fe400078e3cff */
[----:B------:R-:W-:-:S03]  /*248d0*/  MOV R4, R14 ;  /* 0x0000000e00047202 */ /* 0x000fc60000000f00 */
[----:B------:R-:W-:Y:S01]  /*248e0*/  @!PT LDS RZ, [RZ] ;  /* 0x00000000fffff984 */ /* 0x000fe20000000800 */
[----:B------:R-:W-:Y:S01]  /*248f0*/  @!PT LDS RZ, [RZ] ;  /* 0x00000000fffff984 */ /* 0x000fe20000000800 */
[----:B------:R-:W-:Y:S01]  /*24900*/  @!PT LDS RZ, [RZ] ;  /* 0x00000000fffff984 */ /* 0x000fe20000000800 */
[----:B------:R0:W-:Y:S04]  /*24910*/  @!P2 LDGSTS.E.BYPASS.LTC128B.128 [R9+0x17400], desc[UR60][R2.64], !P0 ;  /* 0x174000000209afae */ /* 0x0001e8000c101d7c */
[----:B0-----:R-:W-:Y:S05]  /*24920*/  WARPSYNC.COLLECTIVE R15, `(.L_x_997) ;  /* 0x000000000f087348 */ /* 0x001fea0003c00000 */
[----:B------:R1:W2:Y:S02]  /*24930*/  SHFL.IDX P6, R14, R13, R12, R11 ;  /* 0x0000000c0d0e7389 */ /* 0x0002a400000c000b */
[----:B012---:R-:W-:Y:S01]  /*24940*/  ENDCOLLECTIVE ;  /* 0x000000000000791b */ /* 0x007fe20003800000 */
.L_x_997:
[----:B------:R-:W-:Y:S05]  /*24950*/  BRA `(.L_x_998) ;  /* 0xffffff8000707947 */ /* 0x000fea000383ffff */
.L_x_758:
[----:B0-----:R0:W1:Y:S02]  /*24960*/  SYNCS.PHASECHK.TRANS64.TRYWAIT P0, [R22+URZ+0x22820], R3 ;  /* 0x02282003160075a7 */ /* 0x001064000800017f */
[----:B-1----:R-:W-:Y:S05]  /*24970*/  @!P0 NANOSLEEP.SYNCS 0x989680 ;  /* 0x009896800000895d */ /* 0x002fea0003900000 */
[----:B------:R-:W1:Y:S02]  /*24980*/  @!P0 SYNCS.PHASECHK.TRANS64 P0, [R22+URZ+0x22820], R3 ;  /* 0x02282003160085a7 */ /* 0x000e64000800007f */
[----:B-1----:R-:W-:Y:S05]  /*24990*/  @!P0 BRA `(.L_x_758) ;  /* 0xfffffffc00f08947 */ /* 0x002fea000383ffff */
[----:B------:R-:W-:Y:S05]  /*249a0*/  BRA `(.L_x_999) ;  /* 0xffffff8000d07947 */ /* 0x000fea000383ffff */
.L_x_762:
[----:B0-----:R0:W1:Y:S02]  /*249b0*/  SYNCS.PHASECHK.TRANS64.TRYWAIT P0, [R0+URZ+0x22880], R30 ;  /* 0x0228801e000075a7 */ /* 0x001064000800017f */
[----:B-1----:R-:W-:Y:S05]  /*249c0*/  @!P0 NANOSLEEP.SYNCS 0x989680 ;  /* 0x009896800000895d */ /* 0x002fea0003900000 */
[----:B------:R-:W1:Y:S02]  /*249d0*/  @!P0 SYNCS.PHASECHK.TRANS64 P0, [R0+URZ+0x22880], R30 ;  /* 0x0228801e000085a7 */ /* 0x000e64000800007f */
[----:B-1----:R-:W-:Y:S05]  /*249e0*/  @!P0 BRA `(.L_x_762) ;  /* 0xfffffffc00f08947 */ /* 0x002fea000383ffff */
[----:B------:R-:W-:Y:S05]  /*249f0*/  BRA `(.L_x_1000) ;  /* 0xffffff8400e87947 */ /* 0x000fea000383ffff */
.L_x_763:
        /* <DEDUP_REMOVED lines=8> */
.L_x_1002:
[----:B------:R-:W-:Y:S05]  /*24a80*/  BSYNC B0 ;  /* 0x0000000000007941 */ /* 0x000fea0003800000 */
.L_x_1001:
[----:B------:R-:W-:Y:S01]  /*24a90*/  IMAD.MOV.U32 R13, RZ, RZ, R10 ;  /* 0x000000ffff0d7224 */ /* 0x000fe200078e000a */
[----:B------:R-:W-:Y:S01]  /*24aa0*/  MOV R11, 0x181f ;  /* 0x0000181f000b7802 */ /* 0x000fe20000000f00 */
[----:B------:R-:W-:Y:S01]  /*24ab0*/  IMAD.MOV.U32 R12, RZ, RZ, RZ ;  /* 0x000000ffff0c7224 */ /* 0x000fe200078e00ff */
[----:B------:R-:W-:Y:S01]  /*24ac0*/  MOV R3, R14 ;  /* 0x0000000e00037202 */ /* 0x000fe20000000f00 */
[----:B------:R-:W-:Y:S02]  /*24ad0*/  IMAD.MOV.U32 R15, RZ, RZ, -0x1 ;  /* 0xffffffffff0f7424 */ /* 0x000fe400078e00ff */
[----:B------:R-:W-:-:S07]  /*24ae0*/  IMAD.IADD R6, R22, 0x1, R6 ;  /* 0x0000000116067824 */ /* 0x000fce00078e0206 */
[----:B------:R-:W-:Y:S05]  /*24af0*/  WARPSYNC.COLLECTIVE R15, `(.L_x_1003) ;  /* 0x000000000f087348 */ /* 0x000fea0003c00000 */
[----:B------:R0:W1:Y:S02]  /*24b00*/  SHFL.IDX P6, R14, R13, R12, R11 ;  /* 0x0000000c0d0e7389 */ /* 0x00006400000c000b */
[----:B01----:R-:W-:Y:S01]  /*24b10*/  ENDCOLLECTIVE ;  /* 0x000000000000791b */ /* 0x003fe20003800000 */
.L_x_1003:
[----:B------:R-:W-:Y:S01]  /*24b20*/  IMAD.MOV.U32 R13, RZ, RZ, R20 ;  /* 0x000000ffff0d7224 */ /* 0x000fe200078e0014 */
[----:B------:R-:W-:Y:S01]  /*24b30*/  MOV R12, 0x1 ;  /* 0x00000001000c7802 */ /* 0x000fe20000000f00 */
[----:B------:R-:W-:-:S07]  /*24b40*/  IMAD.MOV.U32 R2, RZ, RZ, R14 ;  /* 0x000000ffff027224 */ /* 0x000fce00078e000e */
[----:B------:R-:W-:Y:S05]  /*24b50*/  WARPSYNC.COLLECTIVE R15, `(.L_x_1004) ;  /* 0x000000000f087348 */ /* 0x000fea0003c00000 */
[----:B------:R0:W1:Y:S02]  /*24b60*/  SHFL.IDX P6, R14, R13, R12, R11 ;  /* 0x0000000c0d0e7389 */ /* 0x00006400000c000b */
[----:B01----:R-:W-:Y:S01]  /*24b70*/  ENDCOLLECTIVE ;  /* 0x000000000000791b */ /* 0x003fe20003800000 */
.L_x_1004:
        /* <DEDUP_REMOVED lines=11> */
.L_x_1005:
[----:B------:R-:W-:Y:S01]  /*24c30*/  IMAD.MOV.U32 R13, RZ, RZ, R20 ;  /* 0x000000ffff0d7224 */ /* 0x000fe200078e0014 */
[----:B------:R-:W-:Y:S02]  /*24c40*/  MOV R12, 0x2 ;  /* 0x00000002000c7802 */ /* 0x000fe40000000f00 */
[----:B------:R-:W-:-:S04]  /*24c50*/  MOV R11, R14 ;  /* 0x0000000e000b7202 */ /* 0x000fc80000000f00 */
[----:B------:R-:W-:Y:S01]  /*24c60*/  IADD3 R2, P0, R31, R11, RZ ;  /* 0x0000000b1f027210 */ /* 0x000fe20007f1e0ff */
[----:B------:R-:W-:-:S04]  /*24c70*/  IMAD.MOV.U32 R11, RZ, RZ, 0x181f ;  /* 0x0000181fff0b7424 */ /* 0x000fc800078e00ff */
[----:B------:R-:W-:-:S08]  /*24c80*/  IMAD.X R3, RZ, RZ, R21, P0 ;  /* 0x000000ffff037224 */ /* 0x000fd000000e0615 */
[----:B------:R-:W-:Y:S05]  /*24c90*/  WARPSYNC.COLLECTIVE R15, `(.L_x_1006) ;  /* 0x000000000f087348 */ /* 0x000fea0003c00000 */
[----:B------:R0:W1:Y:S02]  /*24ca0*/  SHFL.IDX P6, R14, R13, R12, R11 ;  /* 0x0000000c0d0e7389 */ /* 0x00006400000c000b */
[----:B01----:R-:W-:Y:S01]  /*24cb0*/  ENDCOLLECTIVE ;  /* 0x000000000000791b */ /* 0x003fe20003800000 */
.L_x_1006:
        /* <DEDUP_REMOVED lines=9> */
.L_x_1007:
[----:B------:R-:W-:Y:S01]  /*24d50*/  MOV R13, R20 ;  /* 0x00000014000d7202 */ /* 0x000fe20000000f00 */
[----:B------:R-:W-:Y:S02]  /*24d60*/  IMAD.MOV.U32 R12, RZ, RZ, 0x3 ;  /* 0x00000003ff0c7424 */ /* 0x000fe400078e00ff */
[----:B------:R-:W-:-:S07]  /*24d70*/  IMAD.MOV.U32 R2, RZ, RZ, R14 ;  /* 0x000000ffff027224 */ /* 0x000fce00078e000e */
[----:B------:R-:W-:Y:S05]  /*24d80*/  WARPSYNC.COLLECTIVE R15, `(.L_x_1008) ;  /* 0x000000000f087348 */ /* 0x000fea0003c00000 */
[----:B------:R0:W1:Y:S02]  /*24d90*/  SHFL.IDX P6, R14, R13, R12, R11 ;  /* 0x0000000c0d0e7389 */ /* 0x00006400000c000b */
[----:B01----:R-:W-:Y:S01]  /*24da0*/  ENDCOLLECTIVE ;  /* 0x000000000000791b */ /* 0x003fe20003800000 */
.L_x_1008:
        /* <DEDUP_REMOVED lines=11> */
.L_x_1009:
[----:B------:R-:W-:Y:S01]  /*24e60*/  MOV R13, R20 ;  /* 0x00000014000d7202 */ /* 0x000fe20000000f00 */
[----:B------:R-:W-:Y:S02]  /*24e70*/  IMAD.MOV.U32 R12, RZ, RZ, 0x4 ;  /* 0x00000004ff0c7424 */ /* 0x000fe400078e00ff */
[----:B------:R-:W-:-:S07]  /*24e80*/  IMAD.MOV.U32 R2, RZ, RZ, R14 ;  /* 0x000000ffff027224 */ /* 0x000fce00078e000e */
[----:B------:R-:W-:Y:S05]  /*24e90*/  WARPSYNC.COLLECTIVE R15, `(.L_x_1010) ;  /* 0x000000000f087348 */ /* 0x000fea0003c00000 */
[----:B------:R0:W1:Y:S02]  /*24ea0*/  SHFL.IDX P6, R14, R13, R12, R11 ;  /* 0x0000000c0d0e7389 */ /* 0x00006400000c000b */
[----:B01----:R-:W-:Y:S01]  /*24eb0*/  ENDCOLLECTIVE ;  /* 0x000000000000791b */ /* 0x003fe20003800000 */
.L_x_1010:
        /* <DEDUP_REMOVED lines=11> */
.L_x_1011:
[----:B------:R-:W-:Y:S01]  /*24f70*/  MOV R13, R20 ;  /* 0x00000014000d7202 */ /* 0x000fe20000000f00 */
[----:B------:R-:W-:Y:S02]  /*24f80*/  IMAD.MOV.U32 R12, RZ, RZ, 0x5 ;  /* 0x00000005ff0c7424 */ /* 0x000fe400078e00ff */
[----:B------:R-:W-:-:S07]  /*24f90*/  IMAD.MOV.U32 R2, RZ, RZ, R14 ;  /* 0x000000ffff027224 */ /* 0x000fce00078e000e */
[----:B------:R-:W-:Y:S05]  /*24fa0*/  WARPSYNC.COLLECTIVE R15, `(.L_x_1012) ;  /* 0x000000000f087348 */ /* 0x000fea0003c00000 */
[----:B------:R0:W1:Y:S02]  /*24fb0*/  SHFL.IDX P6, R14, R13, R12, R11 ;  /* 0x0000000c0d0e7389 */ /* 0x00006400000c000b */
[----:B01----:R-:W-:Y:S01]  /*24fc0*/  ENDCOLLECTIVE ;  /* 0x000000000000791b */ /* 0x003fe20003800000 */
.L_x_1012:
        /* <DEDUP_REMOVED lines=11> */
.L_x_1013:
[----:B------:R-:W-:Y:S01]  /*25080*/  MOV R13, R20 ;  /* 0x00000014000d7202 */ /* 0x000fe20000000f00 */
[----:B------:R-:W-:Y:S02]  /*25090*/  IMAD.MOV.U32 R12, RZ, RZ, 0x6 ;  /* 0x00000006ff0c7424 */ /* 0x000fe400078e00ff */
[----:B------:R-:W-:-:S07]  /*250a0*/  IMAD.MOV.U32 R2, RZ, RZ, R14 ;  /* 0x000000ffff027224 */ /* 0x000fce00078e000e */
[----:B------:R-:W-:Y:S05]  /*250b0*/  WARPSYNC.COLLECTIVE R15, `(.L_x_1014) ;  /* 0x000000000f087348 */ /* 0x000fea0003c00000 */
[----:B------:R0:W1:Y:S02]  /*250c0*/  SHFL.IDX P6, R14, R13, R12, R11 ;  /* 0x0000000c0d0e7389 */ /* 0x00006400000c000b */
[----:B01----:R-:W-:Y:S01]  /*250d0*/  ENDCOLLECTIVE ;  /* 0x000000000000791b */ /* 0x003fe20003800000 */
.L_x_1014:
        /* <DEDUP_REMOVED lines=11> */
.L_x_1015:
[----:B------:R-:W-:Y:S01]  /*25190*/  IMAD.MOV.U32 R13, RZ, RZ, R20 ;  /* 0x000000ffff0d7224 */ /* 0x000fe200078e0014 */
[----:B------:R-:W-:Y:S01]  /*251a0*/  MOV R12, 0x7 ;  /* 0x00000007000c7802 */ /* 0x000fe20000000f00 */
[----:B------:R-:W-:-:S07]  /*251b0*/  IMAD.MOV.U32 R2, RZ, RZ, R14 ;  /* 0x000000ffff027224 */ /* 0x000fce00078e000e */
[----:B------:R-:W-:Y:S05]  /*251c0*/  WARPSYNC.COLLECTIVE R15, `(.L_x_1016) ;  /* 0x000000000f087348 */ /* 0x000fea0003c00000 */
[----:B------:R0:W1:Y:S02]  /*251d0*/  SHFL.IDX P6, R14, R13, R12, R11 ;  /* 0x0000000c0d0e7389 */ /* 0x00006400000c000b */
[----:B01----:R-:W-:Y:S01]  /*251e0*/  ENDCOLLECTIVE ;  /* 0x000000000000791b */ /* 0x003fe20003800000 */
.L_x_1016:
        /* <DEDUP_REMOVED lines=11> */
.L_x_1017:
[----:B------:R-:W-:Y:S01]  /*252a0*/  MOV R13, R17 ;  /* 0x00000011000d7202 */ /* 0x000fe20000000f00 */
[----:B------:R-:W-:Y:S01]  /*252b0*/  IMAD.MOV.U32 R12, RZ, RZ, RZ ;  /* 0x000000ffff0c7224 */ /* 0x000fe200078e00ff */
[----:B------:R-:W-:-:S04]  /*252c0*/  MOV R11, R14 ;  /* 0x0000000e000b7202 */ /* 0x000fc80000000f00 */
[----:B------:R-:W-:Y:S01]  /*252d0*/  IADD3 R2, P0, R31, R11, RZ ;  /* 0x0000000b1f027210 */ /* 0x000fe20007f1e0ff */
[----:B------:R-:W-:-:S04]  /*252e0*/  IMAD.MOV.U32 R11, RZ, RZ, 0x181f ;  /* 0x0000181fff0b7424 */ /* 0x000fc800078e00ff */
[----:B------:R-:W-:-:S08]  /*252f0*/  IMAD.X R3, RZ, RZ, R3, P0 ;  /* 0x000000ffff037224 */ /* 0x000fd000000e0603 */
[----:B------:R-:W-:Y:S05]  /*25300*/  WARPSYNC.COLLECTIVE R15, `(.L_x_1018) ;  /* 0x000000000f087348 */ /* 0x000fea0003c00000 */
[----:B------:R0:W1:Y:S02]  /*25310*/  SHFL.IDX P6, R14, R13, R12, R11 ;  /* 0x0000000c0d0e7389 */ /* 0x00006400000c000b */
[----:B01----:R-:W-:Y:S01]  /*25320*/  ENDCOLLECTIVE ;  /* 0x000000000000791b */ /* 0x003fe20003800000 */
.L_x_1018:
        /* <DEDUP_REMOVED lines=9> */
.L_x_1019:
[----:B------:R-:W-:Y:S02]  /*253c0*/  IMAD.MOV.U32 R13, RZ, RZ, R17 ;  /* 0x000000ffff0d7224 */ /* 0x000fe400078e0011 */
[----:B------:R-:W-:-:S05]  /*253d0*/  IMAD.MOV.U32 R12, RZ, RZ, R14 ;  /* 0x000000ffff0c7224 */ /* 0x000fca00078e000e */
[----:B------:R-:W-:Y:S01]  /*253e0*/  IADD3 R2, P0, R31, R12, RZ ;  /* 0x0000000c1f027210 */ /* 0x000fe20007f1e0ff */
[----:B------:R-:W-:-:S03]  /*253f0*/  IMAD.MOV.U32 R12, RZ, RZ, 0x1 ;  /* 0x00000001ff0c7424 */ /* 0x000fc600078e00ff */
[----:B------:R-:W-:-:S09]  /*25400*/  IADD3.X R3, RZ, R10, RZ, P0, !PT ;  /* 0x0000000aff037210 */ /* 0x000fd200007fe4ff */
[----:B------:R-:W-:Y:S05]  /*25410*/  WARPSYNC.COLLECTIVE R15, `(.L_x_1020) ;  /* 0x000000000f087348 */ /* 0x000fea0003c00000 */
[----:B------:R0:W1:Y:S02]  /*25420*/  SHFL.IDX P6, R14, R13, R12, R11 ;  /* 0x0000000c0d0e7389 */ /* 0x00006400000c000b */
[----:B01----:R-:W-:Y:S01]  /*25430*/  ENDCOLLECTIVE ;  /* 0x000000000000791b */ /* 0x003fe20003800000 */
.L_x_1020:
        /* <DEDUP_REMOVED lines=9> */
.L_x_1021:
[----:B------:R-:W-:Y:S01]  /*254d0*/  IMAD.MOV.U32 R2, RZ, RZ, R14 ;  /* 0x000000ffff027224 */ /* 0x000fe200078e000e */
[----:B------:R-:W-:Y:S06]  /*254e0*/  BRA `(.L_x_1022) ;  /* 0xffffff8000847947 */ /* 0x000fec000383ffff */
.L_x_768:
[----:B---3--:R3:W4:Y:S02]  /*254f0*/  SYNCS.PHASECHK.TRANS64.TRYWAIT P0, [R0+URZ+0x22840], R30 ;  /* 0x0228401e000075a7 */ /* 0x008724000800017f */
[----:B----4-:R-:W-:Y:S05]  /*25500*/  @!P0 NANOSLEEP.SYNCS 0x989680 ;  /* 0x009896800000895d */ /* 0x010fea0003900000 */
[----:B------:R-:W4:Y:S02]  /*25510*/  @!P0 SYNCS.PHASECHK.TRANS64 P0, [R0+URZ+0x22840], R30 ;  /* 0x0228401e000085a7 */ /* 0x000f24000800007f */
[----:B----4-:R-:W-:Y:S05]  /*25520*/  @!P0 BRA `(.L_x_768) ;  /* 0xfffffffc00f08947 */ /* 0x010fea000383ffff */
[----:B------:R-:W-:Y:S05]  /*25530*/  BRA `(.L_x_1023) ;  /* 0xffffff8000d47947 */ /* 0x000fea000383ffff */
.L_x_769:
[----:B------:R-:W-:Y:S01]  /*25540*/  BSSY B0, `(.L_x_1024) ;  /* 0x0000008000007945 */ /* 0x000fe20003800000 */
[----:B------:R-:W-:Y:S01]  /*25550*/  MOV R13, R5 ;  /* 0x00000005000d7202 */ /* 0x000fe20000000f00 */
[----:B------:R-:W-:Y:S01]  /*25560*/  IMAD.MOV.U32 R12, RZ, RZ, RZ ;  /* 0x000000ffff0c7224 */ /* 0x000fe200078e00ff */
[----:B------:R-:W-:Y:S01]  /*25570*/  MOV R15, 0xffffffff ;  /* 0xffffffff000f7802 */ /* 0x000fe20000000f00 */
[----:B------:R-:W-:-:S07]  /*25580*/  IMAD.MOV.U32 R11, RZ, RZ, 0x181f ;  /* 0x0000181fff0b7424 */ /* 0x000fce00078e00ff */
[----:B0-23--:R-:W-:Y:S05]  /*25590*/  WARPSYNC.COLLECTIVE R15, `(.L_x_1025) ;  /* 0x000000000f087348 */ /* 0x00dfea0003c00000 */
[----:B------:R1:W4:Y:S02]  /*255a0*/  SHFL.IDX P6, R14, R13, R12, R11 ;  /* 0x0000000c0d0e7389 */ /* 0x00032400000c000b */
[----:B01234-:R-:W-:Y:S01]  /*255b0*/  ENDCOLLECTIVE ;  /* 0x000000000000791b */ /* 0x01ffe20003800000 */
.L_x_1025:
[----:B------:R-:W-:Y:S05]  /*255c0*/  BSYNC B0 ;  /* 0x0000000000007941 */ /* 0x000fea0003800000 */
.L_x_1024:
        /* <DEDUP_REMOVED lines=8> */
.L_x_1026:
[----:B------:R-:W-:Y:S01]  /*25650*/  IMAD.MOV.U32 R13, RZ, RZ, R5 ;  /* 0x000000ffff0d7224 */ /* 0x000fe200078e0005 */
[----:B------:R-:W-:Y:S02]  /*25660*/  MOV R12, 0x1 ;  /* 0x00000001000c7802 */ /* 0x000fe40000000f00 */
[----:B------:R-:W-:-:S07]  /*25670*/  MOV R2, R14 ;  /* 0x0000000e00027202 */ /* 0x000fce0000000f00 */
[----:B------:R-:W-:Y:S05]  /*25680*/  WARPSYNC.COLLECTIVE R15, `(.L_x_1027) ;  /* 0x000000000f087348 */ /* 0x000fea0003c00000 */
[----:B------:R0:W1:Y:S02]  /*25690*/  SHFL.IDX P6, R14, R13, R12, R11 ;  /* 0x0000000c0d0e7389 */ /* 0x00006400000c000b */
[----:B01----:R-:W-:Y:S01]  /*256a0*/  ENDCOLLECTIVE ;  /* 0x000000000000791b */ /* 0x003fe20003800000 */
.L_x_1027:
        /* <DEDUP_REMOVED lines=11> */
.L_x_1028:
[----:B------:R-:W-:Y:S01]  /*25760*/  IMAD.MOV.U32 R13, RZ, RZ, R5 ;  /* 0x000000ffff0d7224 */ /* 0x000fe200078e0005 */
[----:B------:R-:W-:Y:S02]  /*25770*/  MOV R12, 0x2 ;  /* 0x00000002000c7802 */ /* 0x000fe40000000f00 */
[----:B------:R-:W-:-:S07]  /*25780*/  MOV R10, R14 ;  /* 0x0000000e000a7202 */ /* 0x000fce0000000f00 */
[----:B------:R-:W-:Y:S05]  /*25790*/  WARPSYNC.COLLECTIVE R15, `(.L_x_1029) ;  /* 0x000000000f087348 */ /* 0x000fea0003c00000 */
[----:B------:R0:W1:Y:S02]  /*257a0*/  SHFL.IDX P6, R14, R13, R12, R11 ;  /* 0x0000000c0d0e7389 */ /* 0x00006400000c000b */
[----:B01----:R-:W-:Y:S01]  /*257b0*/  ENDCOLLECTIVE ;  /* 0x000000000000791b */ /* 0x003fe20003800000 */
.L_x_1029:
        /* <DEDUP_REMOVED lines=11> */
.L_x_1030:
[----:B------:R-:W-:Y:S01]  /*25870*/  IMAD.MOV.U32 R13, RZ, RZ, R5 ;  /* 0x000000ffff0d7224 */ /* 0x000fe200078e0005 */
[----:B------:R-:W-:Y:S02]  /*25880*/  MOV R12, 0x3 ;  /* 0x00000003000c7802 */ /* 0x000fe40000000f00 */
[----:B------:R-:W-:-:S07]  /*25890*/  MOV R2, R14 ;  /* 0x0000000e00027202 */ /* 0x000fce0000000f00 */
[----:B------:R-:W-:Y:S05]  /*258a0*/  WARPSYNC.COLLECTIVE R15, `(.L_x_1031) ;  /* 0x000000000f087348 */ /* 0x000fea0003c00000 */
[----:B------:R0:W1:Y:S02]  /*258b0*/  SHFL.IDX P6, R14, R13, R12, R11 ;  /* 0x0000000c0d0e7389 */ /* 0x00006400000c000b */
[----:B01----:R-:W-:Y:S01]  /*258c0*/  ENDCOLLECTIVE ;  /* 0x000000000000791b */ /* 0x003fe20003800000 */
.L_x_1031:
        /* <DEDUP_REMOVED lines=11> */
.L_x_1032:
[----:B------:R-:W-:Y:S01]  /*25980*/  IMAD.MOV.U32 R13, RZ, RZ, R5 ;  /* 0x000000ffff0d7224 */ /* 0x000fe200078e0005 */
[----:B------:R-:W-:Y:S02]  /*25990*/  MOV R12, 0x4 ;  /* 0x00000004000c7802 */ /* 0x000fe40000000f00 */
[----:B------:R-:W-:-:S07]  /*259a0*/  MOV R2, R14 ;  /* 0x0000000e00027202 */ /* 0x000fce0000000f00 */
[----:B------:R-:W-:Y:S05]  /*259b0*/  WARPSYNC.COLLECTIVE R15, `(.L_x_1033) ;  /* 0x000000000f087348 */ /* 0x000fea0003c00000 */
[----:B------:R0:W1:Y:S02]  /*259c0*/  SHFL.IDX P6, R14, R13, R12, R11 ;  /* 0x0000000c0d0e7389 */ /* 0x00006400000c000b */
[----:B01----:R-:W-:Y:S01]  /*259d0*/  ENDCOLLECTIVE ;  /* 0x000000000000791b */ /* 0x003fe20003800000 */
.L_x_1033:
        /* <DEDUP_REMOVED lines=11> */
.L_x_1034:
[----:B------:R-:W-:Y:S01]  /*25a90*/  IMAD.MOV.U32 R13, RZ, RZ, R5 ;  /* 0x000000ffff0d7224 */ /* 0x000fe200078e0005 */
[----:B------:R-:W-:Y:S02]  /*25aa0*/  MOV R12, 0x5 ;  /* 0x00000005000c7802 */ /* 0x000fe40000000f00 */
[----:B------:R-:W-:-:S07]  /*25ab0*/  MOV R2, R14 ;  /* 0x0000000e00027202 */ /* 0x000fce0000000f00 */
[----:B------:R-:W-:Y:S05]  /*25ac0*/  WARPSYNC.COLLECTIVE R15, `(.L_x_1035) ;  /* 0x000000000f087348 */ /* 0x000fea0003c00000 */
[----:B------:R0:W1:Y:S02]  /*25ad0*/  SHFL.IDX P6, R14, R13, R12, R11 ;  /* 0x0000000c0d0e7389 */ /* 0x00006400000c000b */
[----:B01----:R-:W-:Y:S01]  /*25ae0*/  ENDCOLLECTIVE ;  /* 0x000000000000791b */ /* 0x003fe20003800000 */
.L_x_1035:
        /* <DEDUP_REMOVED lines=11> */
.L_x_1036:
[----:B------:R-:W-:Y:S01]  /*25ba0*/  IMAD.MOV.U32 R13, RZ, RZ, R5 ;  /* 0x000000ffff0d7224 */ /* 0x000fe200078e0005 */
[----:B------:R-:W-:Y:S02]  /*25bb0*/  MOV R12, 0x6 ;  /* 0x00000006000c7802 */ /* 0x000fe40000000f00 */
[----:B------:R-:W-:-:S07]  /*25bc0*/  MOV R2, R14 ;  /* 0x0000000e00027202 */ /* 0x000fce0000000f00 */
[----:B------:R-:W-:Y:S05]  /*25bd0*/  WARPSYNC.COLLECTIVE R15, `(.L_x_1037) ;  /* 0x000000000f087348 */ /* 0x000fea0003c00000 */
[----:B------:R0:W1:Y:S02]  /*25be0*/  SHFL.IDX P6, R14, R13, R12, R11 ;  /* 0x0000000c0d0e7389 */ /* 0x00006400000c000b */
[----:B01----:R-:W-:Y:S01]  /*25bf0*/  ENDCOLLECTIVE ;  /* 0x000000000000791b */ /* 0x003fe20003800000 */
.L_x_1037:
        /* <DEDUP_REMOVED lines=11> */
.L_x_1038:
[----:B------:R-:W-:Y:S02]  /*25cb0*/  IMAD.MOV.U32 R13, RZ, RZ, R5 ;  /* 0x000000ffff0d7224 */ /* 0x000fe400078e0005 */
[----:B------:R-:W-:Y:S01]  /*25cc0*/  IMAD.MOV.U32 R12, RZ, RZ, 0x7 ;  /* 0x00000007ff0c7424 */ /* 0x000fe200078e00ff */
[----:B------:R-:W-:-:S07]  /*25cd0*/  MOV R2, R14 ;  /* 0x0000000e00027202 */ /* 0x000fce0000000f00 */
[----:B------:R-:W-:Y:S05]  /*25ce0*/  WARPSYNC.COLLECTIVE R15, `(.L_x_1039) ;  /* 0x000000000f087348 */ /* 0x000fea0003c00000 */
[----:B------:R0:W1:Y:S02]  /*25cf0*/  SHFL.IDX P6, R14, R13, R12, R11 ;  /* 0x0000000c0d0e7389 */ /* 0x00006400000c000b */
[----:B01----:R-:W-:Y:S01]  /*25d00*/  ENDCOLLECTIVE ;  /* 0x000000000000791b */ /* 0x003fe20003800000 */
.L_x_1039:
[----:B------:R-:W-:Y:S01]  /*25d10*/  IMAD.MOV.U32 R13, RZ, RZ, R4 ;  /* 0x000000ffff0d7224 */ /* 0x000fe200078e0004 */
[----:B------:R-:W-:-:S04]  /*25d20*/  IADD3 R4, P0, R31, R2, RZ ;  /* 0x000000021f047210 */ /* 0x000fc80007f1e0ff */
[----:B------:R-:W-:Y:S02]  /*25d30*/  IADD3.X R5, RZ, R9, RZ, P0, !PT ;  /* 0x00000009ff057210 */ /* 0x000fe400007fe4ff */
[----:B------:R-:W-:-:S03]  /*25d40*/  MOV R3, R14 ;  /* 0x0000000e00037202 */ /* 0x000fc60000000f00 */
[----:B------:R-:W-:Y:S01]  /*25d50*/  @!PT LDS RZ, [RZ] ;  /* 0x00000000fffff984 */ /* 0x000fe20000000800 */
[----:B------:R-:W-:Y:S01]  /*25d60*/  @!PT LDS RZ, [RZ] ;  /* 0x00000000fffff984 */ /* 0x000fe20000000800 */
[----:B------:R-:W-:Y:S01]  /*25d70*/  @!PT LDS RZ, [RZ] ;  /* 0x00000000fffff984 */ /* 0x000fe20000000800 */
[----:B------:R0:W-:Y:S04]  /*25d80*/  LDGSTS.E.BYPASS.LTC128B.128 [R6+0x1b400], desc[UR60][R4.64], !P2 ;  /* 0x1b40000004067fae */ /* 0x0001e8000d101d7c */
[----:B0-----:R-:W-:Y:S05]  /*25d90*/  WARPSYNC.COLLECTIVE R15, `(.L_x_1040) ;  /* 0x000000000f087348 */ /* 0x001fea0003c00000 */
[----:B------:R1:W2:Y:S02]  /*25da0*/  SHFL.IDX P6, R14, R13, R12, R11 ;  /* 0x0000000c0d0e7389 */ /* 0x0002a400000c000b */
[----:B012---:R-:W-:Y:S01]  /*25db0*/  ENDCOLLECTIVE ;  /* 0x000000000000791b */ /* 0x007fe20003800000 */
.L_x_1040:
[----:B------:R-:W-:Y:S01]  /*25dc0*/  IMAD.MOV.U32 R13, RZ, RZ, R8 ;  /* 0x000000ffff0d7224 */ /* 0x000fe200078e0008 */
[----:B------:R-:W-:Y:S01]  /*25dd0*/  MOV R12, RZ ;  /* 0x000000ff000c7202 */ /* 0x000fe20000000f00 */
[----:B------:R-:W-:-:S07]  /*25de0*/  IMAD.MOV.U32 R10, RZ, RZ, R14 ;  /* 0x000000ffff0a7224 */ /* 0x000fce00078e000e */
[----:B------:R-:W-:Y:S05]  /*25df0*/  WARPSYNC.COLLECTIVE R15, `(.L_x_1041) ;  /* 0x000000000f087348 */ /* 0x000fea0003c00000 */
[----:B------:R0:W1:Y:S02]  /*25e00*/  SHFL.IDX P6, R14, R13, R12, R11 ;  /* 0x0000000c0d0e7389 */ /* 0x00006400000c000b */
[----:B01----:R-:W-:Y:S01]  /*25e10*/  ENDCOLLECTIVE ;  /* 0x000000000000791b */ /* 0x003fe20003800000 */
.L_x_1041:
        /* <DEDUP_REMOVED lines=11> */
.L_x_1042:
[----:B------:R-:W-:Y:S01]  /*25ed0*/  IMAD.MOV.U32 R13, RZ, RZ, R8 ;  /* 0x000000ffff0d7224 */ /* 0x000fe200078e0008 */
[----:B------:R-:W-:Y:S02]  /*25ee0*/  MOV R12, 0x1 ;  /* 0x00000001000c7802 */ /* 0x000fe40000000f00 */
[----:B------:R-:W-:-:S07]  /*25ef0*/  MOV R5, R14 ;  /* 0x0000000e00057202 */ /* 0x000fce0000000f00 */
[----:B------:R-:W-:Y:S05]  /*25f00*/  WARPSYNC.COLLECTIVE R15, `(.L_x_1043) ;  /* 0x000000000f087348 */ /* 0x000fea0003c00000 */
[----:B------:R0:W1:Y:S02]  /*25f10*/  SHFL.IDX P6, R14, R13, R12, R11 ;  /* 0x0000000c0d0e7389 */ /* 0x00006400000c000b */
[----:B01----:R-:W-:Y:S01]  /*25f20*/  ENDCOLLECTIVE ;  /* 0x000000000000791b */ /* 0x003fe20003800000 */
.L_x_1043:
        /* <DEDUP_REMOVED lines=11> */
.L_x_1044:
[----:B------:R-:W-:Y:S01]  /*25fe0*/  MOV R2, R14 ;  /* 0x0000000e00027202 */ /* 0x000fe20000000f00 */
[----:B------:R-:W-:Y:S06]  /*25ff0*/  BRA `(.L_x_1045) ;  /* 0xffffff7c006c7947 */ /* 0x000fec000383ffff */
.L_x_774:
[----:B-1----:R1:W2:Y:S02]  /*26000*/  SYNCS.PHASECHK.TRANS64.TRYWAIT P2, [R0+URZ+0x22870], R3 ;  /* 0x02287003000075a7 */ /* 0x0022a4000804017f */
[----:B--2---:R-:W-:Y:S05]  /*26010*/  @!P2 NANOSLEEP.SYNCS 0x989680 ;  /* 0x009896800000a95d */ /* 0x004fea0003900000 */
[----:B------:R-:W2:Y:S02]  /*26020*/  @!P2 SYNCS.PHASECHK.TRANS64 P2, [R0+URZ+0x22870], R3 ;  /* 0x022870030000a5a7 */ /* 0x000ea4000804007f */
[----:B--2---:R-:W-:Y:S05]  /*26030*/  @!P2 BRA `(.L_x_774) ;  /* 0xfffffffc00f0a947 */ /* 0x004fea000383ffff */
[----:B------:R-:W-:Y:S05]  /*26040*/  BRA `(.L_x_1046) ;  /* 0xffffff7c00d07947 */ /* 0x000fea000383ffff */
.L_x_776:
[----:B-1----:R1:W2:Y:S02]  /*26050*/  SYNCS.PHASECHK.TRANS64.TRYWAIT P2, [R0+URZ+0x22860], R3 ;  /* 0x02286003000075a7 */ /* 0x0022a4000804017f */
[----:B--2---:R-:W-:Y:S05]  /*26060*/  @!P2 NANOSLEEP.SYNCS 0x989680 ;  /* 0x009896800000a95d */ /* 0x004fea0003900000 */
[----:B------:R-:W2:Y:S02]  /*26070*/  @!P2 SYNCS.PHASECHK.TRANS64 P2, [R0+URZ+0x22860], R3 ;  /* 0x022860030000a5a7 */ /* 0x000ea4000804007f */
[----:B--2---:R-:W-:Y:S05]  /*26080*/  @!P2 BRA `(.L_x_776) ;  /* 0xfffffffc00f0a947 */ /* 0x004fea000383ffff */
[----:B------:R-:W-:Y:S05]  /*26090*/  BRA `(.L_x_1047) ;  /* 0xffffff7c00e07947 */ /* 0x000fea000383ffff */
.L_x_784:
[----:B0-----:R0:W1:Y:S02]  /*260a0*/  SYNCS.PHASECHK.TRANS64.TRYWAIT P1, [R17+URZ+0x22870], R0 ;  /* 0x02287000110075a7 */ /* 0x001064000802017f */
[----:B-1----:R-:W-:Y:S05]  /*260b0*/  @!P1 NANOSLEEP.SYNCS 0x989680 ;  /* 0x009896800000995d */ /* 0x002fea0003900000 */
[----:B------:R-:W1:Y:S02]  /*260c0*/  @!P1 SYNCS.PHASECHK.TRANS64 P1, [R17+URZ+0x22870], R0 ;  /* 0x02287000110095a7 */ /* 0x000e64000802007f */
[----:B-1----:R-:W-:Y:S05]  /*260d0*/  @!P1 BRA `(.L_x_784) ;  /* 0xfffffffc00f09947 */ /* 0x002fea000383ffff */
[----:B------:R-:W-:Y:S05]  /*260e0*/  BRA `(.L_x_1048) ;  /* 0xffffff8400a47947 */ /* 0x000fea000383ffff */
.L_x_786:
[----:B0-----:R0:W1:Y:S02]  /*260f0*/  SYNCS.PHASECHK.TRANS64.TRYWAIT P1, [R17+URZ+0x22860], R0 ;  /* 0x02286000110075a7 */ /* 0x001064000802017f */
[----:B-1----:R-:W-:Y:S05]  /*26100*/  @!P1 NANOSLEEP.SYNCS 0x989680 ;  /* 0x009896800000995d */ /* 0x002fea0003900000 */
[----:B------:R-:W1:Y:S02]  /*26110*/  @!P1 SYNCS.PHASECHK.TRANS64 P1, [R17+URZ+0x22860], R0 ;  /* 0x02286000110095a7 */ /* 0x000e64000802007f */
[----:B-1----:R-:W-:Y:S05]  /*26120*/  @!P1 BRA `(.L_x_786) ;  /* 0xfffffffc00f09947 */ /* 0x002fea000383ffff */
[----:B------:R-:W-:Y:S05]  /*26130*/  BRA `(.L_x_1049) ;  /* 0xffffff8400b07947 */ /* 0x000fea000383ffff */
.L_x_791:
        /* <DEDUP_REMOVED lines=8> */
.L_x_1051:
[----:B------:R-:W-:Y:S05]  /*261c0*/  BSYNC B0 ;  /* 0x0000000000007941 */ /* 0x000fea0003800000 */
.L_x_1050:
[----:B------:R-:W-:Y:S01]  /*261d0*/  MOV R13, R16 ;  /* 0x00000010000d7202 */ /* 0x000fe20000000f00 */
[----:B------:R-:W-:Y:S01]  /*261e0*/  IMAD.MOV.U32 R12, RZ, RZ, 0x1 ;  /* 0x00000001ff0c7424 */ /* 0x000fe200078e00ff */
[----:B------:R-:W-:Y:S01]  /*261f0*/  MOV R15, 0xffffffff ;  /* 0xffffffff000f7802 */ /* 0x000fe20000000f00 */
[----:B------:R-:W-:Y:S02]  /*26200*/  IMAD.MOV.U32 R11, RZ, RZ, 0x1f ;  /* 0x0000001fff0b7424 */ /* 0x000fe400078e00ff */
[----:B------:R-:W-:Y:S02]  /*26210*/  IMAD.IADD R5, R19, 0x1, R8 ;  /* 0x0000000113057824 */ /* 0x000fe400078e0208 */
[----:B------:R-:W-:-:S07]  /*26220*/  IMAD.MOV.U32 R0, RZ, RZ, R14 ;  /* 0x000000ffff007224 */ /* 0x000fce00078e000e */
[----:B------:R-:W-:Y:S05]  /*26230*/  WARPSYNC.COLLECTIVE R15, `(.L_x_1052) ;  /* 0x000000000f087348 */ /* 0x000fea0003c00000 */
[----:B------:R0:W1:Y:S02]  /*26240*/  SHFL.IDX P6, R14, R13, R12, R11 ;  /* 0x0000000c0d0e7389 */ /* 0x00006400000c000b */
[----:B01----:R-:W-:Y:S01]  /*26250*/  ENDCOLLECTIVE ;  /* 0x000000000000791b */ /* 0x003fe20003800000 */
.L_x_1052:
[----:B------:R-:W-:Y:S02]  /*26260*/  ULDC UR4, c[0x0][0xc3c] ;  /* 0x00030f0000047ab9 */ /* 0x000fe40000000800 */
[----:B------:R-:W-:-:S13]  /*26270*/  ISETP.GE.OR P1, PT, R5, UR4, !P0 ;  /* 0x0000000405007c0c */ /* 0x000fda000c726670 */
[----:B------:R-:W0:Y:S01]  /*26280*/  @!P1 LDC.64 R2, c[0x0][0xc80] ;  /* 0x00032000ff029b82 */ /* 0x000e220000000a00 */
[----:B------:R-:W-:Y:S01]  /*26290*/  MOV R11, RZ ;  /* 0x000000ff000b7202 */ /* 0x000fe20000000f00 */
[----:B------:R-:W-:Y:S02]  /*262a0*/  IMAD.MOV.U32 R4, RZ, RZ, R14 ;  /* 0x000000ffff047224 */ /* 0x000fe400078e000e */
[----:B0-----:R-:W-:-:S06]  /*262b0*/  @!P1 IMAD.WIDE R2, R5, 0x4, R2 ;  /* 0x0000000405029825 */ /* 0x001fcc00078e0202 */
[----:B------:R-:W2:Y:S01]  /*262c0*/  @!P1 LDG.E R2, desc[UR60][R2.64] ;  /* 0x0000003c02029981 */ /* 0x000ea2000c1e1900 */
[----:B------:R-:W-:Y:S02]  /*262d0*/  MOV R5, RZ ;  /* 0x000000ff00057202 */ /* 0x000fe40000000f00 */
[C---:B------:R-:W-:Y:S02]  /*262e0*/  ISETP.GE.U32.AND P2, PT, R8.reuse, 0x2, PT ;  /* 0x000000020800780c */ /* 0x040fe40003f46070 */
[C---:B------:R-:W-:Y:S02]  /*262f0*/  ISETP.GE.U32.AND P3, PT, R8.reuse, 0x4, PT ;  /* 0x000000040800780c */ /* 0x040fe40003f66070 */
[C---:B------:R-:W-:Y:S02]  /*26300*/  ISETP.GE.U32.AND P4, PT, R8.reuse, 0x8, PT ;  /* 0x000000080800780c */ /* 0x040fe40003f86070 */
[C---:B------:R-:W-:Y:S01]  /*26310*/  ISETP.GE.U32.AND P5, PT, R8.reuse, 0x10, PT ;  /* 0x000000100800780c */ /* 0x040fe20003fa6070 */
[----:B--2---:R-:W-:Y:S01]  /*26320*/  @!P1 IMAD.MOV.U32 R5, RZ, RZ, R2 ;  /* 0x000000ffff059224 */ /* 0x004fe200078e0002 */
[----:B------:R-:W-:-:S03]  /*26330*/  ISETP.NE.AND P1, PT, R8, RZ, PT ;  /* 0x000000ff0800720c */ /* 0x000fc60003f25270 */
[----:B------:R-:W-:-:S10]  /*26340*/  IMAD.MOV.U32 R13, RZ, RZ, R5 ;  /* 0x000000ffff0d7224 */ /* 0x000fd400078e0005 */
[----:B------:R-:W-:Y:S05]  /*26350*/  WARPSYNC.COLLECTIVE R15, `(.L_x_1053) ;  /* 0x000000000f087348 */ /* 0x000fea0003c00000 */
[----:B------:R0:W1:Y:S02]  /*26360*/  SHFL.UP P6, R14, R13, R12, R11 ;  /* 0x0400000c0d0e7389 */ /* 0x00006400000c000b */
[----:B01----:R-:W-:Y:S01]  /*26370*/  ENDCOLLECTIVE ;  /* 0x000000000000791b */ /* 0x003fe20003800000 */
.L_x_1053:
[----:B------:R-:W-:Y:S02]  /*26380*/  MOV R12, 0x2 ;  /* 0x00000002000c7802 */ /* 0x000fe40000000f00 */
[----:B------:R-:W-:-:S05]  /*26390*/  SEL R6, R14, RZ, P1 ;  /* 0x000000ff0e067207 */ /* 0x000fca0000800000 */
[----:B------:R-:W-:-:S04]  /*263a0*/  IMAD.IADD R6, R5, 0x1, R6 ;  /* 0x0000000105067824 */ /* 0x000fc800078e0206 */
[----:B------:R-:W-:-:S07]  /*263b0*/  IMAD.MOV.U32 R13, RZ, RZ, R6 ;  /* 0x000000ffff0d7224 */ /* 0x000fce00078e0006 */
[----:B------:R-:W-:Y:S05]  /*263c0*/  WARPSYNC.COLLECTIVE R15, `(.L_x_1054) ;  /* 0x000000000f087348 */ /* 0x000fea0003c00000 */
[----:B------:R0:W1:Y:S02]  /*263d0*/  SHFL.UP P6, R14, R13, R12, R11 ;  /* 0x0400000c0d0e7389 */ /* 0x00006400000c000b */
[----:B01----:R-:W-:Y:S01]  /*263e0*/  ENDCOLLECTIVE ;  /* 0x000000000000791b */ /* 0x003fe20003800000 */
.L_x_1054:
[----:B------:R-:W-:Y:S02]  /*263f0*/  MOV R12, 0x4 ;  /* 0x00000004000c7802 */ /* 0x000fe40000000f00 */
[----:B------:R-:W-:-:S05]  /*26400*/  SEL R7, R14, RZ, P2 ;  /* 0x000000ff0e077207 */ /* 0x000fca0001000000 */
[----:B------:R-:W-:-:S04]  /*26410*/  IMAD.IADD R7, R6, 0x1, R7 ;  /* 0x0000000106077824 */ /* 0x000fc800078e0207 */
[----:B------:R-:W-:-:S07]  /*26420*/  IMAD.MOV.U32 R13, RZ, RZ, R7 ;  /* 0x000000ffff0d7224 */ /* 0x000fce00078e0007 */
[----:B------:R-:W-:Y:S05]  /*26430*/  WARPSYNC.COLLECTIVE R15, `(.L_x_1055) ;  /* 0x000000000f087348 */ /* 0x000fea0003c00000 */
[----:B------:R0:W1:Y:S02]  /*26440*/  SHFL.UP P6, R14, R13, R12, R11 ;  /* 0x0400000c0d0e7389 */ /* 0x00006400000c000b */
[----:B01----:R-:W-:Y:S01]  /*26450*/  ENDCOLLECTIVE ;  /* 0x000000000000791b */ /* 0x003fe20003800000 */
.L_x_1055:
[----:B------:R-:W-:Y:S02]  /*26460*/  MOV R12, 0x8 ;  /* 0x00000008000c7802 */ /* 0x000fe40000000f00 */
[----:B------:R-:W-:-:S05]  /*26470*/  SEL R2, R14, RZ, P3 ;  /* 0x000000ff0e027207 */ /* 0x000fca0001800000 */
[----:B------:R-:W-:-:S04]  /*26480*/  IMAD.IADD R2, R7, 0x1, R2 ;  /* 0x0000000107027824 */ /* 0x000fc800078e0202 */
[----:B------:R-:W-:-:S07]  /*26490*/  IMAD.MOV.U32 R13, RZ, RZ, R2 ;  /* 0x000000ffff0d7224 */ /* 0x000fce00078e0002 */
[----:B------:R-:W-:Y:S05]  /*264a0*/  WARPSYNC.COLLECTIVE R15, `(.L_x_1056) ;  /* 0x000000000f087348 */ /* 0x000fea0003c00000 */
[----:B------:R0:W1:Y:S02]  /*264b0*/  SHFL.UP P6, R14, R13, R12, R11 ;  /* 0x0400000c0d0e7389 */ /* 0x00006400000c000b */
[----:B01----:R-:W-:Y:S01]  /*264c0*/  ENDCOLLECTIVE ;  /* 0x000000000000791b */ /* 0x003fe20003800000 */
.L_x_1056:
[----:B------:R-:W-:Y:S02]  /*264d0*/  MOV R12, 0x10 ;  /* 0x00000010000c7802 */ /* 0x000fe40000000f00 */
[----:B------:R-:W-:-:S05]  /*264e0*/  SEL R3, R14, RZ, P4 ;  /* 0x000000ff0e037207 */ /* 0x000fca0002000000 */
[----:B------:R-:W-:-:S04]  /*264f0*/  IMAD.IADD R3, R2, 0x1, R3 ;  /* 0x0000000102037824 */ /* 0x000fc800078e0203 */
[----:B------:R-:W-:-:S07]  /*26500*/  IMAD.MOV.U32 R13, RZ, RZ, R3 ;  /* 0x000000ffff0d7224 */ /* 0x000fce00078e0003 */
[----:B------:R-:W-:Y:S05]  /*26510*/  WARPSYNC.COLLECTIVE R15, `(.L_x_1057) ;  /* 0x000000000f087348 */ /* 0x000fea0003c00000 */
[----:B------:R0:W1:Y:S02]  /*26520*/  SHFL.UP P6, R14, R13, R12, R11 ;  /* 0x0400000c0d0e7389 */ /* 0x00006400000c000b */
[----:B01----:R-:W-:Y:S01]  /*26530*/  ENDCOLLECTIVE ;  /* 0x000000000000791b */ /* 0x003fe20003800000 */
.L_x_1057:
[----:B------:R-:W-:Y:S01]  /*26540*/  MOV R12, 0x1f ;  /* 0x0000001f000c7802 */ /* 0x000fe20000000f00 */
[----:B------:R-:W-:Y:S01]  /*26550*/  IMAD.MOV.U32 R11, RZ, RZ, 0x1f ;  /* 0x0000001fff0b7424 */ /* 0x000fe200078e00ff */
[----:B------:R-:W-:-:S05]  /*26560*/  SEL R2, R14, RZ, P5 ;  /* 0x000000ff0e027207 */ /* 0x000fca0002800000 */
[----:B------:R-:W-:-:S04]  /*26570*/  IMAD.IADD R2, R3, 0x1, R2 ;  /* 0x0000000103027824 */ /* 0x000fc800078e0202 */
[----:B------:R-:W-:-:S07]  /*26580*/  IMAD.MOV.U32 R13, RZ, RZ, R2 ;  /* 0x000000ffff0d7224 */ /* 0x000fce00078e0002 */
[----:B------:R-:W-:Y:S05]  /*26590*/  WARPSYNC.COLLECTIVE R15, `(.L_x_1058) ;  /* 0x000000000f087348 */ /* 0x000fea0003c00000 */
[----:B------:R0:W1:Y:S02]  /*265a0*/  SHFL.IDX P6, R14, R13, R12, R11 ;  /* 0x0000000c0d0e7389 */ /* 0x00006400000c000b */
[----:B01----:R-:W-:Y:S01]  /*265b0*/  ENDCOLLECTIVE ;  /* 0x000000000000791b */ /* 0x003fe20003800000 */
.L_x_1058:
[----:B------:R-:W-:Y:S05]  /*265c0*/  BRA `(.L_x_1059) ;  /* 0xffffff8800c07947 */ /* 0x000fea000383ffff */
.L_x_796:
[----:B------:R-:W-:Y:S01]  /*265d0*/  BSSY B0, `(.L_x_1060) ;  /* 0x0000008000007945 */ /* 0x000fe20003800000 */
[----:B-----5:R-:W-:Y:S01]  /*265e0*/  IMAD.MOV.U32 R13, RZ, RZ, R5 ;  /* 0x000000ffff0d7224 */ /* 0x020fe200078e0005 */
[----:B------:R-:W-:Y:S01]  /*265f0*/  MOV R12, 0x1 ;  /* 0x00000001000c7802 */ /* 0x000fe20000000f00 */
[----:B------:R-:W-:Y:S02]  /*26600*/  IMAD.MOV.U32 R11, RZ, RZ, RZ ;  /* 0x000000ffff0b7224 */ /* 0x000fe400078e00ff */
[----:B------:R-:W-:-:S07]  /*26610*/  IMAD.MOV.U32 R15, RZ, RZ, -0x1 ;  /* 0xffffffffff0f7424 */ /* 0x000fce00078e00ff */
[----:B0-----:R-:W-:Y:S05]  /*26620*/  WARPSYNC.COLLECTIVE R15, `(.L_x_1061) ;  /* 0x000000000f087348 */ /* 0x001fea0003c00000 */
[----:B------:R1:W2:Y:S02]  /*26630*/  SHFL.UP P6, R14, R13, R12, R11 ;  /* 0x0400000c0d0e7389 */ /* 0x0002a400000c000b */
[----:B012---:R-:W-:Y:S01]  /*26640*/  ENDCOLLECTIVE ;  /* 0x000000000000791b */ /* 0x007fe20003800000 */
.L_x_1061:
[----:B------:R-:W-:Y:S05]  /*26650*/  BSYNC B0 ;  /* 0x0000000000007941 */ /* 0x000fea0003800000 */
.L_x_1060:
[----:B------:R-:W-:Y:S01]  /*26660*/  SEL R14, R14, RZ, P1 ;  /* 0x000000ff0e0e7207 */ /* 0x000fe20000800000 */
[----:B------:R-:W-:Y:S01]  /*26670*/  IMAD.MOV.U32 R12, RZ, RZ, 0x2 ;  /* 0x00000002ff0c7424 */ /* 0x000fe200078e00ff */
[----:B------:R-:W-:Y:S01]  /*26680*/  MOV R15, 0xffffffff ;  /* 0xffffffff000f7802 */ /* 0x000fe20000000f00 */
[----:B------:R-:W-:Y:S01]  /*26690*/  IMAD.MOV.U32 R11, RZ, RZ, RZ ;  /* 0x000000ffff0b7224 */ /* 0x000fe200078e00ff */
[----:B------:R-:W-:-:S07]  /*266a0*/  IADD3 R13, R5, R14, RZ ;  /* 0x0000000e050d7210 */ /* 0x000fce0007ffe0ff */
[----:B------:R-:W-:Y:S05]  /*266b0*/  WARPSYNC.COLLECTIVE R15, `(.L_x_1062) ;  /* 0x000000000f087348 */ /* 0x000fea0003c00000 */
[----:B------:R0:W1:Y:S02]  /*266c0*/  SHFL.UP P6, R14, R13, R12, R11 ;  /* 0x0400000c0d0e7389 */ /* 0x00006400000c000b */
[----:B01----:R-:W-:Y:S01]  /*266d0*/  ENDCOLLECTIVE ;  /* 0x000000000000791b */ /* 0x003fe20003800000 */
.L_x_1062:
[----:B------:R-:W-:Y:S02]  /*266e0*/  MOV R12, 0x4 ;  /* 0x00000004000c7802 */ /* 0x000fe40000000f00 */
[----:B------:R-:W-:-:S05]  /*266f0*/  SEL R2, R14, RZ, P2 ;  /* 0x000000ff0e027207 */ /* 0x000fca0001000000 */
[----:B------:R-:W-:-:S04]  /*26700*/  IMAD.IADD R2, R13, 0x1, R2 ;  /* 0x000000010d027824 */ /* 0x000fc800078e0202 */
[----:B------:R-:W-:-:S07]  /*26710*/  IMAD.MOV.U32 R13, RZ, RZ, R2 ;  /* 0x000000ffff0d7224 */ /* 0x000fce00078e0002 */
[----:B------:R-:W-:Y:S05]  /*26720*/  WARPSYNC.COLLECTIVE R15, `(.L_x_1063) ;  /* 0x000000000f087348 */ /* 0x000fea0003c00000 */
[----:B------:R0:W1:Y:S02]  /*26730*/  SHFL.UP P6, R14, R13, R12, R11 ;  /* 0x0400000c0d0e7389 */ /* 0x00006400000c000b */
[----:B01----:R-:W-:Y:S01]  /*26740*/  ENDCOLLECTIVE ;  /* 0x000000000000791b */ /* 0x003fe20003800000 */
.L_x_1063:
[----:B------:R-:W-:Y:S02]  /*26750*/  MOV R12, 0x8 ;  /* 0x00000008000c7802 */ /* 0x000fe40000000f00 */
[----:B------:R-:W-:-:S05]  /*26760*/  SEL R3, R14, RZ, P3 ;  /* 0x000000ff0e037207 */ /* 0x000fca0001800000 */
[----:B------:R-:W-:-:S04]  /*26770*/  IMAD.IADD R3, R2, 0x1, R3 ;  /* 0x0000000102037824 */ /* 0x000fc800078e0203 */
[----:B------:R-:W-:-:S07]  /*26780*/  IMAD.MOV.U32 R13, RZ, RZ, R3 ;  /* 0x000000ffff0d7224 */ /* 0x000fce00078e0003 */
[----:B------:R-:W-:Y:S05]  /*26790*/  WARPSYNC.COLLECTIVE R15, `(.L_x_1064) ;  /* 0x000000000f087348 */ /* 0x000fea0003c00000 */
[----:B------:R0:W1:Y:S02]  /*267a0*/  SHFL.UP P6, R14, R13, R12, R11 ;  /* 0x0400000c0d0e7389 */ /* 0x00006400000c000b */
[----:B01----:R-:W-:Y:S01]  /*267b0*/  ENDCOLLECTIVE ;  /* 0x000000000000791b */ /* 0x003fe20003800000 */
.L_x_1064:
[----:B------:R-:W-:Y:S02]  /*267c0*/  MOV R12, 0x10 ;  /* 0x00000010000c7802 */ /* 0x000fe40000000f00 */
[----:B------:R-:W-:-:S05]  /*267d0*/  SEL R4, R14, RZ, P4 ;  /* 0x000000ff0e047207 */ /* 0x000fca0002000000 */
[----:B------:R-:W-:-:S04]  /*267e0*/  IMAD.IADD R4, R3, 0x1, R4 ;  /* 0x0000000103047824 */ /* 0x000fc800078e0204 */
[----:B------:R-:W-:-:S07]  /*267f0*/  IMAD.MOV.U32 R13, RZ, RZ, R4 ;  /* 0x000000ffff0d7224 */ /* 0x000fce00078e0004 */
[----:B------:R-:W-:Y:S05]  /*26800*/  WARPSYNC.COLLECTIVE R15, `(.L_x_1065) ;  /* 0x000000000f087348 */ /* 0x000fea0003c00000 */
[----:B------:R0:W1:Y:S02]  /*26810*/  SHFL.UP P6, R14, R13, R12, R11 ;  /* 0x0400000c0d0e7389 */ /* 0x00006400000c000b */
[----:B01----:R-:W-:Y:S01]  /*26820*/  ENDCOLLECTIVE ;  /* 0x000000000000791b */ /* 0x003fe20003800000 */
.L_x_1065:
        /* <DEDUP_REMOVED lines=8> */
.L_x_1066:
[----:B------:R-:W-:Y:S05]  /*268b0*/  BRA `(.L_x_1067) ;  /* 0xffffff8800a07947 */ /* 0x000fea000383ffff */
.L_x_798:
[----:B------:R-:W-:Y:S01]  /*268c0*/  BSSY B0, `(.L_x_1068) ;  /* 0x0000006000007945 */ /* 0x000fe20003800000 */
[----:B------:R-:W-:Y:S01]  /*268d0*/  PLOP3.LUT P6, PT, P6, PT, PT, 0x8, 0x0 ;  /* 0x000000000000781c */ /* 0x000fe200037ce170 */
[----:B------:R-:W-:-:S12]  /*268e0*/  IMAD.MOV.U32 R15, RZ, RZ, -0x1 ;  /* 0xffffffffff0f7424 */ /* 0x000fd800078e00ff */
[----:B0-----:R-:W-:Y:S05]  /*268f0*/  WARPSYNC.COLLECTIVE R15, `(.L_x_1069) ;  /* 0x000000000f087348 */ /* 0x001fea0003c00000 */
[----:B------:R-:W-:Y:S01]  /*26900*/  VOTE.ANY R14, PT, P6 ;  /* 0x00000000000e7806 */ /* 0x000fe200030e0100 */
[----:B0-----:R-:W-:Y:S06]  /*26910*/  ENDCOLLECTIVE ;  /* 0x000000000000791b */ /* 0x001fec0003800000 */
.L_x_1069:
[----:B------:R-:W-:Y:S05]  /*26920*/  BSYNC B0 ;  /* 0x0000000000007941 */ /* 0x000fea0003800000 */
.L_x_1068:
[----:B------:R-:W-:Y:S01]  /*26930*/  MOV R3, R14 ;  /* 0x0000000e00037202 */ /* 0x000fe20000000f00 */
[----:B------:R-:W-:Y:S01]  /*26940*/  IMAD.MOV.U32 R13, RZ, RZ, R5 ;  /* 0x000000ffff0d7224 */ /* 0x000fe200078e0005 */
[----:B------:R-:W-:Y:S01]  /*26950*/  MOV R11, 0x1f ;  /* 0x0000001f000b7802 */ /* 0x000fe20000000f00 */
[----:B------:R-:W-:Y:S01]  /*26960*/  IMAD.MOV.U32 R15, RZ, RZ, -0x1 ;  /* 0xffffffffff0f7424 */ /* 0x000fe200078e00ff */
[----:B------:R-:W0:Y:S02]  /*26970*/  POPC R4, R3 ;  /* 0x0000000300047309 */ /* 0x000e240000000000 */
[----:B0-----:R-:W-:-:S07]  /*26980*/  IMAD.MOV.U32 R12, RZ, RZ, R4 ;  /* 0x000000ffff0c7224 */ /* 0x001fce00078e0004 */
[----:B------:R-:W-:Y:S05]  /*26990*/  WARPSYNC.COLLECTIVE R15, `(.L_x_1070) ;  /* 0x000000000f087348 */ /* 0x000fea0003c00000 */
[----:B------:R0:W1:Y:S02]  /*269a0*/  SHFL.IDX P6, R14, R13, R12, R11 ;  /* 0x0000000c0d0e7389 */ /* 0x00006400000c000b */
[----:B01----:R-:W-:Y:S01]  /*269b0*/  ENDCOLLECTIVE ;  /* 0x000000000000791b */ /* 0x003fe20003800000 */
.L_x_1070:
[----:B------:R-:W-:Y:S01]  /*269c0*/  IMAD.MOV.U32 R5, RZ, RZ, R14 ;  /* 0x000000ffff057224 */ /* 0x000fe200078e000e */
[----:B------:R-:W-:Y:S06]  /*269d0*/  BRA `(.L_x_1071) ;  /* 0xffffff8800907947 */ /* 0x000fec000383ffff */
.L_x_800:
[----:B------:R-:W-:Y:S01]  /*269e0*/  BSSY B0, `(.L_x_1072) ;  /* 0x0000007000007945 */ /* 0x000fe20003800000 */
[----:B------:R-:W-:Y:S01]  /*269f0*/  MOV R13, R2 ;  /* 0x00000002000d7202 */ /* 0x000fe20000000f00 */
[----:B------:R-:W-:Y:S02]  /*26a00*/  IMAD.MOV.U32 R11, RZ, RZ, 0x1f ;  /* 0x0000001fff0b7424 */ /* 0x000fe400078e00ff */
[----:B------:R-:W-:-:S07]  /*26a10*/  IMAD.MOV.U32 R15, RZ, RZ, -0x1 ;  /* 0xffffffffff0f7424 */ /* 0x000fce00078e00ff */
[----:B012---:R-:W-:Y:S05]  /*26a20*/  WARPSYNC.COLLECTIVE R15, `(.L_x_1073) ;  /* 0x000000000f087348 */ /* 0x007fea0003c00000 */
[----:B------:R3:W4:Y:S02]  /*26a30*/  SHFL.IDX P6, R14, R13, R12, R11 ;  /* 0x0000000c0d0e7389 */ /* 0x00072400000c000b */
[----:B01234-:R-:W-:Y:S01]  /*26a40*/  ENDCOLLECTIVE ;  /* 0x000000000000791b */ /* 0x01ffe20003800000 */
.L_x_1073:
[----:B------:R-:W-:Y:S05]  /*26a50*/  BSYNC B0 ;  /* 0x0000000000007941 */ /* 0x000fea0003800000 */
.L_x_1072:
[----:B------:R-:W-:Y:S05]  /*26a60*/  BRA `(.L_x_799) ;  /* 0xffffff8800887947 */ /* 0x000fea000383ffff */
.L_x_804:
[----:B0-----:R0:W2:Y:S02]  /*26a70*/  SYNCS.PHASECHK.TRANS64.TRYWAIT P0, [R7+URZ+0x22820], R0 ;  /* 0x02282000070075a7 */ /* 0x0010a4000800017f */
[----:B--2---:R-:W-:Y:S05]  /*26a80*/  @!P0 NANOSLEEP.SYNCS 0x989680 ;  /* 0x009896800000895d */ /* 0x004fea0003900000 */
[----:B------:R-:W2:Y:S02]  /*26a90*/  @!P0 SYNCS.PHASECHK.TRANS64 P0, [R7+URZ+0x22820], R0 ;  /* 0x02282000070085a7 */ /* 0x000ea4000800007f */
[----:B--2---:R-:W-:Y:S05]  /*26aa0*/  @!P0 BRA `(.L_x_804) ;  /* 0xfffffffc00f08947 */ /* 0x004fea000383ffff */
[----:B------:R-:W-:Y:S05]  /*26ab0*/  BRA `(.L_x_1074) ;  /* 0xffffff8c007c7947 */ /* 0x000fea000383ffff */
.L_x_805:
[----:B------:R-:W2:Y:S01]  /*26ac0*/  S2R R2, SR_TID.X ;  /* 0x0000000000027919 */ /* 0x000ea20000002100 */
[----:B------:R-:W-:Y:S01]  /*26ad0*/  BSSY B0, `(.L_x_1075) ;  /* 0x000000a000007945 */ /* 0x000fe20003800000 */
[----:B------:R-:W-:Y:S01]  /*26ae0*/  IMAD.MOV.U32 R12, RZ, RZ, RZ ;  /* 0x000000ffff0c7224 */ /* 0x000fe200078e00ff */
[----:B------:R-:W-:Y:S01]  /*26af0*/  MOV R15, 0xffffffff ;  /* 0xffffffff000f7802 */ /* 0x000fe20000000f00 */
[----:B------:R-:W-:Y:S01]  /*26b00*/  IMAD.MOV.U32 R11, RZ, RZ, 0x1f ;  /* 0x0000001fff0b7424 */ /* 0x000fe200078e00ff */
[----:B--2---:R-:W-:-:S04]  /*26b10*/  SHF.R.U32.HI R2, RZ, 0x5, R2 ;  /* 0x00000005ff027819 */ /* 0x004fc80000011602 */
[----:B------:R-:W-:-:S04]  /*26b20*/  LOP3.LUT R2, R2, 0x3, RZ, 0xc0, !PT ;  /* 0x0000000302027812 */ /* 0x000fc800078ec0ff */
[----:B------:R-:W-:-:S07]  /*26b30*/  MOV R13, R2 ;  /* 0x00000002000d7202 */ /* 0x000fce0000000f00 */
[----:B01----:R-:W-:Y:S05]  /*26b40*/  WARPSYNC.COLLECTIVE R15, `(.L_x_1076) ;  /* 0x000000000f087348 */ /* 0x003fea0003c00000 */
[----:B------:R2:W3:Y:S02]  /*26b50*/  SHFL.IDX P6, R14, R13, R12, R11 ;  /* 0x0000000c0d0e7389 */ /* 0x0004e400000c000b */
[----:B0123--:R-:W-:Y:S01]  /*26b60*/  ENDCOLLECTIVE ;  /* 0x000000000000791b */ /* 0x00ffe20003800000 */
.L_x_1076:
[----:B------:R-:W-:Y:S05]  /*26b70*/  BSYNC B0 ;  /* 0x0000000000007941 */ /* 0x000fea0003800000 */
.L_x_1075:
[----:B------:R-:W-:Y:S05]  /*26b80*/  BRA `(.L_x_1077) ;  /* 0xffffff8c00647947 */ /* 0x000fea000383ffff */
.L_x_806:
[----:B------:R-:W-:Y:S01]  /*26b90*/  BSSY B0, `(.L_x_1078) ;  /* 0x0000006000007945 */ /* 0x000fe20003800000 */
[----:B------:R-:W-:-:S07]  /*26ba0*/  IMAD.MOV.U32 R15, RZ, RZ, -0x1 ;  /* 0xffffffffff0f7424 */ /* 0x000fce00078e00ff */
[----:B01----:R-:W-:Y:S05]  /*26bb0*/  WARPSYNC.COLLECTIVE R15, `(.L_x_1079) ;  /* 0x000000000f0c7348 */ /* 0x003fea0003c00000 */
[----:B------:R-:W-:Y:S02]  /*26bc0*/  ELECT P6, UR62, PT ;  /* 0x00000000003e782f */ /* 0x000fe400038c0000 */
[----:B------:R-:W-:Y:S01]  /*26bd0*/  MOV R14, UR62 ;  /* 0x0000003e000e7c02 */ /* 0x000fe20008000f00 */
[----:B01----:R-:W-:Y:S10]  /*26be0*/  ENDCOLLECTIVE ;  /* 0x000000000000791b */ /* 0x003ff40003800000 */
.L_x_1079:
[----:B------:R-:W-:Y:S05]  /*26bf0*/  BSYNC B0 ;  /* 0x0000000000007941 */ /* 0x000fea0003800000 */
.L_x_1078:
[----:B------:R-:W-:Y:S05]  /*26c00*/  BRA `(.L_x_1080) ;  /* 0xffffff8c00587947 */ /* 0x000fea000383ffff */
.L_x_808:
[----:B0-----:R0:W2:Y:S02]  /*26c10*/  SYNCS.PHASECHK.TRANS64.TRYWAIT P1, [R5+URZ+0x22840], R0 ;  /* 0x02284000050075a7 */ /* 0x0010a4000802017f */
[----:B--2---:R-:W-:Y:S05]  /*26c20*/  @!P1 NANOSLEEP.SYNCS 0x989680 ;  /* 0x009896800000995d */ /* 0x004fea0003900000 */
[----:B------:R-:W2:Y:S02]  /*26c30*/  @!P1 SYNCS.PHASECHK.TRANS64 P1, [R5+URZ+0x22840], R0 ;  /* 0x02284000050095a7 */ /* 0x000ea4000802007f */
[----:B--2---:R-:W-:Y:S05]  /*26c40*/  @!P1 BRA `(.L_x_808) ;  /* 0xfffffffc00f09947 */ /* 0x004fea000383ffff */
[----:B------:R-:W-:Y:S05]  /*26c50*/  BRA `(.L_x_1081) ;  /* 0xffffff8c00787947 */ /* 0x000fea000383ffff */
.L_x_810:
[----:B--2---:R2:W3:Y:S02]  /*26c60*/  SYNCS.PHASECHK.TRANS64.TRYWAIT P1, [R3+URZ+0x22840], R2 ;  /* 0x02284002030075a7 */ /* 0x0044e4000802017f */
[----:B---3--:R-:W-:Y:S05]  /*26c70*/  @!P1 NANOSLEEP.SYNCS 0x989680 ;  /* 0x009896800000995d */ /* 0x008fea0003900000 */
[----:B------:R-:W3:Y:S02]  /*26c80*/  @!P1 SYNCS.PHASECHK.TRANS64 P1, [R3+URZ+0x22840], R2 ;  /* 0x02284002030095a7 */ /* 0x000ee4000802007f */
[----:B---3--:R-:W-:Y:S05]  /*26c90*/  @!P1 BRA `(.L_x_810) ;  /* 0xfffffffc00f09947 */ /* 0x008fea000383ffff */
[----:B------:R-:W-:Y:S05]  /*26ca0*/  BRA `(.L_x_1082) ;  /* 0xffffff8c00847947 */ /* 0x000fea000383ffff */
.L_x_812:
[----:B---3--:R3:W4:Y:S02]  /*26cb0*/  SYNCS.PHASECHK.TRANS64.TRYWAIT P1, [R5+URZ+0x22860], R0 ;  /* 0x02286000050075a7 */ /* 0x008724000802017f */
[----:B----4-:R-:W-:Y:S05]  /*26cc0*/  @!P1 NANOSLEEP.SYNCS 0x989680 ;  /* 0x009896800000995d */ /* 0x010fea0003900000 */
[----:B------:R-:W4:Y:S02]  /*26cd0*/  @!P1 SYNCS.PHASECHK.TRANS64 P1, [R5+URZ+0x22860], R0 ;  /* 0x02286000050095a7 */ /* 0x000f24000802007f */
[----:B----4-:R-:W-:Y:S05]  /*26ce0*/  @!P1 BRA `(.L_x_812) ;  /* 0xfffffffc00f09947 */ /* 0x010fea000383ffff */
[----:B------:R-:W-:Y:S05]  /*26cf0*/  BRA `(.L_x_1083) ;  /* 0xffffff8c00807947 */ /* 0x000fea000383ffff */
.L_x_814:
[----:B----4-:R4:W0:Y:S02]  /*26d00*/  SYNCS.PHASECHK.TRANS64.TRYWAIT P1, [R3+URZ+0x22860], R2 ;  /* 0x02286002030075a7 */ /* 0x010824000802017f */
[----:B0-----:R-:W-:Y:S05]  /*26d10*/  @!P1 NANOSLEEP.SYNCS 0x989680 ;  /* 0x009896800000995d */ /* 0x001fea0003900000 */
[----:B------:R-:W0:Y:S02]  /*26d20*/  @!P1 SYNCS.PHASECHK.TRANS64 P1, [R3+URZ+0x22860], R2 ;  /* 0x02286002030095a7 */ /* 0x000e24000802007f */
[----:B0-----:R-:W-:Y:S05]  /*26d30*/  @!P1 BRA `(.L_x_814) ;  /* 0xfffffffc00f09947 */ /* 0x001fea000383ffff */
[----:B------:R-:W-:Y:S05]  /*26d40*/  BRA `(.L_x_1084) ;  /* 0xffffff8c007c7947 */ /* 0x000fea000383ffff */
.L_x_816:
[----:B------:R0:W0:Y:S02]  /*26d50*/  SYNCS.PHASECHK.TRANS64.TRYWAIT P1, [R5+URZ+0x22880], R0 ;  /* 0x02288000050075a7 */ /* 0x000024000802017f */
[----:B0-----:R-:W-:Y:S05]  /*26d60*/  @!P1 NANOSLEEP.SYNCS 0x989680 ;  /* 0x009896800000995d */ /* 0x001fea0003900000 */
[----:B------:R-:W0:Y:S02]  /*26d70*/  @!P1 SYNCS.PHASECHK.TRANS64 P1, [R5+URZ+0x22880], R0 ;  /* 0x02288000050095a7 */ /* 0x000e24000802007f */
[----:B0-----:R-:W-:Y:S05]  /*26d80*/  @!P1 BRA `(.L_x_816) ;  /* 0xfffffffc00f09947 */ /* 0x001fea000383ffff */
[----:B------:R-:W-:Y:S05]  /*26d90*/  BRA `(.L_x_1085) ;  /* 0xffffff8c00787947 */ /* 0x000fea000383ffff */
.L_x_1086:
        /* <DEDUP_REMOVED lines=14> */
.L_x_3624:


//--------------------- .text._ZN7cutlass13device_kernelIN5flash11enable_sm90INS1_16FlashAttnFwdSm90INS1_25CollectiveMainloopFwdSm90ILi2EN4cute5tupleIJNS5_1CILi1EEES8_S8_EEENS6_IJNS7_ILi128EEENS7_ILi160EEESA_EEELi128ENS_12float_e4m3_tEfNS_4arch4Sm90ELb0ELb1ELb1ELb0ELb1ELb0ELb0ELb1ELb1ELb1ELb0ELb0EEENS1_21CollectiveEpilogueFwdINS6_IJSA_SA_SB_EEES9_NS_10bfloat16_tESF_Li256ELb0ELb1ELb0ELb1EEENS1_30DynamicPersistentTileSchedulerILi256ELi128ELb0ELb1ELb1EEEEEEEEEvNT_6ParamsE --------------------------
	.section	.text._ZN7cutlass13device_kernelIN5flash11enable_sm90INS1_16FlashAttnFwdSm90INS1_25CollectiveMainloopFwdSm90ILi2EN4cute5tupleIJNS5_1CILi1EEES8_S8_EEENS6_IJNS7_ILi128EEENS7_ILi160EEESA_EEELi128ENS_12float_e4m3_tEfNS_4arch4Sm90ELb0ELb1ELb1ELb0ELb1ELb0ELb0ELb1ELb1ELb1ELb0ELb0EEENS1_21CollectiveEpilogueFwdINS6_IJSA_SA_SB_EEES9_NS_10bfloat16_tESF_Li256ELb0ELb1ELb0ELb1EEENS1_30DynamicPersistentTileSchedulerILi256ELi128ELb0ELb1ELb1EEEEEEEEEvNT_6ParamsE,"ax",@progbits
	.align	128
.text._ZN7cutlass13device_kernelIN5flash11enable_sm90INS1_16FlashAttnFwdSm90INS1_25CollectiveMainloopFwdSm90ILi2EN4cute5tupleIJNS5_1CILi1EEES8_S8_EEENS6_IJNS7_ILi128EEENS7_ILi160EEESA_EEELi128ENS_12float_e4m3_tEfNS_4arch4Sm90ELb0ELb1ELb1ELb0ELb1ELb0ELb0ELb1ELb1ELb1ELb0ELb0EEENS1_21CollectiveEpilogueFwdINS6_IJSA_SA_SB_EEES9_NS_10bfloat16_tESF_Li256ELb0ELb1ELb0ELb1EEENS1_30DynamicPersistentTileSchedulerILi256ELi128ELb0ELb1ELb1EEEEEEEEEvNT_6ParamsE:
        .type           _ZN7cutlass13device_kernelIN5flash11enable_sm90INS1_16FlashAttnFwdSm90INS1_25CollectiveMainloopFwdSm90ILi2EN4cute5tupleIJNS5_1CILi1EEES8_S8_EEENS6_IJNS7_ILi128EEENS7_ILi160EEESA_EEELi128ENS_12float_e4m3_tEfNS_4arch4Sm90ELb0ELb1ELb1ELb0ELb1ELb0ELb0ELb1ELb1ELb1ELb0ELb0EEENS1_21CollectiveEpilogueFwdINS6_IJSA_SA_SB_EEES9_NS_10bfloat16_tESF_Li256ELb0ELb1ELb0ELb1EEENS1_30DynamicPersistentTileSchedulerILi256ELi128ELb0ELb1ELb1EEEEEEEEEvNT_6ParamsE,@function
        .size           _ZN7cutlass13device_kernelIN5flash11enable_sm90INS1_16FlashAttnFwdSm90INS1_25CollectiveMainloopFwdSm90ILi2EN4cute5tupleIJNS5_1CILi1EEES8_S8_EEENS6_IJNS7_ILi128EEENS7_ILi160EEESA_EEELi128ENS_12float_e4m3_tEfNS_4arch4Sm90ELb0ELb1ELb1ELb0ELb1ELb0ELb0ELb1ELb1ELb1ELb0ELb0EEENS1_21CollectiveEpilogueFwdINS6_IJSA_SA_SB_EEES9_NS_10bfloat16_tESF_Li256ELb0ELb1ELb0ELb1EEENS1_30DynamicPersistentTileSchedulerILi256ELi128ELb0ELb1ELb1EEEEEEEEEvNT_6ParamsE,(.L_x_3625 - _ZN7cutlass13device_kernelIN5flash11enable_sm90INS1_16FlashAttnFwdSm90INS1_25CollectiveMainloopFwdSm90ILi2EN4cute5tupleIJNS5_1CILi1EEES8_S8_EEENS6_IJNS7_ILi128EEENS7_ILi160EEESA_EEELi128ENS_12float_e4m3_tEfNS_4arch4Sm90ELb0ELb1ELb1ELb0ELb1ELb0ELb0ELb1ELb1ELb1ELb0ELb0EEENS1_21CollectiveEpilogueFwdINS6_IJSA_SA_SB_EEES9_NS_10bfloat16_tESF_Li256ELb0ELb1ELb0ELb1EEENS1_30DynamicPersistentTileSchedulerILi256ELi128ELb0ELb1ELb1EEEEEEEEEvNT_6ParamsE)
        .other          _ZN7cutlass13device_kernelIN5flash11enable_sm90INS1_16FlashAttnFwdSm90INS1_25CollectiveMainloopFwdSm90ILi2EN4cute5tupleIJNS5_1CILi1EEES8_S8_EEENS6_IJNS7_ILi128EEENS7_ILi160EEESA_EEELi128ENS_12float_e4m3_tEfNS_4arch4Sm90ELb0ELb1ELb1ELb0ELb1ELb0ELb0ELb1ELb1ELb1ELb0ELb0EEENS1_21CollectiveEpilogueFwdINS6_IJSA_SA_SB_EEES9_NS_10bfloat16_tESF_Li256ELb0ELb1ELb0ELb1EEENS1_30DynamicPersistentTileSchedulerILi256ELi128ELb0ELb1ELb1EEEEEEEEEvNT_6ParamsE,@"STO_CUDA_ENTRY STV_DEFAULT"
_ZN7cutlass13device_kernelIN5flash11enable_sm90INS1_16FlashAttnFwdSm90INS1_25CollectiveMainloopFwdSm90ILi2EN4cute5tupleIJNS5_1CILi1EEES8_S8_EEENS6_IJNS7_ILi128EEENS7_ILi160EEESA_EEELi128ENS_12float_e4m3_tEfNS_4arch4Sm90ELb0ELb1ELb1ELb0ELb1ELb0ELb0ELb1ELb1ELb1ELb0ELb0EEENS1_21CollectiveEpilogueFwdINS6_IJSA_SA_SB_EEES9_NS_10bfloat16_tESF_Li256ELb0ELb1ELb0ELb1EEENS1_30DynamicPersistentTileSchedulerILi256ELi128ELb0ELb1ELb1EEEEEEEEEvNT_6ParamsE:
        /* <DEDUP_REMOVED lines=9> */
[----:B------:R-:W1:Y:S01]  /*0090*/  SHFL.IDX PT, R3, R3, RZ, 0x1f ;  /* 0x00001fff03037589 */ /* 0x000e6200000e0000 */
        /* <DEDUP_REMOVED lines=14> */
[----:B------:R0:W2:Y:S06]  /*0180*/  @!UP0 SYNCS.EXCH.64 URZ, [UR8+0x22800], UR4 ;  /* 0x02280004083f85b2 */ /* 0x0000ac0008000100 */
[----:B------:R0:W3:Y:S02]  /*0190*/  @!UP1 SYNCS.EXCH.64 URZ, [UR8+0x22820], UR6 ;  /* 0x02282006083f95b2 */ /* 0x0000e40008000100 */
[----:B01----:R-:W-:Y:S05]  /*01a0*/  @P1 BRA `(.L_x_1087) ;  /* 0x0000000000481947 */ /* 0x003fea0003800000 */
        /* <DEDUP_REMOVED lines=14> */
[----:B------:R0:W4:Y:S01]  /*0290*/  SYNCS.EXCH.64 URZ, [UR8+0x22840], UR6 ;  /* 0x02284006083f75b2 */ /* 0x0001220008000100 */
[----:B------:R0:W0:Y:S01]  /*02a0*/  SYNCS.EXCH.64 URZ, [UR8+0x22838], UR4 ;  /* 0x02283804083f75b2 */ /* 0x0000220008000100 */
[----:B------:R0:W0:Y:S01]  /*02b0*/  SYNCS.EXCH.64 URZ, [UR8+0x22848], UR6 ;  /* 0x02284806083f75b2 */ /* 0x0000220008000100 */
[----:B------:R-:W-:Y:S01]  /*02c0*/  NOP ;  /* 0x0000000000007918 */ /* 0x000fe20000000000 */
.L_x_1087:
        /* <DEDUP_REMOVED lines=22> */
.L_x_1088:
        /* <DEDUP_REMOVED lines=18> */
.L_x_1089:
        /* <DEDUP_REMOVED lines=22> */
.L_x_1090:
[----:B------:R-:W5:Y:S01]  /*06b0*/  SHFL.IDX PT, R2, R0, RZ, 0x1f ;  /* 0x00001fff00027589 */ /* 0x000f6200000e0000 */
[----:B------:R-:W0:Y:S01]  /*06c0*/  S2UR UR10, SR_CgaCtaId ;  /* 0x00000000000a79c3 */ /* 0x000e220000008800 */
[----:B------:R-:W-:Y:S01]  /*06d0*/  R2UR UR9, R3 ;  /* 0x00000000030972ca */ /* 0x000fe200000e0000 */
[----:B------:R-:W-:Y:S01]  /*06e0*/  NOP ;  /* 0x0000000000007918 */ /* 0x000fe20000000000 */
        /* <DEDUP_REMOVED lines=20> */
.L_x_1091:
[----:B------:R-:W-:Y:S01]  /*0830*/  IMAD.U32 R2, RZ, RZ, UR10 ;  /* 0x0000000aff027e24 */ /* 0x000fe2000f8e00ff */
[----:B------:R-:W-:Y:S01]  /*0840*/  UISETP.NE.AND UP0, UPT, UR9, URZ, UPT ;  /* 0x0000003f0900728c */ /* 0x000fe2000bf05270 */
[----:B------:R-:W-:Y:S01]  /*0850*/  NOP ;  /* 0x0000000000007918 */ /* 0x000fe20000000000 */
[----:B------:R-:W-:Y:S01]  /*0860*/  UMOV UR36, 0x1 ;  /* 0x0000000100247882 */ /* 0x000fe20000000000 */
[----:B------:R-:W-:Y:S01]  /*0870*/  ULDC.64 UR48, c[0x0][0x208] ;  /* 0x0000820000307ab9 */ /* 0x000fe20000000a00 */
[----:B------:R0:W-:Y:S01]  /*0880*/  STL [R1+0x4], R2 ;  /* 0x0000040201007387 */ /* 0x0001e20000100800 */
[----:B------:R-:W-:Y:S01]  /*0890*/  USEL UR36, UR36, 0x2, !UP0 ;  /* 0x0000000224247887 */ /* 0x000fe2000c000000 */
[----:B01234-:R-:W-:Y:S01]  /*08a0*/  BAR.SYNC.DEFER_BLOCKING 0x0 ;  /* 0x0000000000007b1d */ /* 0x01ffe20000010000 */
[----:B------:R-:W-:-:S13]  /*08b0*/  PLOP3.LUT P0, PT, PT, PT, UP0, 0x80, 0x0 ;  /* 0x000000000000781c */ /* 0x000fda0003f0f008 */
[----:B------:R-:W-:Y:S05]  /*08c0*/  @!P0 BRA `(.L_x_1092) ;  /* 0x0000016000988947 */ /* 0x000fea0003800000 */
.L_x_1093:
[----:B------:R-:W-:-:S08]  /*08d0*/  NOP ;  /* 0x0000000000007918 */ /* 0x000fd00000000000 */
[----:B------:R-:W0:Y:S02]  /*08e0*/  USETMAXREG.TRY_ALLOC.CTAPOOL UP0, 0xe8 ;  /* 0x000000e8000079c8 */ /* 0x000e240008000600 */
[----:B0-----:R-:W-:-:S13]  /*08f0*/  PLOP3.LUT P0, PT, PT, PT, UP0, 0x80, 0x0 ;  /* 0x000000000000781c */ /* 0x001fda0003f0f008 */
[----:B------:R-:W-:Y:S05]  /*0900*/  @!P0 BRA `(.L_x_1093) ;  /* 0xfffffffc00f08947 */ /* 0x000fea000383ffff */
[----:B------:R-:W0:Y:S01]  /*0910*/  S2R R2, SR_TID.X ;  /* 0x0000000000027919 */ /* 0x000e220000002100 */
[----:B------:R-:W1:Y:S08]  /*0920*/  S2UR UR4, SR_CTAID.X ;  /* 0x00000000000479c3 */ /* 0x000e700000002500 */
[----:B------:R-:W-:Y:S08]  /*0930*/  BAR.ARV 0x4, 0x180 ;  /* 0x0106000000007b1d */ /* 0x000ff00000002000 */
        /* <DEDUP_REMOVED lines=8> */
[----:B------:R-:W-:Y:S01]  /*09c0*/  ULOP3.LUT UR47, UR36, 0x1, URZ, 0xfc, !UPT ;  /* 0x00000001242f7892 */ /* 0x000fe2000f8efc3f */
[----:B------:R-:W-:Y:S01]  /*09d0*/  UMOV UR46, URZ ;  /* 0x0000003f002e7c82 */ /* 0x000fe20008000000 */
[----:B------:R-:W-:Y:S02]  /*09e0*/  UMOV UR45, URZ ;  /* 0x0000003f002d7c82 */ /* 0x000fe40008000000 */
[----:B------:R-:W-:Y:S01]  /*09f0*/  SHF.R.S32.HI R0, RZ, 0x1f, R197 ;  /* 0x0000001fff007819 */ /* 0x000fe200000114c5 */
[----:B------:R-:W-:-:S03]  /*0a00*/  UMOV UR44, URZ ;  /* 0x0000003f002c7c82 */ /* 0x000fc60008000000 */
[CC--:B------:R-:W-:Y:S02]  /*0a10*/  LEA.HI R3, R0.reuse, R197.reuse, RZ, 0x7 ;  /* 0x000000c500037211 */ /* 0x0c0fe400078f38ff */
[CC--:B------:R-:W-:Y:S02]  /*0a20*/  LEA.HI R4, R0.reuse, R197.reuse, RZ, 0x5 ;  /* 0x000000c500047211 */ /* 0x0c0fe400078f28ff */
[----:B------:R-:W-:Y:S02]  /*0a30*/  LOP3.LUT R190, R3, 0xffffff80, RZ, 0xc0, !PT ;  /* 0xffffff8003be7812 */ /* 0x000fe400078ec0ff */
[----:B------:R-:W-:Y:S01]  /*0a40*/  LEA.HI R2, R0, R197, RZ, 0x4 ;  /* 0x000000c500027211 */ /* 0x000fe200078f20ff */
[----:B------:R-:W-:Y:S01]  /*0a50*/  IMAD.SHL.U32 R6, R4, 0x20, RZ ;  /* 0x0000002004067824 */ /* 0x000fe200078e00ff */
[----:B------:R-:W-:Y:S01]  /*0a60*/  SHF.R.S32.HI R192, RZ, 0x7, R3 ;  /* 0x00000007ffc07819 */ /* 0x000fe20000011403 */
[----:B------:R-:W-:Y:S01]  /*0a70*/  IMAD.IADD R190, R197, 0x1, -R190 ;  /* 0x00000001c5be7824 */ /* 0x000fe200078e0abe */
[----:B------:R-:W-:-:S02]  /*0a80*/  LOP3.LUT R4, R2, 0x3fffff0, RZ, 0xc0, !PT ;  /* 0x03fffff002047812 */ /* 0x000fc400078ec0ff */
[----:B------:R-:W-:Y:S02]  /*0a90*/  LOP3.LUT R7, R6, 0xfffffc00, RZ, 0xc0, !PT ;  /* 0xfffffc0006077812 */ /* 0x000fe400078ec0ff */
[----:B------:R-:W-:Y:S01]  /*0aa0*/  SHF.R.S32.HI R9, RZ, 0x1f, R190 ;  /* 0x0000001fff097819 */ /* 0x000fe200000114be */
[----:B------:R-:W-:Y:S01]  /*0ab0*/  IMAD.IADD R4, R197, 0x1, -R4 ;  /* 0x00000001c5047824 */ /* 0x000fe200078e0a04 */
[----:B------:R-:W-:Y:S02]  /*0ac0*/  SHF.R.S32.HI R5, RZ, 0x4, R2 ;  /* 0x00000004ff057819 */ /* 0x000fe40000011402 */
[----:B------:R-:W-:Y:S01]  /*0ad0*/  LEA.HI R8, R9, R190, RZ, 0x2 ;  /* 0x000000be09087211 */ /* 0x000fe200078f10ff */
[----:B------:R-:W-:Y:S01]  /*0ae0*/  IMAD R7, R4, 0x40, R7 ;  /* 0x0000004004077824 */ /* 0x000fe200078e0207 */
[----:B------:R-:W-:Y:S02]  /*0af0*/  LEA.HI R2, R2, R5, RZ, 0x1 ;  /* 0x0000000502027211 */ /* 0x000fe400078f08ff */
[----:B------:R-:W-:-:S02]  /*0b00*/  SHF.R.S32.HI R6, RZ, 0x2, R8 ;  /* 0x00000002ff067819 */ /* 0x000fc40000011408 */
[----:B------:R-:W-:Y:S02]  /*0b10*/  SHF.R.S32.HI R11, RZ, 0x1f, R8 ;  /* 0x0000001fff0b7819 */ /* 0x000fe40000011408 */
[-C--:B------:R-:W-:Y:S02]  /*0b20*/  LEA.HI R4, R0, R197.reuse, RZ, 0x2 ;  /* 0x000000c500047211 */ /* 0x080fe400078f10ff */
[----:B------:R-:W-:Y:S02]  /*0b30*/  LOP3.LUT R2, R2, 0x1ffffffe, RZ, 0xc0, !PT ;  /* 0x1ffffffe02027812 */ /* 0x000fe400078ec0ff */
[----:B------:R-:W-:Y:S02]  /*0b40*/  LEA.HI R11, R11, R6, RZ, 0x3 ;  /* 0x000000060b0b7211 */ /* 0x000fe400078f18ff */
[----:B------:R-:W-:Y:S01]  /*0b50*/  LOP3.LUT R4, R4, 0xfffffffc, RZ, 0xc0, !PT ;  /* 0xfffffffc04047812 */ /* 0x000fe200078ec0ff */
[----:B------:R-:W-:Y:S01]  /*0b60*/  IMAD.IADD R2, R5, 0x1, -R2 ;  /* 0x0000000105027824 */ /* 0x000fe200078e0a02 */
[----:B------:R-:W-:-:S02]  /*0b70*/  LEA.HI R0, R0, R197, RZ, 0x3 ;  /* 0x000000c500007211 */ /* 0x000fc400078f18ff */
[----:B------:R-:W-:Y:S01]  /*0b80*/  LOP3.LUT R11, R11, 0xfffffff8, RZ, 0xc0, !PT ;  /* 0xfffffff80b0b7812 */ /* 0x000fe200078ec0ff */
[----:B------:R-:W-:Y:S01]  /*0b90*/  IMAD.IADD R4, R197, 0x1, -R4 ;  /* 0x00000001c5047824 */ /* 0x000fe200078e0a04 */
[----:B------:R-:W-:Y:S01]  /*0ba0*/  LEA.HI R9, R9, R190, RZ, 0x5 ;  /* 0x000000be09097211 */ /* 0x000fe200078f28ff */
[----:B------:R-:W-:Y:S01]  /*0bb0*/  IMAD R194, R2, 0x8, R7 ;  /* 0x0000000802c27824 */ /* 0x000fe200078e0207 */
        /* <DEDUP_REMOVED lines=8> */
[----:B------:R-:W-:Y:S01]  /*0c40*/  SHF.R.S32.HI R189, RZ, 0x3, R0 ;  /* 0x00000003ffbd7819 */ /* 0x000fe20000011400 */
[----:B------:R-:W-:Y:S01]  /*0c50*/  IMAD.IADD R3, R192, 0x1, -R3 ;  /* 0x00000001c0037824 */ /* 0x000fe200078e0a03 */
[----:B------:R-:W-:Y:S01]  /*0c60*/  LOP3.LUT R5, R2, 0x1ffffffe, RZ, 0xc0, !PT ;  /* 0x1ffffffe02057812 */ /* 0x000fe200078ec0ff */
[----:B------:R-:W-:-:S02]  /*0c70*/  IMAD.SHL.U32 R22, R188, 0x8, RZ ;  /* 0x00000008bc167824 */ /* 0x000fc400078e00ff */
[----:B------:R-:W-:Y:S01]  /*0c80*/  IMAD R193, R3, 0x40, R6 ;  /* 0x0000004003c17824 */ /* 0x000fe200078e0206 */
[----:B------:R-:W-:Y:S01]  /*0c90*/  LOP3.LUT R3, R8, 0x7ffffffc, RZ, 0xc0, !PT ;  /* 0x7ffffffc08037812 */ /* 0x000fe200078ec0ff */
[----:B------:R-:W-:Y:S01]  /*0ca0*/  VIADD R23, R22, 0x40 ;  /* 0x0000004016177836 */ /* 0x000fe20000000000 */
[----:B------:R-:W-:Y:S01]  /*0cb0*/  SHF.R.S32.HI R196, RZ, 0x1f, R22 ;  /* 0x0000001fffc47819 */ /* 0x000fe20000011416 */
[----:B------:R-:W-:Y:S02]  /*0cc0*/  IMAD.IADD R4, R4, 0x1, -R5 ;  /* 0x0000000104047824 */ /* 0x000fe400078e0a05 */
[----:B------:R-:W-:Y:S01]  /*0cd0*/  IMAD.IADD R18, R190, 0x1, -R3 ;  /* 0x00000001be127824 */ /* 0x000fe200078e0a03 */
[----:B------:R-:W-:Y:S01]  /*0ce0*/  SHF.R.S32.HI R195, RZ, 0x1f, R23 ;  /* 0x0000001fffc37819 */ /* 0x000fe20000011417 */
[----:B------:R-:W-:-:S07]  /*0cf0*/  IMAD R19, R4, 0x8, R193 ;  /* 0x0000000804137824 */ /* 0x000fce00078e02c1 */
.L_x_1198:
[----:B------:R-:W-:Y:S01]  /*0d00*/  ULDC UR5, c[0x0][0xc60] ;  /* 0x0003180000057ab9 */ /* 0x000fe20000000800 */
[----:B------:R-:W-:Y:S01]  /*0d10*/  UMOV UR8, UR4 ;  /* 0x0000000400087c82 */ /* 0x000fe20008000000 */
[----:B------:R-:W-:-:S11]  /*0d20*/  UISETP.NE.AND UP0, UPT, UR5, 0x1, UPT ;  /* 0x000000010500788c */ /* 0x000fd6000bf05270 */
[----:B------:R-:W-:Y:S01]  /*0d30*/  @UP0 ULDC UR6, c[0x0][0xc64] ;  /* 0x0003190000060ab9 */ /* 0x000fe20000000800 */
[----:B------:R-:W-:Y:S01]  /*0d40*/  @UP0 ULDC UR9, c[0x0][0xc68] ;  /* 0x00031a0000090ab9 */ /* 0x000fe20000000800 */
[----:B------:R-:W-:-:S04]  /*0d50*/  UIMAD.WIDE.U32 UR6, UR4, UR6, URZ ;  /* 0x00000006040672a5 */ /* 0x000fc8000f8e003f */
[----:B------:R-:W-:-:S03]  /*0d60*/  @UP0 USHF.R.U32.HI UR8, URZ, UR9, UR7 ;  /* 0x000000093f080299 */ /* 0x000fc60008011607 */
[----:B------:R-:W-:Y:S02]  /*0d70*/  ULDC UR6, c[0x0][0xc78] ;  /* 0x00031e0000067ab9 */ /* 0x000fe40000000800 */
[----:B------:R-:W-:Y:S02]  /*0d80*/  UISETP.GE.AND UP0, UPT, UR8, UR6, UPT ;  /* 0x000000060800728c */ /* 0x000fe4000bf06270 */
[----:B------:R-:W-:-:S04]  /*0d90*/  UIADD3 UR6, -UR8, URZ, URZ ;  /* 0x0000003f08067290 */ /* 0x000fc8000fffe13f */
[----:B------:R-:W-:Y:S01]  /*0da0*/  PLOP3.LUT P0, PT, PT, PT, UP0, 0x80, 0x0 ;  /* 0x000000000000781c */ /* 0x000fe20003f0f008 */
[----:B------:R-:W-:-:S12]  /*0db0*/  UIMAD UR9, UR5, UR6, UR4 ;  /* 0x00000006050972a4 */ /* 0x000fd8000f8e0204 */
[----:B012345:R-:W-:Y:S05]  /*0dc0*/  @!P0 BRA `(.L_x_1094) ;  /* 0x0000000000208947 */ /* 0x03ffea0003800000 */
[----:B------:R-:W-:Y:S01]  /*0dd0*/  ULDC UR7, c[0x0][0xc6c] ;  /* 0x00031b0000077ab9 */ /* 0x000fe20000000800 */
[----:B------:R-:W-:Y:S01]  /*0de0*/  UMOV UR6, UR9 ;  /* 0x0000000900067c82 */ /* 0x000fe20008000000 */
[----:B------:R-:W-:-:S11]  /*0df0*/  UISETP.NE.AND UP0, UPT, UR7, 0x1, UPT ;  /* 0x000000010700788c */ /* 0x000fd6000bf05270 */
[----:B------:R-:W-:Y:S02]  /*0e00*/  @UP0 ULDC.64 UR10, c[0x0][0xc70] ;  /* 0x00031c00000a0ab9 */ /* 0x000fe40000000a00 */
[----:B------:R-:W-:-:S04]  /*0e10*/  UIMAD.WIDE.U32 UR4, UR9, UR10, URZ ;  /* 0x0000000a090472a5 */ /* 0x000fc8000f8e003f */
[----:B------:R-:W-:-:S04]  /*0e20*/  @UP0 USHF.R.U32.HI UR6, URZ, UR11, UR5 ;  /* 0x0000000b3f060299 */ /* 0x000fc80008011605 */
[----:B------:R-:W-:Y:S01]  /*0e30*/  UIMAD UR4, UR6, UR7, URZ ;  /* 0x00000007060472a4 */ /* 0x000fe2000f8e023f */
[----:B------:R-:W-:Y:S11]  /*0e40*/  BRA `(.L_x_1095) ;  /* 0x00000000001c7947 */ /* 0x000ff60003800000 */
.L_x_1094:
[----:B------:R-:W-:Y:S01]  /*0e50*/  ULDC UR7, c[0x0][0xc54] ;  /* 0x0003150000077ab9 */ /* 0x000fe20000000800 */
[----:B------:R-:W-:Y:S01]  /*0e60*/  UMOV UR6, UR9 ;  /* 0x0000000900067c82 */ /* 0x000fe20008000000 */
[----:B------:R-:W-:-:S11]  /*0e70*/  UISETP.NE.AND UP0, UPT, UR7, 0x1, UPT ;  /* 0x000000010700788c */ /* 0x000fd6000bf05270 */
[----:B------:R-:W-:Y:S02]  /*0e80*/  @UP0 ULDC.64 UR10, c[0x0][0xc58] ;  /* 0x00031600000a0ab9 */ /* 0x000fe40000000a00 */
[----:B------:R-:W-:-:S04]  /*0e90*/  UIMAD.WIDE.U32 UR4, UR9, UR10, URZ ;  /* 0x0000000a090472a5 */ /* 0x000fc8000f8e003f */
[----:B------:R-:W-:-:S04]  /*0ea0*/  @UP0 USHF.R.U32.HI UR6, URZ, UR11, UR5 ;  /* 0x0000000b3f060299 */ /* 0x000fc80008011605 */
[----:B------:R-:W-:-:S12]  /*0eb0*/  UIMAD UR4, UR6, UR7, URZ ;  /* 0x00000007060472a4 */ /* 0x000fd8000f8e023f */
.L_x_1095:
[----:B------:R-:W0:Y:S01]  /*0ec0*/  LDC R191, c[0x0][0x448] ;  /* 0x00011200ffbf7b82 */ /* 0x000e220000000800 */
[----:B------:R-:W-:Y:S01]  /*0ed0*/  ULOP3.LUT UR6, URZ, UR6, URZ, 0x33, !UPT ;  /* 0x000000063f067292 */ /* 0x000fe2000f8e333f */
[----:B------:R-:W-:Y:S01]  /*0ee0*/  LOP3.LUT R2, R2, 0xffffffef, RZ, 0xc0, !PT ;  /* 0xffffffef02027812 */ /* 0x000fe200078ec0ff */
[----:B------:R-:W-:Y:S01]  /*0ef0*/  ULDC UR39, c[0x0][0xc48] ;  /* 0x0003120000277ab9 */ /* 0x000fe20000000800 */
[----:B------:R-:W-:Y:S01]  /*0f00*/  ULDC UR5, c[0x0][0xc3c] ;  /* 0x00030f0000057ab9 */ /* 0x000fe20000000800 */
[----:B------:R-:W-:Y:S02]  /*0f10*/  UISETP.NE.AND UP0, UPT, UR39, 0x1, UPT ;  /* 0x000000012700788c */ /* 0x000fe4000bf05270 */
[----:B------:R-:W-:Y:S01]  /*0f20*/  UIADD3 UR6, UR6, UR5, URZ ;  /* 0x0000000506067290 */ /* 0x000fe2000fffe03f */
[----:B------:R-:W1:Y:S01]  /*0f30*/  LDC.64 R10, c[0x0][0x9e0] ;  /* 0x00027800ff0a7b82 */ /* 0x000e620000000a00 */
[----:B------:R-:W-:Y:S02]  /*0f40*/  UIADD3 UR4, UR9, -UR4, URZ ;  /* 0x8000000409047290 */ /* 0x000fe4000fffe03f */
[----:B------:R-:W-:Y:S01]  /*0f50*/  USHF.L.U32 UR37, UR6, 0x7, URZ ;  /* 0x0000000706257899 */ /* 0x000fe2000800063f */
[----:B------:R-:W-:Y:S01]  /*0f60*/  ULDC.64 UR10, c[0x0][0x418] ;  /* 0x00010600000a7ab9 */ /* 0x000fe20000000a00 */
[----:B------:R-:W-:Y:S01]  /*0f70*/  ULDC UR7, c[0x0][0xc54] ;  /* 0x0003150000077ab9 */ /* 0x000fe20000000800 */
[----:B------:R-:W-:-:S02]  /*0f80*/  ISETP.NE.U32.AND P0, PT, RZ, UR10, PT ;  /* 0x0000000aff007c0c */ /* 0x000fc4000bf05070 */
[----:B------:R-:W2:Y:S01]  /*0f90*/  LDC R105, c[0x0][0x288] ;  /* 0x0000a200ff697b82 */ /* 0x000ea20000000800 */
[----:B------:R-:W-:Y:S02]  /*0fa0*/  UIADD3 UR6, UR37, 0x7f, URZ ;  /* 0x0000007f25067890 */ /* 0x000fe4000fffe03f */
[----:B------:R-:W-:Y:S01]  /*0fb0*/  UIMAD UR8, UR8, UR7, UR4 ;  /* 0x00000007080872a4 */ /* 0x000fe2000f8e0204 */
[----:B------:R-:W-:Y:S02]  /*0fc0*/  ISETP.NE.AND.EX P0, PT, RZ, UR11, PT, P0 ;  /* 0x0000000bff007c0c */ /* 0x000fe4000bf05300 */
[----:B------:R-:W-:Y:S01]  /*0fd0*/  @UP0 ULDC UR4, c[0x0][0xc4c] ;  /* 0x0003130000040ab9 */ /* 0x000fe20000000800 */
[----:B------:R-:W-:Y:S01]  /*0fe0*/  @UP0 ULDC UR7, c[0x0][0xc50] ;  /* 0x0003140000070ab9 */ /* 0x000fe20000000800 */
[----:B0-----:R-:W-:Y:S01]  /*0ff0*/  ISETP.NE.AND P2, PT, R191, 0x1, PT ;  /* 0x00000001bf00780c */ /* 0x001fe20003f45270 */
[----:B------:R-:W0:Y:S01]  /*1000*/  LDC R0, c[0x0][0x424] ;  /* 0x00010900ff007b82 */ /* 0x000e220000000800 */
[----:B------:R-:W-:Y:S01]  /*1010*/  UIMAD.WIDE.U32 UR4, UR8, UR4, URZ ;  /* 0x00000004080472a5 */ /* 0x000fe2000f8e003f */
[----:B------:R-:W-:Y:S01]  /*1020*/  IMAD.U32 R3, RZ, RZ, UR6 ;  /* 0x00000006ff037e24 */ /* 0x000fe2000f8e00ff */
[----:B------:R-:W-:-:S02]  /*1030*/  UMOV UR38, UR8 ;  /* 0x0000000800267c82 */ /* 0x000fc40008000000 */
[----:B------:R-:W-:Y:S01]  /*1040*/  @UP0 USHF.R.U32.HI UR38, URZ, UR7, UR5 ;  /* 0x000000073f260299 */ /* 0x000fe20008011605 */
[----:B-1----:R-:W-:Y:S02]  /*1050*/  ISETP.GE.AND P1, PT, R11, 0x1, PT ;  /* 0x000000010b00780c */ /* 0x002fe40003f26270 */
[----:B------:R-:W1:Y:S01]  /*1060*/  LDC R7, c[0x0][0x2f0] ;  /* 0x0000bc00ff077b82 */ /* 0x000e620000000800 */
[----:B------:R-:W-:-:S03]  /*1070*/  UIADD3 UR4, -UR38, URZ, URZ ;  /* 0x0000003f26047290 */ /* 0x000fc6000fffe13f */
[----:B------:R-:W-:Y:S01]  /*1080*/  @P2 LOP3.LUT R2, R2, 0x10, RZ, 0xfc, !PT ;  /* 0x0000001002022812 */ /* 0x000fe200078efcff */
[----:B------:R-:W-:Y:S01]  /*1090*/  UIMAD UR39, UR39, UR4, UR8 ;  /* 0x00000004272772a4 */ /* 0x000fe2000f8e0208 */
[----:B--2---:R-:W-:Y:S02]  /*10a0*/  IADD3 R5, -R105, 0x1, RZ ;  /* 0x0000000169057810 */ /* 0x004fe40007ffe1ff */
[----:B------:R-:W2:Y:S01]  /*10b0*/  @P2 LDC R4, c[0x0][0x44c] ;  /* 0x00011300ff042b82 */ /* 0x000ea20000000800 */
[----:B------:R-:W-:-:S04]  /*10c0*/  LOP3.LUT R2, R2, 0xfffffff7, RZ, 0xc0, !PT ;  /* 0xfffffff702027812 */ /* 0x000fc800078ec0ff */
[----:B------:R-:W-:-:S03]  /*10d0*/  @P1 LOP3.LUT R2, R2, 0x8, RZ, 0xfc, !PT ;  /* 0x0000000802021812 */ /* 0x000fc600078efcff */
[----:B------:R-:W3:Y:S01]  /*10e0*/  @P2 LDC R9, c[0x0][0x450] ;  /* 0x00011400ff092b82 */ /* 0x000ee20000000800 */
[----:B0-----:R-:W-:-:S05]  /*10f0*/  SEL R0, R0, 0x1, P0 ;  /* 0x0000000100007807 */ /* 0x001fca0000000000 */
[CC--:B-1----:R-:W-:Y:S02]  /*1100*/  IMAD R6, R0.reuse, R7.reuse, R5 ;  /* 0x0000000700067224 */ /* 0x0c2fe400078e0205 */
[----:B------:R-:W-:Y:S02]  /*1110*/  IMAD R17, R0, R7, RZ ;  /* 0x0000000700117224 */ /* 0x000fe400078e02ff */
[----:B--2---:R-:W-:-:S05]  /*1120*/  @P2 IMAD.HI.U32 R4, R4, UR6, RZ ;  /* 0x0000000604042c27 */ /* 0x004fca000f8e00ff */
[----:B---3--:R-:W-:-:S05]  /*1130*/  @P2 SHF.R.U32.HI R3, RZ, R9, R4 ;  /* 0x00000009ff032219 */ /* 0x008fca0000011604 */
[----:B------:R-:W-:-:S04]  /*1140*/  IMAD.IADD R5, R6, 0x1, R3 ;  /* 0x0000000106057824 */ /* 0x000fc800078e0203 */
[----:B------:R-:W-:Y:S01]  /*1150*/  IMAD.IADD R3, R5, 0x1, R10 ;  /* 0x0000000105037824 */ /* 0x000fe200078e020a */
[----:B------:R-:W-:Y:S06]  /*1160*/  @!P1 BRA `(.L_x_1096) ;  /* 0x0000000000409947 */ /* 0x000fec0003800000 */
[C---:B------:R-:W-:Y:S01]  /*1170*/  ISETP.GT.AND P0, PT, R5.reuse, RZ, PT ;  /* 0x000000ff0500720c */ /* 0x040fe20003f04270 */
[----:B------:R-:W-:-:S12]  /*1180*/  VIADD R4, R5, 0xffffffff ;  /* 0xffffffff05047836 */ /* 0x000fd80000000000 */
[----:B------:R-:W-:Y:S05]  /*1190*/  @P0 BRA `(.L_x_1097) ;  /* 0x00000000001c0947 */ /* 0x000fea0003800000 */
[----:B------:R-:W-:Y:S01]  /*11a0*/  ISETP.NE.AND P0, PT, R11, 0x1, PT ;  /* 0x000000010b00780c */ /* 0x000fe20003f05270 */
[----:B------:R-:W-:-:S12]  /*11b0*/  IMAD.MOV R5, RZ, RZ, -R5 ;  /* 0x000000ffff057224 */ /* 0x000fd800078e0a05 */
[----:B------:R-:W0:Y:S02]  /*11c0*/  @P0 LDC.64 R8, c[0x0][0x9e8] ;  /* 0x00027a00ff080b82 */ /* 0x000e240000000a00 */
[----:B0-----:R-:W-:-:S05]  /*11d0*/  @P0 IMAD.HI.U32 R4, R5, R8, RZ ;  /* 0x0000000805040227 */ /* 0x001fca00078e00ff */
[----:B------:R-:W-:-:S04]  /*11e0*/  @P0 SHF.R.U32.HI R5, RZ, R9, R4 ;  /* 0x00000009ff050219 */ /* 0x000fc80000011604 */
[----:B------:R-:W-:Y:S01]  /*11f0*/  LOP3.LUT R4, RZ, R5, RZ, 0x33, !PT ;  /* 0x00000005ff047212 */ /* 0x000fe200078e33ff */
[----:B------:R-:W-:Y:S06]  /*1200*/  BRA `(.L_x_1098) ;  /* 0x0000000000107947 */ /* 0x000fec0003800000 */
.L_x_1097:
[----:B------:R-:W-:-:S13]  /*1210*/  ISETP.NE.AND P0, PT, R11, 0x1, PT ;  /* 0x000000010b00780c */ /* 0x000fda0003f05270 */
[----:B------:R-:W0:Y:S02]  /*1220*/  @P0 LDC.64 R8, c[0x0][0x9e8] ;  /* 0x00027a00ff080b82 */ /* 0x000e240000000a00 */
[----:B0-----:R-:W-:-:S05]  /*1230*/  @P0 IMAD.HI.U32 R6, R4, R8, RZ ;  /* 0x0000000804060227 */ /* 0x001fca00078e00ff */
[----:B------:R-:W-:-:S07]  /*1240*/  @P0 SHF.R.U32.HI R4, RZ, R9, R6 ;  /* 0x00000009ff040219 */ /* 0x000fce0000011606 */
.L_x_1098:
[----:B------:R-:W-:-:S05]  /*1250*/  IMAD R4, R4, R11, R11 ;  /* 0x0000000b04047224 */ /* 0x000fca00078e020b */
[----:B------:R-:W-:-:S07]  /*1260*/  VIMNMX R3, R3, R4, PT ;  /* 0x0000000403037248 */ /* 0x000fce0003fe0100 */
.L_x_1096:
[----:B------:R-:W0:Y:S01]  /*1270*/  @P2 LDC R5, c[0x0][0x44c] ;  /* 0x00011300ff052b82 */ /* 0x000e220000000800 */
[----:B------:R-:W-:Y:S01]  /*1280*/  IMAD.U32 R4, RZ, RZ, UR37 ;  /* 0x00000025ff047e24 */ /* 0x000fe2000f8e00ff */
[----:B------:R-:W-:Y:S01]  /*1290*/  ULDC UR4, c[0x0][0x9dc] ;  /* 0x0002770000047ab9 */ /* 0x000fe20000000800 */
[CC--:B------:R-:W-:Y:S02]  /*12a0*/  IMAD R105, R0.reuse, R7.reuse, -R105 ;  /* 0x0000000700697224 */ /* 0x0c0fe400078e0a69 */
[----:B------:R-:W-:Y:S02]  /*12b0*/  VIADD R3, R3, 0x9f ;  /* 0x0000009f03037836 */ /* 0x000fe40000000000 */
[----:B------:R-:W-:Y:S01]  /*12c0*/  IMAD R0, R0, R7, 0x9f ;  /* 0x0000009f00007424 */ /* 0x000fe200078e0207 */
[----:B------:R-:W1:Y:S03]  /*12d0*/  @P2 LDC R6, c[0x0][0x450] ;  /* 0x00011400ff062b82 */ /* 0x000e660000000800 */
[----:B------:R-:W-:-:S04]  /*12e0*/  IMAD.HI R0, R0, 0x66666667, RZ ;  /* 0x6666666700007827 */ /* 0x000fc800078e02ff */
[----:B0-----:R-:W-:-:S05]  /*12f0*/  @P2 IMAD.HI.U32 R5, R5, UR37, RZ ;  /* 0x0000002505052c27 */ /* 0x001fca000f8e00ff */
[----:B-1----:R-:W-:-:S05]  /*1300*/  @P2 SHF.R.U32.HI R4, RZ, R6, R5 ;  /* 0x00000006ff042219 */ /* 0x002fca0000011605 */
[----:B------:R-:W-:Y:S02]  /*1310*/  IMAD.IADD R6, R105, 0x1, R4 ;  /* 0x0000000169067824 */ /* 0x000fe400078e0204 */
[----:B------:R-:W-:Y:S01]  /*1320*/  IMAD.HI R4, R3, 0x66666667, RZ ;  /* 0x6666666703047827 */ /* 0x000fe200078e02ff */
[----:B------:R-:W-:-:S03]  /*1330*/  SHF.R.U32.HI R3, RZ, 0x1f, R0 ;  /* 0x0000001fff037819 */ /* 0x000fc60000011600 */
[----:B------:R-:W-:Y:S01]  /*1340*/  VIADD R7, R6, -UR4 ;  /* 0x8000000406077c36 */ /* 0x000fe20008000000 */
[----:B------:R-:W-:Y:S02]  /*1350*/  SHF.R.U32.HI R5, RZ, 0x1f, R4 ;  /* 0x0000001fff057819 */ /* 0x000fe40000011604 */
[----:B------:R-:W-:Y:S02]  /*1360*/  LEA.HI.SX32 R3, R0, R3, 0x1a ;  /* 0x0000000300037211 */ /* 0x000fe400078fd2ff */
[----:B------:R-:W-:Y:S02]  /*1370*/  LEA.HI.SX32 R104, R4, R5, 0x1a ;  /* 0x0000000504687211 */ /* 0x000fe400078fd2ff */
[----:B------:R-:W-:Y:S02]  /*1380*/  R2UR UR4, R7 ;  /* 0x00000000070472ca */ /* 0x000fe400000e0000 */
[----:B------:R-:W-:Y:S01]  /*1390*/  VIMNMX R104, R3, R104, PT ;  /* 0x0000006803687248 */ /* 0x000fe20003fe0100 */
[----:B------:R-:W-:-:S12]  /*13a0*/  @!P1 BRA `(.L_x_1099) ;  /* 0x0000000000449947 */ /* 0x000fd80003800000 */
[----:B------:R-:W-:-:S13]  /*13b0*/  ISETP.GT.AND P0, PT, R6, -0x1, PT ;  /* 0xffffffff0600780c */ /* 0x000fda0003f04270 */
[----:B------:R-:W-:Y:S05]  /*13c0*/  @P0 BRA `(.L_x_1100) ;  /* 0x00000000001c0947 */ /* 0x000fea0003800000 */
[----:B------:R-:W-:Y:S02]  /*13d0*/  ISETP.NE.AND P0, PT, R11, 0x1, PT ;  /* 0x000000010b00780c */ /* 0x000fe40003f05270 */
[----:B------:R-:W-:-:S11]  /*13e0*/  LOP3.LUT R3, RZ, R6, RZ, 0x33, !PT ;  /* 0x00000006ff037212 */ /* 0x000fd600078e33ff */
[----:B------:R-:W0:Y:S02]  /*13f0*/  @P0 LDC.64 R4, c[0x0][0x9e8] ;  /* 0x00027a00ff040b82 */ /* 0x000e240000000a00 */
[----:B0-----:R-:W-:-:S05]  /*1400*/  @P0 IMAD.HI.U32 R0, R3, R4, RZ ;  /* 0x0000000403000227 */ /* 0x001fca00078e00ff */
[----:B------:R-:W-:-:S04]  /*1410*/  @P0 SHF.R.U32.HI R3, RZ, R5, R0 ;  /* 0x00000005ff030219 */ /* 0x000fc80000011600 */
[----:B------:R-:W-:Y:S01]  /*1420*/  LOP3.LUT R6, RZ, R3, RZ, 0x33, !PT ;  /* 0x00000003ff067212 */ /* 0x000fe200078e33ff */
[----:B------:R-:W-:Y:S06]  /*1430*/  BRA `(.L_x_1101) ;  /* 0x0000000000107947 */ /* 0x000fec0003800000 */
.L_x_1100:
[----:B------:R-:W-:-:S13]  /*1440*/  ISETP.NE.AND P0, PT, R11, 0x1, PT ;  /* 0x000000010b00780c */ /* 0x000fda0003f05270 */
[----:B------:R-:W0:Y:S02]  /*1450*/  @P0 LDC.64 R4, c[0x0][0x9e8] ;  /* 0x00027a00ff040b82 */ /* 0x000e240000000a00 */
[----:B0-----:R-:W-:-:S05]  /*1460*/  @P0 IMAD.HI.U32 R0, R6, R4, RZ ;  /* 0x0000000406000227 */ /* 0x001fca00078e00ff */
[----:B------:R-:W-:-:S07]  /*1470*/  @P0 SHF.R.U32.HI R6, RZ, R5, R0 ;  /* 0x00000005ff060219 */ /* 0x000fce0000011600 */
.L_x_1101:
[----:B------:R-:W-:-:S05]  /*1480*/  IMAD R6, R6, R11, RZ ;  /* 0x0000000b06067224 */ /* 0x000fca00078e02ff */
[----:B------:R-:W-:-:S13]  /*1490*/  R2UR UR5, R6 ;  /* 0x00000000060572ca */ /* 0x000fda00000e0000 */
[----:B------:R-:W-:-:S04]  /*14a0*/  UISETP.LT.AND UP0, UPT, UR4, UR5, UPT ;  /* 0x000000050400728c */ /* 0x000fc8000bf01270 */
[----:B------:R-:W-:-:S12]  /*14b0*/  USEL UR4, UR4, UR5, !UP0 ;  /* 0x0000000504047287 */ /* 0x000fd8000c000000 */
.L_x_1099:
[----:B------:R-:W-:Y:S01]  /*14c0*/  UIMAD.WIDE UR4, UR4, 0x66666667, URZ ;  /* 0x66666667040478a5 */ /* 0x000fe2000f8e023f */
[----:B------:R-:W-:Y:S01]  /*14d0*/  PLOP3.LUT P0, PT, PT, PT, PT, 0x80, 0x0 ;  /* 0x000000000000781c */ /* 0x000fe20003f0f070 */
[----:B------:R-:W-:Y:S01]  /*14e0*/  IMAD.MOV.U32 R0, RZ, RZ, RZ ;  /* 0x000000ffff007224 */ /* 0x000fe200078e00ff */
[----:B------:R-:W-:Y:S01]  /*14f0*/  CS2R R86, SRZ ;  /* 0x0000000000567805 */ /* 0x000fe2000001ff00 */
[----:B------:R-:W-:Y:S01]  /*1500*/  USHF.R.U32.HI UR4, URZ, 0x1f, UR5 ;  /* 0x0000001f3f047899 */ /* 0x000fe20008011605 */
[----:B------:R-:W-:Y:S01]  /*1510*/  IMAD.MOV.U32 R3, RZ, RZ, RZ ;  /* 0x000000ffff037224 */ /* 0x000fe200078e00ff */
[----:B------:R-:W-:Y:S02]  /*1520*/  CS2R R8, SRZ ;  /* 0x0000000000087805 */ /* 0x000fe4000001ff00 */
[----:B------:R-:W-:Y:S01]  /*1530*/  CS2R R84, SRZ ;  /* 0x0000000000547805 */ /* 0x000fe2000001ff00 */
[----:B------:R-:W-:Y:S01]  /*1540*/  ULEA.HI.SX32 UR4, UR5, UR4, 0x1a ;  /* 0x0000000405047291 */ /* 0x000fe2000f8fd23f */
[----:B------:R-:W-:Y:S01]  /*1550*/  CS2R R10, SRZ ;  /* 0x00000000000a7805 */ /* 0x000fe2000001ff00 */
[----:B------:R-:W-:Y:S01]  /*1560*/  IMAD.MOV.U32 R5, RZ, RZ, RZ ;  /* 0x000000ffff057224 */ /* 0x000fe200078e00ff */
[----:B------:R-:W-:Y:S01]  /*1570*/  CS2R R78, SRZ ;  /* 0x00000000004e7805 */ /* 0x000fe2000001ff00 */
[----:B------:R-:W-:Y:S01]  /*1580*/  UISETP.LT.AND UP0, UPT, URZ, UR4, UPT ;  /* 0x000000043f00728c */ /* 0x000fe2000bf01270 */
[----:B------:R-:W-:-:S02]  /*1590*/  CS2R R12, SRZ ;  /* 0x00000000000c7805 */ /* 0x000fc4000001ff00 */
[----:B------:R-:W-:Y:S02]  /*15a0*/  CS2R R76, SRZ ;  /* 0x00000000004c7805 */ /* 0x000fe4000001ff00 */
[----:B------:R-:W-:Y:S01]  /*15b0*/  CS2R R14, SRZ ;  /* 0x00000000000e7805 */ /* 0x000fe2000001ff00 */
[----:B------:R-:W-:Y:S01]  /*15c0*/  USEL UR40, URZ, UR4, !UP0 ;  /* 0x000000043f287287 */ /* 0x000fe2000c000000 */
[----:B------:R-:W-:Y:S02]  /*15d0*/  CS2R R70, SRZ ;  /* 0x0000000000467805 */ /* 0x000fe4000001ff00 */
[----:B------:R-:W-:Y:S02]  /*15e0*/  CS2R R20, SRZ ;  /* 0x0000000000147805 */ /* 0x000fe4000001ff00 */
[----:B------:R-:W-:Y:S02]  /*15f0*/  CS2R R68, SRZ ;  /* 0x0000000000447805 */ /* 0x000fe4000001ff00 */
[----:B------:R-:W-:-:S02]  /*1600*/  CS2R R24, SRZ ;  /* 0x0000000000187805 */ /* 0x000fc4000001ff00 */
[----:B------:R-:W-:Y:S02]  /*1610*/  CS2R R62, SRZ ;  /* 0x00000000003e7805 */ /* 0x000fe4000001ff00 */
[----:B------:R-:W-:Y:S02]  /*1620*/  ISETP.GT.AND P1, PT, R104, UR40, PT ;  /* 0x0000002868007c0c */ /* 0x000fe4000bf24270 */
[----:B------:R-:W-:Y:S02]  /*1630*/  CS2R R26, SRZ ;  /* 0x00000000001a7805 */ /* 0x000fe4000001ff00 */
[----:B------:R-:W-:Y:S02]  /*1640*/  CS2R R60, SRZ ;  /* 0x00000000003c7805 */ /* 0x000fe4000001ff00 */
[----:B------:R-:W-:Y:S02]  /*1650*/  CS2R R28, SRZ ;  /* 0x00000000001c7805 */ /* 0x000fe4000001ff00 */
[----:B------:R-:W-:-:S02]  /*1660*/  CS2R R54, SRZ ;  /* 0x0000000000367805 */ /* 0x000fc4000001ff00 */
[----:B------:R-:W-:Y:S02]  /*1670*/  CS2R R30, SRZ ;  /* 0x00000000001e7805 */ /* 0x000fe4000001ff00 */
[----:B------:R-:W-:Y:S02]  /*1680*/  CS2R R52, SRZ ;  /* 0x0000000000347805 */ /* 0x000fe4000001ff00 */
[----:B------:R-:W-:Y:S02]  /*1690*/  CS2R R32, SRZ ;  /* 0x0000000000207805 */ /* 0x000fe4000001ff00 */
[----:B------:R-:W-:Y:S01]  /*16a0*/  CS2R R46, SRZ ;  /* 0x00000000002e7805 */ /* 0x000fe2000001ff00 */
[----:B------:R-:W-:Y:S01]  /*16b0*/  IMAD.MOV.U32 R34, RZ, RZ, RZ ;  /* 0x000000ffff227224 */ /* 0x000fe200078e00ff */
        /* <DEDUP_REMOVED lines=10> */
[----:B------:R-:W-:Y:S06]  /*1760*/  @!P1 BRA `(.L_x_1102) ;  /* 0x0000013000109947 */ /* 0x000fec0003800000 */
        /* <DEDUP_REMOVED lines=22> */
[----:B------:R-:W-:Y:S02]  /*18d0*/  IMAD.U32 R10, RZ, RZ, UR6 ;  /* 0x00000006ff0a7e24 */ /* 0x000fe4000f8e00ff */
[----:B------:R-:W-:Y:S02]  /*18e0*/  IMAD.U32 R6, RZ, RZ, UR4 ;  /* 0x00000004ff067e24 */ /* 0x000fe4000f8e00ff */
[----:B------:R-:W-:-:S02]  /*18f0*/  IMAD.U32 R7, RZ, RZ, UR5 ;  /* 0x00000005ff077e24 */ /* 0x000fc4000f8e00ff */
[----:B------:R-:W-:Y:S02]  /*1900*/  IMAD.U32 R11, RZ, RZ, UR7 ;  /* 0x00000007ff0b7e24 */ /* 0x000fe4000f8e00ff */
[----:B------:R-:W-:Y:S02]  /*1910*/  IMAD.MOV.U32 R8, RZ, RZ, 0x70 ;  /* 0x00000070ff087424 */ /* 0x000fe400078e00ff */
[----:B------:R-:W-:Y:S02]  /*1920*/  IMAD.MOV.U32 R12, RZ, RZ, 0x1 ;  /* 0x00000001ff0c7424 */ /* 0x000fe400078e00ff */
[----:B0-----:R-:W-:-:S07]  /*1930*/  IMAD.MOV.U32 R13, RZ, RZ, RZ ;  /* 0x000000ffff0d7224 */ /* 0x001fce00078e00ff */
[----:B------:R-:W-:-:S07]  /*1940*/  LEPC R20, `(.L_x_1103) ;  /* 0x000000001014794e */ /* 0x000fce0000000000 */
[----:B-1----:R-:W-:Y:S05]  /*1950*/  CALL.ABS.NOINC R14 ;  /* 0x000000000e007343 */ /* 0x002fea0003c00000 */
.L_x_1103:
        /* <DEDUP_REMOVED lines=10> */
[----:B------:R-:W-:Y:S02]  /*1a00*/  @UP0 USHF.R.S32.HI UR8, URZ, 0x1f, UR38 ;  /* 0x0000001f3f080899 */ /* 0x000fe40008011426 */
[----:B------:R-:W-:Y:S01]  /*1a10*/  @UP1 USHF.R.S32.HI UR12, URZ, 0x1f, UR38 ;  /* 0x0000001f3f0c1899 */ /* 0x000fe20008011426 */
[----:B------:R-:W-:Y:S01]  /*1a20*/  @UP0 ULDC.64 UR14, c[0x0][0x9a8] ;  /* 0x00026a00000e0ab9 */ /* 0x000fe20000000a00 */
[----:B------:R-:W-:Y:S01]  /*1a30*/  @UP1 ULDC.64 UR16, c[0x0][0x9b8] ;  /* 0x00026e0000101ab9 */ /* 0x000fe20000000a00 */
[----:B------:R-:W-:Y:S02]  /*1a40*/  @UP0 UIMAD UR8, UR8, UR14, URZ ;  /* 0x0000000e080802a4 */ /* 0x000fe4000f8e023f */
[----:B------:R-:W-:Y:S02]  /*1a50*/  @UP1 UIMAD UR12, UR12, UR16, URZ ;  /* 0x000000100c0c12a4 */ /* 0x000fe4000f8e023f */
[----:B------:R-:W-:Y:S02]  /*1a60*/  @UP0 UIMAD UR15, UR38, UR15, UR8 ;  /* 0x0000000f260f02a4 */ /* 0x000fe4000f8e0208 */
[----:B------:R-:W-:-:S02]  /*1a70*/  @UP1 UIMAD.WIDE.U32 UR8, UR38, UR16, URZ ;  /* 0x00000010260812a5 */ /* 0x000fc4000f8e003f */
[----:B------:R-:W-:Y:S02]  /*1a80*/  @UP0 UIMAD.WIDE.U32 UR10, UR38, UR14, URZ ;  /* 0x0000000e260a02a5 */ /* 0x000fe4000f8e003f */
[----:B------:R-:W-:Y:S02]  /*1a90*/  @UP1 UIMAD UR16, UR38, UR17, UR12 ;  /* 0x00000011261012a4 */ /* 0x000fe4000f8e020c */
[----:B------:R-:W-:Y:S02]  /*1aa0*/  @UP1 USHF.R.S32.HI UR17, URZ, 0x1f, UR39 ;  /* 0x0000001f3f111899 */ /* 0x000fe40008011427 */
[----:B------:R-:W-:Y:S01]  /*1ab0*/  @UP0 USHF.R.S32.HI UR14, URZ, 0x1f, UR39 ;  /* 0x0000001f3f0e0899 */ /* 0x000fe20008011427 */
[----:B------:R-:W-:Y:S01]  /*1ac0*/  @UP1 ULDC.64 UR12, c[0x0][0x9c0] ;  /* 0x00027000000c1ab9 */ /* 0x000fe20000000a00 */
[----:B------:R-:W-:Y:S01]  /*1ad0*/  @UP0 ULDC.64 UR18, c[0x0][0x9b0] ;  /* 0x00026c0000120ab9 */ /* 0x000fe20000000a00 */
[----:B------:R-:W-:Y:S02]  /*1ae0*/  @UP0 UIADD3 UR11, UR11, UR15, URZ ;  /* 0x0000000f0b0b0290 */ /* 0x000fe4000fffe03f */
[----:B------:R-:W-:-:S02]  /*1af0*/  @UP1 UIMAD UR15, UR17, UR12, URZ ;  /* 0x0000000c110f12a4 */ /* 0x000fc4000f8e023f */
[----:B------:R-:W-:Y:S02]  /*1b00*/  @UP0 UIMAD UR14, UR14, UR18, URZ ;  /* 0x000000120e0e02a4 */ /* 0x000fe4000f8e023f */
[----:B------:R-:W-:Y:S02]  /*1b10*/  @UP1 UIADD3 UR9, UR9, UR16, URZ ;  /* 0x0000001009091290 */ /* 0x000fe4000fffe03f */
[----:B------:R-:W-:Y:S02]  /*1b20*/  @UP1 UIMAD UR15, UR39, UR13, UR15 ;  /* 0x0000000d270f12a4 */ /* 0x000fe4000f8e020f */
[----:B------:R-:W-:Y:S02]  /*1b30*/  @UP0 UIMAD UR14, UR39, UR19, UR14 ;  /* 0x00000013270e02a4 */ /* 0x000fe4000f8e020e */
[----:B------:R-:W-:Y:S02]  /*1b40*/  @UP0 UIMAD.WIDE.U32 UR10, UR39, UR18, UR10 ;  /* 0x00000012270a02a5 */ /* 0x000fe4000f8e000a */
[----:B------:R-:W-:-:S02]  /*1b50*/  @UP1 UIMAD.WIDE.U32 UR12, UR39, UR12, UR8 ;  /* 0x0000000c270c12a5 */ /* 0x000fc4000f8e0008 */
[----:B------:R-:W-:Y:S02]  /*1b60*/  @UP0 UIADD3 UR9, UR11, UR14, URZ ;  /* 0x0000000e0b090290 */ /* 0x000fe4000fffe03f */
[----:B------:R-:W-:Y:S02]  /*1b70*/  @UP0 ULEA UR6, UP2, UR10, UR6, 0x2 ;  /* 0x000000060a060291 */ /* 0x000fe4000f84103f */
[----:B------:R-:W-:Y:S02]  /*1b80*/  @UP1 UIADD3 UR8, UR13, UR15, URZ ;  /* 0x0000000f0d081290 */ /* 0x000fe4000fffe03f */
[----:B------:R-:W-:Y:S02]  /*1b90*/  @UP1 ULEA UR4, UP3, UR12, UR4, 0x2 ;  /* 0x000000040c041291 */ /* 0x000fe4000f86103f */
[----:B------:R-:W-:Y:S01]  /*1ba0*/  @UP0 ULEA.HI.X UR7, UR10, UR7, UR9, 0x2, UP2 ;  /* 0x000000070a070291 */ /* 0x000fe200090f1409 */
[----:B------:R-:W-:Y:S01]  /*1bb0*/  IMAD.U32 R4, RZ, RZ, UR6 ;  /* 0x00000006ff047e24 */ /* 0x000fe2000f8e00ff */
[----:B------:R-:W-:-:S02]  /*1bc0*/  @UP1 ULEA.HI.X UR5, UR12, UR5, UR8, 0x2, UP3 ;  /* 0x000000050c051291 */ /* 0x000fc400098f1408 */
[----:B------:R-:W-:Y:S02]  /*1bd0*/  IMAD.U32 R6, RZ, RZ, UR4 ;  /* 0x00000004ff067e24 */ /* 0x000fe4000f8e00ff */
[----:B------:R-:W-:Y:S02]  /*1be0*/  IMAD.U32 R5, RZ, RZ, UR7 ;  /* 0x00000007ff057e24 */ /* 0x000fe4000f8e00ff */
        /* <DEDUP_REMOVED lines=15> */
.L_x_1288:
[----:B------:R-:W-:Y:S05]  /*1ce0*/  @!P0 BRA `(.L_x_1105) ;  /* 0x0000000000048947 */ /* 0x000fea0003800000 */
[----:B------:R-:W-:Y:S01]  /*1cf0*/  BPT.TRAP 0x1 ;  /* 0x000000040000795c */ /* 0x000fe20000300000 */
.L_x_1105:
[----:B------:R-:W-:Y:S02]  /*1d00*/  IMAD.U32 R106, RZ, RZ, UR44 ;  /* 0x0000002cff6a7e24 */ /* 0x000fe4000f8e00ff */
[----:B0-----:R-:W-:-:S03]  /*1d10*/  IMAD.U32 R3, RZ, RZ, UR45 ;  /* 0x0000002dff037e24 */ /* 0x001fc6000f8e00ff */
[----:B------:R-:W-:Y:S02]  /*1d20*/  LEA R106, R106, UR43, 0x3 ;  /* 0x0000002b6a6a7c11 */ /* 0x000fe4000f8e18ff */
[----:B------:R-:W-:-:S04]  /*1d30*/  SHF.L.U32 R3, R3, 0x1f, RZ ;  /* 0x0000001f03037819 */ /* 0x000fc800000006ff */
[----:B------:R0:W1:Y:S01]  /*1d40*/  SYNCS.PHASECHK.TRANS64.TRYWAIT P1, [R106+URZ+0x22830], R3 ;  /* 0x022830036a0075a7 */ /* 0x000062000802017f */
[----:B------:R-:W-:Y:S05]  /*1d50*/  @!P0 BRA `(.L_x_1106) ;  /* 0x0000000000048947 */ /* 0x000fea0003800000 */
[----:B------:R-:W-:Y:S01]  /*1d60*/  BPT.TRAP 0x1 ;  /* 0x000000040000795c */ /* 0x000fe20000300000 */
.L_x_1106:
[----:B-1----:R-:W-:Y:S05]  /*1d70*/  @P1 BRA `(.L_x_1107) ;  /* 0x0000000000081947 */ /* 0x002fea0003800000 */
[----:B------:R-:W1:Y:S02]  /*1d80*/  SYNCS.PHASECHK.TRANS64.TRYWAIT P1, [R106+URZ+0x22830], R3 ;  /* 0x022830036a0075a7 */ /* 0x000e64000802017f */
[----:B-1----:R-:W-:Y:S05]  /*1d90*/  @!P1 BRA `(.L_x_1108) ;  /* 0x000001a800689947 */ /* 0x002fea0003800000 */
.L_x_1107:
[----:B------:R-:W-:-:S04]  /*1da0*/  UIADD3 UR4, UR43, 0x18400, URZ ;  /* 0x000184002b047890 */ /* 0x000fc8000fffe03f */
[----:B------:R-:W-:-:S04]  /*1db0*/  USHF.R.U32.HI UR4, URZ, 0x4, UR4 ;  /* 0x000000043f047899 */ /* 0x000fc80008011604 */
[----:B------:R-:W-:-:S06]  /*1dc0*/  ULOP3.LUT UR4, UR4, 0x3fff, URZ, 0xc0, !UPT ;  /* 0x00003fff04047892 */ /* 0x000fcc000f8ec03f */
[----:B------:R-:W-:Y:S01]  /*1dd0*/  IMAD.U32 R5, RZ, RZ, UR4 ;  /* 0x00000004ff057e24 */ /* 0x000fe2000f8e00ff */
        /* <DEDUP_REMOVED lines=131> */
.L_x_1109:
[----:B------:R-:W-:Y:S01]  /*2610*/  ISETP.NE.AND P2, PT, R191, 0x1, PT ;  /* 0x00000001bf00780c */ /* 0x000fe20003f45270 */
[C---:B------:R-:W-:Y:S01]  /*2620*/  FMUL.FTZ R9, R0.reuse, R98 ;  /* 0x0000006200097220 */ /* 0x040fe20000410000 */
[C---:B------:R-:W-:Y:S01]  /*2630*/  FMUL.FTZ R98, R0.reuse, R27 ;  /* 0x0000001b00627220 */ /* 0x040fe20000410000 */
[C---:B------:R-:W-:Y:S01]  /*2640*/  FMUL.FTZ R11, R0.reuse, R102 ;  /* 0x00000066000b7220 */ /* 0x040fe20000410000 */
[C---:B------:R-:W-:Y:S01]  /*2650*/  FMUL.FTZ R102, R0.reuse, R31 ;  /* 0x0000001f00667220 */ /* 0x040fe20000410000 */
[C---:B------:R-:W-:Y:S01]  /*2660*/  FMUL.FTZ R4, R0.reuse, R91 ;  /* 0x0000005b00047220 */ /* 0x040fe20000410000 */
[----:B------:R-:W-:Y:S01]  /*2670*/  FMUL.FTZ R91, R0, R93 ;  /* 0x0000005d005b7220 */ /* 0x000fe20000410000 */
[----:B------:R-:W-:Y:S01]  /*2680*/  R2UR UR6, R106 ;  /* 0x000000006a0672ca */ /* 0x000fe200000e0000 */
[C---:B------:R-:W-:Y:S01]  /*2690*/  FMUL.FTZ R93, R0.reuse, R97 ;  /* 0x00000061005d7220 */ /* 0x040fe20000410000 */
[----:B01----:R-:W-:Y:S02]  /*26a0*/  VIADD R106, R19, UR37 ;  /* 0x00000025136a7c36 */ /* 0x003fe40008000000 */
[C---:B------:R-:W-:Y:S01]  /*26b0*/  FMUL.FTZ R97, R0.reuse, R73 ;  /* 0x0000004900617220 */ /* 0x040fe20000410000 */
[C---:B------:R-:W-:Y:S01]  /*26c0*/  FMUL.FTZ R73, R0.reuse, R86 ;  /* 0x0000005600497220 */ /* 0x040fe20000410000 */
[C---:B------:R-:W-:Y:S01]  /*26d0*/  FMUL.FTZ R3, R0.reuse, R90 ;  /* 0x0000005a00037220 */ /* 0x040fe20000410000 */
[----:B------:R-:W0:Y:S01]  /*26e0*/  @P2 LDC R27, c[0x0][0x44c] ;  /* 0x00011300ff1b2b82 */ /* 0x000e220000000800 */
[C---:B------:R-:W-:Y:S01]  /*26f0*/  FMUL.FTZ R86, R0.reuse, R26 ;  /* 0x0000001a00567220 */ /* 0x040fe20000410000 */
[C---:B------:R-:W-:Y:S01]  /*2700*/  FMUL.FTZ R33, R0.reuse, R33 ;  /* 0x0000002100217220 */ /* 0x040fe20000410000 */
[C---:B------:R-:W-:Y:S01]  /*2710*/  FMUL.FTZ R13, R0.reuse, R74 ;  /* 0x0000004a000d7220 */ /* 0x040fe20000410000 */
[C---:B------:R-:W-:Y:S01]  /*2720*/  FMUL.FTZ R20, R0.reuse, R79 ;  /* 0x0000004f00147220 */ /* 0x040fe20000410000 */
[C---:B------:R-:W-:Y:S01]  /*2730*/  FMUL.FTZ R6, R0.reuse, R88 ;  /* 0x0000005800067220 */ /* 0x040fe20000410000 */
[----:B------:R1:W2:Y:S01]  /*2740*/  MUFU.TANH R121, R33 ;  /* 0x0000002100797308 */ /* 0x0002a20000002400 */
[----:B------:R-:W-:Y:S01]  /*2750*/  UIADD3 UR6, UR6, 0x22840, URZ ;  /* 0x0002284006067890 */ /* 0x000fe2000fffe03f */
[----:B------:R-:W3:Y:S01]  /*2760*/  @P2 LDC R31, c[0x0][0x450] ;  /* 0x00011400ff1f2b82 */ /* 0x000ee20000000800 */
[C---:B------:R-:W-:Y:S01]  /*2770*/  FMUL.FTZ R10, R0.reuse, R99 ;  /* 0x00000063000a7220 */ /* 0x040fe20000410000 */
[C---:B------:R-:W-:Y:S01]  /*2780*/  FMUL.FTZ R79, R0.reuse, R84 ;  /* 0x00000054004f7220 */ /* 0x040fe20000410000 */
[C---:B------:R-:W-:Y:S01]  /*2790*/  FMUL.FTZ R74, R0.reuse, R87 ;  /* 0x00000057004a7220 */ /* 0x040fe20000410000 */
[C---:B------:R-:W-:Y:S01]  /*27a0*/  FMUL.FTZ R24, R0.reuse, R24 ;  /* 0x0000001800187220 */ /* 0x040fe20000410000 */
[C---:B------:R-:W-:Y:S01]  /*27b0*/  FMUL.FTZ R25, R0.reuse, R25 ;  /* 0x0000001900197220 */ /* 0x040fe20000410000 */
[C---:B------:R-:W-:Y:S01]  /*27c0*/  FMUL.FTZ R88, R0.reuse, R89 ;  /* 0x0000005900587220 */ /* 0x040fe20000410000 */
[C---:B------:R-:W-:Y:S01]  /*27d0*/  FMUL.FTZ R84, R0.reuse, R85 ;  /* 0x0000005500547220 */ /* 0x040fe20000410000 */
[----:B------:R-:W4:Y:S01]  /*27e0*/  LDC R90, c[0x0][0x288] ;  /* 0x0000a200ff5a7b82 */ /* 0x000f220000000800 */
[C---:B------:R-:W-:Y:S01]  /*27f0*/  FMUL.FTZ R87, R0.reuse, R57 ;  /* 0x0000003900577220 */ /* 0x040fe20000410000 */
[C---:B------:R-:W-:Y:S01]  /*2800*/  FMUL.FTZ R99, R0.reuse, R60 ;  /* 0x0000003c00637220 */ /* 0x040fe20000410000 */
[C---:B------:R-:W-:Y:S01]  /*2810*/  FMUL.FTZ R89, R0.reuse, R92 ;  /* 0x0000005c00597220 */ /* 0x040fe20000410000 */
[C---:B------:R-:W-:Y:S01]  /*2820*/  FMUL.FTZ R8, R0.reuse, R95 ;  /* 0x0000005f00087220 */ /* 0x040fe20000410000 */
[C---:B------:R-:W-:Y:S01]  /*2830*/  FMUL.FTZ R14, R0.reuse, R75 ;  /* 0x0000004b000e7220 */ /* 0x040fe20000410000 */
[C---:B------:R-:W-:Y:S01]  /*2840*/  FMUL.FTZ R85, R0.reuse, R56 ;  /* 0x0000003800557220 */ /* 0x040fe20000410000 */
[----:B------:R-:W-:Y:S01]  /*2850*/  FMUL.FTZ R57, R0, R59 ;  /* 0x0000003b00397220 */ /* 0x000fe20000410000 */
[----:B0-----:R-:W-:-:S04]  /*2860*/  @P2 IMAD.HI.U32 R26, R106, R27, RZ ;  /* 0x0000001b6a1a2227 */ /* 0x001fc800078e00ff */
[C---:B------:R-:W-:Y:S01]  /*2870*/  FMUL.FTZ R60, R0.reuse, R66 ;  /* 0x00000042003c7220 */ /* 0x040fe20000410000 */
[C---:B------:R-:W-:Y:S01]  /*2880*/  FMUL.FTZ R7, R0.reuse, R94 ;  /* 0x0000005e00077220 */ /* 0x040fe20000410000 */
[C---:B------:R-:W-:Y:S01]  /*2890*/  FMUL.FTZ R92, R0.reuse, R96 ;  /* 0x00000060005c7220 */ /* 0x040fe20000410000 */
[C---:B------:R-:W-:Y:S01]  /*28a0*/  FMUL.FTZ R95, R0.reuse, R101 ;  /* 0x00000065005f7220 */ /* 0x040fe20000410000 */
[C---:B------:R-:W-:Y:S01]  /*28b0*/  FMUL.FTZ R75, R0.reuse, R76 ;  /* 0x0000004c004b7220 */ /* 0x040fe20000410000 */
[C---:B------:R-:W-:Y:S01]  /*28c0*/  FMUL.FTZ R56, R0.reuse, R58 ;  /* 0x0000003a00387220 */ /* 0x040fe20000410000 */
[C---:B------:R-:W-:Y:S01]  /*28d0*/  FMUL.FTZ R59, R0.reuse, R63 ;  /* 0x0000003f003b7220 */ /* 0x040fe20000410000 */
[----:B---3--:R-:W-:Y:S01]  /*28e0*/  @P2 SHF.R.U32.HI R106, RZ, R31, R26 ;  /* 0x0000001fff6a2219 */ /* 0x008fe2000001161a */
[----:B------:R-:W-:Y:S02]  /*28f0*/  IMAD.MOV.U32 R31, RZ, RZ, -0xa0 ;  /* 0xffffff60ff1f7424 */ /* 0x000fe400078e00ff */
[C---:B------:R-:W-:Y:S01]  /*2900*/  FMUL.FTZ R66, R0.reuse, R68 ;  /* 0x0000004400427220 */ /* 0x040fe20000410000 */
[C---:B------:R-:W-:Y:S01]  /*2910*/  FMUL.FTZ R108, R0.reuse, R40 ;  /* 0x00000028006c7220 */ /* 0x040fe20000410000 */
[C---:B------:R-:W-:Y:S01]  /*2920*/  FMUL.FTZ R109, R0.reuse, R41 ;  /* 0x00000029006d7220 */ /* 0x040fe20000410000 */
[----:B-1----:R-:W0:Y:S01]  /*2930*/  SHFL.IDX PT, R33, R106, RZ, 0x1c1f ;  /* 0x001c1fff6a217589 */ /* 0x002e2200000e0000 */
[C---:B------:R-:W-:Y:S01]  /*2940*/  FMUL.FTZ R28, R0.reuse, R28 ;  /* 0x0000001c001c7220 */ /* 0x040fe20000410000 */
[----:B------:R-:W-:Y:S01]  /*2950*/  UPRMT UR6, UR41, 0x654, UR6 ;  /* 0x0000065429067896 */ /* 0x000fe20008000006 */
[C---:B------:R-:W-:Y:S01]  /*2960*/  FMUL.FTZ R94, R0.reuse, R100 ;  /* 0x00000064005e7220 */ /* 0x040fe20000410000 */
        /* <DEDUP_REMOVED lines=11> */
[----:B------:R-:W-:Y:S01]  /*2a20*/  FMUL.FTZ R111, R0, R45 ;  /* 0x0000002d006f7220 */ /* 0x000fe20000410000 */
[----:B------:R1:W3:Y:S01]  /*2a30*/  MUFU.TANH R116, R24 ;  /* 0x0000001800747308 */ /* 0x0002e20000002400 */
[----:B------:R-:W-:-:S02]  /*2a40*/  IMAD R31, R104, R31, 0xa1 ;  /* 0x000000a1681f7424 */ /* 0x000fc400078e021f */
[C---:B------:R-:W-:Y:S01]  /*2a50*/  FMUL.FTZ R77, R0.reuse, R80 ;  /* 0x00000050004d7220 */ /* 0x040fe20000410000 */
[C---:B------:R-:W-:Y:S01]  /*2a60*/  FMUL.FTZ R78, R0.reuse, R81 ;  /* 0x00000051004e7220 */ /* 0x040fe20000410000 */
[C---:B------:R-:W-:Y:S01]  /*2a70*/  FMUL.FTZ R21, R0.reuse, R82 ;  /* 0x0000005200157220 */ /* 0x040fe20000410000 */
[C---:B------:R-:W-:Y:S01]  /*2a80*/  FMUL.FTZ R72, R0.reuse, R83 ;  /* 0x0000005300487220 */ /* 0x040fe20000410000 */
[C---:B------:R-:W-:Y:S01]  /*2a90*/  FMUL.FTZ R103, R0.reuse, R64 ;  /* 0x0000004000677220 */ /* 0x040fe20000410000 */
[C---:B------:R-:W-:Y:S01]  /*2aa0*/  FMUL.FTZ R107, R0.reuse, R65 ;  /* 0x00000041006b7220 */ /* 0x040fe20000410000 */
[----:B------:R5:W0:Y:S01]  /*2ab0*/  MUFU.TANH R117, R25 ;  /* 0x0000001900757308 */ /* 0x000a220000002400 */
        /* <DEDUP_REMOVED lines=11> */
[C---:B-1----:R-:W-:Y:S01]  /*2b70*/  FMUL.FTZ R24, R0.reuse, R34 ;  /* 0x0000002200187220 */ /* 0x042fe20000410000 */
[C---:B-----5:R-:W-:Y:S01]  /*2b80*/  FMUL.FTZ R25, R0.reuse, R35 ;  /* 0x0000002300197220 */ /* 0x060fe20000410000 */
        /* <DEDUP_REMOVED lines=8> */
[----:B------:R-:W-:Y:S01]  /*2c10*/  FMUL.FTZ R37, R0, R37 ;  /* 0x0000002500257220 */ /* 0x000fe20000410000 */
[----:B------:R-:W-:Y:S01]  /*2c20*/  LOP3.LUT P1, RZ, R2, 0x8, RZ, 0xc0, !PT ;  /* 0x0000000802ff7812 */ /* 0x000fe2000782c0ff */
[----:B------:R-:W-:Y:S01]  /*2c30*/  IMAD R30, R18, -0x2, R31 ;  /* 0xfffffffe121e7824 */ /* 0x000fe200078e021f */
[----:B------:R-:W-:Y:S01]  /*2c40*/  ULDC UR30, c[0x0][0x9dc] ;  /* 0x00027700001e7ab9 */ /* 0x000fe20000000800 */
[----:B------:R-:W0:Y:S01]  /*2c50*/  MUFU.TANH R6, R6 ;  /* 0x0000000600067308 */ /* 0x000e220000002400 */
[----:B-1----:R-:W-:Y:S01]  /*2c60*/  IMAD R28, R104, -0xa0, R17 ;  /* 0xffffff60681c7824 */ /* 0x002fe200078e0211 */
[----:B------:R-:W-:Y:S01]  /*2c70*/  SYNCS.ARRIVE.TRANS64.RED.A1T0 RZ, [UR6], RZ ;  /* 0x000000ffffff79a7 */ /* 0x000fe20008100406 */
[----:B------:R-:W-:Y:S01]  /*2c80*/  ULOP3.LUT UR6, URZ, UR30, URZ, 0x33, !UPT ;  /* 0x0000001e3f067292 */ /* 0x000fe2000f8e333f */
[----:B------:R-:W-:Y:S01]  /*2c90*/  VIADD R127, R31, 0xffffffff ;  /* 0xffffffff1f7f7836 */ /* 0x000fe20000000000 */
[----:B------:R-:W-:Y:S01]  /*2ca0*/  ULDC UR7, c[0x0][0x9e0] ;  /* 0x0002780000077ab9 */ /* 0x000fe20000000800 */
[----:B------:R-:W-:-:S02]  /*2cb0*/  VIADD R128, R30, 0xffffffff ;  /* 0xffffffff1e807836 */ /* 0x000fc40000000000 */
[----:B------:R-:W1:Y:S08]  /*2cc0*/  MUFU.TANH R88, R88 ;  /* 0x0000005800587308 */ /* 0x000e700000002400 */
[----:B------:R-:W0:Y:S08]  /*2cd0*/  MUFU.TANH R3, R3 ;  /* 0x0000000300037308 */ /* 0x000e300000002400 */
        /* <DEDUP_REMOVED lines=63> */
[----:B------:R5:W0:Y:S08]  /*30d0*/  MUFU.TANH R119, R29 ;  /* 0x0000001d00777308 */ /* 0x000a300000002400 */
[----:B------:R-:W1:Y:S01]  /*30e0*/  MUFU.TANH R100, R100 ;  /* 0x0000006400647308 */ /* 0x000e620000002400 */
[----:B-----5:R-:W-:Y:S01]  /*30f0*/  VIADD R29, R28, 0xa0 ;  /* 0x000000a01c1d7836 */ /* 0x020fe20000000000 */
[----:B----4-:R-:W-:-:S03]  /*3100*/  IADD3 R28, R30, -R90, R17 ;  /* 0x8000005a1e1c7210 */ /* 0x010fc60007ffe011 */
[----:B------:R-:W-:Y:S02]  /*3110*/  IMAD R124, R18, -0x2, R29 ;  /* 0xfffffffe127c7824 */ /* 0x000fe400078e021d */
[C---:B------:R-:W-:Y:S01]  /*3120*/  VIADD R125, R28.reuse, UR7 ;  /* 0x000000071c7d7c36 */ /* 0x040fe20008000000 */
[----:B------:R-:W4:Y:S01]  /*3130*/  MUFU.TANH R102, R102 ;  /* 0x0000006600667308 */ /* 0x000f220000002400 */
[----:B------:R-:W-:-:S03]  /*3140*/  VIADD R126, R28, UR6 ;  /* 0x000000061c7e7c36 */ /* 0x000fc60008000000 */
[----:B0-----:R-:W-:Y:S01]  /*3150*/  VIADDMNMX R112, R33, R125, R124, PT ;  /* 0x0000007d21707246 */ /* 0x001fe2000380017c */
[----:B------:R-:W-:-:S03]  /*3160*/  IMAD.IADD R113, R126, 0x1, R33 ;  /* 0x000000017e717824 */ /* 0x000fc600078e0221 */
[----:B------:R0:W0:Y:S08]  /*3170*/  MUFU.TANH R120, R32 ;  /* 0x0000002000787308 */ /* 0x0000300000002400 */
[----:B------:R-:W0:Y:S08]  /*3180*/  MUFU.TANH R24, R24 ;  /* 0x0000001800187308 */ /* 0x000e300000002400 */
[----:B------:R-:W0:Y:S08]  /*3190*/  MUFU.TANH R25, R25 ;  /* 0x0000001900197308 */ /* 0x000e300000002400 */
[----:B------:R0:W0:Y:S08]  /*31a0*/  MUFU.TANH R122, R36 ;  /* 0x00000024007a7308 */ /* 0x0000300000002400 */
[----:B------:R0:W0:Y:S08]  /*31b0*/  MUFU.TANH R123, R37 ;  /* 0x00000025007b7308 */ /* 0x0000300000002400 */
[----:B------:R-:W0:Y:S08]  /*31c0*/  MUFU.TANH R27, R27 ;  /* 0x0000001b001b7308 */ /* 0x000e300000002400 */
[----:B------:R-:W0:Y:S01]  /*31d0*/  MUFU.TANH R26, R26 ;  /* 0x0000001a001a7308 */ /* 0x000e220000002400 */
[----:B-1234-:R-:W-:Y:S05]  /*31e0*/  @!P1 BRA `(.L_x_1110) ;  /* 0x00000000005c9947 */ /* 0x01efea0003800000 */
[----:B------:R-:W-:Y:S01]  /*31f0*/  IADD3 R31, R17, -R90, R33 ;  /* 0x8000005a111f7210 */ /* 0x000fe20007ffe021 */
[----:B------:R-:W-:Y:S03]  /*3200*/  BSSY B0, `(.L_x_1111) ;  /* 0x0000012000007945 */ /* 0x000fe60003800000 */
[----:B------:R-:W-:-:S13]  /*3210*/  ISETP.GT.AND P1, PT, R31, -0x1, PT ;  /* 0xffffffff1f00780c */ /* 0x000fda0003f24270 */
[----:B------:R-:W-:Y:S05]  /*3220*/  @P1 BRA `(.L_x_1112) ;  /* 0x0000000000241947 */ /* 0x000fea0003800000 */
[----:B------:R-:W-:Y:S01]  /*3230*/  ULDC UR6, c[0x0][0x9e4] ;  /* 0x0002790000067ab9 */ /* 0x000fe20000000800 */
[----:B------:R-:W-:Y:S01]  /*3240*/  LOP3.LUT R31, RZ, R31, RZ, 0x33, !PT ;  /* 0x0000001fff1f7212 */ /* 0x000fe200078e33ff */
[----:B------:R-:W-:-:S05]  /*3250*/  IMAD.U32 R30, RZ, RZ, UR6 ;  /* 0x00000006ff1e7e24 */ /* 0x000fca000f8e00ff */
[----:B------:R-:W-:-:S13]  /*3260*/  ISETP.NE.AND P1, PT, R30, 0x1, PT ;  /* 0x000000011e00780c */ /* 0x000fda0003f25270 */
[----:B------:R-:W1:Y:S02]  /*3270*/  @P1 LDC.64 R28, c[0x0][0x9e8] ;  /* 0x00027a00ff1c1b82 */ /* 0x000e640000000a00 */
[----:B-1----:R-:W-:-:S05]  /*3280*/  @P1 IMAD.HI.U32 R28, R31, R28, RZ ;  /* 0x0000001c1f1c1227 */ /* 0x002fca00078e00ff */
[----:B------:R-:W-:-:S04]  /*3290*/  @P1 SHF.R.U32.HI R31, RZ, R29, R28 ;  /* 0x0000001dff1f1219 */ /* 0x000fc8000001161c */
[----:B------:R-:W-:Y:S01]  /*32a0*/  LOP3.LUT R31, RZ, R31, RZ, 0x33, !PT ;  /* 0x0000001fff1f7212 */ /* 0x000fe200078e33ff */
[----:B------:R-:W-:Y:S06]  /*32b0*/  BRA `(.L_x_1113) ;  /* 0x0000000000187947 */ /* 0x000fec0003800000 */
.L_x_1112:
[----:B------:R-:W-:Y:S02]  /*32c0*/  ULDC UR6, c[0x0][0x9e4] ;  /* 0x0002790000067ab9 */ /* 0x000fe40000000800 */
[----:B------:R-:W-:-:S05]  /*32d0*/  IMAD.U32 R30, RZ, RZ, UR6 ;  /* 0x00000006ff1e7e24 */ /* 0x000fca000f8e00ff */
[----:B------:R-:W-:-:S13]  /*32e0*/  ISETP.NE.AND P1, PT, R30, 0x1, PT ;  /* 0x000000011e00780c */ /* 0x000fda0003f25270 */
[----:B------:R-:W1:Y:S02]  /*32f0*/  @P1 LDC.64 R28, c[0x0][0x9e8] ;  /* 0x00027a00ff1c1b82 */ /* 0x000e640000000a00 */
[----:B-1----:R-:W-:-:S05]  /*3300*/  @P1 IMAD.HI.U32 R28, R31, R28, RZ ;  /* 0x0000001c1f1c1227 */ /* 0x002fca00078e00ff */
[----:B------:R-:W-:-:S07]  /*3310*/  @P1 SHF.R.U32.HI R31, RZ, R29, R28 ;  /* 0x0000001dff1f1219 */ /* 0x000fce000001161c */
.L_x_1113:
[----:B------:R-:W-:Y:S05]  /*3320*/  BSYNC B0 ;  /* 0x0000000000007941 */ /* 0x000fea0003800000 */
.L_x_1111:
[----:B------:R-:W-:-:S05]  /*3330*/  IMAD R31, R31, R30, R128 ;  /* 0x0000001e1f1f7224 */ /* 0x000fca00078e0280 */
[----:B------:R-:W-:Y:S02]  /*3340*/  VIADDMNMX R112, R31, R30, R112, PT ;  /* 0x0000001e1f707246 */ /* 0x000fe40003800170 */
[----:B------:R-:W-:-:S07]  /*3350*/  VIMNMX R113, R113, R31, !PT ;  /* 0x0000001f71717248 */ /* 0x000fce0007fe0100 */
.L_x_1110:
[C---:B------:R-:W-:Y:S02]  /*3360*/  ISETP.GE.AND P1, PT, R127.reuse, 0x2, PT ;  /* 0x000000027f00780c */ /* 0x040fe40003f26270 */
[----:B------:R-:W-:Y:S02]  /*3370*/  ISETP.GE.AND P3, PT, R127, 0x9, PT ;  /* 0x000000097f00780c */ /* 0x000fe40003f66270 */
[C---:B------:R-:W-:Y:S02]  /*3380*/  ISETP.GT.AND P2, PT, R113.reuse, 0x1, !P1 ;  /* 0x000000017100780c */ /* 0x040fe40004f44270 */
[----:B------:R-:W-:Y:S02]  /*3390*/  P2R R129, PR, RZ, 0x8 ;  /* 0x00000008ff817803 */ /* 0x000fe40000000000 */
[----:B------:R-:W-:Y:S02]  /*33a0*/  ISETP.GT.AND P3, PT, R113, 0x8, !P3 ;  /* 0x000000087100780c */ /* 0x000fe40005f64270 */
[----:B------:R-:W-:-:S02]  /*33b0*/  ISETP.LT.OR P2, PT, R112, 0x2, P2 ;  /* 0x000000027000780c */ /* 0x000fc40001741670 */
[----:B------:R-:W-:Y:S02]  /*33c0*/  ISETP.LT.OR P3, PT, R112, 0x9, P3 ;  /* 0x000000097000780c */ /* 0x000fe40001f61670 */
[----:B------:R-:W-:Y:S02]  /*33d0*/  FSEL R88, R88, -INF , !P2 ;  /* 0xff80000058587808 */ /* 0x000fe40005000000 */
[----:B------:R-:W-:Y:S02]  /*33e0*/  ISETP.GE.AND P2, PT, R127, 0xa, PT ;  /* 0x0000000a7f00780c */ /* 0x000fe40003f46270 */
[----:B------:R-:W-:Y:S02]  /*33f0*/  FSEL R89, R89, -INF , !P3 ;  /* 0xff80000059597808 */ /* 0x000fe40005800000 */
[----:B------:R-:W-:Y:S02]  /*3400*/  ISETP.GT.AND P3, PT, R113, 0x9, !P2 ;  /* 0x000000097100780c */ /* 0x000fe40005764270 */
[----:B------:R-:W-:-:S02]  /*3410*/  ISETP.GE.AND P4, PT, R127, 0x11, PT ;  /* 0x000000117f00780c */ /* 0x000fc40003f86270 */
[C---:B------:R-:W-:Y:S02]  /*3420*/  ISETP.LT.OR P3, PT, R112.reuse, 0xa, P3 ;  /* 0x0000000a7000780c */ /* 0x040fe40001f61670 */
[----:B------:R-:W-:Y:S02]  /*3430*/  P2R R130, PR, RZ, 0x10 ;  /* 0x00000010ff827803 */ /* 0x000fe40000000000 */
[----:B------:R-:W-:Y:S02]  /*3440*/  FSEL R91, R91, -INF , !P3 ;  /* 0xff8000005b5b7808 */ /* 0x000fe40005800000 */
[----:B------:R-:W-:Y:S02]  /*3450*/  ISETP.GT.AND P3, PT, R113, 0x10, !P4 ;  /* 0x000000107100780c */ /* 0x000fe40006764270 */
[----:B------:R-:W-:Y:S02]  /*3460*/  ISETP.GE.AND P4, PT, R127, 0x12, PT ;  /* 0x000000127f00780c */ /* 0x000fe40003f86270 */
[----:B------:R-:W-:-:S02]  /*3470*/  ISETP.LT.OR P3, PT, R112, 0x11, P3 ;  /* 0x000000117000780c */ /* 0x000fc40001f61670 */
[----:B------:R-:W-:Y:S02]  /*3480*/  P2R R131, PR, RZ, 0x10 ;  /* 0x00000010ff837803 */ /* 0x000fe40000000000 */
[----:B------:R-:W-:Y:S02]  /*3490*/  FSEL R92, R92, -INF , !P3 ;  /* 0xff8000005c5c7808 */ /* 0x000fe40005800000 */
[----:B------:R-:W-:Y:S02]  /*34a0*/  ISETP.GT.AND P3, PT, R113, 0x11, !P4 ;  /* 0x000000117100780c */ /* 0x000fe40006764270 */
[----:B------:R-:W-:Y:S02]  /*34b0*/  ISETP.GE.AND P4, PT, R127, 0x19, PT ;  /* 0x000000197f00780c */ /* 0x000fe40003f86270 */
[----:B------:R-:W-:Y:S02]  /*34c0*/  ISETP.LT.OR P3, PT, R112, 0x12, P3 ;  /* 0x000000127000780c */ /* 0x000fe40001f61670 */
[----:B------:R-:W-:-:S02]  /*34d0*/  P2R R132, PR, RZ, 0x10 ;  /* 0x00000010ff847803 */ /* 0x000fc40000000000 */
[----:B------:R-:W-:Y:S02]  /*34e0*/  FSEL R93, R93, -INF , !P3 ;  /* 0xff8000005d5d7808 */ /* 0x000fe40005800000 */
[----:B------:R-:W-:Y:S02]  /*34f0*/  ISETP.GT.AND P3, PT, R113, 0x18, !P4 ;  /* 0x000000187100780c */ /* 0x000fe40006764270 */
[----:B------:R-:W-:Y:S02]  /*3500*/  ISETP.GE.AND P4, PT, R127, 0x1a, PT ;  /* 0x0000001a7f00780c */ /* 0x000fe40003f86270 */
[----:B------:R-:W-:Y:S02]  /*3510*/  ISETP.LT.OR P3, PT, R112, 0x19, P3 ;  /* 0x000000197000780c */ /* 0x000fe40001f61670 */
[----:B------:R-:W-:Y:S02]  /*3520*/  P2R R133, PR, RZ, 0x10 ;  /* 0x00000010ff857803 */ /* 0x000fe40000000000 */
[----:B------:R-:W-:-:S02]  /*3530*/  FSEL R94, R94, -INF , !P3 ;  /* 0xff8000005e5e7808 */ /* 0x000fc40005800000 */
[----:B------:R-:W-:Y:S02]  /*3540*/  ISETP.GT.AND P3, PT, R113, 0x19, !P4 ;  /* 0x000000197100780c */ /* 0x000fe40006764270 */
[----:B------:R-:W-:Y:S02]  /*3550*/  ISETP.GE.AND P4, PT, R127, 0x21, PT ;  /* 0x000000217f00780c */ /* 0x000fe40003f86270 */
[----:B------:R-:W-:Y:S02]  /*3560*/  ISETP.LT.OR P3, PT, R112, 0x1a, P3 ;  /* 0x0000001a7000780c */ /* 0x000fe40001f61670 */
[----:B------:R-:W-:Y:S02]  /*3570*/  P2R R134, PR, RZ, 0x10 ;  /* 0x00000010ff867803 */ /* 0x000fe40000000000 */
[----:B------:R-:W-:Y:S02]  /*3580*/  FSEL R95, R95, -INF , !P3 ;  /* 0xff8000005f5f7808 */ /* 0x000fe40005800000 */
[----:B------:R-:W-:-:S02]  /*3590*/  ISETP.GT.AND P3, PT, R113, 0x20, !P4 ;  /* 0x000000207100780c */ /* 0x000fc40006764270 */
[----:B------:R-:W-:Y:S02]  /*35a0*/  ISETP.GE.AND P4, PT, R127, 0x22, PT ;  /* 0x000000227f00780c */ /* 0x000fe40003f86270 */
[----:B------:R-:W-:Y:S02]  /*35b0*/  ISETP.LT.OR P3, PT, R112, 0x21, P3 ;  /* 0x000000217000780c */ /* 0x000fe40001f61670 */
[----:B------:R-:W-:Y:S02]  /*35c0*/  P2R R135, PR, RZ, 0x10 ;  /* 0x00000010ff877803 */ /* 0x000fe40000000000 */
        /* <DEDUP_REMOVED lines=11> */
[----:B------:R-:W-:Y:S01]  /*3680*/  ISETP.GT.AND P3, PT, R113, 0x29, !P4 ;  /* 0x000000297100780c */ /* 0x000fe20006764270 */
[----:B------:R-:W1:Y:S01]  /*3690*/  SHFL.IDX PT, R75, R106, 0x1, 0x1c1f ;  /* 0x003c1f006a4b7f89 */ /* 0x000e6200000e0000 */
[----:B------:R-:W-:Y:S02]  /*36a0*/  ISETP.GE.AND P4, PT, R127, 0x31, PT ;  /* 0x000000317f00780c */ /* 0x000fe40003f86270 */
[----:B------:R-:W-:Y:S02]  /*36b0*/  ISETP.LT.OR P3, PT, R112, 0x2a, P3 ;  /* 0x0000002a7000780c */ /* 0x000fe40001f61670 */
[----:B------:R-:W-:-:S02]  /*36c0*/  P2R R138, PR, RZ, 0x10 ;  /* 0x00000010ff8a7803 */ /* 0x000fc40000000000 */
[----:B------:R-:W-:Y:S02]  /*36d0*/  FSEL R82, R76, -INF , !P3 ;  /* 0xff8000004c527808 */ /* 0x000fe40005800000 */
[----:B------:R-:W-:Y:S02]  /*36e0*/  ISETP.GT.AND P3, PT, R113, 0x30, !P4 ;  /* 0x000000307100780c */ /* 0x000fe40006764270 */
[----:B------:R-:W-:Y:S02]  /*36f0*/  ISETP.GE.AND P4, PT, R127, 0x32, PT ;  /* 0x000000327f00780c */ /* 0x000fe40003f86270 */
[----:B------:R-:W-:-:S04]  /*3700*/  ISETP.LT.OR P3, PT, R112, 0x31, P3 ;  /* 0x000000317000780c */ /* 0x000fc80001f61670 */
[----:B------:R-:W-:Y:S02]  /*3710*/  FSEL R81, R77, -INF , !P3 ;  /* 0xff8000004d517808 */ /* 0x000fe40005800000 */
[----:B------:R-:W-:Y:S02]  /*3720*/  ISETP.GT.AND P3, PT, R113, 0x31, !P4 ;  /* 0x000000317100780c */ /* 0x000fe40006764270 */
[----:B------:R-:W-:Y:S02]  /*3730*/  P2R R77, PR, RZ, 0x10 ;  /* 0x00000010ff4d7803 */ /* 0x000fe40000000000 */
[----:B------:R-:W-:Y:S02]  /*3740*/  ISETP.LT.OR P3, PT, R112, 0x32, P3 ;  /* 0x000000327000780c */ /* 0x000fe40001f61670 */
[----:B------:R-:W-:Y:S02]  /*3750*/  ISETP.GE.AND P4, PT, R127, 0x39, PT ;  /* 0x000000397f00780c */ /* 0x000fe40003f86270 */
[----:B------:R-:W-:-:S02]  /*3760*/  FSEL R80, R78, -INF , !P3 ;  /* 0xff8000004e507808 */ /* 0x000fc40005800000 */
[----:B------:R-:W-:Y:S02]  /*3770*/  ISETP.GT.AND P3, PT, R113, 0x38, !P4 ;  /* 0x000000387100780c */ /* 0x000fe40006764270 */
[----:B------:R-:W-:Y:S02]  /*3780*/  P2R R139, PR, RZ, 0x10 ;  /* 0x00000010ff8b7803 */ /* 0x000fe40000000000 */
[----:B------:R-:W-:Y:S02]  /*3790*/  ISETP.LT.OR P3, PT, R112, 0x39, P3 ;  /* 0x000000397000780c */ /* 0x000fe40001f61670 */
[----:B------:R-:W-:Y:S02]  /*37a0*/  ISETP.GE.AND P4, PT, R127, 0x3a, PT ;  /* 0x0000003a7f00780c */ /* 0x000fe40003f86270 */
[----:B------:R-:W-:Y:S02]  /*37b0*/  FSEL R78, R79, -INF , !P3 ;  /* 0xff8000004f4e7808 */ /* 0x000fe40005800000 */
[----:B------:R-:W-:-:S02]  /*37c0*/  ISETP.GT.AND P3, PT, R113, 0x39, !P4 ;  /* 0x000000397100780c */ /* 0x000fc40006764270 */
[----:B------:R-:W-:Y:S02]  /*37d0*/  P2R R79, PR, RZ, 0x10 ;  /* 0x00000010ff4f7803 */ /* 0x000fe40000000000 */
[----:B------:R-:W-:Y:S02]  /*37e0*/  ISETP.LT.OR P3, PT, R112, 0x3a, P3 ;  /* 0x0000003a7000780c */ /* 0x000fe40001f61670 */
[----:B------:R-:W-:Y:S02]  /*37f0*/  ISETP.GE.AND P4, PT, R127, 0x41, PT ;  /* 0x000000417f00780c */ /* 0x000fe40003f86270 */
[----:B------:R-:W-:Y:S02]  /*3800*/  FSEL R70, R84, -INF , !P3 ;  /* 0xff80000054467808 */ /* 0x000fe40005800000 */
[----:B------:R-:W-:Y:S02]  /*3810*/  ISETP.GT.AND P3, PT, R113, 0x40, !P4 ;  /* 0x000000407100780c */ /* 0x000fe40006764270 */
[----:B------:R-:W-:-:S02]  /*3820*/  P2R R140, PR, RZ, 0x10 ;  /* 0x00000010ff8c7803 */ /* 0x000fc40000000000 */
[C---:B------:R-:W-:Y:S02]  /*3830*/  ISETP.LT.OR P3, PT, R112.reuse, 0x41, P3 ;  /* 0x000000417000780c */ /* 0x040fe40001f61670 */
[----:B------:R-:W-:Y:S02]  /*3840*/  ISETP.GE.AND P4, PT, R127, 0x42, PT ;  /* 0x000000427f00780c */ /* 0x000fe40003f86270 */
[----:B------:R-:W-:Y:S02]  /*3850*/  FSEL R67, R85, -INF , !P3 ;  /* 0xff80000055437808 */ /* 0x000fe40005800000 */
[----:B------:R-:W-:Y:S02]  /*3860*/  ISETP.GT.AND P3, PT, R113, 0x41, !P4 ;  /* 0x000000417100780c */ /* 0x000fe40006764270 */
[----:B------:R-:W-:Y:S02]  /*3870*/  P2R R85, PR, RZ, 0x10 ;  /* 0x00000010ff557803 */ /* 0x000fe40000000000 */
[----:B------:R-:W-:-:S02]  /*3880*/  ISETP.LT.OR P3, PT, R112, 0x42, P3 ;  /* 0x000000427000780c */ /* 0x000fc40001f61670 */
[----:B------:R-:W-:Y:S02]  /*3890*/  ISETP.GE.AND P4, PT, R127, 0x49, PT ;  /* 0x000000497f00780c */ /* 0x000fe40003f86270 */
[----:B------:R-:W-:Y:S02]  /*38a0*/  FSEL R65, R87, -INF , !P3 ;  /* 0xff80000057417808 */ /* 0x000fe40005800000 */
[----:B------:R-:W-:Y:S02]  /*38b0*/  ISETP.GT.AND P3, PT, R113, 0x48, !P4 ;  /* 0x000000487100780c */ /* 0x000fe40006764270 */
[----:B------:R-:W-:Y:S02]  /*38c0*/  P2R R87, PR, RZ, 0x10 ;  /* 0x00000010ff577803 */ /* 0x000fe40000000000 */
[----:B------:R-:W-:Y:S02]  /*38d0*/  ISETP.LT.OR P3, PT, R112, 0x49, P3 ;  /* 0x000000497000780c */ /* 0x000fe40001f61670 */
[----:B------:R-:W-:-:S02]  /*38e0*/  ISETP.GE.AND P4, PT, R127, 0x4a, PT ;  /* 0x0000004a7f00780c */ /* 0x000fc40003f86270 */
        /* <DEDUP_REMOVED lines=18> */
[----:B------:R-:W-:Y:S02]  /*3a10*/  ISETP.LT.OR P3, PT, R112, 0x59, P3 ;  /* 0x000000597000780c */ /* 0x000fe40001f61670 */
[----:B------:R-:W-:Y:S02]  /*3a20*/  ISETP.GE.AND P4, PT, R127, 0x5a, PT ;  /* 0x0000005a7f00780c */ /* 0x000fe40003f86270 */
[----:B------:R-:W-:Y:S02]  /*3a30*/  FSEL R52, R66, -INF , !P3 ;  /* 0xff80000042347808 */ /* 0x000fe40005800000 */
[----:B------:R-:W-:Y:S02]  /*3a40*/  ISETP.GT.AND P3, PT, R113, 0x59, !P4 ;  /* 0x000000597100780c */ /* 0x000fe40006764270 */
[----:B------:R-:W-:Y:S02]  /*3a50*/  P2R R141, PR, RZ, 0x10 ;  /* 0x00000010ff8d7803 */ /* 0x000fe40000000000 */
[----:B------:R-:W-:-:S02]  /*3a60*/  ISETP.LT.OR P3, PT, R112, 0x5a, P3 ;  /* 0x0000005a7000780c */ /* 0x000fc40001f61670 */
[----:B------:R-:W-:Y:S02]  /*3a70*/  ISETP.GE.AND P4, PT, R127, 0x61, PT ;  /* 0x000000617f00780c */ /* 0x000fe40003f86270 */
[----:B------:R-:W-:Y:S01]  /*3a80*/  FSEL R51, R68, -INF , !P3 ;  /* 0xff80000044337808 */ /* 0x000fe20005800000 */
[----:B-1----:R-:W-:Y:S01]  /*3a90*/  IMAD.IADD R68, R126, 0x1, R75 ;  /* 0x000000017e447824 */ /* 0x002fe200078e024b */
        /* <DEDUP_REMOVED lines=24> */
[----:B0-----:R-:W-:Y:S02]  /*3c20*/  FSEL R37, R48, -INF , !P3 ;  /* 0xff80000030257808 */ /* 0x001fe40005800000 */
        /* <DEDUP_REMOVED lines=38> */
[----:B------:R-:W-:-:S02]  /*3e90*/  VIADDMNMX R66, R75, R125, R124, PT ;  /* 0x0000007d4b427246 */ /* 0x000fc4000380017c */
[----:B------:R-:W-:Y:S02]  /*3ea0*/  FSEL R30, R120, -INF , !P3 ;  /* 0xff800000781e7808 */ /* 0x000fe40005800000 */
[----:B------:R-:W-:-:S04]  /*3eb0*/  ISETP.GE.AND P3, PT, R127, 0x92, PT ;  /* 0x000000927f00780c */ /* 0x000fc80003f66270 */
[----:B------:R-:W-:-:S04]  /*3ec0*/  ISETP.GT.AND P4, PT, R113, 0x91, !P3 ;  /* 0x000000917100780c */ /* 0x000fc80005f84270 */
[----:B------:R-:W-:-:S04]  /*3ed0*/  ISETP.LT.OR P4, PT, R112, 0x92, P4 ;  /* 0x000000927000780c */ /* 0x000fc80002781670 */
[----:B------:R-:W-:Y:S02]  /*3ee0*/  FSEL R29, R121, -INF , !P4 ;  /* 0xff800000791d7808 */ /* 0x000fe40006000000 */
[----:B------:R-:W-:-:S04]  /*3ef0*/  ISETP.GE.AND P4, PT, R127, 0x99, PT ;  /* 0x000000997f00780c */ /* 0x000fc80003f86270 */
[----:B------:R-:W-:-:S04]  /*3f00*/  ISETP.GT.AND P5, PT, R113, 0x98, !P4 ;  /* 0x000000987100780c */ /* 0x000fc800067a4270 */
[----:B------:R-:W-:-:S04]  /*3f10*/  ISETP.LT.OR P5, PT, R112, 0x99, P5 ;  /* 0x000000997000780c */ /* 0x000fc80002fa1670 */
[----:B------:R-:W-:Y:S02]  /*3f20*/  FSEL R28, R122, -INF , !P5 ;  /* 0xff8000007a1c7808 */ /* 0x000fe40006800000 */
[----:B------:R-:W-:-:S04]  /*3f30*/  ISETP.GE.AND P5, PT, R127, 0x1, PT ;  /* 0x000000017f00780c */ /* 0x000fc80003fa6270 */
[----:B------:R-:W-:-:S04]  /*3f40*/  ISETP.GT.AND P6, PT, R113, RZ, !P5 ;  /* 0x000000ff7100720c */ /* 0x000fc80006fc4270 */
[----:B------:R-:W-:-:S04]  /*3f50*/  ISETP.LT.OR P6, PT, R112, 0x1, P6 ;  /* 0x000000017000780c */ /* 0x000fc800037c1670 */
[----:B------:R-:W-:Y:S02]  /*3f60*/  FSEL R84, R6, -INF , !P6 ;  /* 0xff80000006547808 */ /* 0x000fe40007000000 */
[----:B------:R-:W-:-:S04]  /*3f70*/  ISETP.GE.AND P6, PT, R127, 0x9a, PT ;  /* 0x0000009a7f00780c */ /* 0x000fc80003fc6270 */
[----:B------:R-:W-:Y:S02]  /*3f80*/  P2R R120, PR, RZ, 0x40 ;  /* 0x00000040ff787803 */ /* 0x000fe40000000000 */
[----:B------:R-:W-:-:S04]  /*3f90*/  ISETP.GT.AND P6, PT, R113, 0x99, !P6 ;  /* 0x000000997100780c */ /* 0x000fc800077c4270 */
[----:B------:R-:W-:-:S04]  /*3fa0*/  ISETP.LT.OR P6, PT, R112, 0x9a, P6 ;  /* 0x0000009a7000780c */ /* 0x000fc800037c1670 */
[----:B------:R-:W-:Y:S02]  /*3fb0*/  FSEL R6, R123, -INF , !P6 ;  /* 0xff8000007b067808 */ /* 0x000fe40007000000 */
[----:B------:R-:W-:-:S13]  /*3fc0*/  LOP3.LUT P6, RZ, R2, 0x8, RZ, 0xc0, !PT ;  /* 0x0000000802ff7812 */ /* 0x000fda00078cc0ff */
[----:B------:R-:W-:Y:S05]  /*3fd0*/  @!P6 BRA `(.L_x_1114) ;  /* 0x00000000005ce947 */ /* 0x000fea0003800000 */
        /* <DEDUP_REMOVED lines=8> */
[----:B------:R-:W0:Y:S02]  /*4060*/  @P6 LDC.64 R48, c[0x0][0x9e8] ;  /* 0x00027a00ff306b82 */ /* 0x000e240000000a00 */
[----:B0-----:R-:W-:-:S05]  /*4070*/  @P6 IMAD.HI.U32 R48, R75, R48, RZ ;  /* 0x000000304b306227 */ /* 0x001fca00078e00ff */
[----:B------:R-:W-:-:S04]  /*4080*/  @P6 SHF.R.U32.HI R75, RZ, R49, R48 ;  /* 0x00000031ff4b6219 */ /* 0x000fc80000011630 */
[----:B------:R-:W-:Y:S01]  /*4090*/  LOP3.LUT R75, RZ, R75, RZ, 0x33, !PT ;  /* 0x0000004bff4b7212 */ /* 0x000fe200078e33ff */
[----:B------:R-:W-:Y:S06]  /*40a0*/  BRA `(.L_x_1117) ;  /* 0x0000000000187947 */ /* 0x000fec0003800000 */
.L_x_1116:
[----:B------:R-:W-:Y:S02]  /*40b0*/  ULDC UR6, c[0x0][0x9e4] ;  /* 0x0002790000067ab9 */ /* 0x000fe40000000800 */
[----:B------:R-:W-:-:S05]  /*40c0*/  IMAD.U32 R76, RZ, RZ, UR6 ;  /* 0x00000006ff4c7e24 */ /* 0x000fca000f8e00ff */
[----:B------:R-:W-:-:S13]  /*40d0*/  ISETP.NE.AND P6, PT, R76, 0x1, PT ;  /* 0x000000014c00780c */ /* 0x000fda0003fc5270 */
[----:B------:R-:W0:Y:S02]  /*40e0*/  @P6 LDC.64 R48, c[0x0][0x9e8] ;  /* 0x00027a00ff306b82 */ /* 0x000e240000000a00 */
[----:B0-----:R-:W-:-:S05]  /*40f0*/  @P6 IMAD.HI.U32 R48, R75, R48, RZ ;  /* 0x000000304b306227 */ /* 0x001fca00078e00ff */
[----:B------:R-:W-:-:S07]  /*4100*/  @P6 SHF.R.U32.HI R75, RZ, R49, R48 ;  /* 0x00000031ff4b6219 */ /* 0x000fce0000011630 */
.L_x_1117:
[----:B------:R-:W-:Y:S05]  /*4110*/  BSYNC B0 ;  /* 0x0000000000007941 */ /* 0x000fea0003800000 */
.L_x_1115:
[----:B------:R-:W-:-:S05]  /*4120*/  IMAD R75, R75, R76, R128 ;  /* 0x0000004c4b4b7224 */ /* 0x000fca00078e0280 */
[----:B------:R-:W-:Y:S02]  /*4130*/  VIADDMNMX R66, R75, R76, R66, PT ;  /* 0x0000004c4b427246 */ /* 0x000fe40003800142 */
[----:B------:R-:W-:-:S07]  /*4140*/  VIMNMX R68, R68, R75, !PT ;  /* 0x0000004b44447248 */ /* 0x000fce0007fe0100 */
.L_x_1114:
[----:B------:R-:W-:Y:S01]  /*4150*/  ISETP.GT.AND P1, PT, R68, 0x1, !P1 ;  /* 0x000000014400780c */ /* 0x000fe20004f24270 */
[----:B------:R-:W-:Y:S01]  /*4160*/  ULDC UR28, c[0x0][0x988] ;  /* 0x00026200001c7ab9 */ /* 0x000fe20000000800 */
[----:B------:R-:W-:Y:S02]  /*4170*/  ISETP.NE.AND P6, PT, R129, RZ, PT ;  /* 0x000000ff8100720c */ /* 0x000fe40003fc5270 */
[----:B------:R-:W-:Y:S02]  /*4180*/  ISETP.LT.OR P1, PT, R66, 0x2, P1 ;  /* 0x000000024200780c */ /* 0x000fe40000f21670 */
[----:B------:R-:W-:Y:S02]  /*4190*/  ISETP.GT.AND P2, PT, R68, 0x9, !P2 ;  /* 0x000000094400780c */ /* 0x000fe40005744270 */
[----:B------:R-:W-:Y:S02]  /*41a0*/  FSEL R4, R4, -INF , !P1 ;  /* 0xff80000004047808 */ /* 0x000fe40004800000 */
[----:B------:R-:W-:-:S02]  /*41b0*/  ISETP.GT.AND P1, PT, R68, 0x8, !P6 ;  /* 0x000000084400780c */ /* 0x000fc40007724270 */
[C---:B------:R-:W-:Y:S02]  /*41c0*/  ISETP.LT.OR P2, PT, R66.reuse, 0xa, P2 ;  /* 0x0000000a4200780c */ /* 0x040fe40001741670 */
[----:B------:R-:W-:Y:S02]  /*41d0*/  ISETP.LT.OR P1, PT, R66, 0x9, P1 ;  /* 0x000000094200780c */ /* 0x000fe40000f21670 */
[----:B------:R-:W-:Y:S02]  /*41e0*/  FSEL R8, R8, -INF , !P2 ;  /* 0xff80000008087808 */ /* 0x000fe40005000000 */
[----:B------:R-:W-:Y:S02]  /*41f0*/  FSEL R7, R7, -INF , !P1 ;  /* 0xff80000007077808 */ /* 0x000fe40004800000 */
[----:B------:R-:W-:Y:S02]  /*4200*/  ISETP.NE.AND P1, PT, R130, RZ, PT ;  /* 0x000000ff8200720c */ /* 0x000fe40003f25270 */
[----:B------:R-:W-:-:S02]  /*4210*/  ISETP.NE.AND P2, PT, R138, RZ, PT ;  /* 0x000000ff8a00720c */ /* 0x000fc40003f45270 */
[----:B------:R-:W-:Y:S02]  /*4220*/  ISETP.GT.AND P1, PT, R68, 0x10, !P1 ;  /* 0x000000104400780c */ /* 0x000fe40004f24270 */
[----:B------:R-:W-:Y:S02]  /*4230*/  ISETP.NE.AND P6, PT, R77, RZ, PT ;  /* 0x000000ff4d00720c */ /* 0x000fe40003fc5270 */
[----:B------:R-:W-:Y:S02]  /*4240*/  ISETP.LT.OR P1, PT, R66, 0x11, P1 ;  /* 0x000000114200780c */ /* 0x000fe40000f21670 */
[----:B------:R-:W-:Y:S02]  /*4250*/  ISETP.GT.AND P5, PT, R68, RZ, !P5 ;  /* 0x000000ff4400720c */ /* 0x000fe40006fa4270 */
[----:B------:R-:W-:Y:S02]  /*4260*/  FSEL R49, R9, -INF , !P1 ;  /* 0xff80000009317808 */ /* 0x000fe40004800000 */
[----:B------:R-:W-:-:S02]  /*4270*/  ISETP.NE.AND P1, PT, R131, RZ, PT ;  /* 0x000000ff8300720c */ /* 0x000fc40003f25270 */
[----:B------:R-:W-:Y:S02]  /*4280*/  ISETP.LT.OR P5, PT, R66, 0x1, P5 ;  /* 0x000000014200780c */ /* 0x000fe40002fa1670 */
[C---:B------:R-:W-:Y:S02]  /*4290*/  ISETP.GT.AND P1, PT, R68.reuse, 0x11, !P1 ;  /* 0x000000114400780c */ /* 0x040fe40004f24270 */
[----:B------:R-:W-:Y:S02]  /*42a0*/  ISETP.GT.AND P3, PT, R68, 0x91, !P3 ;  /* 0x000000914400780c */ /* 0x000fe40005f64270 */
[----:B------:R-:W-:Y:S02]  /*42b0*/  ISETP.LT.OR P1, PT, R66, 0x12, P1 ;  /* 0x000000124200780c */ /* 0x000fe40000f21670 */
[----:B------:R-:W-:Y:S02]  /*42c0*/  ISETP.GT.AND P4, PT, R68, 0x98, !P4 ;  /* 0x000000984400780c */ /* 0x000fe40006784270 */
[----:B------:R-:W-:-:S02]  /*42d0*/  FSEL R48, R10, -INF , !P1 ;  /* 0xff8000000a307808 */ /* 0x000fc40004800000 */
[----:B------:R-:W-:Y:S02]  /*42e0*/  ISETP.NE.AND P1, PT, R132, RZ, PT ;  /* 0x000000ff8400720c */ /* 0x000fe40003f25270 */
[----:B------:R-:W-:Y:S02]  /*42f0*/  FMNMX.FTZ R10, R84, R88, !PT ;  /* 0x00000058540a7209 */ /* 0x000fe40007810000 */
[----:B------:R-:W-:Y:S02]  /*4300*/  ISETP.GT.AND P1, PT, R68, 0x18, !P1 ;  /* 0x000000184400780c */ /* 0x000fe40004f24270 */
[----:B------:R-:W-:Y:S02]  /*4310*/  FMNMX.FTZ R10, R89, R10, !PT ;  /* 0x0000000a590a7209 */ /* 0x000fe40007810000 */
[----:B------:R-:W-:Y:S02]  /*4320*/  ISETP.LT.OR P1, PT, R66, 0x19, P1 ;  /* 0x000000194200780c */ /* 0x000fe40000f21670 */
[----:B------:R-:W-:-:S02]  /*4330*/  FMNMX.FTZ R9, R91, R10, !PT ;  /* 0x0000000a5b097209 */ /* 0x000fc40007810000 */
[----:B------:R-:W-:Y:S02]  /*4340*/  FSEL R11, R11, -INF , !P1 ;  /* 0xff8000000b0b7808 */ /* 0x000fe40004800000 */
[----:B------:R-:W-:Y:S02]  /*4350*/  ISETP.NE.AND P1, PT, R133, RZ, PT ;  /* 0x000000ff8500720c */ /* 0x000fe40003f25270 */
[----:B------:R-:W-:Y:S02]  /*4360*/  FMNMX.FTZ R10, R92, R9, !PT ;  /* 0x000000095c0a7209 */ /* 0x000fe40007810000 */
[----:B------:R-:W-:Y:S02]  /*4370*/  ISETP.GT.AND P1, PT, R68, 0x19, !P1 ;  /* 0x000000194400780c */ /* 0x000fe40004f24270 */
[----:B------:R-:W-:Y:S02]  /*4380*/  FMNMX.FTZ R9, R93, R10, !PT ;  /* 0x0000000a5d097209 */ /* 0x000fe40007810000 */
[----:B------:R-:W-:-:S02]  /*4390*/  ISETP.LT.OR P1, PT, R66, 0x1a, P1 ;  /* 0x0000001a4200780c */ /* 0x000fc40000f21670 */
[----:B------:R-:W-:Y:S02]  /*43a0*/  FMNMX.FTZ R10, R94, R9, !PT ;  /* 0x000000095e0a7209 */ /* 0x000fe40007810000 */
[----:B------:R-:W-:Y:S02]  /*43b0*/  FSEL R12, R12, -INF , !P1 ;  /* 0xff8000000c0c7808 */ /* 0x000fe40004800000 */
[----:B------:R-:W-:Y:S02]  /*43c0*/  ISETP.NE.AND P1, PT, R134, RZ, PT ;  /* 0x000000ff8600720c */ /* 0x000fe40003f25270 */
[----:B------:R-:W-:Y:S02]  /*43d0*/  FMNMX.FTZ R9, R95, R10, !PT ;  /* 0x0000000a5f097209 */ /* 0x000fe40007810000 */
[----:B------:R-:W-:Y:S02]  /*43e0*/  ISETP.GT.AND P1, PT, R68, 0x20, !P1 ;  /* 0x000000204400780c */ /* 0x000fe40004f24270 */
[----:B------:R-:W-:-:S02]  /*43f0*/  FMNMX.FTZ R10, R96, R9, !PT ;  /* 0x00000009600a7209 */ /* 0x000fc40007810000 */
[----:B------:R-:W-:Y:S02]  /*4400*/  ISETP.LT.OR P1, PT, R66, 0x21, P1 ;  /* 0x000000214200780c */ /* 0x000fe40000f21670 */
[----:B------:R-:W-:Y:S02]  /*4410*/  FMNMX.FTZ R10, R97, R10, !PT ;  /* 0x0000000a610a7209 */ /* 0x000fe40007810000 */
[----:B------:R-:W-:Y:S02]  /*4420*/  FSEL R13, R13, -INF , !P1 ;  /* 0xff8000000d0d7808 */ /* 0x000fe40004800000 */
[----:B------:R-:W-:Y:S02]  /*4430*/  ISETP.NE.AND P1, PT, R135, RZ, PT ;  /* 0x000000ff8700720c */ /* 0x000fe40003f25270 */
[----:B------:R-:W-:Y:S02]  /*4440*/  FMNMX.FTZ R9, R83, R10, !PT ;  /* 0x0000000a53097209 */ /* 0x000fe40007810000 */
[----:B------:R-:W-:-:S02]  /*4450*/  ISETP.GT.AND P1, PT, R68, 0x21, !P1 ;  /* 0x000000214400780c */ /* 0x000fc40004f24270 */
[----:B------:R-:W-:Y:S02]  /*4460*/  FMNMX.FTZ R10, R82, R9, !PT ;  /* 0x00000009520a7209 */ /* 0x000fe40007810000 */
[----:B------:R-:W-:Y:S02]  /*4470*/  ISETP.LT.OR P1, PT, R66, 0x22, P1 ;  /* 0x000000224200780c */ /* 0x000fe40000f21670 */
[----:B------:R-:W-:Y:S02]  /*4480*/  FMNMX.FTZ R9, R81, R10, !PT ;  /* 0x0000000a51097209 */ /* 0x000fe40007810000 */
[----:B------:R-:W-:Y:S02]  /*4490*/  FSEL R14, R14, -INF , !P1 ;  /* 0xff8000000e0e7808 */ /* 0x000fe40004800000 */
[----:B------:R-:W-:Y:S02]  /*44a0*/  ISETP.NE.AND P1, PT, R136, RZ, PT ;  /* 0x000000ff8800720c */ /* 0x000fe40003f25270 */
[----:B------:R-:W-:-:S02]  /*44b0*/  FMNMX.FTZ R9, R80, R9, !PT ;  /* 0x0000000950097209 */ /* 0x000fc40007810000 */
[----:B------:R-:W-:Y:S02]  /*44c0*/  ISETP.GT.AND P1, PT, R68, 0x28, !P1 ;  /* 0x000000284400780c */ /* 0x000fe40004f24270 */
[----:B------:R-:W-:Y:S02]  /*44d0*/  FMNMX.FTZ R9, R78, R9, !PT ;  /* 0x000000094e097209 */ /* 0x000fe40007810000 */
[----:B------:R-:W-:Y:S02]  /*44e0*/  ISETP.LT.OR P1, PT, R66, 0x29, P1 ;  /* 0x000000294200780c */ /* 0x000fe40000f21670 */
[----:B------:R-:W-:Y:S02]  /*44f0*/  FMNMX.FTZ R10, R70, R9, !PT ;  /* 0x00000009460a7209 */ /* 0x000fe40007810000 */
[----:B------:R-:W-:Y:S02]  /*4500*/  FSEL R15, R15, -INF , !P1 ;  /* 0xff8000000f0f7808 */ /* 0x000fe40004800000 */
[----:B------:R-:W-:-:S02]  /*4510*/  ISETP.NE.AND P1, PT, R137, RZ, PT ;  /* 0x000000ff8900720c */ /* 0x000fc40003f25270 */
[----:B------:R-:W-:Y:S02]  /*4520*/  FMNMX.FTZ R10, R67, R10, !PT ;  /* 0x0000000a430a7209 */ /* 0x000fe40007810000 */
[----:B------:R-:W-:Y:S02]  /*4530*/  ISETP.GT.AND P1, PT, R68, 0x29, !P1 ;  /* 0x000000294400780c */ /* 0x000fe40004f24270 */
[----:B------:R-:W-:Y:S02]  /*4540*/  FMNMX.FTZ R9, R65, R10, !PT ;  /* 0x0000000a41097209 */ /* 0x000fe40007810000 */
[----:B------:R-:W-:Y:S02]  /*4550*/  ISETP.LT.OR P1, PT, R66, 0x2a, P1 ;  /* 0x0000002a4200780c */ /* 0x000fe40000f21670 */
[----:B------:R-:W-:Y:S02]  /*4560*/  FMNMX.FTZ R9, R64, R9, !PT ;  /* 0x0000000940097209 */ /* 0x000fe40007810000 */
[----:B------:R-:W-:-:S02]  /*4570*/  FSEL R20, R20, -INF , !P1 ;  /* 0xff80000014147808 */ /* 0x000fc40004800000 */
[----:B------:R-:W-:Y:S02]  /*4580*/  ISETP.GT.AND P1, PT, R68, 0x30, !P2 ;  /* 0x000000304400780c */ /* 0x000fe40005724270 */
[----:B------:R-:W-:Y:S02]  /*4590*/  ISETP.NE.AND P2, PT, R141, RZ, PT ;  /* 0x000000ff8d00720c */ /* 0x000fe40003f45270 */
[----:B------:R-:W-:Y:S02]  /*45a0*/  ISETP.LT.OR P1, PT, R66, 0x31, P1 ;  /* 0x000000314200780c */ /* 0x000fe40000f21670 */
[----:B------:R-:W-:Y:S02]  /*45b0*/  FMNMX.FTZ R9, R50, R9, !PT ;  /* 0x0000000932097209 */ /* 0x000fe40007810000 */
[----:B------:R-:W-:Y:S02]  /*45c0*/  FSEL R21, R21, -INF , !P1 ;  /* 0xff80000015157808 */ /* 0x000fe40004800000 */
[----:B------:R-:W-:-:S02]  /*45d0*/  ISETP.GT.AND P1, PT, R68, 0x31, !P6 ;  /* 0x000000314400780c */ /* 0x000fc40007724270 */
[----:B------:R-:W-:Y:S02]  /*45e0*/  ISETP.NE.AND P6, PT, R142, RZ, PT ;  /* 0x000000ff8e00720c */ /* 0x000fe40003fc5270 */
        /* <DEDUP_REMOVED lines=38> */
[----:B------:R-:W-:Y:S01]  /*4850*/  ISETP.NE.AND P1, PT, R99, RZ, PT ;  /* 0x000000ff6300720c */ /* 0x000fe20003f25270 */
[----:B------:R-:W-:Y:S01]  /*4860*/  IMAD.U32 R99, RZ, RZ, UR28 ;  /* 0x0000001cff637e24 */ /* 0x000fe2000f8e00ff */
        /* <DEDUP_REMOVED lines=9> */
[----:B------:R-:W-:Y:S01]  /*4900*/  FSEL R101, R3, -INF , !P5 ;  /* 0xff80000003657808 */ /* 0x000fe20006800000 */
[----:B------:R-:W0:Y:S01]  /*4910*/  SHFL.BFLY PT, R10, R9, 0x2, 0x1f ;  /* 0x0c401f00090a7f89 */ /* 0x000e2200000e0000 */
[C---:B------:R-:W-:Y:S02]  /*4920*/  ISETP.LT.OR P1, PT, R66.reuse, 0x51, P1 ;  /* 0x000000514200780c */ /* 0x040fe40000f21670 */
[----:B------:R-:W-:Y:S02]  /*4930*/  ISETP.LT.OR P3, PT, R66, 0x92, P3 ;  /* 0x000000924200780c */ /* 0x000fe40001f61670 */
[----:B------:R-:W-:Y:S02]  /*4940*/  FSEL R60, R60, -INF , !P1 ;  /* 0xff8000003c3c7808 */ /* 0x000fe40004800000 */
[----:B------:R-:W-:-:S02]  /*4950*/  ISETP.NE.AND P1, PT, R103, RZ, PT ;  /* 0x000000ff6700720c */ /* 0x000fc40003f25270 */
[----:B------:R-:W-:Y:S02]  /*4960*/  ISETP.LT.OR P4, PT, R66, 0x99, P4 ;  /* 0x000000994200780c */ /* 0x000fe40002781670 */
[----:B------:R-:W-:Y:S02]  /*4970*/  ISETP.GT.AND P1, PT, R68, 0x51, !P1 ;  /* 0x000000514400780c */ /* 0x000fe40004f24270 */
[----:B------:R-:W-:Y:S02]  /*4980*/  FSEL R25, R25, -INF , !P3 ;  /* 0xff80000019197808 */ /* 0x000fe40005800000 */
[----:B------:R-:W-:-:S04]  /*4990*/  ISETP.LT.OR P1, PT, R66, 0x52, P1 ;  /* 0x000000524200780c */ /* 0x000fc80000f21670 */
[----:B------:R-:W-:Y:S02]  /*49a0*/  FSEL R61, R61, -INF , !P1 ;  /* 0xff8000003d3d7808 */ /* 0x000fe40004800000 */
[----:B------:R-:W-:Y:S02]  /*49b0*/  ISETP.NE.AND P1, PT, R107, RZ, PT ;  /* 0x000000ff6b00720c */ /* 0x000fe40003f25270 */
[----:B0-----:R-:W-:Y:S02]  /*49c0*/  FMNMX.FTZ R85, R9, R10, !PT ;  /* 0x0000000a09557209 */ /* 0x001fe40007810000 */
[----:B------:R-:W-:-:S03]  /*49d0*/  ISETP.GT.AND P1, PT, R68, 0x58, !P1 ;  /* 0x000000584400780c */ /* 0x000fc60004f24270 */
[----:B------:R-:W0:Y:S01]  /*49e0*/  SHFL.BFLY PT, R10, R85, 0x1, 0x1f ;  /* 0x0c201f00550a7f89 */ /* 0x000e2200000e0000 */
[----:B------:R-:W-:-:S04]  /*49f0*/  ISETP.LT.OR P1, PT, R66, 0x59, P1 ;  /* 0x000000594200780c */ /* 0x000fc80000f21670 */
[----:B------:R-:W-:Y:S02]  /*4a00*/  FSEL R62, R62, -INF , !P1 ;  /* 0xff8000003e3e7808 */ /* 0x000fe40004800000 */
[----:B------:R-:W-:Y:S02]  /*4a10*/  ISETP.GT.AND P1, PT, R68, 0x59, !P2 ;  /* 0x000000594400780c */ /* 0x000fe40005724270 */
[----:B------:R-:W-:Y:S02]  /*4a20*/  ISETP.NE.AND P2, PT, R117, RZ, PT ;  /* 0x000000ff7500720c */ /* 0x000fe40003f45270 */
[----:B------:R-:W-:-:S04]  /*4a30*/  ISETP.LT.OR P1, PT, R66, 0x5a, P1 ;  /* 0x0000005a4200780c */ /* 0x000fc80000f21670 */
[----:B------:R-:W-:Y:S02]  /*4a40*/  FSEL R63, R63, -INF , !P1 ;  /* 0xff8000003f3f7808 */ /* 0x000fe40004800000 */
[----:B------:R-:W-:Y:S02]  /*4a50*/  ISETP.GT.AND P1, PT, R68, 0x60, !P6 ;  /* 0x000000604400780c */ /* 0x000fe40007724270 */
[----:B------:R-:W-:Y:S02]  /*4a60*/  ISETP.NE.AND P6, PT, R118, RZ, PT ;  /* 0x000000ff7600720c */ /* 0x000fe40003fc5270 */
[----:B------:R-:W-:Y:S02]  /*4a70*/  ISETP.LT.OR P1, PT, R66, 0x61, P1 ;  /* 0x000000614200780c */ /* 0x000fe40000f21670 */
[----:B0-----:R-:W-:Y:S02]  /*4a80*/  FMNMX.FTZ R10, R85, R10, !PT ;  /* 0x0000000a550a7209 */ /* 0x001fe40007810000 */
[----:B------:R-:W-:-:S02]  /*4a90*/  FSEL R40, R40, -INF , !P1 ;  /* 0xff80000028287808 */ /* 0x000fc40004800000 */
[----:B------:R-:W-:Y:S01]  /*4aa0*/  ISETP.NE.AND P1, PT, R108, RZ, PT ;  /* 0x000000ff6c00720c */ /* 0x000fe20003f25270 */
[----:B------:R-:W-:-:S03]  /*4ab0*/  FFMA.FTZ R99, R10, R99, -8 ;  /* 0xc10000000a637423 */ /* 0x000fc60000010063 */
[----:B------:R-:W-:-:S04]  /*4ac0*/  ISETP.GT.AND P1, PT, R68, 0x61, !P1 ;  /* 0x000000614400780c */ /* 0x000fc80004f24270 */
[----:B------:R-:W-:-:S04]  /*4ad0*/  ISETP.LT.OR P1, PT, R66, 0x62, P1 ;  /* 0x000000624200780c */ /* 0x000fc80000f21670 */
[----:B------:R-:W-:Y:S02]  /*4ae0*/  FSEL R41, R41, -INF , !P1 ;  /* 0xff80000029297808 */ /* 0x000fe40004800000 */
[----:B------:R-:W-:-:S04]  /*4af0*/  ISETP.NE.AND P1, PT, R109, RZ, PT ;  /* 0x000000ff6d00720c */ /* 0x000fc80003f25270 */
        /* <DEDUP_REMOVED lines=37> */
[----:B------:R-:W-:-:S04]  /*4d50*/  ISETP.LT.OR P1, PT, R66, 0x8a, P1 ;  /* 0x0000008a4200780c */ /* 0x000fc80000f21670 */
[----:B------:R-:W-:Y:S02]  /*4d60*/  FSEL R79, R102, -INF , !P1 ;  /* 0xff800000664f7808 */ /* 0x000fe40004800000 */
[----:B------:R-:W-:-:S04]  /*4d70*/  FSETP.NEU.FTZ.AND P1, PT, R10, -INF , PT ;  /* 0xff8000000a00780b */ /* 0x000fc80003f3d000 */
[----:B------:R-:W-:Y:S02]  /*4d80*/  FSEL R99, R99, RZ, P1 ;  /* 0x000000ff63637208 */ /* 0x000fe40000800000 */
[C---:B------:R-:W-:Y:S02]  /*4d90*/  ISETP.GT.AND P1, PT, R68.reuse, 0x90, !P2 ;  /* 0x000000904400780c */ /* 0x040fe40005724270 */
[----:B------:R-:W-:Y:S01]  /*4da0*/  ISETP.GT.AND P2, PT, R68, 0x99, !P6 ;  /* 0x000000994400780c */ /* 0x000fe20007744270 */
[----:B------:R-:W-:-:S01]  /*4db0*/  FFMA.FTZ R85, R89, UR28, -R99 ;  /* 0x0000001c59557c23 */ /* 0x000fc20008010863 */
[--C-:B------:R-:W-:Y:S01]  /*4dc0*/  FFMA.FTZ R89, R94, UR28, -R99.reuse ;  /* 0x0000001c5e597c23 */ /* 0x100fe20008010863 */
[----:B------:R-:W-:Y:S01]  /*4dd0*/  FMNMX.FTZ R94, R101, R4, !PT ;  /* 0x00000004655e7209 */ /* 0x000fe20007810000 */
[--C-:B------:R-:W-:Y:S01]  /*4de0*/  FFMA.FTZ R86, R91, UR28, -R99.reuse ;  /* 0x0000001c5b567c23 */ /* 0x100fe20008010863 */
        /* <DEDUP_REMOVED lines=8> */
[C---:B------:R-:W-:Y:S01]  /*4e70*/  ISETP.LT.OR P1, PT, R66.reuse, 0x91, P1 ;  /* 0x000000914200780c */ /* 0x040fe20000f21670 */
[--C-:B------:R-:W-:Y:S01]  /*4e80*/  FFMA.FTZ R92, R95, UR28, -R99.reuse ;  /* 0x0000001c5f5c7c23 */ /* 0x100fe20008010863 */
[----:B------:R-:W-:Y:S01]  /*4e90*/  FMNMX.FTZ R9, R49, R94, !PT ;  /* 0x0000005e31097209 */ /* 0x000fe20007810000 */
[--C-:B------:R-:W-:Y:S01]  /*4ea0*/  FFMA.FTZ R95, R55, UR28, -R99.reuse ;  /* 0x0000001c375f7c23 */ /* 0x100fe20008010863 */
[----:B------:R-:W-:Y:S01]  /*4eb0*/  ISETP.LT.OR P2, PT, R66, 0x9a, P2 ;  /* 0x0000009a4200780c */ /* 0x000fe20001741670 */
[----:B------:R-:W-:Y:S01]  /*4ec0*/  MUFU.EX2 R3, R3 ;  /* 0x0000000300037308 */ /* 0x000fe20000000800 */
[----:B------:R-:W-:Y:S01]  /*4ed0*/  FMNMX.FTZ R96, R48, R9, !PT ;  /* 0x0000000930607209 */ /* 0x000fe20007810000 */
[--C-:B------:R-:W-:Y:S01]  /*4ee0*/  FFMA.FTZ R97, R97, UR28, -R99.reuse ;  /* 0x0000001c61617c23 */ /* 0x100fe20008010863 */
[----:B------:R-:W-:Y:S01]  /*4ef0*/  FSEL R55, R26, -INF , !P2 ;  /* 0xff8000001a377808 */ /* 0x000fe20005000000 */
[--C-:B------:R-:W-:Y:S01]  /*4f00*/  FFMA.FTZ R26, R46, UR28, -R99.reuse ;  /* 0x0000001c2e1a7c23 */ /* 0x100fe20008010863 */
[----:B------:R-:W-:Y:S01]  /*4f10*/  FMNMX.FTZ R9, R11, R96, !PT ;  /* 0x000000600b097209 */ /* 0x000fe20007810000 */
[--C-:B------:R-:W-:Y:S01]  /*4f20*/  FFMA.FTZ R83, R83, UR28, -R99.reuse ;  /* 0x0000001c53537c23 */ /* 0x100fe20008010863 */
[----:B------:R-:W-:-:S01]  /*4f30*/  FFMA.FTZ R82, R82, UR28, -R99 ;  /* 0x0000001c52527c23 */ /* 0x000fc20008010863 */
[----:B------:R-:W-:Y:S01]  /*4f40*/  MUFU.EX2 R84, R84 ;  /* 0x0000005400547308 */ /* 0x000fe20000000800 */
[----:B------:R-:W-:Y:S01]  /*4f50*/  FMNMX.FTZ R96, R12, R9, !PT ;  /* 0x000000090c607209 */ /* 0x000fe20007810000 */
[--C-:B------:R-:W-:Y:S01]  /*4f60*/  FFMA.FTZ R81, R81, UR28, -R99.reuse ;  /* 0x0000001c51517c23 */ /* 0x100fe20008010863 */
[----:B------:R-:W-:-:S01]  /*4f70*/  FFMA.FTZ R80, R80, UR28, -R99 ;  /* 0x0000001c50507c23 */ /* 0x000fc20008010863 */
        /* <DEDUP_REMOVED lines=12> */
[----:B------:R-:W0:Y:S01]  /*5040*/  MUFU.EX2 R86, R86 ;  /* 0x0000005600567308 */ /* 0x000e220000000800 */
        /* <DEDUP_REMOVED lines=16> */
[----:B------:R-:W-:-:S02]  /*5150*/  FMNMX.FTZ R9, R74, R9, !PT ;  /* 0x000000094a097209 */ /* 0x000fc40007810000 */
[----:B0-----:R-:W-:Y:S02]  /*5160*/  F2FP.SATFINITE.E4M3.F32.PACK_AB_MERGE_C R184, R86, R85, RZ ;  /* 0x0000005556b8723e */ /* 0x001fe400048070ff */
[----:B------:R-:W-:Y:S02]  /*5170*/  FMNMX.FTZ R70, R56, R9, !PT ;  /* 0x0000000938467209 */ /* 0x000fe40007810000 */
[----:B------:R-:W-:Y:S01]  /*5180*/  F2FP.SATFINITE.E4M3.F32.PACK_AB_MERGE_C R184, R84, R3, R184 ;  /* 0x0000000354b8723e */ /* 0x000fe200048070b8 */
[----:B------:R-:W-:Y:S01]  /*5190*/  MUFU.EX2 R88, R88 ;  /* 0x0000005800587308 */ /* 0x000fe20000000800 */
[----:B------:R-:W-:Y:S02]  /*51a0*/  FMNMX.FTZ R9, R57, R70, !PT ;  /* 0x0000004639097209 */ /* 0x000fe40007810000 */
[----:B------:R-:W-:Y:S02]  /*51b0*/  ISETP.NE.AND P6, PT, R191, 0x1, PT ;  /* 0x00000001bf00780c */ /* 0x000fe40003fc5270 */
[----:B------:R-:W-:-:S03]  /*51c0*/  FMNMX.FTZ R70, R58, R9, !PT ;  /* 0x000000093a467209 */ /* 0x000fc60007810000 */
[----:B------:R-:W-:Y:S01]  /*51d0*/  MUFU.EX2 R89, R89 ;  /* 0x0000005900597308 */ /* 0x000fe20000000800 */
[----:B------:R-:W-:Y:S01]  /*51e0*/  FMNMX.FTZ R9, R59, R70, !PT ;  /* 0x000000463b097209 */ /* 0x000fe20007810000 */
[--C-:B------:R-:W-:Y:S01]  /*51f0*/  FFMA.FTZ R70, R65, UR28, -R99.reuse ;  /* 0x0000001c41467c23 */ /* 0x100fe20008010863 */
[----:B------:R-:W-:-:S02]  /*5200*/  FFMA.FTZ R65, R50, UR28, -R99 ;  /* 0x0000001c32417c23 */ /* 0x000fc40008010863 */
[----:B------:R-:W-:-:S03]  /*5210*/  FMNMX.FTZ R96, R60, R9, !PT ;  /* 0x000000093c607209 */ /* 0x000fc60007810000 */
[----:B------:R-:W0:Y:S01]  /*5220*/  MUFU.EX2 R92, R92 ;  /* 0x0000005c005c7308 */ /* 0x000e220000000800 */
[----:B------:R-:W-:-:S04]  /*5230*/  FMNMX.FTZ R9, R61, R96, !PT ;  /* 0x000000603d097209 */ /* 0x000fc80007810000 */
[----:B------:R-:W-:-:S03]  /*5240*/  FMNMX.FTZ R96, R62, R9, !PT ;  /* 0x000000093e607209 */ /* 0x000fc60007810000 */
[----:B------:R-:W-:Y:S01]  /*5250*/  MUFU.EX2 R91, R91 ;  /* 0x0000005b005b7308 */ /* 0x000fe20000000800 */
[----:B------:R-:W-:Y:S01]  /*5260*/  FMNMX.FTZ R9, R63, R96, !PT ;  /* 0x000000603f097209 */ /* 0x000fe20007810000 */
[----:B------:R-:W-:Y:S01]  /*5270*/  FFMA.FTZ R96, R47, UR28, -R99 ;  /* 0x0000001c2f607c23 */ /* 0x000fe20008010863 */
[----:B------:R-:W-:Y:S02]  /*5280*/  FSEL R47, R27, -INF , !P4 ;  /* 0xff8000001b2f7808 */ /* 0x000fe40006000000 */
[----:B------:R-:W-:-:S03]  /*5290*/  FMNMX.FTZ R50, R40, R9, !PT ;  /* 0x0000000928327209 */ /* 0x000fc60007810000 */
[----:B------:R-:W-:Y:S01]  /*52a0*/  MUFU.EX2 R83, R83 ;  /* 0x0000005300537308 */ /* 0x000fe20000000800 */
[----:B------:R-:W-:Y:S01]  /*52b0*/  FMNMX.FTZ R9, R41, R50, !PT ;  /* 0x0000003229097209 */ /* 0x000fe20007810000 */
[----:B------:R-:W-:Y:S01]  /*52c0*/  FFMA.FTZ R50, R54, UR28, -R99 ;  /* 0x0000001c36327c23 */ /* 0x000fe20008010863 */
[----:B0-----:R-:W-:Y:S02]  /*52d0*/  F2FP.SATFINITE.E4M3.F32.PACK_AB_MERGE_C R186, R92, R89, RZ ;  /* 0x000000595cba723e */ /* 0x001fe400048070ff */
[----:B------:R-:W-:Y:S02]  /*52e0*/  FMNMX.FTZ R54, R42, R9, !PT ;  /* 0x000000092a367209 */ /* 0x000fe40007810000 */
[----:B------:R-:W-:Y:S01]  /*52f0*/  F2FP.SATFINITE.E4M3.F32.PACK_AB_MERGE_C R186, R88, R87, R186 ;  /* 0x0000005758ba723e */ /* 0x000fe200048070ba */
[----:B------:R-:W-:Y:S01]  /*5300*/  MUFU.EX2 R82, R82 ;  /* 0x0000005200527308 */ /* 0x000fe20000000800 */
[----:B------:R-:W-:-:S04]  /*5310*/  FMNMX.FTZ R9, R43, R54, !PT ;  /* 0x000000362b097209 */ /* 0x000fc80007810000 */
[----:B------:R-:W-:-:S03]  /*5320*/  FMNMX.FTZ R54, R44, R9, !PT ;  /* 0x000000092c367209 */ /* 0x000fc60007810000 */
        /* <DEDUP_REMOVED lines=8> */
[----:B------:R-:W-:Y:S02]  /*53b0*/  FMNMX.FTZ R68, R77, R54, !PT ;  /* 0x000000364d447209 */ /* 0x000fe40007810000 */
[----:B------:R-:W-:Y:S01]  /*53c0*/  FSEL R54, R24, -INF , !P1 ;  /* 0xff80000018367808 */ /* 0x000fe20004800000 */
[----:B------:R-:W-:Y:S01]  /*53d0*/  MUFU.EX2 R93, R93 ;  /* 0x0000005d005d7308 */ /* 0x000fe20000000800 */
[----:B------:R-:W-:-:S04]  /*53e0*/  FMNMX.FTZ R9, R79, R68, !PT ;  /* 0x000000444f097209 */ /* 0x000fc80007810000 */
[----:B------:R-:W-:-:S03]  /*53f0*/  FMNMX.FTZ R68, R54, R9, !PT ;  /* 0x0000000936447209 */ /* 0x000fc60007810000 */
[----:B------:R0:W-:Y:S01]  /*5400*/  MUFU.EX2 R24, R95 ;  /* 0x0000005f00187308 */ /* 0x0001e20000000800 */
[----:B------:R-:W-:-:S04]  /*5410*/  FMNMX.FTZ R68, R25, R68, !PT ;  /* 0x0000004419447209 */ /* 0x000fc80007810000 */
[----:B------:R-:W-:-:S03]  /*5420*/  FMNMX.FTZ R68, R47, R68, !PT ;  /* 0x000000442f447209 */ /* 0x000fc60007810000 */
[----:B------:R-:W-:Y:S01]  /*5430*/  MUFU.EX2 R67, R67 ;  /* 0x0000004300437308 */ /* 0x000fe20000000800 */
[----:B------:R-:W-:Y:S01]  /*5440*/  FMNMX.FTZ R68, R55, R68, !PT ;  /* 0x0000004437447209 */ /* 0x000fe20007810000 */
[----:B0-----:R-:W-:-:S04]  /*5450*/  FFMA.FTZ R95, R6, UR28, -R99 ;  /* 0x0000001c065f7c23 */ /* 0x001fc80008010863 */
[----:B------:R-:W0:Y:S02]  /*5460*/  SHFL.BFLY PT, R9, R68, 0x2, 0x1f ;  /* 0x0c401f0044097f89 */ /* 0x000e2400000e0000 */
[----:B------:R-:W-:Y:S08]  /*5470*/  MUFU.EX2 R70, R70 ;  /* 0x0000004600467308 */ /* 0x000ff00000000800 */
[----:B------:R-:W-:Y:S08]  /*5480*/  MUFU.EX2 R64, R64 ;  /* 0x0000004000407308 */ /* 0x000ff00000000800 */
[----:B------:R-:W-:Y:S01]  /*5490*/  MUFU.EX2 R65, R65 ;  /* 0x0000004100417308 */ /* 0x000fe20000000800 */
[----:B0-----:R-:W-:-:S07]  /*54a0*/  FMNMX.FTZ R46, R68, R9, !PT ;  /* 0x00000009442e7209 */ /* 0x001fce0007810000 */
[----:B------:R-:W-:Y:S01]  /*54b0*/  MUFU.EX2 R52, R52 ;  /* 0x0000003400347308 */ /* 0x000fe20000000800 */
[----:B------:R-:W0:Y:S07]  /*54c0*/  SHFL.BFLY PT, R9, R46, 0x1, 0x1f ;  /* 0x0c201f002e097f89 */ /* 0x000e2e00000e0000 */
[----:B------:R-:W-:Y:S08]  /*54d0*/  MUFU.EX2 R51, R51 ;  /* 0x0000003300337308 */ /* 0x000ff00000000800 */
[----:B------:R-:W-:Y:S08]  /*54e0*/  MUFU.EX2 R50, R50 ;  /* 0x0000003200327308 */ /* 0x000ff00000000800 */
[----:B------:R-:W-:Y:S01]  /*54f0*/  MUFU.EX2 R53, R53 ;  /* 0x0000003500357308 */ /* 0x000fe20000000800 */
[----:B0-----:R-:W-:Y:S01]  /*5500*/  FMNMX.FTZ R9, R46, R9, !PT ;  /* 0x000000092e097209 */ /* 0x001fe20007810000 */
[----:B------:R-:W-:-:S03]  /*5510*/  IMAD.U32 R46, RZ, RZ, UR28 ;  /* 0x0000001cff2e7e24 */ /* 0x000fc6000f8e00ff */
[C---:B------:R-:W-:Y:S01]  /*5520*/  FSETP.NEU.FTZ.AND P1, PT, R9.reuse, -INF , PT ;  /* 0xff8000000900780b */ /* 0x040fe20003f3d000 */
[----:B------:R-:W-:-:S02]  /*5530*/  FFMA.FTZ R46, R9, R46, -8 ;  /* 0xc1000000092e7423 */ /* 0x000fc4000001002e */
[----:B------:R-:W-:Y:S03]  /*5540*/  MUFU.EX2 R26, R26 ;  /* 0x0000001a001a7308 */ /* 0x000fe60000000800 */
[----:B------:R-:W-:-:S05]  /*5550*/  FSEL R46, R46, RZ, P1 ;  /* 0x000000ff2e2e7208 */ /* 0x000fca0000800000 */
[----:B------:R-:W-:Y:S01]  /*5560*/  MUFU.EX2 R39, R39 ;  /* 0x0000002700277308 */ /* 0x000fe20000000800 */
[----:B------:R-:W-:-:S01]  /*5570*/  FFMA.FTZ R68, R8, UR28, -R46 ;  /* 0x0000001c08447c23 */ /* 0x000fc2000801082e */
[--C-:B------:R-:W-:Y:S01]  /*5580*/  FFMA.FTZ R8, R13, UR28, -R46.reuse ;  /* 0x0000001c0d087c23 */ /* 0x100fe2000801082e */
[----:B------:R-:W-:-:S01]  /*5590*/  FFMA.FTZ R6, R101, UR28, -R46 ;  /* 0x0000001c65067c23 */ /* 0x000fc2000801082e */
[--C-:B------:R-:W-:Y:S01]  /*55a0*/  FFMA.FTZ R97, R4, UR28, -R46.reuse ;  /* 0x0000001c04617c23 */ /* 0x100fe2000801082e */
[----:B------:R-:W-:-:S01]  /*55b0*/  FFMA.FTZ R13, R15, UR28, -R46 ;  /* 0x0000001c0f0d7c23 */ /* 0x000fc2000801082e */
[--C-:B------:R-:W-:Y:S01]  /*55c0*/  FFMA.FTZ R66, R7, UR28, -R46.reuse ;  /* 0x0000001c07427c23 */ /* 0x100fe2000801082e */
[----:B------:R-:W-:-:S01]  /*55d0*/  FFMA.FTZ R7, R48, UR28, -R46 ;  /* 0x0000001c30077c23 */ /* 0x000fc2000801082e */
        /* <DEDUP_REMOVED lines=8> */
[----:B------:R0:W-:Y:S01]  /*5660*/  MUFU.EX2 R68, R13 ;  /* 0x0000000d00447308 */ /* 0x0001e20000000800 */
        /* <DEDUP_REMOVED lines=8> */
[----:B0-----:R-:W-:-:S01]  /*56f0*/  FFMA.FTZ R13, R56, UR28, -R46 ;  /* 0x0000001c380d7c23 */ /* 0x001fc2000801082e */
[----:B------:R-:W-:Y:S01]  /*5700*/  FADD.FTZ R56, R3, R84 ;  /* 0x0000005403387221 */ /* 0x000fe20000010000 */
[----:B------:R-:W-:-:S01]  /*5710*/  FFMA.FTZ R63, R63, UR28, -R46 ;  /* 0x0000001c3f3f7c23 */ /* 0x000fc2000801082e */
[--C-:B------:R-:W-:Y:S01]  /*5720*/  FFMA.FTZ R40, R40, UR28, -R46.reuse ;  /* 0x0000001c28287c23 */ /* 0x100fe2000801082e */
[----:B------:R-:W-:-:S01]  /*5730*/  FFMA.FTZ R41, R41, UR28, -R46 ;  /* 0x0000001c29297c23 */ /* 0x000fc2000801082e */
[----:B------:R-:W-:Y:S01]  /*5740*/  FADD.FTZ R57, R85, R56 ;  /* 0x0000003855397221 */ /* 0x000fe20000010000 */
[----:B------:R-:W-:-:S01]  /*5750*/  FFMA.FTZ R42, R42, UR28, -R46 ;  /* 0x0000001c2a2a7c23 */ /* 0x000fc2000801082e */
[----:B------:R-:W0:Y:S01]  /*5760*/  MUFU.EX2 R97, R97 ;  /* 0x0000006100617308 */ /* 0x000e220000000800 */
[----:B------:R-:W-:-:S01]  /*5770*/  FFMA.FTZ R43, R43, UR28, -R46 ;  /* 0x0000001c2b2b7c23 */ /* 0x000fc2000801082e */
[----:B------:R-:W-:Y:S01]  /*5780*/  FADD.FTZ R56, R86, R57 ;  /* 0x0000003956387221 */ /* 0x000fe20000010000 */
[----:B------:R-:W-:-:S01]  /*5790*/  FFMA.FTZ R44, R44, UR28, -R46 ;  /* 0x0000001c2c2c7c23 */ /* 0x000fc2000801082e */
[--C-:B------:R-:W-:Y:S01]  /*57a0*/  FFMA.FTZ R45, R45, UR28, -R46.reuse ;  /* 0x0000001c2d2d7c23 */ /* 0x100fe2000801082e */
[----:B------:R-:W-:-:S01]  /*57b0*/  FFMA.FTZ R69, R69, UR28, -R46 ;  /* 0x0000001c45457c23 */ /* 0x000fc2000801082e */
[----:B------:R-:W-:Y:S01]  /*57c0*/  FADD.FTZ R57, R87, R56 ;  /* 0x0000003857397221 */ /* 0x000fe20000010000 */
[----:B------:R-:W-:-:S01]  /*57d0*/  FFMA.FTZ R71, R71, UR28, -R46 ;  /* 0x0000001c47477c23 */ /* 0x000fc2000801082e */
[----:B------:R-:W1:Y:S01]  /*57e0*/  MUFU.EX2 R66, R66 ;  /* 0x0000004200427308 */ /* 0x000e620000000800 */
[----:B------:R-:W-:-:S01]  /*57f0*/  FFMA.FTZ R75, R75, UR28, -R46 ;  /* 0x0000001c4b4b7c23 */ /* 0x000fc2000801082e */
[----:B------:R-:W-:Y:S01]  /*5800*/  FADD.FTZ R56, R88, R57 ;  /* 0x0000003958387221 */ /* 0x000fe20000010000 */
[----:B------:R-:W-:-:S01]  /*5810*/  FFMA.FTZ R76, R76, UR28, -R46 ;  /* 0x0000001c4c4c7c23 */ /* 0x000fc2000801082e */
[--C-:B------:R-:W-:Y:S01]  /*5820*/  FFMA.FTZ R77, R77, UR28, -R46.reuse ;  /* 0x0000001c4d4d7c23 */ /* 0x100fe2000801082e */
[----:B------:R-:W-:-:S01]  /*5830*/  FFMA.FTZ R79, R79, UR28, -R46 ;  /* 0x0000001c4f4f7c23 */ /* 0x000fc2000801082e */
[----:B------:R-:W-:Y:S01]  /*5840*/  FADD.FTZ R61, R89, R56 ;  /* 0x00000038593d7221 */ /* 0x000fe20000010000 */
[----:B------:R-:W-:-:S01]  /*5850*/  FFMA.FTZ R54, R54, UR28, -R46 ;  /* 0x0000001c36367c23 */ /* 0x000fc2000801082e */
[----:B------:R-:W2:Y:S01]  /*5860*/  MUFU.EX2 R4, R4 ;  /* 0x0000000400047308 */ /* 0x000ea20000000800 */
[----:B0-----:R-:W-:-:S01]  /*5870*/  FADD.FTZ R57, R6, R97 ;  /* 0x0000006106397221 */ /* 0x001fc20000010000 */
[--C-:B------:R-:W-:Y:S01]  /*5880*/  FFMA.FTZ R25, R25, UR28, -R46.reuse ;  /* 0x0000001c19197c23 */ /* 0x100fe2000801082e */
[----:B------:R-:W-:-:S05]  /*5890*/  FFMA.FTZ R47, R47, UR28, -R46 ;  /* 0x0000001c2f2f7c23 */ /* 0x000fca000801082e */
[----:B------:R-:W0:Y:S01]  /*58a0*/  MUFU.EX2 R7, R7 ;  /* 0x0000000700077308 */ /* 0x000e220000000800 */
[----:B-1----:R-:W-:-:S01]  /*58b0*/  FADD.FTZ R56, R66, R57 ;  /* 0x0000003942387221 */ /* 0x002fc20000010000 */
[----:B------:R-:W-:-:S03]  /*58c0*/  F2FP.SATFINITE.E4M3.F32.PACK_AB_MERGE_C R66, R99, R66, RZ ;  /* 0x000000426342723e */ /* 0x000fc600048070ff */
[----:B------:R-:W-:Y:S01]  /*58d0*/  FADD.FTZ R57, R99, R56 ;  /* 0x0000003863397221 */ /* 0x000fe20000010000 */
[----:B------:R-:W-:Y:S02]  /*58e0*/  F2FP.SATFINITE.E4M3.F32.PACK_AB_MERGE_C R185, R97, R6, R66 ;  /* 0x0000000661b9723e */ /* 0x000fe40004807042 */
[----:B------:R-:W1:Y:S01]  /*58f0*/  MUFU.EX2 R48, R48 ;  /* 0x0000003000307308 */ /* 0x000e620000000800 */
[----:B--2---:R-:W-:-:S01]  /*5900*/  FADD.FTZ R56, R4, R57 ;  /* 0x0000003904387221 */ /* 0x004fc20000010000 */
[----:B------:R-:W2:Y:S06]  /*5910*/  @P6 LDC R6, c[0x0][0x44c] ;  /* 0x00011300ff066b82 */ /* 0x000eac0000000800 */
[----:B------:R-:W3:Y:S01]  /*5920*/  MUFU.EX2 R49, R49 ;  /* 0x0000003100317308 */ /* 0x000ee20000000800 */
[----:B0-----:R-:W-:-:S07]  /*5930*/  FADD.FTZ R57, R7, R56 ;  /* 0x0000003807397221 */ /* 0x001fce0000010000 */
[----:B------:R-:W0:Y:S01]  /*5940*/  MUFU.EX2 R8, R8 ;  /* 0x0000000800087308 */ /* 0x000e220000000800 */
[----:B-1----:R-:W-:-:S07]  /*5950*/  FADD.FTZ R56, R48, R57 ;  /* 0x0000003930387221 */ /* 0x002fce0000010000 */
[----:B------:R-:W1:Y:S01]  /*5960*/  MUFU.EX2 R11, R11 ;  /* 0x0000000b000b7308 */ /* 0x000e620000000800 */
[----:B---3--:R-:W-:-:S01]  /*5970*/  FADD.FTZ R3, R49, R56 ;  /* 0x0000003831037221 */ /* 0x008fc20000010000 */
[----:B------:R-:W-:-:S04]  /*5980*/  F2FP.SATFINITE.E4M3.F32.PACK_AB_MERGE_C R49, R49, R48, RZ ;  /* 0x000000303131723e */ /* 0x000fc800048070ff */
[----:B------:R-:W-:Y:S01]  /*5990*/  F2FP.SATFINITE.E4M3.F32.PACK_AB_MERGE_C R187, R7, R4, R49 ;  /* 0x0000000407bb723e */ /* 0x000fe20004807031 */
[----:B--2---:R-:W-:Y:S01]  /*59a0*/  @P6 IMAD.HI.U32 R7, R6, UR37, RZ ;  /* 0x0000002506076c27 */ /* 0x004fe2000f8e00ff */
[----:B------:R2:W3:Y:S03]  /*59b0*/  MUFU.EX2 R101, R20 ;  /* 0x0000001400657308 */ /* 0x0004e60000000800 */
[----:B0-----:R-:W-:-:S01]  /*59c0*/  FADD.FTZ R56, R8, R3 ;  /* 0x0000000308387221 */ /* 0x001fc20000010000 */
[----:B------:R-:W-:-:S04]  /*59d0*/  IMAD.U32 R6, RZ, RZ, UR37 ;  /* 0x00000025ff067e24 */ /* 0x000fc8000f8e00ff */
[----:B------:R-:W0:Y:S01]  /*59e0*/  MUFU.EX2 R12, R12 ;  /* 0x0000000c000c7308 */ /* 0x000e220000000800 */
[----:B--2---:R-:W-:-:S01]  /*59f0*/  FFMA.FTZ R20, R60, UR28, -R46 ;  /* 0x0000001c3c147c23 */ /* 0x004fc2000801082e */
[----:B------:R-:W-:Y:S01]  /*5a00*/  FADD.FTZ R60, R92, R61 ;  /* 0x0000003d5c3c7221 */ /* 0x000fe20000010000 */
[----:B-1----:R-:W-:-:S01]  /*5a10*/  FADD.FTZ R3, R11, R56 ;  /* 0x000000380b037221 */ /* 0x002fc20000010000 */
[----:B------:R-:W-:Y:S02]  /*5a20*/  FFMA.FTZ R46, R55, UR28, -R46 ;  /* 0x0000001c372e7c23 */ /* 0x000fe4000801082e */
[----:B------:R-:W-:-:S01]  /*5a30*/  FADD.FTZ R61, R91, R60 ;  /* 0x0000003c5b3d7221 */ /* 0x000fc20000010000 */
[----:B------:R-:W-:Y:S01]  /*5a40*/  FADD.FTZ R56, R68, R3 ;  /* 0x0000000344387221 */ /* 0x000fe20000010000 */
[----:B------:R-:W1:Y:S01]  /*5a50*/  MUFU.EX2 R15, R15 ;  /* 0x0000000f000f7308 */ /* 0x000e620000000800 */
[C---:B---3--:R-:W-:Y:S01]  /*5a60*/  F2FP.SATFINITE.E4M3.F32.PACK_AB_MERGE_C R68, R101.reuse, R68, RZ ;  /* 0x000000446544723e */ /* 0x048fe200048070ff */
[----:B------:R-:W-:Y:S01]  /*5a70*/  FADD.FTZ R60, R94, R61 ;  /* 0x0000003d5e3c7221 */ /* 0x000fe20000010000 */
[----:B------:R-:W-:-:S02]  /*5a80*/  FADD.FTZ R3, R101, R56 ;  /* 0x0000003865037221 */ /* 0x000fc40000010000 */
[----:B------:R-:W-:Y:S01]  /*5a90*/  F2FP.SATFINITE.E4M3.F32.PACK_AB_MERGE_C R181, R11, R8, R68 ;  /* 0x000000080bb5723e */ /* 0x000fe20004807044 */
[----:B------:R-:W-:-:S01]  /*5aa0*/  FADD.FTZ R61, R83, R60 ;  /* 0x0000003c533d7221 */ /* 0x000fc20000010000 */
[----:B------:R-:W-:Y:S01]  /*5ab0*/  F2FP.SATFINITE.E4M3.F32.PACK_AB_MERGE_C R83, R82, R83, RZ ;  /* 0x000000535253723e */ /* 0x000fe200048070ff */
[----:B------:R-:W2:Y:S01]  /*5ac0*/  MUFU.EX2 R73, R73 ;  /* 0x0000004900497308 */ /* 0x000ea20000000800 */
[----:B0-----:R-:W-:-:S01]  /*5ad0*/  FADD.FTZ R56, R12, R3 ;  /* 0x000000030c387221 */ /* 0x001fc20000010000 */
[----:B------:R-:W-:Y:S01]  /*5ae0*/  FADD.FTZ R82, R82, R61 ;  /* 0x0000003d52527221 */ /* 0x000fe20000010000 */
[----:B------:R-:W0:Y:S01]  /*5af0*/  @P6 LDC R8, c[0x0][0x450] ;  /* 0x00011400ff086b82 */ /* 0x000e220000000800 */
[----:B------:R-:W-:Y:S02]  /*5b00*/  F2FP.SATFINITE.E4M3.F32.PACK_AB_MERGE_C R180, R94, R91, R83 ;  /* 0x0000005b5eb4723e */ /* 0x000fe40004807053 */
[----:B------:R-:W-:Y:S02]  /*5b10*/  FADD.FTZ R57, R81, R82 ;  /* 0x0000005251397221 */ /* 0x000fe40000010000 */
[----:B------:R-:W3:Y:S01]  /*5b20*/  MUFU.EX2 R74, R74 ;  /* 0x0000004a004a7308 */ /* 0x000ee20000000800 */
[----:B-1----:R-:W-:-:S01]  /*5b30*/  FADD.FTZ R56, R15, R56 ;  /* 0x000000380f387221 */ /* 0x002fc20000010000 */
[----:B------:R-:W-:-:S04]  /*5b40*/  FADD.FTZ R57, R80, R57 ;  /* 0x0000003950397221 */ /* 0x000fc80000010000 */
[----:B------:R-:W-:Y:S01]  /*5b50*/  FADD.FTZ R60, R78, R57 ;  /* 0x000000394e3c7221 */ /* 0x000fe20000010000 */
[----:B------:R-:W-:Y:S01]  /*5b60*/  F2FP.SATFINITE.E4M3.F32.PACK_AB_MERGE_C R78, R93, R78, RZ ;  /* 0x0000004e5d4e723e */ /* 0x000fe200048070ff */
[----:B------:R-:W1:Y:S01]  /*5b70*/  MUFU.EX2 R13, R13 ;  /* 0x0000000d000d7308 */ /* 0x000e620000000800 */
[----:B--2---:R-:W-:-:S01]  /*5b80*/  FADD.FTZ R3, R73, R56 ;  /* 0x0000003849037221 */ /* 0x004fc20000010000 */
[----:B------:R-:W-:Y:S01]  /*5b90*/  FADD.FTZ R60, R93, R60 ;  /* 0x0000003c5d3c7221 */ /* 0x000fe20000010000 */
[----:B------:R-:W-:-:S03]  /*5ba0*/  F2FP.SATFINITE.E4M3.F32.PACK_AB_MERGE_C R182, R80, R81, R78 ;  /* 0x0000005150b6723e */ /* 0x000fc6000480704e */
[----:B------:R-:W-:Y:S01]  /*5bb0*/  FADD.FTZ R57, R67, R60 ;  /* 0x0000003c43397221 */ /* 0x000fe20000010000 */
[----:B------:R-:W-:Y:S01]  /*5bc0*/  F2FP.SATFINITE.E4M3.F32.PACK_AB_MERGE_C R60, R65, R64, RZ ;  /* 0x00000040413c723e */ /* 0x000fe200048070ff */
[----:B------:R-:W2:Y:S01]  /*5bd0*/  MUFU.EX2 R14, R14 ;  /* 0x0000000e000e7308 */ /* 0x000ea20000000800 */
[----:B---3--:R-:W-:-:S01]  /*5be0*/  FADD.FTZ R56, R74, R3 ;  /* 0x000000034a387221 */ /* 0x008fc20000010000 */
[C---:B------:R-:W-:Y:S01]  /*5bf0*/  FADD.FTZ R57, R70.reuse, R57 ;  /* 0x0000003946397221 */ /* 0x040fe20000010000 */
[----:B------:R-:W-:Y:S02]  /*5c00*/  F2FP.SATFINITE.E4M3.F32.PACK_AB_MERGE_C R176, R70, R67, R60 ;  /* 0x0000004346b0723e */ /* 0x000fe4000480703c */
[----:B0-----:R-:W-:Y:S01]  /*5c10*/  @P6 SHF.R.U32.HI R6, RZ, R8, R7 ;  /* 0x00000008ff066219 */ /* 0x001fe20000011607 */
[----:B------:R-:W-:-:S01]  /*5c20*/  FADD.FTZ R64, R64, R57 ;  /* 0x0000003940407221 */ /* 0x000fc20000010000 */
[----:B------:R-:W-:Y:S01]  /*5c30*/  F2FP.SATFINITE.E4M3.F32.PACK_AB_MERGE_C R57, R51, R52, RZ ;  /* 0x000000343339723e */ /* 0x000fe200048070ff */
[----:B------:R-:W0:Y:S01]  /*5c40*/  MUFU.EX2 R58, R58 ;  /* 0x0000003a003a7308 */ /* 0x000e220000000800 */
[----:B-1----:R-:W-:-:S01]  /*5c50*/  FADD.FTZ R3, R13, R56 ;  /* 0x000000380d037221 */ /* 0x002fc20000010000 */
[----:B------:R-:W-:Y:S01]  /*5c60*/  FADD.FTZ R65, R65, R64 ;  /* 0x0000004041417221 */ /* 0x000fe20000010000 */
[----:B------:R-:W-:Y:S01]  /*5c70*/  F2FP.SATFINITE.E4M3.F32.PACK_AB_MERGE_C R178, R53, R50, R57 ;  /* 0x0000003235b2723e */ /* 0x000fe20004807039 */
[----:B------:R-:W-:Y:S01]  /*5c80*/  IMAD.IADD R105, R105, 0x1, R6 ;  /* 0x0000000169697824 */ /* 0x000fe200078e0206 */
[----:B------:R-:W-:Y:S01]  /*5c90*/  LOP3.LUT P6, RZ, R2, 0x8, RZ, 0xc0, !PT ;  /* 0x0000000802ff7812 */ /* 0x000fe200078cc0ff */
[----:B------:R-:W-:Y:S01]  /*5ca0*/  FADD.FTZ R60, R50, R65 ;  /* 0x00000041323c7221 */ /* 0x000fe20000010000 */
[----:B------:R-:W-:Y:S01]  /*5cb0*/  F2FP.SATFINITE.E4M3.F32.PACK_AB_MERGE_C R73, R74, R73, RZ ;  /* 0x000000494a49723e */ /* 0x000fe200048070ff */
[----:B------:R-:W1:Y:S01]  /*5cc0*/  MUFU.EX2 R59, R59 ;  /* 0x0000003b003b7308 */ /* 0x000e620000000800 */
[----:B--2---:R-:W-:-:S01]  /*5cd0*/  FADD.FTZ R3, R14, R3 ;  /* 0x000000030e037221 */ /* 0x004fc20000010000 */
[----:B------:R-:W-:Y:S01]  /*5ce0*/  FADD.FTZ R53, R53, R60 ;  /* 0x0000003c35357221 */ /* 0x000fe20000010000 */
[----:B------:R-:W-:Y:S01]  /*5cf0*/  VIADD R7, R105, UR7 ;  /* 0x0000000769077c36 */ /* 0x000fe20008000000 */
[----:B------:R-:W-:Y:S01]  /*5d00*/  F2FP.SATFINITE.E4M3.F32.PACK_AB_MERGE_C R183, R15, R12, R73 ;  /* 0x0000000c0fb7723e */ /* 0x000fe20004807049 */
[----:B------:R-:W-:-:S02]  /*5d10*/  VIADD R8, R104, 0xfffffffe ;  /* 0xfffffffe68087836 */ /* 0x000fc40000000000 */
[----:B------:R-:W-:Y:S01]  /*5d20*/  FADD.FTZ R52, R52, R53 ;  /* 0x0000003534347221 */ /* 0x000fe20000010000 */
[----:B------:R-:W-:Y:S01]  /*5d30*/  F2FP.SATFINITE.E4M3.F32.PACK_AB_MERGE_C R53, R39, R26, RZ ;  /* 0x0000001a2735723e */ /* 0x000fe200048070ff */
[----:B------:R-:W2:Y:S01]  /*5d40*/  MUFU.EX2 R20, R20 ;  /* 0x0000001400147308 */ /* 0x000ea20000000800 */
[----:B0-----:R-:W-:-:S01]  /*5d50*/  FADD.FTZ R56, R58, R3 ;  /* 0x000000033a387221 */ /* 0x001fc20000010000 */
[----:B------:R-:W-:Y:S01]  /*5d60*/  FADD.FTZ R51, R51, R52 ;  /* 0x0000003433337221 */ /* 0x000fe20000010000 */
[----:B------:R-:W-:-:S05]  /*5d70*/  R2UR UR10, R7 ;  /* 0x00000000070a72ca */ /* 0x000fca00000e0000 */
[----:B------:R-:W0:Y:S01]  /*5d80*/  MUFU.EX2 R21, R21 ;  /* 0x0000001500157308 */ /* 0x000e220000000800 */
[----:B-1----:R-:W-:-:S01]  /*5d90*/  FADD.FTZ R3, R59, R56 ;  /* 0x000000383b037221 */ /* 0x002fc20000010000 */
[----:B------:R-:W-:-:S04]  /*5da0*/  F2FP.SATFINITE.E4M3.F32.PACK_AB_MERGE_C R58, R59, R58, RZ ;  /* 0x0000003a3b3a723e */ /* 0x000fc800048070ff */
[----:B------:R-:W-:Y:S02]  /*5db0*/  F2FP.SATFINITE.E4M3.F32.PACK_AB_MERGE_C R177, R14, R13, R58 ;  /* 0x0000000d0eb1723e */ /* 0x000fe4000480703a */
[----:B------:R-:W1:Y:S01]  /*5dc0*/  MUFU.EX2 R62, R62 ;  /* 0x0000003e003e7308 */ /* 0x000e620000000800 */
[----:B--2---:R-:W-:-:S07]  /*5dd0*/  FADD.FTZ R56, R20, R3 ;  /* 0x0000000314387221 */ /* 0x004fce0000010000 */
[----:B------:R-:W2:Y:S01]  /*5de0*/  MUFU.EX2 R27, R96 ;  /* 0x00000060001b7308 */ /* 0x000ea20000000800 */
[----:B0-----:R-:W-:-:S07]  /*5df0*/  FADD.FTZ R3, R21, R56 ;  /* 0x0000003815037221 */ /* 0x001fce0000010000 */
[----:B------:R-:W0:Y:S01]  /*5e00*/  MUFU.EX2 R63, R63 ;  /* 0x0000003f003f7308 */ /* 0x000e220000000800 */
[----:B-1----:R-:W-:-:S07]  /*5e10*/  FADD.FTZ R48, R62, R3 ;  /* 0x000000033e307221 */ /* 0x002fce0000010000 */
[----:B------:R-:W1:Y:S01]  /*5e20*/  MUFU.EX2 R40, R40 ;  /* 0x0000002800287308 */ /* 0x000e620000000800 */
[----:B--2---:R-:W-:Y:S01]  /*5e30*/  F2FP.SATFINITE.E4M3.F32.PACK_AB_MERGE_C R172, R27, R24, R53 ;  /* 0x000000181bac723e */ /* 0x004fe20004807035 */
[----:B------:R-:W-:-:S04]  /*5e40*/  FADD.FTZ R24, R24, R51 ;  /* 0x0000003318187221 */ /* 0x000fc80000010000 */
[----:B------:R-:W-:Y:S02]  /*5e50*/  FADD.FTZ R27, R27, R24 ;  /* 0x000000181b1b7221 */ /* 0x000fe40000010000 */
[----:B------:R-:W2:Y:S01]  /*5e60*/  MUFU.EX2 R41, R41 ;  /* 0x0000002900297308 */ /* 0x000ea20000000800 */
[----:B0-----:R-:W-:-:S01]  /*5e70*/  FADD.FTZ R3, R63, R48 ;  /* 0x000000303f037221 */ /* 0x001fc20000010000 */
[----:B------:R-:W-:Y:S01]  /*5e80*/  FADD.FTZ R26, R26, R27 ;  /* 0x0000001b1a1a7221 */ /* 0x000fe20000010000 */
[----:B------:R-:W-:-:S03]  /*5e90*/  F2FP.SATFINITE.E4M3.F32.PACK_AB_MERGE_C R62, R63, R62, RZ ;  /* 0x0000003e3f3e723e */ /* 0x000fc600048070ff */
[----:B------:R-:W-:Y:S01]  /*5ea0*/  FADD.FTZ R48, R39, R26 ;  /* 0x0000001a27307221 */ /* 0x000fe20000010000 */
[----:B------:R-:W-:Y:S01]  /*5eb0*/  F2FP.SATFINITE.E4M3.F32.PACK_AB_MERGE_C R179, R21, R20, R62 ;  /* 0x0000001415b3723e */ /* 0x000fe2000480703e */
[----:B------:R-:W0:Y:S01]  /*5ec0*/  MUFU.EX2 R42, R42 ;  /* 0x0000002a002a7308 */ /* 0x000e220000000800 */
[----:B-1----:R-:W-:-:S07]  /*5ed0*/  FADD.FTZ R24, R40, R3 ;  /* 0x0000000328187221 */ /* 0x002fce0000010000 */
[----:B------:R-:W-:Y:S01]  /*5ee0*/  MUFU.EX2 R36, R36 ;  /* 0x0000002400247308 */ /* 0x000fe20000000800 */
[----:B--2---:R-:W-:-:S07]  /*5ef0*/  FADD.FTZ R3, R41, R24 ;  /* 0x0000001829037221 */ /* 0x004fce0000010000 */
[----:B------:R-:W1:Y:S01]  /*5f00*/  MUFU.EX2 R35, R35 ;  /* 0x0000002300237308 */ /* 0x000e620000000800 */
[----:B0-----:R-:W-:-:S07]  /*5f10*/  FADD.FTZ R26, R42, R3 ;  /* 0x000000032a1a7221 */ /* 0x001fce0000010000 */
[----:B------:R-:W0:Y:S08]  /*5f20*/  MUFU.EX2 R43, R43 ;  /* 0x0000002b002b7308 */ /* 0x000e300000000800 */
[----:B------:R-:W-:Y:S01]  /*5f30*/  MUFU.EX2 R37, R37 ;  /* 0x0000002500257308 */ /* 0x000fe20000000800 */
[----:B-1----:R-:W-:-:S07]  /*5f40*/  F2FP.SATFINITE.E4M3.F32.PACK_AB_MERGE_C R27, R35, R36, RZ ;  /* 0x00000024231b723e */ /* 0x002fce00048070ff */
[----:B------:R-:W1:Y:S01]  /*5f50*/  MUFU.EX2 R38, R38 ;  /* 0x0000002600267308 */ /* 0x000e620000000800 */
[C---:B0-----:R-:W-:Y:S01]  /*5f60*/  F2FP.SATFINITE.E4M3.F32.PACK_AB_MERGE_C R42, R43.reuse, R42, RZ ;  /* 0x0000002a2b2a723e */ /* 0x041fe200048070ff */
[----:B------:R-:W-:-:S03]  /*5f70*/  FADD.FTZ R43, R43, R26 ;  /* 0x0000001a2b2b7221 */ /* 0x000fc60000010000 */
[----:B------:R-:W-:-:S03]  /*5f80*/  F2FP.SATFINITE.E4M3.F32.PACK_AB_MERGE_C R173, R41, R40, R42 ;  /* 0x0000002829ad723e */ /* 0x000fc6000480702a */
[----:B------:R-:W0:Y:S08]  /*5f90*/  MUFU.EX2 R44, R44 ;  /* 0x0000002c002c7308 */ /* 0x000e300000000800 */
[----:B------:R-:W2:Y:S01]  /*5fa0*/  MUFU.EX2 R45, R45 ;  /* 0x0000002d002d7308 */ /* 0x000ea20000000800 */
[----:B-1----:R-:W-:Y:S01]  /*5fb0*/  F2FP.SATFINITE.E4M3.F32.PACK_AB_MERGE_C R174, R38, R37, R27 ;  /* 0x0000002526ae723e */ /* 0x002fe2000480701b */
[----:B------:R-:W-:-:S04]  /*5fc0*/  FADD.FTZ R37, R37, R48 ;  /* 0x0000003025257221 */ /* 0x000fc80000010000 */
[----:B------:R-:W-:Y:S02]  /*5fd0*/  FADD.FTZ R37, R38, R37 ;  /* 0x0000002526257221 */ /* 0x000fe40000010000 */
[----:B------:R-:W1:Y:S01]  /*5fe0*/  MUFU.EX2 R69, R69 ;  /* 0x0000004500457308 */ /* 0x000e620000000800 */
[----:B0-----:R-:W-:-:S01]  /*5ff0*/  FADD.FTZ R4, R44, R43 ;  /* 0x0000002b2c047221 */ /* 0x001fc20000010000 */
[----:B------:R-:W-:-:S04]  /*6000*/  FADD.FTZ R36, R36, R37 ;  /* 0x0000002524247221 */ /* 0x000fc80000010000 */
[----:B------:R-:W-:Y:S02]  /*6010*/  FADD.FTZ R35, R35, R36 ;  /* 0x0000002423237221 */ /* 0x000fe40000010000 */
[----:B------:R-:W-:Y:S01]  /*6020*/  MUFU.EX2 R32, R32 ;  /* 0x0000002000207308 */ /* 0x000fe20000000800 */
[----:B--2---:R-:W-:-:S07]  /*6030*/  FADD.FTZ R4, R45, R4 ;  /* 0x000000042d047221 */ /* 0x004fce0000010000 */
[----:B------:R-:W0:Y:S01]  /*6040*/  MUFU.EX2 R31, R31 ;  /* 0x0000001f001f7308 */ /* 0x000e220000000800 */
[----:B-1----:R-:W-:-:S07]  /*6050*/  FADD.FTZ R3, R69, R4 ;  /* 0x0000000445037221 */ /* 0x002fce0000010000 */
[----:B------:R-:W1:Y:S08]  /*6060*/  MUFU.EX2 R50, R71 ;  /* 0x0000004700327308 */ /* 0x000e700000000800 */
[----:B------:R-:W-:Y:S01]  /*6070*/  MUFU.EX2 R34, R34 ;  /* 0x0000002200227308 */ /* 0x000fe20000000800 */
[----:B0-----:R-:W-:-:S07]  /*6080*/  F2FP.SATFINITE.E4M3.F32.PACK_AB_MERGE_C R4, R31, R32, RZ ;  /* 0x000000201f04723e */ /* 0x001fce00048070ff */
[----:B------:R-:W0:Y:S01]  /*6090*/  MUFU.EX2 R33, R33 ;  /* 0x0000002100217308 */ /* 0x000e220000000800 */
[C---:B-1----:R-:W-:Y:S01]  /*60a0*/  F2FP.SATFINITE.E4M3.F32.PACK_AB_MERGE_C R69, R50.reuse, R69, RZ ;  /* 0x000000453245723e */ /* 0x042fe200048070ff */
[----:B------:R-:W-:-:S03]  /*60b0*/  FADD.FTZ R50, R50, R3 ;  /* 0x0000000332327221 */ /* 0x000fc60000010000 */
[----:B------:R-:W-:-:S03]  /*60c0*/  F2FP.SATFINITE.E4M3.F32.PACK_AB_MERGE_C R175, R45, R44, R69 ;  /* 0x0000002c2daf723e */ /* 0x000fc60004807045 */
[----:B------:R-:W1:Y:S08]  /*60d0*/  MUFU.EX2 R75, R75 ;  /* 0x0000004b004b7308 */ /* 0x000e700000000800 */
[----:B------:R-:W2:Y:S01]  /*60e0*/  MUFU.EX2 R76, R76 ;  /* 0x0000004c004c7308 */ /* 0x000ea20000000800 */
[----:B0-----:R-:W-:Y:S01]  /*60f0*/  F2FP.SATFINITE.E4M3.F32.PACK_AB_MERGE_C R168, R33, R34, R4 ;  /* 0x0000002221a8723e */ /* 0x001fe20004807004 */
[----:B------:R-:W-:-:S04]  /*6100*/  FADD.FTZ R34, R34, R35 ;  /* 0x0000002322227221 */ /* 0x000fc80000010000 */
[----:B------:R-:W-:Y:S02]  /*6110*/  FADD.FTZ R33, R33, R34 ;  /* 0x0000002221217221 */ /* 0x000fe40000010000 */
[----:B------:R-:W0:Y:S01]  /*6120*/  MUFU.EX2 R77, R77 ;  /* 0x0000004d004d7308 */ /* 0x000e220000000800 */
[----:B-1----:R-:W-:-:S01]  /*6130*/  FADD.FTZ R3, R75, R50 ;  /* 0x000000324b037221 */ /* 0x002fc20000010000 */
[----:B------:R-:W-:-:S04]  /*6140*/  FADD.FTZ R32, R32, R33 ;  /* 0x0000002120207221 */ /* 0x000fc80000010000 */
[----:B------:R-:W-:Y:S02]  /*6150*/  FADD.FTZ R31, R31, R32 ;  /* 0x000000201f1f7221 */ /* 0x000fe40000010000 */
        /* <DEDUP_REMOVED lines=8> */
[----:B0-----:R-:W-:-:S01]  /*61e0*/  FADD.FTZ R3, R24, R3 ;  /* 0x0000000318037221 */ /* 0x001fc20000010000 */
[----:B------:R-:W-:-:S04]  /*61f0*/  F2FP.SATFINITE.E4M3.F32.PACK_AB_MERGE_C R77, R24, R77, RZ ;  /* 0x0000004d184d723e */ /* 0x000fc800048070ff */
[----:B------:R-:W-:Y:S02]  /*6200*/  F2FP.SATFINITE.E4M3.F32.PACK_AB_MERGE_C R169, R76, R75, R77 ;  /* 0x0000004b4ca9723e */ /* 0x000fe4000480704d */
[----:B------:R-:W0:Y:S08]  /*6210*/  MUFU.EX2 R54, R54 ;  /* 0x0000003600367308 */ /* 0x000e300000000800 */
[----:B------:R-:W2:Y:S01]  /*6220*/  MUFU.EX2 R25, R25 ;  /* 0x0000001900197308 */ /* 0x000ea20000000800 */
[----:B-1----:R-:W-:Y:S01]  /*6230*/  F2FP.SATFINITE.E4M3.F32.PACK_AB_MERGE_C R170, R29, R30, R4 ;  /* 0x0000001e1daa723e */ /* 0x002fe20004807004 */
[----:B------:R-:W-:-:S04]  /*6240*/  FADD.FTZ R30, R30, R31 ;  /* 0x0000001f1e1e7221 */ /* 0x000fc80000010000 */
[----:B------:R-:W-:Y:S02]  /*6250*/  FADD.FTZ R29, R29, R30 ;  /* 0x0000001e1d1d7221 */ /* 0x000fe40000010000 */
[----:B------:R-:W1:Y:S01]  /*6260*/  MUFU.EX2 R47, R47 ;  /* 0x0000002f002f7308 */ /* 0x000e620000000800 */
[----:B0-----:R-:W-:-:S01]  /*6270*/  FADD.FTZ R4, R54, R3 ;  /* 0x0000000336047221 */ /* 0x001fc20000010000 */
[----:B------:R-:W-:-:S06]  /*6280*/  FADD.FTZ R28, R28, R29 ;  /* 0x0000001d1c1c7221 */ /* 0x000fcc0000010000 */
[----:B------:R-:W0:Y:S01]  /*6290*/  MUFU.EX2 R46, R46 ;  /* 0x0000002e002e7308 */ /* 0x000e220000000800 */
[----:B--2---:R-:W-:-:S04]  /*62a0*/  FADD.FTZ R4, R25, R4 ;  /* 0x0000000419047221 */ /* 0x004fc80000010000 */
[----:B-1----:R-:W-:Y:S01]  /*62b0*/  FADD.FTZ R3, R47, R4 ;  /* 0x000000042f037221 */ /* 0x002fe20000010000 */
[----:B------:R-:W-:-:S01]  /*62c0*/  FADD.FTZ R4, R95, R28 ;  /* 0x0000001c5f047221 */ /* 0x000fc20000010000 */
[C---:B0-----:R-:W-:Y:S02]  /*62d0*/  F2FP.SATFINITE.E4M3.F32.PACK_AB_MERGE_C R6, R46.reuse, R47, RZ ;  /* 0x0000002f2e06723e */ /* 0x041fe400048070ff */
[----:B------:R-:W-:-:S02]  /*62e0*/  FADD.FTZ R3, R46, R3 ;  /* 0x000000032e037221 */ /* 0x000fc40000010000 */
[----:B------:R-:W-:Y:S01]  /*62f0*/  F2FP.SATFINITE.E4M3.F32.PACK_AB_MERGE_C R171, R25, R54, R6 ;  /* 0x0000003619ab723e */ /* 0x000fe20004807006 */
[----:B------:R-:W-:Y:S06]  /*6300*/  @!P6 BRA `(.L_x_1118) ;  /* 0x000000000054e947 */ /* 0x000fec0003800000 */
[C---:B------:R-:W-:Y:S01]  /*6310*/  ISETP.GT.AND P1, PT, R105.reuse, RZ, PT ;  /* 0x000000ff6900720c */ /* 0x040fe20003f24270 */
[----:B------:R-:W-:-:S05]  /*6320*/  VIADD R6, R105, 0xffffffff ;  /* 0xffffffff69067836 */ /* 0x000fca0000000000 */
[----:B------:R-:W-:-:S07]  /*6330*/  R2UR UR11, R6 ;  /* 0x00000000060b72ca */ /* 0x000fce00000e0000 */
[----:B------:R-:W-:Y:S08]  /*6340*/  @P1 BRA `(.L_x_1119) ;  /* 0x0000000000241947 */ /* 0x000ff00003800000 */
[----:B------:R-:W-:Y:S01]  /*6350*/  R2UR UR11, R105 ;  /* 0x00000000690b72ca */ /* 0x000fe200000e0000 */
[----:B------:R-:W-:Y:S02]  /*6360*/  ULDC UR14, c[0x0][0x9e4] ;  /* 0x00027900000e7ab9 */ /* 0x000fe40000000800 */
[----:B------:R-:W-:-:S10]  /*6370*/  UISETP.NE.AND UP0, UPT, UR14, 0x1, UPT ;  /* 0x000000010e00788c */ /* 0x000fd4000bf05270 */
[----:B------:R-:W-:Y:S01]  /*6380*/  UIADD3 UR11, -UR11, URZ, URZ ;  /* 0x0000003f0b0b7290 */ /* 0x000fe2000fffe13f */
[----:B------:R-:W-:-:S03]  /*6390*/  @UP0 ULDC.64 UR18, c[0x0][0x9e8] ;  /* 0x00027a0000120ab9 */ /* 0x000fc60000000a00 */
[----:B------:R-:W-:-:S04]  /*63a0*/  UIMAD.WIDE.U32 UR6, UR11, UR18, URZ ;  /* 0x000000120b0672a5 */ /* 0x000fc8000f8e003f */
[----:B------:R-:W-:-:S04]  /*63b0*/  @UP0 USHF.R.U32.HI UR11, URZ, UR19, UR7 ;  /* 0x000000133f0b0299 */ /* 0x000fc80008011607 */
[----:B------:R-:W-:Y:S01]  /*63c0*/  ULOP3.LUT UR11, URZ, UR11, URZ, 0x33, !UPT ;  /* 0x0000000b3f0b7292 */ /* 0x000fe2000f8e333f */
[----:B------:R-:W-:Y:S11]  /*63d0*/  BRA `(.L_x_1120) ;  /* 0x0000000000147947 */ /* 0x000ff60003800000 */
.L_x_1119:
[----:B------:R-:W-:Y:S02]  /*63e0*/  ULDC UR14, c[0x0][0x9e4] ;  /* 0x00027900000e7ab9 */ /* 0x000fe40000000800 */
[----:B------:R-:W-:-:S11]  /*63f0*/  UISETP.NE.AND UP0, UPT, UR14, 0x1, UPT ;  /* 0x000000010e00788c */ /* 0x000fd6000bf05270 */
[----:B------:R-:W-:Y:S02]  /*6400*/  @UP0 ULDC.64 UR18, c[0x0][0x9e8] ;  /* 0x00027a0000120ab9 */ /* 0x000fe40000000a00 */
[----:B------:R-:W-:-:S04]  /*6410*/  UIMAD.WIDE.U32 UR6, UR11, UR18, URZ ;  /* 0x000000120b0672a5 */ /* 0x000fc8000f8e003f */
[----:B------:R-:W-:-:S12]  /*6420*/  @UP0 USHF.R.U32.HI UR11, URZ, UR19, UR7 ;  /* 0x000000133f0b0299 */ /* 0x000fd80008011607 */
.L_x_1120:
[----:B------:R-:W-:-:S04]  /*6430*/  UIMAD UR11, UR11, UR14, UR14 ;  /* 0x0000000e0b0b72a4 */ /* 0x000fc8000f8e020e */
[----:B------:R-:W-:-:S04]  /*6440*/  UISETP.LT.AND UP0, UPT, UR10, UR11, UPT ;  /* 0x0000000b0a00728c */ /* 0x000fc8000bf01270 */
[----:B------:R-:W-:-:S12]  /*6450*/  USEL UR10, UR10, UR11, UP0 ;  /* 0x0000000b0a0a7287 */ /* 0x000fd80008000000 */
.L_x_1118:
[----:B------:R-:W-:Y:S01]  /*6460*/  UIMAD.WIDE UR6, UR10, 0x66666667, URZ ;  /* 0x666666670a0678a5 */ /* 0x000fe2000f8e023f */
[----:B------:R-:W-:Y:S02]  /*6470*/  CS2R R86, SRZ ;  /* 0x0000000000567805 */ /* 0x000fe4000001ff00 */
[----:B------:R-:W-:Y:S02]  /*6480*/  CS2R R84, SRZ ;  /* 0x0000000000547805 */ /* 0x000fe4000001ff00 */
[----:B------:R-:W-:Y:S01]  /*6490*/  CS2R R82, SRZ ;  /* 0x0000000000527805 */ /* 0x000fe2000001ff00 */
[----:B------:R-:W-:Y:S01]  /*64a0*/  USHF.R.U32.HI UR6, URZ, 0x1f, UR7 ;  /* 0x0000001f3f067899 */ /* 0x000fe20008011607 */
[----:B------:R-:W-:Y:S02]  /*64b0*/  CS2R R80, SRZ ;  /* 0x0000000000507805 */ /* 0x000fe4000001ff00 */
[----:B------:R-:W-:Y:S02]  /*64c0*/  CS2R R78, SRZ ;  /* 0x00000000004e7805 */ /* 0x000fe4000001ff00 */
[----:B------:R-:W-:Y:S01]  /*64d0*/  CS2R R76, SRZ ;  /* 0x00000000004c7805 */ /* 0x000fe2000001ff00 */
[----:B------:R-:W-:Y:S01]  /*64e0*/  ULEA.HI.SX32 UR6, UR7, UR6, 0x1a ;  /* 0x0000000607067291 */ /* 0x000fe2000f8fd23f */
[----:B------:R-:W-:-:S02]  /*64f0*/  CS2R R74, SRZ ;  /* 0x00000000004a7805 */ /* 0x000fc4000001ff00 */
[----:B------:R-:W-:Y:S02]  /*6500*/  CS2R R72, SRZ ;  /* 0x0000000000487805 */ /* 0x000fe4000001ff00 */
[----:B------:R-:W-:Y:S01]  /*6510*/  CS2R R70, SRZ ;  /* 0x0000000000467805 */ /* 0x000fe2000001ff00 */
[----:B------:R-:W-:Y:S01]  /*6520*/  UISETP.LT.AND UP0, UPT, UR40, UR6, UPT ;  /* 0x000000062800728c */ /* 0x000fe2000bf01270 */
[----:B------:R-:W-:Y:S02]  /*6530*/  CS2R R68, SRZ ;  /* 0x0000000000447805 */ /* 0x000fe4000001ff00 */
[----:B------:R-:W-:Y:S02]  /*6540*/  CS2R R66, SRZ ;  /* 0x0000000000427805 */ /* 0x000fe4000001ff00 */
[----:B------:R-:W-:Y:S01]  /*6550*/  CS2R R64, SRZ ;  /* 0x0000000000407805 */ /* 0x000fe2000001ff00 */
[----:B------:R-:W-:Y:S01]  /*6560*/  USEL UR32, UR40, UR6, !UP0 ;  /* 0x0000000628207287 */ /* 0x000fe2000c000000 */
[----:B------:R-:W-:-:S02]  /*6570*/  CS2R R62, SRZ ;  /* 0x00000000003e7805 */ /* 0x000fc4000001ff00 */
[----:B------:R-:W-:Y:S02]  /*6580*/  CS2R R60, SRZ ;  /* 0x00000000003c7805 */ /* 0x000fe4000001ff00 */
[----:B------:R-:W-:Y:S02]  /*6590*/  CS2R R58, SRZ ;  /* 0x00000000003a7805 */ /* 0x000fe4000001ff00 */
[----:B------:R-:W-:Y:S02]  /*65a0*/  CS2R R56, SRZ ;  /* 0x0000000000387805 */ /* 0x000fe4000001ff00 */
[----:B------:R-:W-:Y:S02]  /*65b0*/  CS2R R54, SRZ ;  /* 0x0000000000367805 */ /* 0x000fe4000001ff00 */
[----:B------:R-:W-:Y:S02]  /*65c0*/  ISETP.GE.AND P1, PT, R8, UR32, PT ;  /* 0x0000002008007c0c */ /* 0x000fe4000bf26270 */
        /* <DEDUP_REMOVED lines=16> */
[----:B------:R-:W-:Y:S01]  /*66d0*/  IMAD.MOV.U32 R7, RZ, RZ, R9 ;  /* 0x000000ffff077224 */ /* 0x000fe200078e0009 */
[----:B------:R-:W-:Y:S01]  /*66e0*/  UMOV UR34, UR45 ;  /* 0x0000002d00227c82 */ /* 0x000fe20008000000 */
[----:B------:R-:W-:Y:S01]  /*66f0*/  IMAD.MOV.U32 R6, RZ, RZ, R10 ;  /* 0x000000ffff067224 */ /* 0x000fe200078e000a */
[----:B------:R-:W-:Y:S01]  /*6700*/  UMOV UR33, UR44 ;  /* 0x0000002c00217c82 */ /* 0x000fe20008000000 */
[----:B------:R-:W-:Y:S01]  /*6710*/  IMAD.MOV.U32 R87, RZ, RZ, RZ ;  /* 0x000000ffff577224 */ /* 0x000fe200078e00ff */
[----:B------:R-:W-:Y:S01]  /*6720*/  ULDC UR29, c[0x0][0x9e4] ;  /* 0x00027900001d7ab9 */ /* 0x000fe20000000800 */
[----:B------:R-:W-:Y:S01]  /*6730*/  ULDC UR30, c[0x0][0x9dc] ;  /* 0x00027700001e7ab9 */ /* 0x000fe20000000800 */
[----:B------:R-:W-:Y:S01]  /*6740*/  ULDC UR28, c[0x0][0x988] ;  /* 0x00026200001c7ab9 */ /* 0x000fe20000000800 */
[----:B------:R-:W-:-:S05]  /*6750*/  ULDC UR31, c[0x0][0x9e0] ;  /* 0x00027800001f7ab9 */ /* 0x000fca0000000800 */
.L_x_1140:
[----:B------:R-:W-:Y:S01]  /*6760*/  ISETP.NE.AND P2, PT, RZ, UR42, PT ;  /* 0x0000002aff007c0c */ /* 0x000fe2000bf45270 */
[----:B------:R-:W-:-:S04]  /*6770*/  UISETP.NE.AND UP0, UPT, UR33, 0x1, UPT ;  /* 0x000000012100788c */ /* 0x000fc8000bf05270 */
[----:B------:R-:W-:-:S04]  /*6780*/  USEL UR45, URZ, 0x1, UP0 ;  /* 0x000000013f2d7887 */ /* 0x000fc80008000000 */
[----:B------:R-:W-:-:S04]  /*6790*/  ULOP3.LUT UR45, UR34, UR45, URZ, 0x3c, !UPT ;  /* 0x0000002d222d7292 */ /* 0x000fc8000f8e3c3f */
[----:B------:R-:W-:Y:S08]  /*67a0*/  @P2 BRA `(.L_x_1122) ;  /* 0x0000000000382947 */ /* 0x000ff00003800000 */
[----:B------:R-:W-:Y:S05]  /*67b0*/  @!P0 BRA `(.L_x_1123) ;  /* 0x0000000000048947 */ /* 0x000fea0003800000 */
[----:B------:R-:W-:Y:S01]  /*67c0*/  BPT.TRAP 0x1 ;  /* 0x000000040000795c */ /* 0x000fe20000300000 */
.L_x_1123:
        /* <DEDUP_REMOVED lines=9> */
.L_x_1124:
[----:B-1----:R-:W-:Y:S05]  /*6860*/  @P1 BRA `(.L_x_1122) ;  /* 0x0000000000081947 */ /* 0x002fea0003800000 */
[----:B------:R-:W1:Y:S02]  /*6870*/  SYNCS.PHASECHK.TRANS64.TRYWAIT P1, [UR6+0x22830], R9 ;  /* 0x02283009ff0075a7 */ /* 0x000e640008020146 */
[----:B-1----:R-:W-:Y:S05]  /*6880*/  @!P1 BRA `(.L_x_1125) ;  /* 0x0000015c00c09947 */ /* 0x002fea0003800000 */
.L_x_1122:
[----:B-1----:R-:W1:Y:S01]  /*6890*/  S2R R10, SR_TID.X ;  /* 0x00000000000a7919 */ /* 0x002e620000002100 */
[----:B------:R-:W-:Y:S01]  /*68a0*/  R2UR UR35, R5 ;  /* 0x00000000052372ca */ /* 0x000fe200000e0000 */
[----:B------:R-:W-:Y:S01]  /*68b0*/  UIADD3 UR44, UR33, 0x1, URZ ;  /* 0x00000001212c7890 */ /* 0x000fe2000fffe03f */
[----:B------:R-:W-:Y:S01]  /*68c0*/  UMOV UR19, 0x40000040 ;  /* 0x4000004000137882 */ /* 0x000fe20000000000 */
[----:B------:R-:W-:Y:S02]  /*68d0*/  UMOV UR20, UR16 ;  /* 0x0000001000147c82 */ /* 0x000fe40008000000 */
[----:B------:R-:W-:Y:S01]  /*68e0*/  UISETP.NE.AND UP0, UPT, UR44, 0x2, UPT ;  /* 0x000000022c00788c */ /* 0x000fe2000bf05270 */
[----:B------:R-:W-:Y:S01]  /*68f0*/  UMOV UR21, UR17 ;  /* 0x0000001100157c82 */ /* 0x000fe20008000000 */
[----:B------:R-:W-:Y:S02]  /*6900*/  UMOV UR23, 0x40000040 ;  /* 0x4000004000177882 */ /* 0x000fe40000000000 */
[----:B------:R-:W-:Y:S01]  /*6910*/  USEL UR44, UR44, URZ, UP0 ;  /* 0x0000003f2c2c7287 */ /* 0x000fe20008000000 */
[----:B------:R-:W-:Y:S01]  /*6920*/  UMOV UR24, UR16 ;  /* 0x0000001000187c82 */ /* 0x000fe20008000000 */
[----:B------:R-:W-:-:S02]  /*6930*/  UMOV UR25, UR17 ;  /* 0x0000001100197c82 */ /* 0x000fc40008000000 */
[----:B------:R-:W-:Y:S01]  /*6940*/  UIMAD UR35, UR44, 0x500, UR35 ;  /* 0x000005002c2378a4 */ /* 0x000fe2000f8e0223 */
[----:B------:R-:W-:Y:S01]  /*6950*/  UMOV UR27, 0x40000040 ;  /* 0x40000040001b7882 */ /* 0x000fe20000000000 */
[----:B------:R-:W-:Y:S02]  /*6960*/  UMOV UR7, 0x40000040 ;  /* 0x4000004000077882 */ /* 0x000fe40000000000 */
[----:B------:R-:W-:Y:S02]  /*6970*/  UIADD3 UR22, UR35, 0x100, URZ ;  /* 0x0000010023167890 */ /* 0x000fe4000fffe03f */
[----:B------:R-:W-:Y:S02]  /*6980*/  UIADD3 UR26, UR35, 0x200, URZ ;  /* 0x00000200231a7890 */ /* 0x000fe4000fffe03f */
[----:B------:R-:W-:Y:S01]  /*6990*/  UMOV UR18, UR35 ;  /* 0x0000002300127c82 */ /* 0x000fe20008000000 */
[----:B------:R-:W-:Y:S02]  /*69a0*/  UIADD3 UR6, UR35, 0x400, URZ ;  /* 0x0000040023067890 */ /* 0x000fe4000fffe03f */
[----:B------:R-:W-:Y:S01]  /*69b0*/  UIADD3 UR10, UR35, 0x402, URZ ;  /* 0x00000402230a7890 */ /* 0x000fe2000fffe03f */
[----:B------:R-:W-:Y:S01]  /*69c0*/  UMOV UR11, 0x40000040 ;  /* 0x40000040000b7882 */ /* 0x000fe20000000000 */
[----:B------:R-:W-:Y:S01]  /*69d0*/  UIADD3 UR14, UR35, 0x6, URZ ;  /* 0x00000006230e7890 */ /* 0x000fe2000fffe03f */
[----:B------:R-:W-:Y:S01]  /*69e0*/  UMOV UR15, 0x40000040 ;  /* 0x40000040000f7882 */ /* 0x000fe20000000000 */
[----:B-1----:R-:W-:-:S05]  /*69f0*/  SHF.R.U32.HI R10, RZ, 0x7, R10 ;  /* 0x00000007ff0a7819 */ /* 0x002fca000001160a */
[----:B0-----:R-:W-:-:S05]  /*6a00*/  VIADD R9, R10, 0x8 ;  /* 0x000000080a097836 */ /* 0x001fca0000000000 */
[----:B------:R0:W-:Y:S06]  /*6a10*/  BAR.SYNC.DEFER_BLOCKING R9, 0x100 ;  /* 0x000400090000751d */ /* 0x0001ec0000010000 */
[----:B------:R-:W-:-:S06]  /*6a20*/  WARPGROUP.ARRIVE ;  /* 0x00000000000079c5 */ /* 0x000fcc0000000000 */
        /* <DEDUP_REMOVED lines=106> */
.L_x_1127:
[----:B------:R-:W-:Y:S01]  /*70d0*/  ULEA UR6, UR33, UR43, 0x3 ;  /* 0x0000002b21067291 */ /* 0x000fe2000f8e183f */
[----:B------:R-:W-:-:S05]  /*70e0*/  IMAD.U32 R9, RZ, RZ, UR34 ;  /* 0x00000022ff097e24 */ /* 0x000fca000f8e00ff */
[----:B------:R-:W-:-:S04]  /*70f0*/  SHF.L.U32 R9, R9, 0x1f, RZ ;  /* 0x0000001f09097819 */ /* 0x000fc800000006ff */
[----:B------:R0:W1:Y:S01]  /*7100*/  SYNCS.PHASECHK.TRANS64.TRYWAIT P1, [UR6+0x22850], R9 ;  /* 0x02285009ff0075a7 */ /* 0x0000620008020146 */
[----:B------:R-:W-:Y:S05]  /*7110*/  @!P0 BRA `(.L_x_1128) ;  /* 0x0000000000048947 */ /* 0x000fea0003800000 */
[----:B------:R-:W-:Y:S01]  /*7120*/  BPT.TRAP 0x1 ;  /* 0x000000040000795c */ /* 0x000fe20000300000 */
.L_x_1128:
[----:B-1----:R-:W-:Y:S05]  /*7130*/  @P1 BRA `(.L_x_1126) ;  /* 0x0000000000081947 */ /* 0x002fea0003800000 */
[----:B------:R-:W1:Y:S02]  /*7140*/  SYNCS.PHASECHK.TRANS64.TRYWAIT P1, [UR6+0x22850], R9 ;  /* 0x02285009ff0075a7 */ /* 0x000e640008020146 */
[----:B-1----:R-:W-:Y:S05]  /*7150*/  @!P1 BRA `(.L_x_1129) ;  /* 0x0000015400a49947 */ /* 0x002fea0003800000 */
.L_x_1126:
[----:B------:R-:W-:Y:S01]  /*7160*/  UIADD3 UR6, UR43, 0x400, URZ ;  /* 0x000004002b067890 */ /* 0x000fe2000fffe03f */
[----:B------:R-:W-:Y:S01]  /*7170*/  WARPGROUP.ARRIVE ;  /* 0x00000000000079c5 */ /* 0x000fe20000000000 */
[----:B------:R-:W-:-:S05]  /*7180*/  UMOV UR7, 0xc0000010 ;  /* 0xc000001000077882 */ /* 0x000fca0000000000 */
[----:B-1----:R-:W1:Y:S01]  /*7190*/  S2R R10, SR_TID.X ;  /* 0x00000000000a7919 */ /* 0x002e620000002100 */
        /* <DEDUP_REMOVED lines=8> */
[----:B-1----:R-:W-:-:S04]  /*7220*/  SHF.R.U32.HI R10, RZ, 0x7, R10 ;  /* 0x00000007ff0a7819 */ /* 0x002fc8000001160a */
[----:B0-----:R-:W-:Y:S01]  /*7230*/  IADD3 R9, -R10, 0xb, RZ ;  /* 0x0000000b0a097810 */ /* 0x001fe20007ffe1ff */
[----:B------:R-:W-:Y:S02]  /*7240*/  WARPGROUP.DEPBAR.LE gsb0, 0x0 ;  /* 0x00008000000079c5 */ /* 0x000fe40000010000 */
[----:B------:R-:W-:-:S06]  /*7250*/  WARPGROUP.ARRIVE ;  /* 0x00000000000079c5 */ /* 0x000fcc0000000000 */
        /* <DEDUP_REMOVED lines=20> */
.L_x_1130:
[----:B------:R-:W-:Y:S01]  /*73a0*/  ISETP.NE.AND P2, PT, R191, 0x1, PT ;  /* 0x00000001bf00780c */ /* 0x000fe20003f45270 */
[C---:B------:R-:W-:Y:S01]  /*73b0*/  FMUL.FTZ R21, R0.reuse, R167 ;  /* 0x000000a700157220 */ /* 0x040fe20000410000 */
[C---:B------:R-:W-:Y:S01]  /*73c0*/  FMUL.FTZ R167, R0.reuse, R88 ;  /* 0x0000005800a77220 */ /* 0x040fe20000410000 */
[C---:B------:R-:W-:Y:S01]  /*73d0*/  FMUL.FTZ R168, R0.reuse, R89 ;  /* 0x0000005900a87220 */ /* 0x040fe20000410000 */
[C---:B------:R-:W-:Y:S01]  /*73e0*/  FMUL.FTZ R12, R0.reuse, R158 ;  /* 0x0000009e000c7220 */ /* 0x040fe20000410000 */
[----:B------:R-:W-:Y:S02]  /*73f0*/  VIADD R173, R19, UR37 ;  /* 0x0000002513ad7c36 */ /* 0x000fe40008000000 */
[C---:B------:R-:W-:Y:S01]  /*7400*/  FMUL.FTZ R158, R0.reuse, R164 ;  /* 0x000000a4009e7220 */ /* 0x040fe20000410000 */
[C---:B------:R-:W-:Y:S01]  /*7410*/  FMUL.FTZ R164, R0.reuse, R112 ;  /* 0x0000007000a47220 */ /* 0x040fe20000410000 */
[C---:B------:R-:W-:Y:S01]  /*7420*/  FMUL.FTZ R112, R0.reuse, R90 ;  /* 0x0000005a00707220 */ /* 0x040fe20000410000 */
[C---:B0-----:R-:W-:Y:S01]  /*7430*/  FMUL.FTZ R9, R0.reuse, R154 ;  /* 0x0000009a00097220 */ /* 0x041fe20000410000 */
[----:B------:R-:W0:Y:S01]  /*7440*/  LDC R90, c[0x0][0x288] ;  /* 0x0000a200ff5a7b82 */ /* 0x000e220000000800 */
[C---:B------:R-:W-:Y:S01]  /*7450*/  FMUL.FTZ R154, R0.reuse, R156 ;  /* 0x0000009c009a7220 */ /* 0x040fe20000410000 */
[C---:B------:R-:W-:Y:S01]  /*7460*/  FMUL.FTZ R156, R0.reuse, R160 ;  /* 0x000000a0009c7220 */ /* 0x040fe20000410000 */
[C---:B------:R-:W-:Y:S01]  /*7470*/  FMUL.FTZ R160, R0.reuse, R136 ;  /* 0x0000008800a07220 */ /* 0x040fe20000410000 */
[----:B------:R-:W-:Y:S01]  /*7480*/  ULEA UR6, UR44, UR43, 0x3 ;  /* 0x0000002b2c067291 */ /* 0x000fe2000f8e183f */
[C---:B------:R-:W-:Y:S01]  /*7490*/  FMUL.FTZ R13, R0.reuse, R159 ;  /* 0x0000009f000d7220 */ /* 0x040fe20000410000 */
[C---:B------:R-:W-:Y:S01]  /*74a0*/  FMUL.FTZ R14, R0.reuse, R162 ;  /* 0x000000a2000e7220 */ /* 0x040fe20000410000 */
[C---:B------:R-:W-:Y:S01]  /*74b0*/  FMUL.FTZ R15, R0.reuse, R163 ;  /* 0x000000a3000f7220 */ /* 0x040fe20000410000 */
[----:B------:R-:W1:Y:S01]  /*74c0*/  @P2 LDC R88, c[0x0][0x44c] ;  /* 0x00011300ff582b82 */ /* 0x000e620000000800 */
[C---:B------:R-:W-:Y:S01]  /*74d0*/  FMUL.FTZ R136, R0.reuse, R138 ;  /* 0x0000008a00887220 */ /* 0x040fe20000410000 */
[C---:B------:R-:W-:Y:S01]  /*74e0*/  FMUL.FTZ R169, R0.reuse, R92 ;  /* 0x0000005c00a97220 */ /* 0x040fe20000410000 */
[C---:B------:R-:W-:Y:S01]  /*74f0*/  FMUL.FTZ R10, R0.reuse, R155 ;  /* 0x0000009b000a7220 */ /* 0x040fe20000410000 */
[C---:B------:R-:W-:Y:S01]  /*7500*/  FMUL.FTZ R159, R0.reuse, R137 ;  /* 0x00000089009f7220 */ /* 0x040fe20000410000 */
[C---:B------:R-:W-:Y:S01]  /*7510*/  FMUL.FTZ R162, R0.reuse, R140 ;  /* 0x0000008c00a27220 */ /* 0x040fe20000410000 */
[C---:B------:R-:W-:Y:S01]  /*7520*/  FMUL.FTZ R138, R0.reuse, R142 ;  /* 0x0000008e008a7220 */ /* 0x040fe20000410000 */
[C---:B------:R-:W-:Y:S01]  /*7530*/  FMUL.FTZ R163, R0.reuse, R144 ;  /* 0x0000009000a37220 */ /* 0x040fe20000410000 */
[----:B------:R-:W2:Y:S01]  /*7540*/  @P2 LDC R89, c[0x0][0x450] ;  /* 0x00011400ff592b82 */ /* 0x000ea20000000800 */
        /* <DEDUP_REMOVED lines=12> */
[----:B------:R-:W-:Y:S01]  /*7610*/  UIADD3 UR6, UR6, 0x22840, URZ ;  /* 0x0002284006067890 */ /* 0x000fe2000fffe03f */
[C---:B------:R-:W-:Y:S01]  /*7620*/  FMUL.FTZ R141, R0.reuse, R147 ;  /* 0x00000093008d7220 */ /* 0x040fe20000410000 */
[----:B------:R-:W-:Y:S01]  /*7630*/  FMUL.FTZ R143, R0, R151 ;  /* 0x00000097008f7220 */ /* 0x000fe20000410000 */
[----:B-1----:R-:W-:-:S04]  /*7640*/  @P2 IMAD.HI.U32 R88, R173, R88, RZ ;  /* 0x00000058ad582227 */ /* 0x002fc800078e00ff */
[C---:B------:R-:W-:Y:S01]  /*7650*/  FMUL.FTZ R148, R0.reuse, R120 ;  /* 0x0000007800947220 */ /* 0x040fe20000410000 */
[C---:B------:R-:W-:Y:S01]  /*7660*/  FMUL.FTZ R149, R0.reuse, R125 ;  /* 0x0000007d00957220 */ /* 0x040fe20000410000 */
[----:B------:R-:W-:Y:S01]  /*7670*/  FMUL.FTZ R124, R0, R130 ;  /* 0x00000082007c7220 */ /* 0x000fe20000410000 */
[----:B------:R-:W-:Y:S02]  /*7680*/  IMAD R177, R8, -0xa0, RZ ;  /* 0xffffff6008b17824 */ /* 0x000fe400078e02ff */
[C---:B------:R-:W-:Y:S01]  /*7690*/  FMUL.FTZ R11, R0.reuse, R152 ;  /* 0x00000098000b7220 */ /* 0x040fe20000410000 */
[C---:B------:R-:W-:Y:S01]  /*76a0*/  FMUL.FTZ R147, R0.reuse, R121 ;  /* 0x0000007900937220 */ /* 0x040fe20000410000 */
[C---:B------:R-:W-:Y:S01]  /*76b0*/  FMUL.FTZ R120, R0.reuse, R122 ;  /* 0x0000007a00787220 */ /* 0x040fe20000410000 */
[----:B--2---:R-:W-:Y:S01]  /*76c0*/  @P2 SHF.R.U32.HI R173, RZ, R89, R88 ;  /* 0x00000059ffad2219 */ /* 0x004fe20000011658 */
[C---:B------:R-:W-:Y:S01]  /*76d0*/  FMUL.FTZ R151, R0.reuse, R128 ;  /* 0x0000008000977220 */ /* 0x040fe20000410000 */
[C---:B------:R-:W-:Y:S01]  /*76e0*/  FMUL.FTZ R125, R0.reuse, R131 ;  /* 0x00000083007d7220 */ /* 0x040fe20000410000 */
[C---:B------:R-:W-:Y:S01]  /*76f0*/  FMUL.FTZ R130, R0.reuse, R132 ;  /* 0x0000008400827220 */ /* 0x040fe20000410000 */
[C---:B------:R-:W-:Y:S01]  /*7700*/  FMUL.FTZ R152, R0.reuse, R153 ;  /* 0x0000009900987220 */ /* 0x040fe20000410000 */
[----:B------:R-:W1:Y:S01]  /*7710*/  SHFL.IDX PT, R99, R173, RZ, 0x1c1f ;  /* 0x001c1fffad637589 */ /* 0x000e6200000e0000 */
        /* <DEDUP_REMOVED lines=23> */
[----:B------:R-:W-:-:S02]  /*7890*/  VIADD R89, R177, 0x1 ;  /* 0x00000001b1597836 */ /* 0x000fc40000000000 */
        /* <DEDUP_REMOVED lines=13> */
[----:B------:R-:W-:Y:S01]  /*7970*/  LOP3.LUT P1, RZ, R2, 0x8, RZ, 0xc0, !PT ;  /* 0x0000000802ff7812 */ /* 0x000fe2000782c0ff */
[----:B------:R-:W-:Y:S01]  /*7980*/  IMAD R89, R18, -0x2, R89 ;  /* 0xfffffffe12597824 */ /* 0x000fe200078e0259 */
[----:B------:R-:W2:Y:S01]  /*7990*/  MUFU.TANH R11, R11 ;  /* 0x0000000b000b7308 */ /* 0x000ea20000002400 */
[----:B------:R-:W-:Y:S01]  /*79a0*/  SYNCS.ARRIVE.TRANS64.RED.A1T0 RZ, [UR6], RZ ;  /* 0x000000ffffff79a7 */ /* 0x000fe20008100406 */
[----:B------:R-:W-:Y:S01]  /*79b0*/  ULOP3.LUT UR6, URZ, UR30, URZ, 0x33, !UPT ;  /* 0x0000001e3f067292 */ /* 0x000fe2000f8e333f */
[C---:B------:R-:W-:Y:S01]  /*79c0*/  VIADD R176, R89.reuse, 0xffffffff ;  /* 0xffffffff59b07836 */ /* 0x040fe20000000000 */
[----:B0-----:R-:W-:-:S04]  /*79d0*/  IADD3 R179, R89, -R90, R17 ;  /* 0x8000005a59b37210 */ /* 0x001fc80007ffe011 */
[----:B------:R-:W0:Y:S01]  /*79e0*/  MUFU.TANH R152, R152 ;  /* 0x0000009800987308 */ /* 0x000e220000002400 */
[C---:B------:R-:W-:Y:S02]  /*79f0*/  VIADD R178, R179.reuse, UR31 ;  /* 0x0000001fb3b27c36 */ /* 0x040fe40008000000 */
[----:B------:R-:W-:Y:S02]  /*7a00*/  VIADD R179, R179, UR6 ;  /* 0x00000006b3b37c36 */ /* 0x000fe40008000000 */
[--C-:B-1----:R-:W-:Y:S02]  /*7a10*/  IMAD.IADD R180, R178, 0x1, R99.reuse ;  /* 0x00000001b2b47824 */ /* 0x102fe400078e0263 */
[----:B------:R-:W-:Y:S01]  /*7a20*/  IMAD.IADD R181, R179, 0x1, R99 ;  /* 0x00000001b3b57824 */ /* 0x000fe200078e0263 */
[----:B------:R-:W1:Y:S08]  /*7a30*/  MUFU.TANH R9, R9 ;  /* 0x0000000900097308 */ /* 0x000e700000002400 */
[----:B------:R-:W3:Y:S08]  /*7a40*/  MUFU.TANH R10, R10 ;  /* 0x0000000a000a7308 */ /* 0x000ef00000002400 */
[----:B------:R-:W4:Y:S08]  /*7a50*/  MUFU.TANH R154, R154 ;  /* 0x0000009a009a7308 */ /* 0x000f300000002400 */
        /* <DEDUP_REMOVED lines=74> */
[----:B------:R-:W0:Y:S01]  /*7f00*/  MUFU.TANH R97, R97 ;  /* 0x0000006100617308 */ /* 0x000e220000002400 */
[----:B-1234-:R-:W-:Y:S05]  /*7f10*/  @!P1 BRA `(.L_x_1131) ;  /* 0x0000000000549947 */ /* 0x01efea0003800000 */
[----:B------:R-:W-:Y:S01]  /*7f20*/  IADD3 R99, R17, -R90, R99 ;  /* 0x8000005a11637210 */ /* 0x000fe20007ffe063 */
[----:B------:R-:W-:Y:S03]  /*7f30*/  BSSY B0, `(.L_x_1132) ;  /* 0x0000010000007945 */ /* 0x000fe60003800000 */
[----:B------:R-:W-:-:S13]  /*7f40*/  ISETP.GT.AND P1, PT, R99, -0x1, PT ;  /* 0xffffffff6300780c */ /* 0x000fda0003f24270 */
[----:B------:R-:W-:Y:S05]  /*7f50*/  @P1 BRA `(.L_x_1133) ;  /* 0x0000000000201947 */ /* 0x000fea0003800000 */
[----:B------:R-:W-:Y:S01]  /*7f60*/  IMAD.U32 R98, RZ, RZ, UR29 ;  /* 0x0000001dff627e24 */ /* 0x000fe2000f8e00ff */
[----:B------:R-:W-:-:S04]  /*7f70*/  LOP3.LUT R99, RZ, R99, RZ, 0x33, !PT ;  /* 0x00000063ff637212 */ /* 0x000fc800078e33ff */
[----:B------:R-:W-:-:S13]  /*7f80*/  ISETP.NE.AND P1, PT, R98, 0x1, PT ;  /* 0x000000016200780c */ /* 0x000fda0003f25270 */
[----:B------:R-:W1:Y:S02]  /*7f90*/  @P1 LDC.64 R88, c[0x0][0x9e8] ;  /* 0x00027a00ff581b82 */ /* 0x000e640000000a00 */
[----:B-1----:R-:W-:-:S05]  /*7fa0*/  @P1 IMAD.HI.U32 R88, R99, R88, RZ ;  /* 0x0000005863581227 */ /* 0x002fca00078e00ff */
[----:B------:R-:W-:-:S04]  /*7fb0*/  @P1 SHF.R.U32.HI R99, RZ, R89, R88 ;  /* 0x00000059ff631219 */ /* 0x000fc80000011658 */
[----:B------:R-:W-:Y:S01]  /*7fc0*/  LOP3.LUT R99, RZ, R99, RZ, 0x33, !PT ;  /* 0x00000063ff637212 */ /* 0x000fe200078e33ff */
[----:B------:R-:W-:Y:S06]  /*7fd0*/  BRA `(.L_x_1134) ;  /* 0x0000000000147947 */ /* 0x000fec0003800000 */
.L_x_1133:
[----:B------:R-:W-:-:S05]  /*7fe0*/  IMAD.U32 R98, RZ, RZ, UR29 ;  /* 0x0000001dff627e24 */ /* 0x000fca000f8e00ff */
[----:B------:R-:W-:-:S13]  /*7ff0*/  ISETP.NE.AND P1, PT, R98, 0x1, PT ;  /* 0x000000016200780c */ /* 0x000fda0003f25270 */
[----:B------:R-:W1:Y:S02]  /*8000*/  @P1 LDC.64 R88, c[0x0][0x9e8] ;  /* 0x00027a00ff581b82 */ /* 0x000e640000000a00 */
[----:B-1----:R-:W-:-:S05]  /*8010*/  @P1 IMAD.HI.U32 R88, R99, R88, RZ ;  /* 0x0000005863581227 */ /* 0x002fca00078e00ff */
[----:B------:R-:W-:-:S07]  /*8020*/  @P1 SHF.R.U32.HI R99, RZ, R89, R88 ;  /* 0x00000059ff631219 */ /* 0x000fce0000011658 */
.L_x_1134:
[----:B------:R-:W-:Y:S05]  /*8030*/  BSYNC B0 ;  /* 0x0000000000007941 */ /* 0x000fea0003800000 */
.L_x_1132:
[----:B------:R-:W-:-:S05]  /*8040*/  IMAD R99, R99, R98, R176 ;  /* 0x0000006263637224 */ /* 0x000fca00078e02b0 */
[----:B------:R-:W-:Y:S02]  /*8050*/  VIADDMNMX R180, R99, R98, R180, PT ;  /* 0x0000006263b47246 */ /* 0x000fe400038001b4 */
[----:B------:R-:W-:-:S07]  /*8060*/  VIMNMX R181, R181, R99, !PT ;  /* 0x00000063b5b57248 */ /* 0x000fce0007fe0100 */
.L_x_1131:
[C---:B------:R-:W-:Y:S02]  /*8070*/  ISETP.GE.AND P2, PT, R177.reuse, 0x9, PT ;  /* 0x00000009b100780c */ /* 0x040fe40003f46270 */
[----:B------:R-:W-:Y:S02]  /*8080*/  ISETP.GE.AND P1, PT, R177, 0x2, PT ;  /* 0x00000002b100780c */ /* 0x000fe40003f26270 */
[----:B------:R-:W-:Y:S02]  /*8090*/  LOP3.LUT R16, R16, 0xfffffffd, RZ, 0xc0, !PT ;  /* 0xfffffffd10107812 */ /* 0x000fe400078ec0ff */
[----:B------:R-:W-:Y:S02]  /*80a0*/  ISETP.GT.AND P3, PT, R181, 0x1, !P1 ;  /* 0x00000001b500780c */ /* 0x000fe40004f64270 */
[----:B------:R-:W-:Y:S02]  /*80b0*/  ISETP.GE.AND P4, PT, R177, 0xa, PT ;  /* 0x0000000ab100780c */ /* 0x000fe40003f86270 */
[----:B------:R-:W-:-:S02]  /*80c0*/  ISETP.LT.OR P3, PT, R180, 0x2, P3 ;  /* 0x00000002b400780c */ /* 0x000fc40001f61670 */
[----:B------:R-:W-:Y:S02]  /*80d0*/  LOP3.LUT R2, R2, 0xfffffffd, RZ, 0xc0, !PT ;  /* 0xfffffffd02027812 */ /* 0x000fe400078ec0ff */
[----:B------:R-:W-:Y:S02]  /*80e0*/  @P2 LOP3.LUT R16, R16, 0x2, RZ, 0xfc, !PT ;  /* 0x0000000210102812 */ /* 0x000fe400078efcff */
[----:B------:R-:W-:Y:S02]  /*80f0*/  ISETP.GT.AND P2, PT, R181, 0x8, !P2 ;  /* 0x00000008b500780c */ /* 0x000fe40005744270 */
[----:B0-----:R-:W-:Y:S02]  /*8100*/  FSEL R152, R152, -INF , !P3 ;  /* 0xff80000098987808 */ /* 0x001fe40005800000 */
[----:B------:R-:W-:Y:S02]  /*8110*/  ISETP.LT.OR P2, PT, R180, 0x9, P2 ;  /* 0x00000009b400780c */ /* 0x000fe40001741670 */
[----:B------:R-:W-:-:S02]  /*8120*/  ISETP.GE.AND P3, PT, R177, 0x11, PT ;  /* 0x00000011b100780c */ /* 0x000fc40003f66270 */
[----:B------:R-:W-:Y:S02]  /*8130*/  LOP3.LUT R16, R16, 0xfffffffb, RZ, 0xc0, !PT ;  /* 0xfffffffb10107812 */ /* 0x000fe400078ec0ff */
[----:B------:R-:W-:Y:S02]  /*8140*/  FSEL R154, R154, -INF , !P2 ;  /* 0xff8000009a9a7808 */ /* 0x000fe40005000000 */
[----:B------:R-:W-:Y:S02]  /*8150*/  ISETP.GT.AND P2, PT, R181, 0x9, !P4 ;  /* 0x00000009b500780c */ /* 0x000fe40006744270 */
[----:B------:R-:W-:Y:S02]  /*8160*/  @P4 LOP3.LUT R16, R16, 0x4, RZ, 0xfc, !PT ;  /* 0x0000000410104812 */ /* 0x000fe400078efcff */
[----:B------:R-:W-:Y:S02]  /*8170*/  ISETP.LT.OR P2, PT, R180, 0xa, P2 ;  /* 0x0000000ab400780c */ /* 0x000fe40001741670 */
[----:B------:R-:W-:-:S02]  /*8180*/  LOP3.LUT R16, R16, 0xfffffff7, RZ, 0xc0, !PT ;  /* 0xfffffff710107812 */ /* 0x000fc400078ec0ff */
[----:B------:R-:W-:Y:S02]  /*8190*/  FSEL R153, R153, -INF , !P2 ;  /* 0xff80000099997808 */ /* 0x000fe40005000000 */
[----:B------:R-:W-:Y:S02]  /*81a0*/  @P3 LOP3.LUT R16, R16, 0x8, RZ, 0xfc, !PT ;  /* 0x0000000810103812 */ /* 0x000fe400078efcff */
[----:B------:R-:W-:Y:S02]  /*81b0*/  ISETP.GT.AND P2, PT, R181, 0x10, !P3 ;  /* 0x00000010b500780c */ /* 0x000fe40005f44270 */
[----:B------:R-:W-:Y:S02]  /*81c0*/  ISETP.GE.AND P3, PT, R177, 0x12, PT ;  /* 0x00000012b100780c */ /* 0x000fe40003f66270 */
[----:B------:R-:W-:Y:S02]  /*81d0*/  ISETP.LT.OR P2, PT, R180, 0x11, P2 ;  /* 0x00000011b400780c */ /* 0x000fe40001741670 */
[----:B------:R-:W-:-:S02]  /*81e0*/  LOP3.LUT R16, R16, 0xffffffef, RZ, 0xc0, !PT ;  /* 0xffffffef10107812 */ /* 0x000fc400078ec0ff */
[----:B------:R-:W-:Y:S02]  /*81f0*/  FSEL R156, R156, -INF , !P2 ;  /* 0xff8000009c9c7808 */ /* 0x000fe40005000000 */
[----:B------:R-:W-:-:S04]  /*8200*/  ISETP.GT.AND P2, PT, R181, 0x11, !P3 ;  /* 0x00000011b500780c */ /* 0x000fc80005f44270 */
[----:B------:R-:W-:Y:S02]  /*8210*/  ISETP.LT.OR P2, PT, R180, 0x12, P2 ;  /* 0x00000012b400780c */ /* 0x000fe40001741670 */
[----:B------:R-:W-:Y:S02]  /*8220*/  @P3 LOP3.LUT R16, R16, 0x10, RZ, 0xfc, !PT ;  /* 0x0000001010103812 */ /* 0x000fe400078efcff */
[----:B------:R-:W-:Y:S02]  /*8230*/  ISETP.GE.AND P3, PT, R177, 0x19, PT ;  /* 0x00000019b100780c */ /* 0x000fe40003f66270 */
[----:B------:R-:W-:Y:S02]  /*8240*/  FSEL R155, R155, -INF , !P2 ;  /* 0xff8000009b9b7808 */ /* 0x000fe40005000000 */
[----:B------:R-:W-:Y:S02]  /*8250*/  ISETP.GT.AND P2, PT, R181, 0x18, !P3 ;  /* 0x00000018b500780c */ /* 0x000fe40005f44270 */
[----:B------:R-:W-:-:S02]  /*8260*/  LOP3.LUT R16, R16, 0x7fffffff, RZ, 0xc0, !PT ;  /* 0x7fffffff10107812 */ /* 0x000fc400078ec0ff */
[----:B------:R-:W-:-:S04]  /*8270*/  ISETP.LT.OR P2, PT, R180, 0x19, P2 ;  /* 0x00000019b400780c */ /* 0x000fc80001741670 */
[----:B------:R-:W-:Y:S02]  /*8280*/  FSEL R158, R158, -INF , !P2 ;  /* 0xff8000009e9e7808 */ /* 0x000fe40005000000 */
[----:B------:R-:W-:Y:S02]  /*8290*/  @P3 LOP3.LUT R2, R2, 0x2, RZ, 0xfc, !PT ;  /* 0x0000000202023812 */ /* 0x000fe400078efcff */
[----:B------:R-:W-:Y:S02]  /*82a0*/  ISETP.GE.AND P3, PT, R177, 0x1a, PT ;  /* 0x0000001ab100780c */ /* 0x000fe40003f66270 */
[----:B------:R-:W-:Y:S02]  /*82b0*/  LOP3.LUT R2, R2, 0xfffffffe, RZ, 0xc0, !PT ;  /* 0xfffffffe02027812 */ /* 0x000fe400078ec0ff */
[----:B------:R-:W-:-:S04]  /*82c0*/  ISETP.GT.AND P2, PT, R181, 0x19, !P3 ;  /* 0x00000019b500780c */ /* 0x000fc80005f44270 */
        /* <DEDUP_REMOVED lines=140> */
[----:B------:R-:W-:Y:S01]  /*8b90*/  @P3 LOP3.LUT R16, R16, 0x200, RZ, 0xfc, !PT ;  /* 0x0000020010103812 */ /* 0x000fe200078efcff */
[----:B------:R-:W0:Y:S01]  /*8ba0*/  SHFL.IDX PT, R165, R173, 0x1, 0x1c1f ;  /* 0x003c1f00ada57f89 */ /* 0x000e2200000e0000 */
        /* <DEDUP_REMOVED lines=8> */
[----:B------:R-:W-:Y:S01]  /*8c30*/  ISETP.GT.AND P2, PT, R181, 0x80, !P3 ;  /* 0x00000080b500780c */ /* 0x000fe20005f44270 */
[----:B0-----:R-:W-:-:S03]  /*8c40*/  IMAD.IADD R150, R178, 0x1, R165 ;  /* 0x00000001b2967824 */ /* 0x001fc600078e02a5 */
        /* <DEDUP_REMOVED lines=14> */
[----:B------:R-:W-:Y:S02]  /*8d30*/  ISETP.GE.AND P2, PT, R177, 0x8a, PT ;  /* 0x0000008ab100780c */ /* 0x000fe40003f46270 */
[----:B------:R-:W-:Y:S02]  /*8d40*/  @P3 LOP3.LUT R16, R16, 0x20, RZ, 0xfc, !PT ;  /* 0x0000002010103812 */ /* 0x000fe400078efcff */
[----:B------:R-:W-:Y:S02]  /*8d50*/  ISETP.GT.AND P3, PT, R181, 0x89, !P2 ;  /* 0x00000089b500780c */ /* 0x000fe40005764270 */
[----:B------:R-:W-:Y:S02]  /*8d60*/  LOP3.LUT R16, R16, 0xfffffffe, RZ, 0xc0, !PT ;  /* 0xfffffffe10107812 */ /* 0x000fe400078ec0ff */
[----:B------:R-:W-:-:S04]  /*8d70*/  ISETP.LT.OR P3, PT, R180, 0x8a, P3 ;  /* 0x0000008ab400780c */ /* 0x000fc80001f61670 */
        /* <DEDUP_REMOVED lines=13> */
[----:B------:R-:W-:-:S13]  /*8e50*/  ISETP.GE.AND P6, PT, R177, 0x1, PT ;  /* 0x00000001b100780c */ /* 0x000fda0003fc6270 */
[----:B------:R-:W-:Y:S02]  /*8e60*/  @P6 LOP3.LUT R16, R16, 0x1, RZ, 0xfc, !PT ;  /* 0x0000000110106812 */ /* 0x000fe400078efcff */
[----:B------:R-:W-:-:S04]  /*8e70*/  ISETP.GT.AND P6, PT, R181, RZ, !P6 ;  /* 0x000000ffb500720c */ /* 0x000fc800077c4270 */
[----:B------:R-:W-:-:S04]  /*8e80*/  ISETP.LT.OR P6, PT, R180, 0x1, P6 ;  /* 0x00000001b400780c */ /* 0x000fc800037c1670 */
[----:B------:R-:W-:Y:S01]  /*8e90*/  FSEL R163, R11, -INF , !P6 ;  /* 0xff8000000ba37808 */ /* 0x000fe20007000000 */
[----:B------:R-:W-:Y:S01]  /*8ea0*/  IMAD.IADD R11, R179, 0x1, R165 ;  /* 0x00000001b30b7824 */ /* 0x000fe200078e02a5 */
[----:B------:R-:W-:-:S13]  /*8eb0*/  ISETP.GE.AND P6, PT, R177, 0x9a, PT ;  /* 0x0000009ab100780c */ /* 0x000fda0003fc6270 */
[----:B------:R-:W-:Y:S02]  /*8ec0*/  @P6 LOP3.LUT R2, R2, 0x4, RZ, 0xfc, !PT ;  /* 0x0000000402026812 */ /* 0x000fe400078efcff */
        /* <DEDUP_REMOVED lines=9> */
[----:B------:R-:W-:Y:S01]  /*8f60*/  IMAD.U32 R164, RZ, RZ, UR29 ;  /* 0x0000001dffa47e24 */ /* 0x000fe2000f8e00ff */
[----:B------:R-:W-:-:S04]  /*8f70*/  LOP3.LUT R165, RZ, R165, RZ, 0x33, !PT ;  /* 0x000000a5ffa57212 */ /* 0x000fc800078e33ff */
[----:B------:R-:W-:-:S13]  /*8f80*/  ISETP.NE.AND P6, PT, R164, 0x1, PT ;  /* 0x00000001a400780c */ /* 0x000fda0003fc5270 */
[----:B------:R-:W0:Y:S02]  /*8f90*/  @P6 LDC.64 R88, c[0x0][0x9e8] ;  /* 0x00027a00ff586b82 */ /* 0x000e240000000a00 */
[----:B0-----:R-:W-:-:S05]  /*8fa0*/  @P6 IMAD.HI.U32 R88, R165, R88, RZ ;  /* 0x00000058a5586227 */ /* 0x001fca00078e00ff */
[----:B------:R-:W-:-:S04]  /*8fb0*/  @P6 SHF.R.U32.HI R165, RZ, R89, R88 ;  /* 0x00000059ffa56219 */ /* 0x000fc80000011658 */
[----:B------:R-:W-:Y:S01]  /*8fc0*/  LOP3.LUT R165, RZ, R165, RZ, 0x33, !PT ;  /* 0x000000a5ffa57212 */ /* 0x000fe200078e33ff */
[----:B------:R-:W-:Y:S06]  /*8fd0*/  BRA `(.L_x_1138) ;  /* 0x0000000000147947 */ /* 0x000fec0003800000 */
.L_x_1137:
[----:B------:R-:W-:-:S05]  /*8fe0*/  IMAD.U32 R164, RZ, RZ, UR29 ;  /* 0x0000001dffa47e24 */ /* 0x000fca000f8e00ff */
[----:B------:R-:W-:-:S13]  /*8ff0*/  ISETP.NE.AND P6, PT, R164, 0x1, PT ;  /* 0x00000001a400780c */ /* 0x000fda0003fc5270 */
[----:B------:R-:W0:Y:S02]  /*9000*/  @P6 LDC.64 R88, c[0x0][0x9e8] ;  /* 0x00027a00ff586b82 */ /* 0x000e240000000a00 */
[----:B0-----:R-:W-:-:S05]  /*9010*/  @P6 IMAD.HI.U32 R88, R165, R88, RZ ;  /* 0x00000058a5586227 */ /* 0x001fca00078e00ff */
[----:B------:R-:W-:-:S07]  /*9020*/  @P6 SHF.R.U32.HI R165, RZ, R89, R88 ;  /* 0x00000059ffa56219 */ /* 0x000fce0000011658 */
.L_x_1138:
[----:B------:R-:W-:Y:S05]  /*9030*/  BSYNC B0 ;  /* 0x0000000000007941 */ /* 0x000fea0003800000 */
.L_x_1136:
[----:B------:R-:W-:-:S05]  /*9040*/  IMAD R165, R165, R164, R176 ;  /* 0x000000a4a5a57224 */ /* 0x000fca00078e02b0 */
[----:B------:R-:W-:Y:S02]  /*9050*/  VIADDMNMX R150, R165, R164, R150, PT ;  /* 0x000000a4a5967246 */ /* 0x000fe40003800196 */
[----:B------:R-:W-:-:S07]  /*9060*/  VIMNMX R11, R11, R165, !PT ;  /* 0x000000a50b0b7248 */ /* 0x000fce0007fe0100 */
.L_x_1135:
[----:B------:R-:W-:Y:S01]  /*9070*/  ISETP.GT.AND P1, PT, R11, 0x1, !P1 ;  /* 0x000000010b00780c */ /* 0x000fe20004f24270 */
[----:B------:R-:W-:Y:S01]  /*9080*/  IMAD.U32 R167, RZ, RZ, UR28 ;  /* 0x0000001cffa77e24 */ /* 0x000fe2000f8e00ff */
[----:B------:R-:W-:Y:S02]  /*9090*/  LOP3.LUT P6, RZ, R16, 0x8000000, RZ, 0xc0, !PT ;  /* 0x0800000010ff7812 */ /* 0x000fe400078cc0ff */
[----:B------:R-:W-:Y:S02]  /*90a0*/  ISETP.LT.OR P1, PT, R150, 0x2, P1 ;  /* 0x000000029600780c */ /* 0x000fe40000f21670 */
[----:B------:R-:W-:Y:S02]  /*90b0*/  FMNMX.FTZ R89, R163, R6, !PT ;  /* 0x00000006a3597209 */ /* 0x000fe40007810000 */
[----:B------:R-:W-:Y:S02]  /*90c0*/  FSEL R88, R10, -INF , !P1 ;  /* 0xff8000000a587808 */ /* 0x000fe40004800000 */
[----:B------:R-:W-:-:S02]  /*90d0*/  LOP3.LUT P1, RZ, R16, 0x2, RZ, 0xc0, !PT ;  /* 0x0000000210ff7812 */ /* 0x000fc4000782c0ff */
[----:B------:R-:W-:Y:S02]  /*90e0*/  FMNMX.FTZ R89, R152, R89, !PT ;  /* 0x0000005998597209 */ /* 0x000fe40007810000 */
[----:B------:R-:W-:Y:S02]  /*90f0*/  ISETP.GT.AND P1, PT, R11, 0x8, !P1 ;  /* 0x000000080b00780c */ /* 0x000fe40004f24270 */
[----:B------:R-:W-:Y:S02]  /*9100*/  FMNMX.FTZ R10, R154, R89, !PT ;  /* 0x000000599a0a7209 */ /* 0x000fe40007810000 */
[----:B------:R-:W-:Y:S02]  /*9110*/  ISETP.LT.OR P1, PT, R150, 0x9, P1 ;  /* 0x000000099600780c */ /* 0x000fe40000f21670 */
[----:B------:R-:W-:Y:S02]  /*9120*/  FMNMX.FTZ R89, R153, R10, !PT ;  /* 0x0000000a99597209 */ /* 0x000fe40007810000 */
[----:B------:R-:W-:-:S02]  /*9130*/  FSEL R12, R12, -INF , !P1 ;  /* 0xff8000000c0c7808 */ /* 0x000fc40004800000 */
[----:B------:R-:W-:Y:S02]  /*9140*/  LOP3.LUT P1, RZ, R16, 0x4, RZ, 0xc0, !PT ;  /* 0x0000000410ff7812 */ /* 0x000fe4000782c0ff */
[----:B------:R-:W-:Y:S02]  /*9150*/  FMNMX.FTZ R10, R156, R89, !PT ;  /* 0x000000599c0a7209 */ /* 0x000fe40007810000 */
[----:B------:R-:W-:Y:S02]  /*9160*/  ISETP.GT.AND P1, PT, R11, 0x9, !P1 ;  /* 0x000000090b00780c */ /* 0x000fe40004f24270 */
[----:B------:R-:W-:Y:S02]  /*9170*/  FMNMX.FTZ R89, R155, R10, !PT ;  /* 0x0000000a9b597209 */ /* 0x000fe40007810000 */
[----:B------:R-:W-:Y:S02]  /*9180*/  ISETP.LT.OR P1, PT, R150, 0xa, P1 ;  /* 0x0000000a9600780c */ /* 0x000fe40000f21670 */
[----:B------:R-:W-:-:S02]  /*9190*/  FMNMX.FTZ R10, R158, R89, !PT ;  /* 0x000000599e0a7209 */ /* 0x000fc40007810000 */
[----:B------:R-:W-:Y:S02]  /*91a0*/  FSEL R13, R13, -INF , !P1 ;  /* 0xff8000000d0d7808 */ /* 0x000fe40004800000 */
[----:B------:R-:W-:Y:S02]  /*91b0*/  LOP3.LUT P1, RZ, R16, 0x8, RZ, 0xc0, !PT ;  /* 0x0000000810ff7812 */ /* 0x000fe4000782c0ff */
[----:B------:R-:W-:Y:S02]  /*91c0*/  FMNMX.FTZ R89, R157, R10, !PT ;  /* 0x0000000a9d597209 */ /* 0x000fe40007810000 */
[----:B------:R-:W-:Y:S02]  /*91d0*/  ISETP.GT.AND P1, PT, R11, 0x10, !P1 ;  /* 0x000000100b00780c */ /* 0x000fe40004f24270 */
[----:B------:R-:W-:Y:S02]  /*91e0*/  FMNMX.FTZ R10, R160, R89, !PT ;  /* 0x00000059a00a7209 */ /* 0x000fe40007810000 */
[----:B------:R-:W-:-:S02]  /*91f0*/  ISETP.LT.OR P1, PT, R150, 0x11, P1 ;  /* 0x000000119600780c */ /* 0x000fc40000f21670 */
[----:B------:R-:W-:Y:S02]  /*9200*/  FMNMX.FTZ R89, R159, R10, !PT ;  /* 0x0000000a9f597209 */ /* 0x000fe40007810000 */
[----:B------:R-:W-:Y:S02]  /*9210*/  FSEL R14, R14, -INF , !P1 ;  /* 0xff8000000e0e7808 */ /* 0x000fe40004800000 */
[----:B------:R-:W-:Y:S02]  /*9220*/  LOP3.LUT P1, RZ, R16, 0x10, RZ, 0xc0, !PT ;  /* 0x0000001010ff7812 */ /* 0x000fe4000782c0ff */
[----:B------:R-:W-:Y:S02]  /*9230*/  FMNMX.FTZ R10, R162, R89, !PT ;  /* 0x00000059a20a7209 */ /* 0x000fe40007810000 */
[----:B------:R-:W-:Y:S02]  /*9240*/  ISETP.GT.AND P1, PT, R11, 0x11, !P1 ;  /* 0x000000110b00780c */ /* 0x000fe40004f24270 */
[----:B------:R-:W-:-:S02]  /*9250*/  FMNMX.FTZ R89, R161, R10, !PT ;  /* 0x0000000aa1597209 */ /* 0x000fc40007810000 */
[----:B------:R-:W-:Y:S02]  /*9260*/  ISETP.LT.OR P1, PT, R150, 0x12, P1 ;  /* 0x000000129600780c */ /* 0x000fe40000f21670 */
[----:B------:R-:W-:Y:S02]  /*9270*/  FMNMX.FTZ R10, R98, R89, !PT ;  /* 0x00000059620a7209 */ /* 0x000fe40007810000 */
[----:B------:R-:W-:Y:S02]  /*9280*/  FSEL R15, R15, -INF , !P1 ;  /* 0xff8000000f0f7808 */ /* 0x000fe40004800000 */
[----:B------:R-:W-:Y:S02]  /*9290*/  LOP3.LUT P1, RZ, R2, 0x2, RZ, 0xc0, !PT ;  /* 0x0000000202ff7812 */ /* 0x000fe4000782c0ff */
[----:B------:R-:W-:Y:S02]  /*92a0*/  FMNMX.FTZ R89, R99, R10, !PT ;  /* 0x0000000a63597209 */ /* 0x000fe40007810000 */
[----:B------:R-:W-:-:S02]  /*92b0*/  ISETP.GT.AND P1, PT, R11, 0x18, !P1 ;  /* 0x000000180b00780c */ /* 0x000fc40004f24270 */
[----:B------:R-:W-:Y:S02]  /*92c0*/  FMNMX.FTZ R10, R100, R89, !PT ;  /* 0x00000059640a7209 */ /* 0x000fe40007810000 */
[----:B------:R-:W-:Y:S02]  /*92d0*/  ISETP.LT.OR P1, PT, R150, 0x19, P1 ;  /* 0x000000199600780c */ /* 0x000fe40000f21670 */
[----:B------:R-:W-:Y:S02]  /*92e0*/  FMNMX.FTZ R89, R101, R10, !PT ;  /* 0x0000000a65597209 */ /* 0x000fe40007810000 */
[----:B------:R-:W-:Y:S02]  /*92f0*/  FSEL R20, R20, -INF , !P1 ;  /* 0xff80000014147808 */ /* 0x000fe40004800000 */
[----:B------:R-:W-:Y:S02]  /*9300*/  LOP3.LUT P1, RZ, R2, 0x1, RZ, 0xc0, !PT ;  /* 0x0000000102ff7812 */ /* 0x000fe4000782c0ff */
[----:B------:R-:W-:-:S02]  /*9310*/  FMNMX.FTZ R10, R102, R89, !PT ;  /* 0x00000059660a7209 */ /* 0x000fc40007810000 */
[----:B------:R-:W-:Y:S02]  /*9320*/  ISETP.GT.AND P1, PT, R11, 0x19, !P1 ;  /* 0x000000190b00780c */ /* 0x000fe40004f24270 */
[----:B------:R-:W-:Y:S02]  /*9330*/  FMNMX.FTZ R10, R103, R10, !PT ;  /* 0x0000000a670a7209 */ /* 0x000fe40007810000 */
        /* <DEDUP_REMOVED lines=31> */
[----:B------:R-:W-:Y:S02]  /*9530*/  ISETP.GT.AND P1, PT, R11, 0x30, !P6 ;  /* 0x000000300b00780c */ /* 0x000fe40007724270 */
[----:B------:R-:W-:Y:S02]  /*9540*/  LOP3.LUT P6, RZ, R16, 0x10000, RZ, 0xc0, !PT ;  /* 0x0001000010ff7812 */ /* 0x000fe400078cc0ff */
        /* <DEDUP_REMOVED lines=13> */
[----:B------:R-:W-:Y:S02]  /*9620*/  ISETP.GT.AND P2, PT, R11, 0x89, !P2 ;  /* 0x000000890b00780c */ /* 0x000fe40005744270 */
[----:B------:R-:W-:Y:S02]  /*9630*/  ISETP.LT.OR P1, PT, R150, 0x39, P1 ;  /* 0x000000399600780c */ /* 0x000fe40000f21670 */
[----:B------:R-:W-:Y:S02]  /*9640*/  FMNMX.FTZ R10, R132, R89, !PT ;  /* 0x00000059840a7209 */ /* 0x000fe40007810000 */
[----:B------:R-:W-:Y:S02]  /*9650*/  FSEL R142, R142, -INF , !P1 ;  /* 0xff8000008e8e7808 */ /* 0x000fe40004800000 */
[----:B------:R-:W-:Y:S02]  /*9660*/  LOP3.LUT P1, RZ, R16, 0x1000000, RZ, 0xc0, !PT ;  /* 0x0100000010ff7812 */ /* 0x000fe4000782c0ff */
[----:B------:R-:W-:-:S02]  /*9670*/  ISETP.LT.OR P2, PT, R150, 0x8a, P2 ;  /* 0x0000008a9600780c */ /* 0x000fc40001741670 */
[C---:B------:R-:W-:Y:S02]  /*9680*/  ISETP.GT.AND P1, PT, R11.reuse, 0x39, !P1 ;  /* 0x000000390b00780c */ /* 0x040fe40004f24270 */
[----:B------:R-:W-:Y:S02]  /*9690*/  ISETP.GT.AND P3, PT, R11, 0x90, !P3 ;  /* 0x000000900b00780c */ /* 0x000fe40005f64270 */
[----:B------:R-:W-:Y:S02]  /*96a0*/  ISETP.LT.OR P1, PT, R150, 0x3a, P1 ;  /* 0x0000003a9600780c */ /* 0x000fe40000f21670 */
[----:B------:R-:W-:Y:S02]  /*96b0*/  FMNMX.FTZ R89, R131, R10, !PT ;  /* 0x0000000a83597209 */ /* 0x000fe40007810000 */
[----:B------:R-:W-:Y:S02]  /*96c0*/  FSEL R143, R143, -INF , !P1 ;  /* 0xff8000008f8f7808 */ /* 0x000fe40004800000 */
[----:B------:R-:W-:-:S02]  /*96d0*/  LOP3.LUT P1, RZ, R16, 0x800000, RZ, 0xc0, !PT ;  /* 0x0080000010ff7812 */ /* 0x000fc4000782c0ff */
[----:B------:R-:W-:Y:S02]  /*96e0*/  FSEL R93, R93, -INF , !P2 ;  /* 0xff8000005d5d7808 */ /* 0x000fe40005000000 */
[C---:B------:R-:W-:Y:S02]  /*96f0*/  ISETP.GT.AND P1, PT, R11.reuse, 0x40, !P1 ;  /* 0x000000400b00780c */ /* 0x040fe40004f24270 */
[C---:B------:R-:W-:Y:S02]  /*9700*/  ISETP.LT.OR P3, PT, R150.reuse, 0x91, P3 ;  /* 0x000000919600780c */ /* 0x040fe40001f61670 */
[----:B------:R-:W-:Y:S02]  /*9710*/  ISETP.LT.OR P1, PT, R150, 0x41, P1 ;  /* 0x000000419600780c */ /* 0x000fe40000f21670 */
[----:B------:R-:W-:Y:S02]  /*9720*/  ISETP.GT.AND P4, PT, R11, 0x91, !P4 ;  /* 0x000000910b00780c */ /* 0x000fe40006784270 */
[----:B------:R-:W-:-:S02]  /*9730*/  FSEL R120, R120, -INF , !P1 ;  /* 0xff80000078787808 */ /* 0x000fc40004800000 */
[----:B------:R-:W-:Y:S02]  /*9740*/  LOP3.LUT P1, RZ, R16, 0x400000, RZ, 0xc0, !PT ;  /* 0x0040000010ff7812 */ /* 0x000fe4000782c0ff */
[----:B------:R-:W-:Y:S02]  /*9750*/  FMNMX.FTZ R10, R130, R89, !PT ;  /* 0x00000059820a7209 */ /* 0x000fe40007810000 */
[----:B------:R-:W-:Y:S02]  /*9760*/  ISETP.GT.AND P1, PT, R11, 0x41, !P1 ;  /* 0x000000410b00780c */ /* 0x000fe40004f24270 */
[----:B------:R-:W-:Y:S02]  /*9770*/  FSEL R95, R95, -INF , !P3 ;  /* 0xff8000005f5f7808 */ /* 0x000fe40005800000 */
[----:B------:R-:W-:Y:S02]  /*9780*/  ISETP.LT.OR P1, PT, R150, 0x42, P1 ;  /* 0x000000429600780c */ /* 0x000fe40000f21670 */
[----:B------:R-:W-:-:S02]  /*9790*/  ISETP.GT.AND P5, PT, R11, 0x98, !P5 ;  /* 0x000000980b00780c */ /* 0x000fc40006fa4270 */
[----:B------:R-:W-:Y:S02]  /*97a0*/  FSEL R121, R121, -INF , !P1 ;  /* 0xff80000079797808 */ /* 0x000fe40004800000 */
[----:B------:R-:W-:Y:S02]  /*97b0*/  LOP3.LUT P1, RZ, R16, 0x200000, RZ, 0xc0, !PT ;  /* 0x0020000010ff7812 */ /* 0x000fe4000782c0ff */
[C---:B------:R-:W-:Y:S02]  /*97c0*/  ISETP.LT.OR P4, PT, R150.reuse, 0x92, P4 ;  /* 0x000000929600780c */ /* 0x040fe40002781670 */
[----:B------:R-:W-:Y:S02]  /*97d0*/  ISETP.GT.AND P1, PT, R11, 0x48, !P1 ;  /* 0x000000480b00780c */ /* 0x000fe40004f24270 */
[----:B------:R-:W-:Y:S02]  /*97e0*/  FMNMX.FTZ R89, R151, R10, !PT ;  /* 0x0000000a97597209 */ /* 0x000fe40007810000 */
[----:B------:R-:W-:-:S02]  /*97f0*/  ISETP.LT.OR P1, PT, R150, 0x49, P1 ;  /* 0x000000499600780c */ /* 0x000fc40000f21670 */
[----:B------:R-:W-:Y:S01]  /*9800*/  ISETP.LT.OR P5, PT, R150, 0x99, P5 ;  /* 0x000000999600780c */ /* 0x000fe20002fa1670 */
[----:B------:R-:W0:Y:S01]  /*9810*/  SHFL.BFLY PT, R10, R89, 0x2, 0x1f ;  /* 0x0c401f00590a7f89 */ /* 0x000e2200000e0000 */
[----:B------:R-:W-:Y:S02]  /*9820*/  FSEL R122, R122, -INF , !P1 ;  /* 0xff8000007a7a7808 */ /* 0x000fe40004800000 */
[----:B------:R-:W-:Y:S02]  /*9830*/  LOP3.LUT P1, RZ, R16, 0x100000, RZ, 0xc0, !PT ;  /* 0x0010000010ff7812 */ /* 0x000fe4000782c0ff */
[----:B------:R-:W-:Y:S02]  /*9840*/  FSEL R94, R94, -INF , !P4 ;  /* 0xff8000005e5e7808 */ /* 0x000fe40006000000 */
[----:B------:R-:W-:Y:S02]  /*9850*/  ISETP.GT.AND P1, PT, R11, 0x49, !P1 ;  /* 0x000000490b00780c */ /* 0x000fe40004f24270 */
[----:B------:R-:W-:-:S02]  /*9860*/  FSEL R96, R96, -INF , !P5 ;  /* 0xff80000060607808 */ /* 0x000fc40006800000 */
[----:B------:R-:W-:-:S04]  /*9870*/  ISETP.LT.OR P1, PT, R150, 0x4a, P1 ;  /* 0x0000004a9600780c */ /* 0x000fc80000f21670 */
[----:B------:R-:W-:Y:S02]  /*9880*/  FSEL R123, R123, -INF , !P1 ;  /* 0xff8000007b7b7808 */ /* 0x000fe40004800000 */
[----:B------:R-:W-:-:S04]  /*9890*/  LOP3.LUT P1, RZ, R16, 0x80000, RZ, 0xc0, !PT ;  /* 0x0008000010ff7812 */ /* 0x000fc8000782c0ff */
[----:B------:R-:W-:Y:S02]  /*98a0*/  ISETP.GT.AND P1, PT, R11, 0x50, !P1 ;  /* 0x000000500b00780c */ /* 0x000fe40004f24270 */
[----:B0-----:R-:W-:Y:S02]  /*98b0*/  FMNMX.FTZ R165, R89, R10, !PT ;  /* 0x0000000a59a57209 */ /* 0x001fe40007810000 */
[----:B------:R-:W-:-:S03]  /*98c0*/  ISETP.LT.OR P1, PT, R150, 0x51, P1 ;  /* 0x000000519600780c */ /* 0x000fc60000f21670 */
[----:B------:R-:W0:Y:S01]  /*98d0*/  SHFL.BFLY PT, R10, R165, 0x1, 0x1f ;  /* 0x0c201f00a50a7f89 */ /* 0x000e2200000e0000 */
[----:B------:R-:W-:Y:S02]  /*98e0*/  FSEL R124, R124, -INF , !P1 ;  /* 0xff8000007c7c7808 */ /* 0x000fe40004800000 */
[----:B------:R-:W-:-:S04]  /*98f0*/  LOP3.LUT P1, RZ, R16, 0x40000, RZ, 0xc0, !PT ;  /* 0x0004000010ff7812 */ /* 0x000fc8000782c0ff */
[----:B------:R-:W-:-:S04]  /*9900*/  ISETP.GT.AND P1, PT, R11, 0x51, !P1 ;  /* 0x000000510b00780c */ /* 0x000fc80004f24270 */
[----:B------:R-:W-:-:S04]  /*9910*/  ISETP.LT.OR P1, PT, R150, 0x52, P1 ;  /* 0x000000529600780c */ /* 0x000fc80000f21670 */
[----:B------:R-:W-:Y:S02]  /*9920*/  FSEL R125, R125, -INF , !P1 ;  /* 0xff8000007d7d7808 */ /* 0x000fe40004800000 */
[----:B------:R-:W-:-:S04]  /*9930*/  LOP3.LUT P1, RZ, R16, 0x20000, RZ, 0xc0, !PT ;  /* 0x0002000010ff7812 */ /* 0x000fc8000782c0ff */
[----:B------:R-:W-:Y:S02]  /*9940*/  ISETP.GT.AND P1, PT, R11, 0x58, !P1 ;  /* 0x000000580b00780c */ /* 0x000fe40004f24270 */
[----:B0-----:R-:W-:Y:S02]  /*9950*/  FMNMX.FTZ R10, R165, R10, !PT ;  /* 0x0000000aa50a7209 */ /* 0x001fe40007810000 */
[----:B------:R-:W-:-:S03]  /*9960*/  ISETP.LT.OR P1, PT, R150, 0x59, P1 ;  /* 0x000000599600780c */ /* 0x000fc60000f21670 */
[----:B------:R-:W-:Y:S01]  /*9970*/  FFMA.FTZ R166, R10, R167, -8 ;  /* 0xc10000000aa67423 */ /* 0x000fe200000100a7 */
[----:B------:R-:W-:Y:S02]  /*9980*/  FSEL R126, R126, -INF , !P1 ;  /* 0xff8000007e7e7808 */ /* 0x000fe40004800000 */
[----:B------:R-:W-:Y:S02]  /*9990*/  ISETP.GT.AND P1, PT, R11, 0x59, !P6 ;  /* 0x000000590b00780c */ /* 0x000fe40007724270 */
[----:B------:R-:W-:Y:S02]  /*99a0*/  LOP3.LUT P6, RZ, R16, 0x20, RZ, 0xc0, !PT ;  /* 0x0000002010ff7812 */ /* 0x000fe400078cc0ff */
[----:B------:R-:W-:-:S04]  /*99b0*/  ISETP.LT.OR P1, PT, R150, 0x5a, P1 ;  /* 0x0000005a9600780c */ /* 0x000fc80000f21670 */
[----:B------:R-:W-:Y:S02]  /*99c0*/  FSEL R127, R127, -INF , !P1 ;  /* 0xff8000007f7f7808 */ /* 0x000fe40004800000 */
[----:B------:R-:W-:-:S04]  /*99d0*/  LOP3.LUT P1, RZ, R16, 0x8000, RZ, 0xc0, !PT ;  /* 0x0000800010ff7812 */ /* 0x000fc8000782c0ff */
[----:B------:R-:W-:-:S04]  /*99e0*/  ISETP.GT.AND P1, PT, R11, 0x60, !P1 ;  /* 0x000000600b00780c */ /* 0x000fc80004f24270 */
        /* <DEDUP_REMOVED lines=38> */
[----:B------:R-:W-:Y:S02]  /*9c50*/  ISETP.GT.AND P1, PT, R11, 0x88, !P6 ;  /* 0x000000880b00780c */ /* 0x000fe40007724270 */
[----:B------:R-:W-:Y:S02]  /*9c60*/  LOP3.LUT P6, RZ, R16, 0x1, RZ, 0xc0, !PT ;  /* 0x0000000110ff7812 */ /* 0x000fe400078cc0ff */
[----:B------:R-:W-:-:S04]  /*9c70*/  ISETP.LT.OR P1, PT, R150, 0x89, P1 ;  /* 0x000000899600780c */ /* 0x000fc80000f21670 */
[----:B------:R-:W-:Y:S02]  /*9c80*/  FSEL R92, R92, -INF , !P1 ;  /* 0xff8000005c5c7808 */ /* 0x000fe40004800000 */
[C---:B------:R-:W-:Y:S02]  /*9c90*/  ISETP.GT.AND P1, PT, R11.reuse, RZ, !P6 ;  /* 0x000000ff0b00720c */ /* 0x040fe40007724270 */
[----:B------:R-:W-:Y:S02]  /*9ca0*/  LOP3.LUT P6, RZ, R2, 0x4, RZ, 0xc0, !PT ;  /* 0x0000000402ff7812 */ /* 0x000fe400078cc0ff */
[----:B------:R-:W-:Y:S02]  /*9cb0*/  ISETP.LT.OR P1, PT, R150, 0x1, P1 ;  /* 0x000000019600780c */ /* 0x000fe40000f21670 */
[----:B------:R-:W-:Y:S02]  /*9cc0*/  ISETP.GT.AND P2, PT, R11, 0x99, !P6 ;  /* 0x000000990b00780c */ /* 0x000fe40007744270 */
[----:B------:R-:W-:-:S02]  /*9cd0*/  FSEL R164, R9, -INF , !P1 ;  /* 0xff80000009a47808 */ /* 0x000fc40004800000 */
[----:B------:R-:W-:Y:S02]  /*9ce0*/  ISETP.LT.OR P2, PT, R150, 0x9a, P2 ;  /* 0x0000009a9600780c */ /* 0x000fe40001741670 */
[----:B------:R-:W-:Y:S02]  /*9cf0*/  FMNMX.FTZ R9, R164, R7, !PT ;  /* 0x00000007a4097209 */ /* 0x000fe40007810000 */
[----:B------:R-:W-:Y:S02]  /*9d00*/  FSEL R97, R97, -INF , !P2 ;  /* 0xff80000061617808 */ /* 0x000fe40005000000 */
[----:B------:R-:W-:Y:S02]  /*9d10*/  FMNMX.FTZ R9, R88, R9, !PT ;  /* 0x0000000958097209 */ /* 0x000fe40007810000 */
[----:B------:R-:W-:Y:S02]  /*9d20*/  FSETP.NEU.FTZ.AND P1, PT, R10, -INF , PT ;  /* 0xff8000000a00780b */ /* 0x000fe40003f3d000 */
[----:B------:R-:W-:-:S02]  /*9d30*/  FMNMX.FTZ R168, R12, R9, !PT ;  /* 0x000000090ca87209 */ /* 0x000fc40007810000 */
[----:B------:R-:W-:Y:S02]  /*9d40*/  FSEL R166, R166, RZ, P1 ;  /* 0x000000ffa6a67208 */ /* 0x000fe40000800000 */
[----:B------:R-:W-:-:S03]  /*9d50*/  FMNMX.FTZ R9, R13, R168, !PT ;  /* 0x000000a80d097209 */ /* 0x000fc60007810000 */
[--C-:B------:R-:W-:Y:S01]  /*9d60*/  FFMA.FTZ R11, R129, UR28, -R166.reuse ;  /* 0x0000001c810b7c23 */ /* 0x100fe200080108a6 */
[----:B------:R-:W-:Y:S01]  /*9d70*/  FMNMX.FTZ R168, R14, R9, !PT ;  /* 0x000000090ea87209 */ /* 0x000fe20007810000 */
[--C-:B------:R-:W-:Y:S01]  /*9d80*/  FFMA.FTZ R129, R148, UR28, -R166.reuse ;  /* 0x0000001c94817c23 */ /* 0x100fe200080108a6 */
[----:B------:R-:W-:-:S01]  /*9d90*/  FFMA.FTZ R150, R149, UR28, -R166 ;  /* 0x0000001c95967c23 */ /* 0x000fc200080108a6 */
[--C-:B------:R-:W-:Y:S01]  /*9da0*/  FFMA.FTZ R148, R147, UR28, -R166.reuse ;  /* 0x0000001c93947c23 */ /* 0x100fe200080108a6 */
[----:B------:R-:W-:Y:S01]  /*9db0*/  FMNMX.FTZ R9, R15, R168, !PT ;  /* 0x000000a80f097209 */ /* 0x000fe20007810000 */
[--C-:B------:R-:W-:Y:S01]  /*9dc0*/  FFMA.FTZ R89, R163, UR28, -R166.reuse ;  /* 0x0000001ca3597c23 */ /* 0x100fe200080108a6 */
[----:B------:R-:W-:Y:S01]  /*9dd0*/  FSEL R147, R10, RZ, P1 ;  /* 0x000000ff0a937208 */ /* 0x000fe20000800000 */
        /* <DEDUP_REMOVED lines=46> */
[----:B------:R-:W-:Y:S01]  /*a0c0*/  FFMA.FTZ R166, R151, UR28, -R166 ;  /* 0x0000001c97a67c23 */ /* 0x000fe200080108a6 */
[----:B------:R-:W-:-:S01]  /*a0d0*/  FADD.FTZ R6, -R147, R6 ;  /* 0x0000000693067221 */ /* 0x000fc20000010100 */
[----:B------:R-:W-:Y:S01]  /*a0e0*/  MUFU.EX2 R89, R89 ;  /* 0x0000005900597308 */ /* 0x000fe20000000800 */
[----:B------:R-:W-:-:S02]  /*a0f0*/  FMNMX.FTZ R168, R122, R9, !PT ;  /* 0x000000097aa87209 */ /* 0x000fc40007810000 */
[----:B------:R-:W-:Y:S02]  /*a100*/  FMUL.FTZ R6, R6, UR28 ;  /* 0x0000001c06067c20 */ /* 0x000fe40008410000 */
[----:B------:R-:W-:-:S03]  /*a110*/  FMNMX.FTZ R9, R123, R168, !PT ;  /* 0x000000a87b097209 */ /* 0x000fc60007810000 */
[----:B------:R-:W-:Y:S01]  /*a120*/  MUFU.EX2 R152, R152 ;  /* 0x0000009800987308 */ /* 0x000fe20000000800 */
[----:B------:R-:W-:-:S04]  /*a130*/  FMNMX.FTZ R168, R124, R9, !PT ;  /* 0x000000097ca87209 */ /* 0x000fc80007810000 */
[----:B------:R-:W-:-:S03]  /*a140*/  FMNMX.FTZ R9, R125, R168, !PT ;  /* 0x000000a87d097209 */ /* 0x000fc60007810000 */
[----:B------:R-:W0:Y:S01]  /*a150*/  MUFU.EX2 R6, R6 ;  /* 0x0000000600067308 */ /* 0x000e220000000800 */
[----:B------:R-:W-:-:S04]  /*a160*/  FMNMX.FTZ R168, R126, R9, !PT ;  /* 0x000000097ea87209 */ /* 0x000fc80007810000 */
[----:B------:R-:W-:-:S03]  /*a170*/  FMNMX.FTZ R9, R127, R168, !PT ;  /* 0x000000a87f097209 */ /* 0x000fc60007810000 */
[----:B------:R-:W-:Y:S01]  /*a180*/  MUFU.EX2 R154, R154 ;  /* 0x0000009a009a7308 */ /* 0x000fe20000000800 */
[----:B------:R-:W-:-:S04]  /*a190*/  FMNMX.FTZ R168, R104, R9, !PT ;  /* 0x0000000968a87209 */ /* 0x000fc80007810000 */
[----:B------:R-:W-:-:S03]  /*a1a0*/  FMNMX.FTZ R9, R105, R168, !PT ;  /* 0x000000a869097209 */ /* 0x000fc60007810000 */
[----:B------:R-:W-:Y:S01]  /*a1b0*/  MUFU.EX2 R153, R153 ;  /* 0x0000009900997308 */ /* 0x000fe20000000800 */
[----:B------:R-:W-:Y:S01]  /*a1c0*/  FMNMX.FTZ R168, R106, R9, !PT ;  /* 0x000000096aa87209 */ /* 0x000fe20007810000 */
[----:B0-----:R-:W-:-:S03]  /*a1d0*/  FFMA.FTZ R167, R6, R4, R89 ;  /* 0x0000000406a77223 */ /* 0x001fc60000010059 */
[----:B------:R-:W-:Y:S01]  /*a1e0*/  FMNMX.FTZ R9, R107, R168, !PT ;  /* 0x000000a86b097209 */ /* 0x000fe20007810000 */
[----:B------:R-:W-:-:S02]  /*a1f0*/  FADD.FTZ R167, R152, R167 ;  /* 0x000000a798a77221 */ /* 0x000fc40000010000 */
        /* <DEDUP_REMOVED lines=18> */
[----:B------:R-:W-:Y:S02]  /*a320*/  MUFU.EX2 R162, R162 ;  /* 0x000000a200a27308 */ /* 0x000fe40000000800 */
[----:B------:R-:W0:Y:S06]  /*a330*/  SHFL.BFLY PT, R9, R168, 0x2, 0x1f ;  /* 0x0c401f00a8097f89 */ /* 0x000e2c00000e0000 */
[----:B------:R-:W-:Y:S08]  /*a340*/  MUFU.EX2 R161, R161 ;  /* 0x000000a100a17308 */ /* 0x000ff00000000800 */
[----:B------:R-:W-:Y:S08]  /*a350*/  MUFU.EX2 R98, R98 ;  /* 0x0000006200627308 */ /* 0x000ff00000000800 */
[----:B------:R-:W-:Y:S01]  /*a360*/  MUFU.EX2 R99, R99 ;  /* 0x0000006300637308 */ /* 0x000fe20000000800 */
[----:B0-----:R-:W-:-:S05]  /*a370*/  FMNMX.FTZ R9, R168, R9, !PT ;  /* 0x00000009a8097209 */ /* 0x001fca0007810000 */
[----:B------:R-:W0:Y:S02]  /*a380*/  SHFL.BFLY PT, R168, R9, 0x1, 0x1f ;  /* 0x0c201f0009a87f89 */ /* 0x000e2400000e0000 */
[----:B------:R-:W-:Y:S08]  /*a390*/  MUFU.EX2 R100, R100 ;  /* 0x0000006400647308 */ /* 0x000ff00000000800 */
[----:B------:R-:W-:Y:S08]  /*a3a0*/  MUFU.EX2 R101, R101 ;  /* 0x0000006500657308 */ /* 0x000ff00000000800 */
[----:B------:R-:W-:Y:S01]  /*a3b0*/  MUFU.EX2 R102, R102 ;  /* 0x0000006600667308 */ /* 0x000fe20000000800 */
[----:B0-----:R-:W-:Y:S01]  /*a3c0*/  FMNMX.FTZ R9, R9, R168, !PT ;  /* 0x000000a809097209 */ /* 0x001fe20007810000 */
[----:B------:R-:W-:-:S06]  /*a3d0*/  IMAD.U32 R168, RZ, RZ, UR28 ;  /* 0x0000001cffa87e24 */ /* 0x000fcc000f8e00ff */
[----:B------:R-:W-:Y:S01]  /*a3e0*/  MUFU.EX2 R103, R103 ;  /* 0x0000006700677308 */ /* 0x000fe20000000800 */
[C---:B------:R-:W-:Y:S01]  /*a3f0*/  FSETP.NEU.FTZ.AND P1, PT, R9.reuse, -INF , PT ;  /* 0xff8000000900780b */ /* 0x040fe20003f3d000 */
[----:B------:R-:W-:-:S05]  /*a400*/  FFMA.FTZ R149, R9, R168, -8 ;  /* 0xc100000009957423 */ /* 0x000fca00000100a8 */
[----:B------:R-:W-:Y:S01]  /*a410*/  FSEL R149, R149, RZ, P1 ;  /* 0x000000ff95957208 */ /* 0x000fe20000800000 */
[----:B------:R-:W-:Y:S04]  /*a420*/  MUFU.EX2 R113, R113 ;  /* 0x0000007100717308 */ /* 0x000fe80000000800 */
[----:B------:R-:W-:-:S01]  /*a430*/  FFMA.FTZ R151, R88, UR28, -R149 ;  /* 0x0000001c58977c23 */ /* 0x000fc20008010895 */
[--C-:B------:R-:W-:Y:S01]  /*a440*/  FFMA.FTZ R88, R136, UR28, -R149.reuse ;  /* 0x0000001c88587c23 */ /* 0x100fe20008010895 */
[----:B------:R-:W-:-:S01]  /*a450*/  FFMA.FTZ R136, R138, UR28, -R149 ;  /* 0x0000001c8a887c23 */ /* 0x000fc20008010895 */
[--C-:B------:R-:W-:Y:S01]  /*a460*/  FFMA.FTZ R138, R140, UR28, -R149.reuse ;  /* 0x0000001c8c8a7c23 */ /* 0x100fe20008010895 */
[----:B------:R-:W-:-:S01]  /*a470*/  FFMA.FTZ R140, R142, UR28, -R149 ;  /* 0x0000001c8e8c7c23 */ /* 0x000fc20008010895 */
[----:B------:R-:W-:Y:S01]  /*a480*/  FSEL R142, R9, RZ, P1 ;  /* 0x000000ff098e7208 */ /* 0x000fe20000800000 */
[----:B------:R-:W-:-:S01]  /*a490*/  FFMA.FTZ R164, R164, UR28, -R149 ;  /* 0x0000001ca4a47c23 */ /* 0x000fc20008010895 */
[--C-:B------:R-:W-:Y:S01]  /*a4a0*/  FFMA.FTZ R12, R12, UR28, -R149.reuse ;  /* 0x0000001c0c0c7c23 */ /* 0x100fe20008010895 */
[----:B------:R-:W-:Y:S01]  /*a4b0*/  MUFU.EX2 R151, R151 ;  /* 0x0000009700977308 */ /* 0x000fe20000000800 */
[----:B------:R-:W-:-:S01]  /*a4c0*/  FFMA.FTZ R13, R13, UR28, -R149 ;  /* 0x0000001c0d0d7c23 */ /* 0x000fc20008010895 */
[----:B------:R-:W-:Y:S01]  /*a4d0*/  FADD.FTZ R142, -R142, R7 ;  /* 0x000000078e8e7221 */ /* 0x000fe20000010100 */
[----:B------:R-:W-:-:S01]  /*a4e0*/  FFMA.FTZ R14, R14, UR28, -R149 ;  /* 0x0000001c0e0e7c23 */ /* 0x000fc20008010895 */
[--C-:B------:R-:W-:Y:S01]  /*a4f0*/  FFMA.FTZ R15, R15, UR28, -R149.reuse ;  /* 0x0000001c0f0f7c23 */ /* 0x100fe20008010895 */
[----:B------:R-:W-:-:S01]  /*a500*/  FFMA.FTZ R20, R20, UR28, -R149 ;  /* 0x0000001c14147c23 */ /* 0x000fc20008010895 */
[----:B------:R-:W-:Y:S01]  /*a510*/  FMUL.FTZ R142, R142, UR28 ;  /* 0x0000001c8e8e7c20 */ /* 0x000fe20008410000 */
        /* <DEDUP_REMOVED lines=9> */
[----:B------:R-:W0:Y:S01]  /*a5b0*/  MUFU.EX2 R163, R142 ;  /* 0x0000008e00a37308 */ /* 0x000e220000000800 */
[----:B------:R-:W-:-:S01]  /*a5c0*/  FFMA.FTZ R139, R139, UR28, -R149 ;  /* 0x0000001c8b8b7c23 */ /* 0x000fc20008010895 */
[--C-:B------:R-:W-:Y:S01]  /*a5d0*/  FFMA.FTZ R141, R141, UR28, -R149.reuse ;  /* 0x0000001c8d8d7c23 */ /* 0x100fe20008010895 */
[----:B------:R-:W-:-:S01]  /*a5e0*/  FFMA.FTZ R143, R143, UR28, -R149 ;  /* 0x0000001c8f8f7c23 */ /* 0x000fc20008010895 */
[--C-:B------:R-:W-:Y:S01]  /*a5f0*/  FFMA.FTZ R120, R120, UR28, -R149.reuse ;  /* 0x0000001c78787c23 */ /* 0x100fe20008010895 */
[----:B------:R-:W-:-:S01]  /*a600*/  FFMA.FTZ R121, R121, UR28, -R149 ;  /* 0x0000001c79797c23 */ /* 0x000fc20008010895 */
[--C-:B------:R-:W-:Y:S01]  /*a610*/  FFMA.FTZ R104, R104, UR28, -R149.reuse ;  /* 0x0000001c68687c23 */ /* 0x100fe20008010895 */
[----:B------:R-:W-:-:S01]  /*a620*/  FFMA.FTZ R105, R105, UR28, -R149 ;  /* 0x0000001c69697c23 */ /* 0x000fc20008010895 */
[----:B------:R-:W1:Y:S01]  /*a630*/  MUFU.EX2 R12, R12 ;  /* 0x0000000c000c7308 */ /* 0x000e620000000800 */
[----:B------:R-:W-:-:S01]  /*a640*/  FFMA.FTZ R106, R106, UR28, -R149 ;  /* 0x0000001c6a6a7c23 */ /* 0x000fc20008010895 */
[--C-:B------:R-:W-:Y:S01]  /*a650*/  FFMA.FTZ R107, R107, UR28, -R149.reuse ;  /* 0x0000001c6b6b7c23 */ /* 0x100fe20008010895 */
[----:B------:R-:W-:-:S01]  /*a660*/  FFMA.FTZ R108, R108, UR28, -R149 ;  /* 0x0000001c6c6c7c23 */ /* 0x000fc20008010895 */
[--C-:B------:R-:W-:Y:S01]  /*a670*/  FFMA.FTZ R109, R109, UR28, -R149.reuse ;  /* 0x0000001c6d6d7c23 */ /* 0x100fe20008010895 */
[----:B------:R-:W-:-:S01]  /*a680*/  FFMA.FTZ R110, R110, UR28, -R149 ;  /* 0x0000001c6e6e7c23 */ /* 0x000fc20008010895 */
[--C-:B------:R-:W-:Y:S01]  /*a690*/  FFMA.FTZ R111, R111, UR28, -R149.reuse ;  /* 0x0000001c6f6f7c23 */ /* 0x100fe20008010895 */
[----:B------:R-:W-:-:S01]  /*a6a0*/  FFMA.FTZ R112, R112, UR28, -R149 ;  /* 0x0000001c70707c23 */ /* 0x000fc20008010895 */
[----:B------:R-:W2:Y:S01]  /*a6b0*/  MUFU.EX2 R13, R13 ;  /* 0x0000000d000d7308 */ /* 0x000ea20000000800 */
[----:B0-----:R-:W-:-:S01]  /*a6c0*/  FFMA.FTZ R4, R163, R3, R164 ;  /* 0x00000003a3047223 */ /* 0x001fc200000100a4 */
[--C-:B------:R-:W-:Y:S01]  /*a6d0*/  FFMA.FTZ R91, R91, UR28, -R149.reuse ;  /* 0x0000001c5b5b7c23 */ /* 0x100fe20008010895 */
[----:B------:R-:W-:-:S01]  /*a6e0*/  FFMA.FTZ R93, R93, UR28, -R149 ;  /* 0x0000001c5d5d7c23 */ /* 0x000fc20008010895 */
[----:B------:R-:W-:Y:S01]  /*a6f0*/  FFMA.FTZ R94, R94, UR28, -R149 ;  /* 0x0000001c5e5e7c23 */ /* 0x000fe20008010895 */
[----:B------:R-:W-:-:S01]  /*a700*/  FADD.FTZ R3, R151, R4 ;  /* 0x0000000497037221 */ /* 0x000fc20000010000 */
[----:B------:R-:W-:Y:S01]  /*a710*/  FADD.FTZ R4, R154, R167 ;  /* 0x000000a79a047221 */ /* 0x000fe20000010000 */
[----:B------:R-:W-:-:S01]  /*a720*/  FFMA.FTZ R96, R96, UR28, -R149 ;  /* 0x0000001c60607c23 */ /* 0x000fc20008010895 */
[----:B------:R-:W0:Y:S01]  /*a730*/  MUFU.EX2 R14, R14 ;  /* 0x0000000e000e7308 */ /* 0x000e220000000800 */
[----:B-1----:R-:W-:-:S01]  /*a740*/  FADD.FTZ R142, R12, R3 ;  /* 0x000000030c8e7221 */ /* 0x002fc20000010000 */
[----:B------:R-:W-:Y:S01]  /*a750*/  FADD.FTZ R3, R153, R4 ;  /* 0x0000000499037221 */ /* 0x000fe20000010000 */
[----:B------:R-:W-:-:S03]  /*a760*/  FFMA.FTZ R97, R97, UR28, -R149 ;  /* 0x0000001c61617c23 */ /* 0x000fc60008010895 */
[----:B------:R-:W-:Y:S02]  /*a770*/  FADD.FTZ R4, R156, R3 ;  /* 0x000000039c047221 */ /* 0x000fe40000010000 */
[----:B------:R-:W1:Y:S01]  /*a780*/  MUFU.EX2 R15, R15 ;  /* 0x0000000f000f7308 */ /* 0x000e620000000800 */
[----:B--2---:R-:W-:-:S01]  /*a790*/  FADD.FTZ R127, R13, R142 ;  /* 0x0000008e0d7f7221 */ /* 0x004fc20000010000 */
[----:B------:R-:W-:-:S04]  /*a7a0*/  FADD.FTZ R3, R155, R4 ;  /* 0x000000049b037221 */ /* 0x000fc80000010000 */
[----:B------:R-:W-:Y:S02]  /*a7b0*/  FADD.FTZ R4, R158, R3 ;  /* 0x000000039e047221 */ /* 0x000fe40000010000 */
[----:B------:R-:W2:Y:S01]  /*a7c0*/  MUFU.EX2 R20, R20 ;  /* 0x0000001400147308 */ /* 0x000ea20000000800 */
[----:B0-----:R-:W-:-:S01]  /*a7d0*/  FADD.FTZ R142, R14, R127 ;  /* 0x0000007f0e8e7221 */ /* 0x001fc20000010000 */
[----:B------:R-:W-:-:S04]  /*a7e0*/  FADD.FTZ R3, R157, R4 ;  /* 0x000000049d037221 */ /* 0x000fc80000010000 */
[----:B------:R-:W-:Y:S02]  /*a7f0*/  FADD.FTZ R4, R160, R3 ;  /* 0x00000003a0047221 */ /* 0x000fe40000010000 */
[----:B------:R-:W0:Y:S01]  /*a800*/  MUFU.EX2 R21, R21 ;  /* 0x0000001500157308 */ /* 0x000e220000000800 */
[----:B-1----:R-:W-:-:S01]  /*a810*/  FADD.FTZ R127, R15, R142 ;  /* 0x0000008e0f7f7221 */ /* 0x002fc20000010000 */
[----:B------:R-:W-:-:S04]  /*a820*/  FADD.FTZ R3, R159, R4 ;  /* 0x000000049f037221 */ /* 0x000fc80000010000 */
        /* <DEDUP_REMOVED lines=55> */
[----:B------:R-:W-:-:S06]  /*aba0*/  FFMA.FTZ R127, R92, UR28, -R149 ;  /* 0x0000001c5c7f7c23 */ /* 0x000fcc0008010895 */
        /* <DEDUP_REMOVED lines=10> */
[----:B------:R-:W-:-:S06]  /*ac50*/  FFMA.FTZ R92, R95, UR28, -R149 ;  /* 0x0000001c5f5c7c23 */ /* 0x000fcc0008010895 */
        /* <DEDUP_REMOVED lines=30> */
[----:B------:R-:W-:Y:S01]  /*ae40*/  MUFU.EX2 R147, R166 ;  /* 0x000000a600937308 */ /* 0x000fe20000000800 */
[----:B0-----:R-:W-:-:S07]  /*ae50*/  FADD.FTZ R4, R134, R3 ;  /* 0x0000000386047221 */ /* 0x001fce0000010000 */
[----:B------:R-:W0:Y:S01]  /*ae60*/  MUFU.EX2 R133, R133 ;  /* 0x0000008500857308 */ /* 0x000e220000000800 */
[----:B-1----:R-:W-:-:S07]  /*ae70*/  FADD.FTZ R142, R127, R142 ;  /* 0x0000008e7f8e7221 */ /* 0x002fce0000010000 */
[----:B------:R-:W1:Y:S08]  /*ae80*/  MUFU.EX2 R166, R93 ;  /* 0x0000005d00a67308 */ /* 0x000e700000000800 */
[----:B------:R-:W2:Y:S01]  /*ae90*/  MUFU.EX2 R132, R132 ;  /* 0x0000008400847308 */ /* 0x000ea20000000800 */
[----:B0-----:R-:W-:-:S07]  /*aea0*/  FADD.FTZ R3, R133, R4 ;  /* 0x0000000485037221 */ /* 0x001fce0000010000 */
[----:B------:R-:W0:Y:S01]  /*aeb0*/  MUFU.EX2 R92, R92 ;  /* 0x0000005c005c7308 */ /* 0x000e220000000800 */
[----:B-1----:R-:W-:-:S07]  /*aec0*/  FADD.FTZ R95, R166, R142 ;  /* 0x0000008ea65f7221 */ /* 0x002fce0000010000 */
[----:B------:R-:W1:Y:S01]  /*aed0*/  MUFU.EX2 R131, R131 ;  /* 0x0000008300837308 */ /* 0x000e620000000800 */
[----:B--2---:R-:W-:-:S07]  /*aee0*/  FADD.FTZ R4, R132, R3 ;  /* 0x0000000384047221 */ /* 0x004fce0000010000 */
[----:B------:R0:W2:Y:S08]  /*aef0*/  MUFU.EX2 R93, R94 ;  /* 0x0000005e005d7308 */ /* 0x0000b00000000800 */
[----:B------:R-:W3:Y:S01]  /*af00*/  MUFU.EX2 R130, R130 ;  /* 0x0000008200827308 */ /* 0x000ee20000000800 */
[----:B0-----:R-:W-:-:S01]  /*af10*/  FADD.FTZ R94, R92, R95 ;  /* 0x0000005f5c5e7221 */ /* 0x001fc20000010000 */
[----:B-1----:R-:W-:-:S06]  /*af20*/  FADD.FTZ R3, R131, R4 ;  /* 0x0000000483037221 */ /* 0x002fcc0000010000 */
[----:B------:R-:W0:Y:S01]  /*af30*/  MUFU.EX2 R165, R96 ;  /* 0x0000006000a57308 */ /* 0x000e220000000800 */
[----:B--2---:R-:W-:-:S07]  /*af40*/  FADD.FTZ R94, R93, R94 ;  /* 0x0000005e5d5e7221 */ /* 0x004fce0000010000 */
[----:B------:R-:W1:Y:S01]  /*af50*/  MUFU.EX2 R97, R97 ;  /* 0x0000006100617308 */ /* 0x000e620000000800 */
[----:B---3--:R-:W-:-:S04]  /*af60*/  FADD.FTZ R4, R130, R3 ;  /* 0x0000000382047221 */ /* 0x008fc80000010000 */
[----:B------:R-:W-:Y:S01]  /*af70*/  FADD.FTZ R4, R147, R4 ;  /* 0x0000000493047221 */ /* 0x000fe20000010000 */
[----:B0-----:R-:W-:-:S04]  /*af80*/  FADD.FTZ R94, R165, R94 ;  /* 0x0000005ea55e7221 */ /* 0x001fc80000010000 */
[----:B-1----:R-:W-:Y:S01]  /*af90*/  FADD.FTZ R3, R97, R94 ;  /* 0x0000005e61037221 */ /* 0x002fe20000010000 */
[----:B------:R-:W-:Y:S06]  /*afa0*/  @!P0 BRA `(.L_x_1139) ;  /* 0x0000000000048947 */ /* 0x000fec0003800000 */
[----:B------:R-:W-:Y:S01]  /*afb0*/  BPT.TRAP 0x1 ;  /* 0x000000040000795c */ /* 0x000fe20000300000 */
.L_x_1139:
[----:B------:R-:W-:Y:S01]  /*afc0*/  ULEA UR6, UR33, UR43, 0x3 ;  /* 0x0000002b21067291 */ /* 0x000fe2000f8e183f */
[----:B------:R-:W-:Y:S01]  /*afd0*/  ISETP.GT.AND P1, PT, R8, UR32, PT ;  /* 0x0000002008007c0c */ /* 0x000fe2000bf24270 */
[----:B------:R-:W-:Y:S01]  /*afe0*/  UMOV UR34, UR45 ;  /* 0x0000002d00227c82 */ /* 0x000fe20008000000 */
[----:B------:R-:W-:Y:S01]  /*aff0*/  F2FP.SATFINITE.E4M3.F32.PACK_AB_MERGE_C R12, R13, R12, RZ ;  /* 0x0000000c0d0c723e */ /* 0x000fe200048070ff */
[----:B------:R-:W-:Y:S01]  /*b000*/  UIADD3 UR6, UR6, 0x22860, URZ ;  /* 0x0002286006067890 */ /* 0x000fe2000fffe03f */
[----:B------:R-:W-:Y:S01]  /*b010*/  F2FP.SATFINITE.E4M3.F32.PACK_AB_MERGE_C R7, R122, R7, RZ ;  /* 0x000000077a07723e */ /* 0x000fe200048070ff */
[----:B------:R-:W-:Y:S01]  /*b020*/  UMOV UR33, UR44 ;  /* 0x0000002c00217c82 */ /* 0x000fe20008000000 */
[----:B------:R-:W-:Y:S01]  /*b030*/  F2FP.SATFINITE.E4M3.F32.PACK_AB_MERGE_C R153, R153, R154, RZ ;  /* 0x0000009a9999723e */ /* 0x000fe200048070ff */
[----:B------:R-:W-:Y:S01]  /*b040*/  UPRMT UR6, UR41, 0x654, UR6 ;  /* 0x0000065429067896 */ /* 0x000fe20008000006 */
        /* <DEDUP_REMOVED lines=9> */
[----:B------:R-:W-:Y:S01]  /*b0e0*/  SYNCS.ARRIVE.TRANS64.RED.A1T0 RZ, [UR6], RZ ;  /* 0x000000ffffff79a7 */ /* 0x000fe20008100406 */
        /* <DEDUP_REMOVED lines=42> */
[----:B------:R-:W-:Y:S01]  /*b390*/  VIADD R8, R8, 0xffffffff ;  /* 0xffffffff08087836 */ /* 0x000fe20000000000 */
        /* <DEDUP_REMOVED lines=50> */
[----:B------:R-:W-:-:S02]  /*b6c0*/  IMAD.MOV.U32 R7, RZ, RZ, R9 ;  /* 0x000000ffff077224 */ /* 0x000fc400078e0009 */
[----:B------:R-:W-:Y:S01]  /*b6d0*/  IMAD.MOV.U32 R6, RZ, RZ, R10 ;  /* 0x000000ffff067224 */ /* 0x000fe200078e000a */
[----:B------:R-:W-:Y:S06]  /*b6e0*/  @P1 BRA `(.L_x_1140) ;  /* 0xffffffb0001c1947 */ /* 0x000fec000383ffff */
.L_x_1121:
[----:B------:R-:W-:Y:S01]  /*b6f0*/  ISETP.NE.AND P2, PT, R191, 0x1, PT ;  /* 0x00000001bf00780c */ /* 0x000fe20003f45270 */
[----:B------:R-:W-:Y:S01]  /*b700*/  UIADD3 UR6, UR37, 0x7f, URZ ;  /* 0x0000007f25067890 */ /* 0x000fe2000fffe03f */
[----:B------:R-:W-:Y:S02]  /*b710*/  IADD3 R7, R17, 0x1, -R90 ;  /* 0x0000000111077810 */ /* 0x000fe40007ffe85a */
[----:B------:R-:W-:-:S09]  /*b720*/  LOP3.LUT P1, RZ, R2, 0x8, RZ, 0xc0, !PT ;  /* 0x0000000802ff7812 */ /* 0x000fd2000782c0ff */
[----:B------:R-:W0:Y:S08]  /*b730*/  @P2 LDC R6, c[0x0][0x44c] ;  /* 0x00011300ff062b82 */ /* 0x000e300000000800 */
[----:B------:R-:W1:Y:S01]  /*b740*/  @P2 LDC R12, c[0x0][0x450] ;  /* 0x00011400ff0c2b82 */ /* 0x000e620000000800 */
[----:B0-----:R-:W-:-:S04]  /*b750*/  @P2 IMAD.HI.U32 R11, R6, UR6, RZ ;  /* 0x00000006060b2c27 */ /* 0x001fc8000f8e00ff */
[----:B------:R-:W-:Y:S01]  /*b760*/  IMAD.U32 R6, RZ, RZ, UR6 ;  /* 0x00000006ff067e24 */ /* 0x000fe2000f8e00ff */
[----:B-1----:R-:W-:-:S05]  /*b770*/  @P2 SHF.R.U32.HI R6, RZ, R12, R11 ;  /* 0x0000000cff062219 */ /* 0x002fca000001160b */
[----:B------:R-:W-:-:S04]  /*b780*/  IMAD.IADD R6, R7, 0x1, R6 ;  /* 0x0000000107067824 */ /* 0x000fc800078e0206 */
[----:B------:R-:W-:-:S05]  /*b790*/  VIADD R7, R6, -UR30 ;  /* 0x8000001e06077c36 */ /* 0x000fca0008000000 */
[----:B------:R-:W-:Y:S01]  /*b7a0*/  R2UR UR11, R7 ;  /* 0x00000000070b72ca */ /* 0x000fe200000e0000 */
[----:B------:R-:W-:-:S14]  /*b7b0*/  @!P1 BRA `(.L_x_1141) ;  /* 0x0000000000509947 */ /* 0x000fdc0003800000 */
[----:B------:R-:W-:-:S13]  /*b7c0*/  R2UR UR10, R6 ;  /* 0x00000000060a72ca */ /* 0x000fda00000e0000 */
[----:B------:R-:W-:-:S06]  /*b7d0*/  UISETP.GT.AND UP0, UPT, UR10, -0x1, UPT ;  /* 0xffffffff0a00788c */ /* 0x000fcc000bf04270 */
[----:B------:R-:W-:-:S13]  /*b7e0*/  PLOP3.LUT P1, PT, PT, PT, UP0, 0x80, 0x0 ;  /* 0x000000000000781c */ /* 0x000fda0003f2f008 */
[----:B------:R-:W-:Y:S05]  /*b7f0*/  @P1 BRA `(.L_x_1142) ;  /* 0x0000000000201947 */ /* 0x000fea0003800000 */
[----:B------:R-:W-:Y:S01]  /*b800*/  ULDC UR14, c[0x0][0x9e4] ;  /* 0x00027900000e7ab9 */ /* 0x000fe20000000800 */
[----:B------:R-:W-:Y:S02]  /*b810*/  ULOP3.LUT UR10, URZ, UR10, URZ, 0x33, !UPT ;  /* 0x0000000a3f0a7292 */ /* 0x000fe4000f8e333f */
[----:B------:R-:W-:-:S11]  /*b820*/  UISETP.NE.AND UP0, UPT, UR14, 0x1, UPT ;  /* 0x000000010e00788c */ /* 0x000fd6000bf05270 */
[----:B------:R-:W-:Y:S02]  /*b830*/  @UP0 ULDC.64 UR18, c[0x0][0x9e8] ;  /* 0x00027a0000120ab9 */ /* 0x000fe40000000a00 */
[----:B------:R-:W-:-:S04]  /*b840*/  UIMAD.WIDE.U32 UR6, UR10, UR18, URZ ;  /* 0x000000120a0672a5 */ /* 0x000fc8000f8e003f */
[----:B------:R-:W-:-:S04]  /*b850*/  @UP0 USHF.R.U32.HI UR10, URZ, UR19, UR7 ;  /* 0x000000133f0a0299 */ /* 0x000fc80008011607 */
[----:B------:R-:W-:Y:S01]  /*b860*/  ULOP3.LUT UR10, URZ, UR10, URZ, 0x33, !UPT ;  /* 0x0000000a3f0a7292 */ /* 0x000fe2000f8e333f */
[----:B------:R-:W-:Y:S11]  /*b870*/  BRA `(.L_x_1143) ;  /* 0x0000000000147947 */ /* 0x000ff60003800000 */
.L_x_1142:
[----:B------:R-:W-:Y:S02]  /*b880*/  ULDC UR14, c[0x0][0x9e4] ;  /* 0x00027900000e7ab9 */ /* 0x000fe40000000800 */
[----:B------:R-:W-:-:S11]  /*b890*/  UISETP.NE.AND UP0, UPT, UR14, 0x1, UPT ;  /* 0x000000010e00788c */ /* 0x000fd6000bf05270 */
[----:B------:R-:W-:Y:S02]  /*b8a0*/  @UP0 ULDC.64 UR18, c[0x0][0x9e8] ;  /* 0x00027a0000120ab9 */ /* 0x000fe40000000a00 */
[----:B------:R-:W-:-:S04]  /*b8b0*/  UIMAD.WIDE.U32 UR6, UR10, UR18, URZ ;  /* 0x000000120a0672a5 */ /* 0x000fc8000f8e003f */
[----:B------:R-:W-:-:S12]  /*b8c0*/  @UP0 USHF.R.U32.HI UR10, URZ, UR19, UR7 ;  /* 0x000000133f0a0299 */ /* 0x000fd80008011607 */
.L_x_1143:
[----:B------:R-:W-:-:S04]  /*b8d0*/  UIMAD UR10, UR10, UR14, URZ ;  /* 0x0000000e0a0a72a4 */ /* 0x000fc8000f8e023f */
[----:B------:R-:W-:-:S04]  /*b8e0*/  UISETP.LT.AND UP0, UPT, UR11, UR10, UPT ;  /* 0x0000000a0b00728c */ /* 0x000fc8000bf01270 */
[----:B------:R-:W-:-:S12]  /*b8f0*/  USEL UR11, UR11, UR10, !UP0 ;  /* 0x0000000a0b0b7287 */ /* 0x000fd8000c000000 */
.L_x_1141:
[----:B------:R-:W-:-:S04]  /*b900*/  UIADD3 UR6, UR11, 0x9f, URZ ;  /* 0x0000009f0b067890 */ /* 0x000fc8000fffe03f */
[----:B------:R-:W-:-:S04]  /*b910*/  UIMAD.WIDE UR6, UR6, 0x66666667, URZ ;  /* 0x66666667060678a5 */ /* 0x000fc8000f8e023f */
[----:B------:R-:W-:-:S04]  /*b920*/  USHF.R.U32.HI UR6, URZ, 0x1f, UR7 ;  /* 0x0000001f3f067899 */ /* 0x000fc80008011607 */
[----:B------:R-:W-:-:S04]  /*b930*/  ULEA.HI.SX32 UR6, UR7, UR6, 0x1a ;  /* 0x0000000607067291 */ /* 0x000fc8000f8fd23f */
[----:B------:R-:W-:-:S04]  /*b940*/  UISETP.LT.AND UP0, UPT, UR40, UR6, UPT ;  /* 0x000000062800728c */ /* 0x000fc8000bf01270 */
[----:B------:R-:W-:-:S06]  /*b950*/  USEL UR29, UR40, UR6, !UP0 ;  /* 0x00000006281d7287 */ /* 0x000fcc000c000000 */
[----:B------:R-:W-:-:S13]  /*b960*/  ISETP.GE.AND P1, PT, R8, UR29, PT ;  /* 0x0000001d08007c0c */ /* 0x000fda000bf26270 */
[----:B------:R-:W-:Y:S05]  /*b970*/  @!P1 BRA `(.L_x_1144) ;  /* 0x0000003000d09947 */ /* 0x000fea0003800000 */
[----:B------:R-:W-:Y:S01]  /*b980*/  IMAD.MOV.U32 R6, RZ, RZ, R9 ;  /* 0x000000ffff067224 */ /* 0x000fe200078e0009 */
[----:B------:R-:W-:Y:S01]  /*b990*/  UMOV UR31, UR45 ;  /* 0x0000002d001f7c82 */ /* 0x000fe20008000000 */
[----:B------:R-:W-:Y:S01]  /*b9a0*/  IMAD.MOV.U32 R7, RZ, RZ, R10 ;  /* 0x000000ffff077224 */ /* 0x000fe200078e000a */
[----:B------:R-:W-:Y:S01]  /*b9b0*/  UMOV UR30, UR44 ;  /* 0x0000002c001e7c82 */ /* 0x000fe20008000000 */
[----:B------:R-:W-:-:S05]  /*b9c0*/  ULDC UR28, c[0x0][0x988] ;  /* 0x00026200001c7ab9 */ /* 0x000fca0000000800 */
.L_x_1155:
[----:B------:R-:W-:Y:S01]  /*b9d0*/  ISETP.NE.AND P2, PT, RZ, UR42, PT ;  /* 0x0000002aff007c0c */ /* 0x000fe2000bf45270 */
[----:B------:R-:W-:-:S04]  /*b9e0*/  UISETP.NE.AND UP0, UPT, UR30, 0x1, UPT ;  /* 0x000000011e00788c */ /* 0x000fc8000bf05270 */
[----:B------:R-:W-:-:S04]  /*b9f0*/  USEL UR45, URZ, 0x1, UP0 ;  /* 0x000000013f2d7887 */ /* 0x000fc80008000000 */
[----:B------:R-:W-:-:S04]  /*ba00*/  ULOP3.LUT UR45, UR31, UR45, URZ, 0x3c, !UPT ;  /* 0x0000002d1f2d7292 */ /* 0x000fc8000f8e3c3f */
[----:B------:R-:W-:Y:S08]  /*ba10*/  @P2 BRA `(.L_x_1145) ;  /* 0x0000000000382947 */ /* 0x000ff00003800000 */
[----:B------:R-:W-:Y:S05]  /*ba20*/  @!P0 BRA `(.L_x_1146) ;  /* 0x0000000000048947 */ /* 0x000fea0003800000 */
[----:B------:R-:W-:Y:S01]  /*ba30*/  BPT.TRAP 0x1 ;  /* 0x000000040000795c */ /* 0x000fe20000300000 */
.L_x_1146:
        /* <DEDUP_REMOVED lines=9> */
.L_x_1147:
[----:B-1----:R-:W-:Y:S05]  /*bad0*/  @P1 BRA `(.L_x_1145) ;  /* 0x0000000000081947 */ /* 0x002fea0003800000 */
[----:B------:R-:W1:Y:S02]  /*bae0*/  SYNCS.PHASECHK.TRANS64.TRYWAIT P1, [UR6+0x22830], R9 ;  /* 0x02283009ff0075a7 */ /* 0x000e640008020146 */
[----:B-1----:R-:W-:Y:S05]  /*baf0*/  @!P1 BRA `(.L_x_1148) ;  /* 0x0000010c00549947 */ /* 0x002fea0003800000 */
.L_x_1145:
        /* <DEDUP_REMOVED lines=132> */
.L_x_1150:
[----:B------:R-:W-:Y:S01]  /*c340*/  ULEA UR6, UR30, UR43, 0x3 ;  /* 0x0000002b1e067291 */ /* 0x000fe2000f8e183f */
[----:B------:R-:W-:-:S05]  /*c350*/  IMAD.U32 R9, RZ, RZ, UR31 ;  /* 0x0000001fff097e24 */ /* 0x000fca000f8e00ff */
[----:B------:R-:W-:-:S04]  /*c360*/  SHF.L.U32 R9, R9, 0x1f, RZ ;  /* 0x0000001f09097819 */ /* 0x000fc800000006ff */
[----:B------:R0:W1:Y:S01]  /*c370*/  SYNCS.PHASECHK.TRANS64.TRYWAIT P1, [UR6+0x22850], R9 ;  /* 0x02285009ff0075a7 */ /* 0x0000620008020146 */
[----:B------:R-:W-:Y:S05]  /*c380*/  @!P0 BRA `(.L_x_1151) ;  /* 0x0000000000048947 */ /* 0x000fea0003800000 */
[----:B------:R-:W-:Y:S01]  /*c390*/  BPT.TRAP 0x1 ;  /* 0x000000040000795c */ /* 0x000fe20000300000 */
.L_x_1151:
[----:B-1----:R-:W-:Y:S05]  /*c3a0*/  @P1 BRA `(.L_x_1149) ;  /* 0x0000000000081947 */ /* 0x002fea0003800000 */
[----:B------:R-:W1:Y:S02]  /*c3b0*/  SYNCS.PHASECHK.TRANS64.TRYWAIT P1, [UR6+0x22850], R9 ;  /* 0x02285009ff0075a7 */ /* 0x000e640008020146 */
[----:B-1----:R-:W-:Y:S05]  /*c3c0*/  @!P1 BRA `(.L_x_1152) ;  /* 0x0000010400389947 */ /* 0x002fea0003800000 */
.L_x_1149:
        /* <DEDUP_REMOVED lines=36> */
.L_x_1153:
        /* <DEDUP_REMOVED lines=23> */
[C---:B------:R-:W-:Y:S01]  /*c780*/  FMUL.FTZ R120, R0.reuse, R122 ;  /* 0x0000007a00787220 */ /* 0x040fe20000410000 */
[C---:B------:R-:W-:Y:S01]  /*c790*/  FMUL.FTZ R149, R0.reuse, R121 ;  /* 0x0000007900957220 */ /* 0x040fe20000410000 */
[C---:B------:R-:W-:Y:S01]  /*c7a0*/  FMUL.FTZ R122, R0.reuse, R126 ;  /* 0x0000007e007a7220 */ /* 0x040fe20000410000 */
[C---:B------:R-:W-:Y:S01]  /*c7b0*/  FMUL.FTZ R156, R0.reuse, R163 ;  /* 0x000000a3009c7220 */ /* 0x040fe20000410000 */
[C---:B------:R-:W-:Y:S01]  /*c7c0*/  FMUL.FTZ R121, R0.reuse, R123 ;  /* 0x0000007b00797220 */ /* 0x040fe20000410000 */
[----:B------:R-:W-:Y:S01]  /*c7d0*/  FMUL.FTZ R126, R0, R128 ;  /* 0x00000080007e7220 */ /* 0x000fe20000410000 */
[----:B-1----:R-:W-:Y:S01]  /*c7e0*/  FMNMX.FTZ R10, R12, R7, !PT ;  /* 0x000000070c0a7209 */ /* 0x002fe20007810000 */
        /* <DEDUP_REMOVED lines=9> */
[----:B0-----:R-:W-:Y:S01]  /*c880*/  FMNMX.FTZ R9, R13, R6, !PT ;  /* 0x000000060d097209 */ /* 0x001fe20007810000 */
[C---:B------:R-:W-:Y:S01]  /*c890*/  FMUL.FTZ R159, R0.reuse, R166 ;  /* 0x000000a6009f7220 */ /* 0x040fe20000410000 */
[C---:B------:R-:W-:Y:S01]  /*c8a0*/  FMUL.FTZ R127, R0.reuse, R129 ;  /* 0x00000081007f7220 */ /* 0x040fe20000410000 */
[C---:B------:R-:W-:Y:S01]  /*c8b0*/  FMUL.FTZ R134, R0.reuse, R108 ;  /* 0x0000006c00867220 */ /* 0x040fe20000410000 */
[----:B--2---:R-:W-:Y:S01]  /*c8c0*/  FMNMX.FTZ R10, R11, R10, !PT ;  /* 0x0000000a0b0a7209 */ /* 0x004fe20007810000 */
[C---:B------:R-:W-:Y:S01]  /*c8d0*/  FMUL.FTZ R158, R0.reuse, R165 ;  /* 0x000000a5009e7220 */ /* 0x040fe20000410000 */
[C---:B------:R-:W-:Y:S01]  /*c8e0*/  FMUL.FTZ R129, R0.reuse, R131 ;  /* 0x0000008300817220 */ /* 0x040fe20000410000 */
[----:B------:R-:W0:Y:S01]  /*c8f0*/  MUFU.TANH R21, R21 ;  /* 0x0000001500157308 */ /* 0x000e220000002400 */
[C---:B------:R-:W-:Y:S01]  /*c900*/  FMUL.FTZ R108, R0.reuse, R110 ;  /* 0x0000006e006c7220 */ /* 0x040fe20000410000 */
[C---:B------:R-:W-:Y:S01]  /*c910*/  FMUL.FTZ R131, R0.reuse, R133 ;  /* 0x0000008500837220 */ /* 0x040fe20000410000 */
[C---:B------:R-:W-:Y:S01]  /*c920*/  FMUL.FTZ R110, R0.reuse, R114 ;  /* 0x00000072006e7220 */ /* 0x040fe20000410000 */
[----:B------:R-:W-:Y:S01]  /*c930*/  FMUL.FTZ R133, R0, R135 ;  /* 0x0000008700857220 */ /* 0x000fe20000410000 */
[----:B-1----:R-:W-:Y:S01]  /*c940*/  FMNMX.FTZ R114, R14, R9, !PT ;  /* 0x000000090e727209 */ /* 0x002fe20007810000 */
[C---:B------:R-:W-:Y:S01]  /*c950*/  FMUL.FTZ R160, R0.reuse, R167 ;  /* 0x000000a700a07220 */ /* 0x040fe20000410000 */
[C---:B------:R-:W-:Y:S01]  /*c960*/  FMUL.FTZ R135, R0.reuse, R109 ;  /* 0x0000006d00877220 */ /* 0x040fe20000410000 */
[----:B------:R-:W1:Y:S01]  /*c970*/  MUFU.TANH R20, R20 ;  /* 0x0000001400147308 */ /* 0x000e620000002400 */
[----:B---3--:R-:W-:Y:S01]  /*c980*/  FMNMX.FTZ R9, R15, R10, !PT ;  /* 0x0000000a0f097209 */ /* 0x008fe20007810000 */
        /* <DEDUP_REMOVED lines=36> */
[----:B------:R-:W-:Y:S01]  /*cbd0*/  IMAD.U32 R175, RZ, RZ, UR28 ;  /* 0x0000001cffaf7e24 */ /* 0x000fe2000f8e00ff */
[----:B------:R-:W-:Y:S01]  /*cbe0*/  ULEA UR6, UR44, UR43, 0x3 ;  /* 0x0000002b2c067291 */ /* 0x000fe2000f8e183f */
[----:B------:R-:W0:Y:S01]  /*cbf0*/  MUFU.TANH R156, R156 ;  /* 0x0000009c009c7308 */ /* 0x000e220000002400 */
[----:B-1----:R-:W-:-:S02]  /*cc00*/  FMNMX.FTZ R115, R155, R114, !PT ;  /* 0x000000729b737209 */ /* 0x002fc40007810000 */
[----:B------:R-:W-:-:S04]  /*cc10*/  UIADD3 UR6, UR6, 0x22840, URZ ;  /* 0x0002284006067890 */ /* 0x000fc8000fffe03f */
[----:B------:R-:W-:Y:S01]  /*cc20*/  UPRMT UR6, UR41, 0x654, UR6 ;  /* 0x0000065429067896 */ /* 0x000fe20008000006 */
[----:B------:R-:W1:Y:S01]  /*cc30*/  MUFU.TANH R157, R157 ;  /* 0x0000009d009d7308 */ /* 0x000e620000002400 */
[----:B--2---:R-:W-:-:S07]  /*cc40*/  FMNMX.FTZ R10, R154, R9, !PT ;  /* 0x000000099a0a7209 */ /* 0x004fce0007810000 */
[----:B------:R-:W2:Y:S01]  /*cc50*/  MUFU.TANH R159, R159 ;  /* 0x0000009f009f7308 */ /* 0x000ea20000002400 */
[----:B0-----:R-:W-:Y:S01]  /*cc60*/  FMNMX.FTZ R88, R156, R115, !PT ;  /* 0x000000739c587209 */ /* 0x001fe20007810000 */
[----:B------:R-:W-:Y:S06]  /*cc70*/  SYNCS.ARRIVE.TRANS64.RED.A1T0 RZ, [UR6], RZ ;  /* 0x000000ffffff79a7 */ /* 0x000fec0008100406 */
        /* <DEDUP_REMOVED lines=12> */
[----:B0-----:R-:W-:Y:S01]  /*cd40*/  FMNMX.FTZ R90, R138, R89, !PT ;  /* 0x000000598a5a7209 */ /* 0x001fe20007810000 */
[----:B------:R-:W-:-:S06]  /*cd50*/  FMUL.FTZ R89, R0, R91 ;  /* 0x0000005b00597220 */ /* 0x000fcc0000410000 */
        /* <DEDUP_REMOVED lines=125> */
[----:B0-----:R-:W-:Y:S02]  /*d530*/  FMNMX.FTZ R10, R94, R9, !PT ;  /* 0x000000095e0a7209 */ /* 0x001fe40007810000 */
[----:B-1----:R-:W-:Y:S02]  /*d540*/  FMNMX.FTZ R97, R174, R97, !PT ;  /* 0x00000061ae617209 */ /* 0x002fe40007810000 */
[----:B--2---:R-:W-:-:S03]  /*d550*/  FMNMX.FTZ R96, R95, R10, !PT ;  /* 0x0000000a5f607209 */ /* 0x004fc60007810000 */
[----:B------:R-:W0:Y:S04]  /*d560*/  SHFL.BFLY PT, R10, R97, 0x2, 0x1f ;  /* 0x0c401f00610a7f89 */ /* 0x000e2800000e0000 */
[----:B------:R-:W1:Y:S01]  /*d570*/  SHFL.BFLY PT, R9, R96, 0x2, 0x1f ;  /* 0x0c401f0060097f89 */ /* 0x000e6200000e0000 */
[----:B0-----:R-:W-:Y:S02]  /*d580*/  FMNMX.FTZ R98, R97, R10, !PT ;  /* 0x0000000a61627209 */ /* 0x001fe40007810000 */
[----:B-1----:R-:W-:-:S03]  /*d590*/  FMNMX.FTZ R99, R96, R9, !PT ;  /* 0x0000000960637209 */ /* 0x002fc60007810000 */
[----:B------:R-:W0:Y:S04]  /*d5a0*/  SHFL.BFLY PT, R9, R98, 0x1, 0x1f ;  /* 0x0c201f0062097f89 */ /* 0x000e2800000e0000 */
[----:B------:R-:W1:Y:S01]  /*d5b0*/  SHFL.BFLY PT, R100, R99, 0x1, 0x1f ;  /* 0x0c201f0063647f89 */ /* 0x000e6200000e0000 */
[----:B0-----:R-:W-:Y:S02]  /*d5c0*/  FMNMX.FTZ R10, R98, R9, !PT ;  /* 0x00000009620a7209 */ /* 0x001fe40007810000 */
[----:B-1----:R-:W-:-:S03]  /*d5d0*/  FMNMX.FTZ R9, R99, R100, !PT ;  /* 0x0000006463097209 */ /* 0x002fc60007810000 */
[C---:B------:R-:W-:Y:S01]  /*d5e0*/  FFMA.FTZ R175, R10.reuse, R175, -8 ;  /* 0xc10000000aaf7423 */ /* 0x040fe200000100af */
[----:B------:R-:W-:-:S03]  /*d5f0*/  FADD.FTZ R7, -R10, R7 ;  /* 0x000000070a077221 */ /* 0x000fc60000010100 */
[--C-:B------:R-:W-:Y:S01]  /*d600*/  FFMA.FTZ R99, R158, UR28, -R175.reuse ;  /* 0x0000001c9e637c23 */ /* 0x100fe200080108af */
[----:B------:R-:W-:Y:S02]  /*d610*/  IMAD.U32 R158, RZ, RZ, UR28 ;  /* 0x0000001cff9e7e24 */ /* 0x000fe4000f8e00ff */
[----:B------:R-:W-:Y:S01]  /*d620*/  FADD.FTZ R6, -R9, R6 ;  /* 0x0000000609067221 */ /* 0x000fe20000010100 */
[----:B------:R-:W-:Y:S01]  /*d630*/  FMUL.FTZ R7, R7, UR28 ;  /* 0x0000001c07077c20 */ /* 0x000fe20008410000 */
[----:B------:R-:W-:Y:S01]  /*d640*/  FFMA.FTZ R12, R12, UR28, -R175 ;  /* 0x0000001c0c0c7c23 */ /* 0x000fe200080108af */
[----:B------:R-:W-:-:S01]  /*d650*/  FFMA.FTZ R158, R9, R158, -8 ;  /* 0xc1000000099e7423 */ /* 0x000fc2000001009e */
[----:B------:R-:W-:Y:S01]  /*d660*/  FMUL.FTZ R6, R6, UR28 ;  /* 0x0000001c06067c20 */ /* 0x000fe20008410000 */
[----:B------:R-:W-:-:S01]  /*d670*/  FFMA.FTZ R11, R11, UR28, -R175 ;  /* 0x0000001c0b0b7c23 */ /* 0x000fc200080108af */
[----:B------:R-:W-:Y:S01]  /*d680*/  FFMA.FTZ R15, R15, UR28, -R175 ;  /* 0x0000001c0f0f7c23 */ /* 0x000fe200080108af */
[----:B------:R-:W-:-:S01]  /*d690*/  FFMA.FTZ R13, R13, UR28, -R158 ;  /* 0x0000001c0d0d7c23 */ /* 0x000fc2000801089e */
[--C-:B------:R-:W-:Y:S01]  /*d6a0*/  FFMA.FTZ R14, R14, UR28, -R158.reuse ;  /* 0x0000001c0e0e7c23 */ /* 0x100fe2000801089e */
[----:B------:R-:W-:Y:S01]  /*d6b0*/  MUFU.EX2 R7, R7 ;  /* 0x0000000700077308 */ /* 0x000fe20000000800 */
[----:B------:R-:W-:-:S01]  /*d6c0*/  FFMA.FTZ R21, R21, UR28, -R158 ;  /* 0x0000001c15157c23 */ /* 0x000fc2000801089e */
[----:B------:R-:W-:Y:S01]  /*d6d0*/  FFMA.FTZ R20, R20, UR28, -R175 ;  /* 0x0000001c14147c23 */ /* 0x000fe200080108af */
[----:B------:R-:W-:-:S01]  /*d6e0*/  FFMA.FTZ R152, R152, UR28, -R158 ;  /* 0x0000001c98987c23 */ /* 0x000fc2000801089e */
[----:B------:R-:W-:Y:S01]  /*d6f0*/  FFMA.FTZ R96, R153, UR28, -R175 ;  /* 0x0000001c99607c23 */ /* 0x000fe200080108af */
[----:B------:R-:W-:-:S01]  /*d700*/  FFMA.FTZ R155, R155, UR28, -R158 ;  /* 0x0000001c9b9b7c23 */ /* 0x000fc2000801089e */
[----:B------:R-:W-:Y:S01]  /*d710*/  FFMA.FTZ R97, R154, UR28, -R175 ;  /* 0x0000001c9a617c23 */ /* 0x000fe200080108af */
[----:B------:R-:W-:-:S01]  /*d720*/  FFMA.FTZ R156, R156, UR28, -R158 ;  /* 0x0000001c9c9c7c23 */ /* 0x000fc2000801089e */
[----:B------:R-:W0:Y:S01]  /*d730*/  MUFU.EX2 R12, R12 ;  /* 0x0000000c000c7308 */ /* 0x000e220000000800 */
[----:B------:R-:W-:-:S01]  /*d740*/  FFMA.FTZ R98, R157, UR28, -R175 ;  /* 0x0000001c9d627c23 */ /* 0x000fc200080108af */
[----:B------:R-:W-:Y:S01]  /*d750*/  FFMA.FTZ R159, R159, UR28, -R158 ;  /* 0x0000001c9f9f7c23 */ /* 0x000fe2000801089e */
[----:B------:R-:W-:-:S01]  /*d760*/  FFMA.FTZ R115, R164, UR28, -R175 ;  /* 0x0000001ca4737c23 */ /* 0x000fc200080108af */
[----:B------:R-:W-:Y:S01]  /*d770*/  FFMA.FTZ R160, R160, UR28, -R158 ;  /* 0x0000001ca0a07c23 */ /* 0x000fe2000801089e */
[----:B------:R-:W-:-:S01]  /*d780*/  FFMA.FTZ R102, R161, UR28, -R175 ;  /* 0x0000001ca1667c23 */ /* 0x000fc200080108af */
[----:B------:R-:W-:Y:S01]  /*d790*/  FFMA.FTZ R100, R136, UR28, -R175 ;  /* 0x0000001c88647c23 */ /* 0x000fe200080108af */
[----:B------:R-:W-:-:S01]  /*d7a0*/  FFMA.FTZ R138, R138, UR28, -R158 ;  /* 0x0000001c8a8a7c23 */ /* 0x000fc2000801089e */
[----:B------:R-:W-:Y:S01]  /*d7b0*/  MUFU.EX2 R6, R6 ;  /* 0x0000000600067308 */ /* 0x000fe20000000800 */
[----:B------:R-:W-:-:S01]  /*d7c0*/  FFMA.FTZ R101, R137, UR28, -R175 ;  /* 0x0000001c89657c23 */ /* 0x000fc200080108af */
[--C-:B------:R-:W-:Y:S01]  /*d7d0*/  FFMA.FTZ R139, R139, UR28, -R158.reuse ;  /* 0x0000001c8b8b7c23 */ /* 0x100fe2000801089e */
[----:B------:R-:W-:-:S01]  /*d7e0*/  FFMA.FTZ R140, R140, UR28, -R158 ;  /* 0x0000001c8c8c7c23 */ /* 0x000fc2000801089e */
[----:B------:R-:W-:Y:S01]  /*d7f0*/  FFMA.FTZ R103, R162, UR28, -R175 ;  /* 0x0000001ca2677c23 */ /* 0x000fe200080108af */
[----:B------:R-:W-:-:S01]  /*d800*/  FFMA.FTZ R141, R141, UR28, -R158 ;  /* 0x0000001c8d8d7c23 */ /* 0x000fc2000801089e */
[----:B------:R-:W-:Y:S01]  /*d810*/  FFMA.FTZ R114, R163, UR28, -R175 ;  /* 0x0000001ca3727c23 */ /* 0x000fe200080108af */
[----:B------:R-:W-:-:S01]  /*d820*/  FFMA.FTZ R142, R142, UR28, -R158 ;  /* 0x0000001c8e8e7c23 */ /* 0x000fc2000801089e */
[----:B------:R-:W1:Y:S01]  /*d830*/  MUFU.EX2 R13, R13 ;  /* 0x0000000d000d7308 */ /* 0x000e620000000800 */
[----:B0-----:R-:W-:-:S01]  /*d840*/  FFMA.FTZ R4, R7, R4, R12 ;  /* 0x0000000407047223 */ /* 0x001fc2000001000c */
        /* <DEDUP_REMOVED lines=14> */
[----:B------:R-:W2:Y:S01]  /*d930*/  MUFU.EX2 R14, R14 ;  /* 0x0000000e000e7308 */ /* 0x000ea20000000800 */
[----:B-1----:R-:W-:-:S01]  /*d940*/  FFMA.FTZ R3, R6, R3, R13 ;  /* 0x0000000306037223 */ /* 0x002fc2000001000d */
[----:B------:R-:W-:Y:S01]  /*d950*/  FFMA.FTZ R126, R126, UR28, -R175 ;  /* 0x0000001c7e7e7c23 */ /* 0x000fe200080108af */
[----:B------:R-:W-:-:S01]  /*d960*/  FFMA.FTZ R128, R128, UR28, -R158 ;  /* 0x0000001c80807c23 */ /* 0x000fc2000801089e */
[----:B------:R-:W-:Y:S01]  /*d970*/  FFMA.FTZ R127, R127, UR28, -R175 ;  /* 0x0000001c7f7f7c23 */ /* 0x000fe200080108af */
[----:B------:R-:W-:-:S01]  /*d980*/  FFMA.FTZ R129, R129, UR28, -R158 ;  /* 0x0000001c81817c23 */ /* 0x000fc2000801089e */
[----:B------:R-:W-:Y:S01]  /*d990*/  FFMA.FTZ R130, R130, UR28, -R175 ;  /* 0x0000001c82827c23 */ /* 0x000fe200080108af */
[----:B------:R-:W-:-:S01]  /*d9a0*/  FFMA.FTZ R132, R132, UR28, -R158 ;  /* 0x0000001c84847c23 */ /* 0x000fc2000801089e */
[----:B------:R-:W1:Y:S01]  /*d9b0*/  MUFU.EX2 R15, R15 ;  /* 0x0000000f000f7308 */ /* 0x000e620000000800 */
[----:B0-----:R-:W-:-:S01]  /*d9c0*/  FADD.FTZ R4, R11, R4 ;  /* 0x000000040b047221 */ /* 0x001fc20000010000 */
[----:B------:R-:W-:Y:S01]  /*d9d0*/  FFMA.FTZ R131, R131, UR28, -R175 ;  /* 0x0000001c83837c23 */ /* 0x000fe200080108af */
[----:B------:R-:W-:-:S01]  /*d9e0*/  FFMA.FTZ R133, R133, UR28, -R158 ;  /* 0x0000001c85857c23 */ /* 0x000fc2000801089e */
[----:B------:R-:W-:Y:S01]  /*d9f0*/  FFMA.FTZ R104, R104, UR28, -R175 ;  /* 0x0000001c68687c23 */ /* 0x000fe200080108af */
[----:B------:R-:W-:-:S01]  /*da00*/  FFMA.FTZ R106, R106, UR28, -R158 ;  /* 0x0000001c6a6a7c23 */ /* 0x000fc2000801089e */
[----:B------:R-:W-:Y:S01]  /*da10*/  FFMA.FTZ R105, R105, UR28, -R175 ;  /* 0x0000001c69697c23 */ /* 0x000fe200080108af */
[----:B------:R-:W-:-:S01]  /*da20*/  FFMA.FTZ R107, R107, UR28, -R158 ;  /* 0x0000001c6b6b7c23 */ /* 0x000fc2000801089e */
[----:B------:R-:W0:Y:S01]  /*da30*/  MUFU.EX2 R21, R21 ;  /* 0x0000001500157308 */ /* 0x000e220000000800 */
[----:B--2---:R-:W-:-:S01]  /*da40*/  FADD.FTZ R164, R14, R3 ;  /* 0x000000030ea47221 */ /* 0x004fc20000010000 */
[----:B------:R-:W-:Y:S01]  /*da50*/  FFMA.FTZ R134, R134, UR28, -R175 ;  /* 0x0000001c86867c23 */ /* 0x000fe200080108af */
[----:B------:R-:W-:-:S01]  /*da60*/  FFMA.FTZ R108, R108, UR28, -R158 ;  /* 0x0000001c6c6c7c23 */ /* 0x000fc2000801089e */
[----:B------:R-:W-:Y:S01]  /*da70*/  FFMA.FTZ R135, R135, UR28, -R175 ;  /* 0x0000001c87877c23 */ /* 0x000fe200080108af */
[----:B------:R-:W-:-:S01]  /*da80*/  FFMA.FTZ R109, R109, UR28, -R158 ;  /* 0x0000001c6d6d7c23 */ /* 0x000fc2000801089e */
[----:B------:R-:W-:Y:S01]  /*da90*/  FFMA.FTZ R136, R150, UR28, -R175 ;  /* 0x0000001c96887c23 */ /* 0x000fe200080108af */
[----:B------:R-:W-:-:S01]  /*daa0*/  FFMA.FTZ R110, R110, UR28, -R158 ;  /* 0x0000001c6e6e7c23 */ /* 0x000fc2000801089e */
[----:B------:R-:W2:Y:S01]  /*dab0*/  MUFU.EX2 R20, R20 ;  /* 0x0000001400147308 */ /* 0x000ea20000000800 */
[----:B-1----:R-:W-:-:S01]  /*dac0*/  FADD.FTZ R3, R15, R4 ;  /* 0x000000040f037221 */ /* 0x002fc20000010000 */
        /* <DEDUP_REMOVED lines=12> */
[--C-:B------:R-:W-:Y:S01]  /*db90*/  FFMA.FTZ R150, R169, UR28, -R175.reuse ;  /* 0x0000001ca9967c23 */ /* 0x100fe200080108af */
        /* <DEDUP_REMOVED lines=12> */
[----:B------:R-:W-:-:S05]  /*dc60*/  FFMA.FTZ R95, R95, UR28, -R158 ;  /* 0x0000001c5f5f7c23 */ /* 0x000fca000801089e */
        /* <DEDUP_REMOVED lines=75> */
[----:B--2---:R-:W-:-:S01]  /*e120*/  FADD.FTZ R164, R132, R161 ;  /* 0x000000a184a47221 */ /* 0x004fc20000010000 */
[----:B------:R-:W-:-:S06]  /*e130*/  FFMA.FTZ R161, R90, UR28, -R158 ;  /* 0x0000001c5aa17c23 */ /* 0x000fcc000801089e */
        /* <DEDUP_REMOVED lines=20> */
[----:B------:R-:W-:-:S06]  /*e280*/  FFMA.FTZ R90, R92, UR28, -R158 ;  /* 0x0000001c5c5a7c23 */ /* 0x000fcc000801089e */
        /* <DEDUP_REMOVED lines=32> */
[----:B------:R-:W0:Y:S08]  /*e490*/  MUFU.EX2 R154, R154 ;  /* 0x0000009a009a7308 */ /* 0x000e300000000800 */
[----:B------:R2:W3:Y:S08]  /*e4a0*/  MUFU.EX2 R91, R93 ;  /* 0x0000005d005b7308 */ /* 0x0004f00000000800 */
[----:B------:R-:W4:Y:S01]  /*e4b0*/  MUFU.EX2 R157, R157 ;  /* 0x0000009d009d7308 */ /* 0x000f220000000800 */
[----:B--2---:R-:W-:-:S01]  /*e4c0*/  FADD.FTZ R93, R153, R4 ;  /* 0x00000004995d7221 */ /* 0x004fc20000010000 */
[----:B-1----:R-:W-:-:S03]  /*e4d0*/  FADD.FTZ R4, R90, R3 ;  /* 0x000000035a047221 */ /* 0x002fc60000010000 */
[----:B0-----:R-:W-:-:S03]  /*e4e0*/  FADD.FTZ R92, R154, R93 ;  /* 0x0000005d9a5c7221 */ /* 0x001fc60000010000 */
[----:B------:R-:W0:Y:S01]  /*e4f0*/  MUFU.EX2 R163, R94 ;  /* 0x0000005e00a37308 */ /* 0x000e220000000800 */
[----:B---3--:R-:W-:-:S07]  /*e500*/  FADD.FTZ R4, R91, R4 ;  /* 0x000000045b047221 */ /* 0x008fce0000010000 */
[----:B------:R-:W1:Y:S01]  /*e510*/  MUFU.EX2 R162, R162 ;  /* 0x000000a200a27308 */ /* 0x000e620000000800 */
[----:B----4-:R-:W-:-:S07]  /*e520*/  FADD.FTZ R3, R157, R92 ;  /* 0x0000005c9d037221 */ /* 0x010fce0000010000 */
[----:B------:R-:W2:Y:S01]  /*e530*/  MUFU.EX2 R95, R95 ;  /* 0x0000005f005f7308 */ /* 0x000ea20000000800 */
[----:B0-----:R-:W-:-:S01]  /*e540*/  FADD.FTZ R92, R163, R4 ;  /* 0x00000004a35c7221 */ /* 0x001fc20000010000 */
[----:B-1----:R-:W-:-:S03]  /*e550*/  FADD.FTZ R4, R162, R3 ;  /* 0x00000003a2047221 */ /* 0x002fc60000010000 */
[----:B--2---:R-:W-:Y:S01]  /*e560*/  FADD.FTZ R3, R95, R92 ;  /* 0x0000005c5f037221 */ /* 0x004fe20000010000 */
[----:B------:R-:W-:Y:S06]  /*e570*/  @!P0 BRA `(.L_x_1154) ;  /* 0x0000000000048947 */ /* 0x000fec0003800000 */
[----:B------:R-:W-:Y:S01]  /*e580*/  BPT.TRAP 0x1 ;  /* 0x000000040000795c */ /* 0x000fe20000300000 */
.L_x_1154:
        /* <DEDUP_REMOVED lines=113> */
[----:B------:R-:W-:Y:S01]  /*eca0*/  F2FP.SATFINITE.E4M3.F32.PACK_AB_MERGE_C R171, R91, R90, R20 ;  /* 0x0000005a5bab723e */ /* 0x000fe20004807014 */
[----:B------:R-:W-:Y:S06]  /*ecb0*/  @P1 BRA `(.L_x_1155) ;  /* 0xffffffcc00441947 */ /* 0x000fec000383ffff */
.L_x_1144:
[----:B------:R-:W-:-:S13]  /*ecc0*/  ISETP.GE.AND P1, PT, R8, UR40, PT ;  /* 0x0000002808007c0c */ /* 0x000fda000bf26270 */
[----:B------:R-:W-:Y:S05]  /*ecd0*/  @!P1 BRA `(.L_x_1156) ;  /* 0x0000004c00f49947 */ /* 0x000fea0003800000 */
[----:B------:R-:W-:Y:S01]  /*ece0*/  IMAD.MOV.U32 R7, RZ, RZ, R9 ;  /* 0x000000ffff077224 */ /* 0x000fe200078e0009 */
[----:B------:R-:W-:Y:S01]  /*ecf0*/  UMOV UR34, UR45 ;  /* 0x0000002d00227c82 */ /* 0x000fe20008000000 */
[----:B------:R-:W-:Y:S01]  /*ed00*/  IMAD.MOV.U32 R6, RZ, RZ, R10 ;  /* 0x000000ffff067224 */ /* 0x000fe200078e000a */
[----:B------:R-:W-:Y:S01]  /*ed10*/  UMOV UR33, UR44 ;  /* 0x0000002c00217c82 */ /* 0x000fe20008000000 */
[----:B------:R-:W-:Y:S01]  /*ed20*/  ULDC UR29, c[0x0][0x9e4] ;  /* 0x00027900001d7ab9 */ /* 0x000fe20000000800 */
[----:B------:R-:W-:Y:S01]  /*ed30*/  ULDC UR32, c[0x0][0x9dc] ;  /* 0x0002770000207ab9 */ /* 0x000fe20000000800 */
[----:B------:R-:W-:Y:S01]  /*ed40*/  ULDC UR31, c[0x0][0x288] ;  /* 0x0000a200001f7ab9 */ /* 0x000fe20000000800 */
[----:B------:R-:W-:Y:S01]  /*ed50*/  ULDC UR28, c[0x0][0x988] ;  /* 0x00026200001c7ab9 */ /* 0x000fe20000000800 */
[----:B------:R-:W-:-:S05]  /*ed60*/  ULDC UR30, c[0x0][0x9e0] ;  /* 0x00027800001e7ab9 */ /* 0x000fca0000000800 */
.L_x_1175:
[----:B------:R-:W-:Y:S01]  /*ed70*/  UIADD3 UR44, UR33, 0x1, URZ ;  /* 0x00000001212c7890 */ /* 0x000fe2000fffe03f */
[----:B------:R-:W-:-:S03]  /*ed80*/  ISETP.NE.AND P2, PT, RZ, UR42, PT ;  /* 0x0000002aff007c0c */ /* 0x000fc6000bf45270 */
[----:B------:R-:W-:-:S04]  /*ed90*/  UISETP.NE.AND UP0, UPT, UR44, 0x2, UPT ;  /* 0x000000022c00788c */ /* 0x000fc8000bf05270 */
[----:B------:R-:W-:Y:S02]  /*eda0*/  USEL UR45, URZ, 0x1, UP0 ;  /* 0x000000013f2d7887 */ /* 0x000fe40008000000 */
[----:B------:R-:W-:Y:S02]  /*edb0*/  USEL UR44, UR44, URZ, UP0 ;  /* 0x0000003f2c2c7287 */ /* 0x000fe40008000000 */
[----:B------:R-:W-:Y:S02]  /*edc0*/  ULOP3.LUT UR45, UR34, UR45, URZ, 0x3c, !UPT ;  /* 0x0000002d222d7292 */ /* 0x000fe4000f8e3c3f */
[----:B------:R-:W-:Y:S10]  /*edd0*/  @P2 BRA `(.L_x_1157) ;  /* 0x00000000002c2947 */ /* 0x000ff40003800000 */
[----:B------:R-:W-:Y:S05]  /*ede0*/  @!P0 BRA `(.L_x_1158) ;  /* 0x0000000000048947 */ /* 0x000fea0003800000 */
[----:B------:R-:W-:Y:S01]  /*edf0*/  BPT.TRAP 0x1 ;  /* 0x000000040000795c */ /* 0x000fe20000300000 */
.L_x_1158:
[----:B------:R-:W-:Y:S01]  /*ee00*/  ULEA UR6, UR44, UR43, 0x3 ;  /* 0x0000002b2c067291 */ /* 0x000fe2000f8e183f */
[----:B------:R-:W-:-:S05]  /*ee10*/  IMAD.U32 R9, RZ, RZ, UR45 ;  /* 0x0000002dff097e24 */ /* 0x000fca000f8e00ff */
[----:B------:R-:W-:-:S04]  /*ee20*/  SHF.L.U32 R9, R9, 0x1f, RZ ;  /* 0x0000001f09097819 */ /* 0x000fc800000006ff */
[----:B------:R0:W1:Y:S01]  /*ee30*/  SYNCS.PHASECHK.TRANS64.TRYWAIT P1, [UR6+0x22830], R9 ;  /* 0x02283009ff0075a7 */ /* 0x0000620008020146 */
[----:B------:R-:W-:Y:S05]  /*ee40*/  @!P0 BRA `(.L_x_1159) ;  /* 0x0000000000048947 */ /* 0x000fea0003800000 */
[----:B------:R-:W-:Y:S01]  /*ee50*/  BPT.TRAP 0x1 ;  /* 0x000000040000795c */ /* 0x000fe20000300000 */
.L_x_1159:
[----:B-1----:R-:W-:Y:S05]  /*ee60*/  @P1 BRA `(.L_x_1157) ;  /* 0x0000000000081947 */ /* 0x002fea0003800000 */
[----:B------:R-:W1:Y:S02]  /*ee70*/  SYNCS.PHASECHK.TRANS64.TRYWAIT P1, [UR6+0x22830], R9 ;  /* 0x02283009ff0075a7 */ /* 0x000e640008020146 */
[----:B-1----:R-:W-:Y:S05]  /*ee80*/  @!P1 BRA `(.L_x_1160) ;  /* 0x000000d800a09947 */ /* 0x002fea0003800000 */
.L_x_1157:
[----:B-1----:R-:W1:Y:S01]  /*ee90*/  S2R R10, SR_TID.X ;  /* 0x00000000000a7919 */ /* 0x002e620000002100 */
[----:B------:R-:W-:Y:S01]  /*eea0*/  R2UR UR35, R5 ;  /* 0x00000000052372ca */ /* 0x000fe200000e0000 */
[----:B------:R-:W-:Y:S01]  /*eeb0*/  UMOV UR19, 0x40000040 ;  /* 0x4000004000137882 */ /* 0x000fe20000000000 */
[----:B------:R-:W-:Y:S01]  /*eec0*/  UMOV UR20, UR16 ;  /* 0x0000001000147c82 */ /* 0x000fe20008000000 */
[----:B------:R-:W-:Y:S01]  /*eed0*/  UMOV UR21, UR17 ;  /* 0x0000001100157c82 */ /* 0x000fe20008000000 */
[----:B------:R-:W-:Y:S01]  /*eee0*/  UMOV UR23, 0x40000040 ;  /* 0x4000004000177882 */ /* 0x000fe20000000000 */
[----:B------:R-:W-:Y:S01]  /*eef0*/  UMOV UR24, UR16 ;  /* 0x0000001000187c82 */ /* 0x000fe20008000000 */
[----:B------:R-:W-:Y:S01]  /*ef00*/  UMOV UR25, UR17 ;  /* 0x0000001100197c82 */ /* 0x000fe20008000000 */
[----:B------:R-:W-:Y:S01]  /*ef10*/  UMOV UR27, 0x40000040 ;  /* 0x40000040001b7882 */ /* 0x000fe20000000000 */
[----:B------:R-:W-:Y:S01]  /*ef20*/  UMOV UR7, 0x40000040 ;  /* 0x4000004000077882 */ /* 0x000fe20000000000 */
[----:B------:R-:W-:Y:S01]  /*ef30*/  UMOV UR11, 0x40000040 ;  /* 0x40000040000b7882 */ /* 0x000fe20000000000 */
[----:B------:R-:W-:-:S03]  /*ef40*/  UMOV UR15, 0x40000040 ;  /* 0x40000040000f7882 */ /* 0x000fc60000000000 */
[----:B------:R-:W-:-:S04]  /*ef50*/  UIMAD UR35, UR44, 0x500, UR35 ;  /* 0x000005002c2378a4 */ /* 0x000fc8000f8e0223 */
[----:B------:R-:W-:Y:S02]  /*ef60*/  UIADD3 UR22, UR35, 0x100, URZ ;  /* 0x0000010023167890 */ /* 0x000fe4000fffe03f */
[----:B------:R-:W-:Y:S02]  /*ef70*/  UIADD3 UR26, UR35, 0x200, URZ ;  /* 0x00000200231a7890 */ /* 0x000fe4000fffe03f */
[----:B------:R-:W-:Y:S01]  /*ef80*/  UMOV UR18, UR35 ;  /* 0x0000002300127c82 */ /* 0x000fe20008000000 */
[----:B------:R-:W-:Y:S02]  /*ef90*/  UIADD3 UR6, UR35, 0x400, URZ ;  /* 0x0000040023067890 */ /* 0x000fe4000fffe03f */
[----:B------:R-:W-:Y:S02]  /*efa0*/  UIADD3 UR10, UR35, 0x402, URZ ;  /* 0x00000402230a7890 */ /* 0x000fe4000fffe03f */
[----:B------:R-:W-:Y:S01]  /*efb0*/  UIADD3 UR14, UR35, 0x6, URZ ;  /* 0x00000006230e7890 */ /* 0x000fe2000fffe03f */
        /* <DEDUP_REMOVED lines=110> */
.L_x_1162:
[----:B------:R-:W-:Y:S01]  /*f6a0*/  ULEA UR6, UR33, UR43, 0x3 ;  /* 0x0000002b21067291 */ /* 0x000fe2000f8e183f */
[----:B------:R-:W-:-:S05]  /*f6b0*/  IMAD.U32 R9, RZ, RZ, UR34 ;  /* 0x00000022ff097e24 */ /* 0x000fca000f8e00ff */
[----:B------:R-:W-:-:S04]  /*f6c0*/  SHF.L.U32 R9, R9, 0x1f, RZ ;  /* 0x0000001f09097819 */ /* 0x000fc800000006ff */
[----:B------:R0:W1:Y:S01]  /*f6d0*/  SYNCS.PHASECHK.TRANS64.TRYWAIT P1, [UR6+0x22850], R9 ;  /* 0x02285009ff0075a7 */ /* 0x0000620008020146 */
[----:B------:R-:W-:Y:S05]  /*f6e0*/  @!P0 BRA `(.L_x_1163) ;  /* 0x0000000000048947 */ /* 0x000fea0003800000 */
[----:B------:R-:W-:Y:S01]  /*f6f0*/  BPT.TRAP 0x1 ;  /* 0x000000040000795c */ /* 0x000fe20000300000 */
.L_x_1163:
[----:B-1----:R-:W-:Y:S05]  /*f700*/  @P1 BRA `(.L_x_1161) ;  /* 0x0000000000081947 */ /* 0x002fea0003800000 */
[----:B------:R-:W1:Y:S02]  /*f710*/  SYNCS.PHASECHK.TRANS64.TRYWAIT P1, [UR6+0x22850], R9 ;  /* 0x02285009ff0075a7 */ /* 0x000e640008020146 */
[----:B-1----:R-:W-:Y:S05]  /*f720*/  @!P1 BRA `(.L_x_1164) ;  /* 0x000000d000909947 */ /* 0x002fea0003800000 */
.L_x_1161:
        /* <DEDUP_REMOVED lines=36> */
.L_x_1165:
[----:B------:R-:W-:Y:S01]  /*f970*/  ISETP.NE.AND P2, PT, R191, 0x1, PT ;  /* 0x00000001bf00780c */ /* 0x000fe20003f45270 */
[----:B------:R-:W-:Y:S02]  /*f980*/  VIADD R174, R19, UR37 ;  /* 0x0000002513ae7c36 */ /* 0x000fe40008000000 */
[C---:B------:R-:W-:Y:S01]  /*f990*/  FMUL.FTZ R13, R0.reuse, R159 ;  /* 0x0000009f000d7220 */ /* 0x040fe20000410000 */
[C---:B------:R-:W-:Y:S01]  /*f9a0*/  FMUL.FTZ R10, R0.reuse, R155 ;  /* 0x0000009b000a7220 */ /* 0x040fe20000410000 */
[C---:B------:R-:W-:Y:S01]  /*f9b0*/  FMUL.FTZ R159, R0.reuse, R164 ;  /* 0x000000a4009f7220 */ /* 0x040fe20000410000 */
[C---:B------:R-:W-:Y:S01]  /*f9c0*/  FMUL.FTZ R155, R0.reuse, R156 ;  /* 0x0000009c009b7220 */ /* 0x040fe20000410000 */
[C---:B------:R-:W-:Y:S01]  /*f9d0*/  FMUL.FTZ R164, R0.reuse, R144 ;  /* 0x0000009000a47220 */ /* 0x040fe20000410000 */
[C---:B0-----:R-:W-:Y:S01]  /*f9e0*/  FMUL.FTZ R9, R0.reuse, R154 ;  /* 0x0000009a00097220 */ /* 0x041fe20000410000 */
[C---:B------:R-:W-:Y:S01]  /*f9f0*/  FMUL.FTZ R156, R0.reuse, R161 ;  /* 0x000000a1009c7220 */ /* 0x040fe20000410000 */
[C---:B------:R-:W-:Y:S01]  /*fa00*/  FMUL.FTZ R144, R0.reuse, R145 ;  /* 0x0000009100907220 */ /* 0x040fe20000410000 */
[C---:B------:R-:W-:Y:S01]  /*fa10*/  FMUL.FTZ R154, R0.reuse, R157 ;  /* 0x0000009d009a7220 */ /* 0x040fe20000410000 */
[C---:B------:R-:W-:Y:S01]  /*fa20*/  FMUL.FTZ R161, R0.reuse, R136 ;  /* 0x0000008800a17220 */ /* 0x040fe20000410000 */
[C---:B------:R-:W-:Y:S01]  /*fa30*/  FMUL.FTZ R145, R0.reuse, R149 ;  /* 0x0000009500917220 */ /* 0x040fe20000410000 */
[----:B------:R-:W0:Y:S01]  /*fa40*/  @P2 LDC R21, c[0x0][0x44c] ;  /* 0x00011300ff152b82 */ /* 0x000e220000000800 */
[----:B------:R-:W-:Y:S01]  /*fa50*/  ULEA UR6, UR44, UR43, 0x3 ;  /* 0x0000002b2c067291 */ /* 0x000fe2000f8e183f */
[C---:B------:R-:W-:Y:S01]  /*fa60*/  FMUL.FTZ R157, R0.reuse, R160 ;  /* 0x000000a0009d7220 */ /* 0x040fe20000410000 */
[C---:B------:R-:W-:Y:S01]  /*fa70*/  FMUL.FTZ R15, R0.reuse, R163 ;  /* 0x000000a3000f7220 */ /* 0x040fe20000410000 */
[C---:B------:R-:W-:Y:S01]  /*fa80*/  FMUL.FTZ R136, R0.reuse, R138 ;  /* 0x0000008a00887220 */ /* 0x040fe20000410000 */
        /* <DEDUP_REMOVED lines=19> */
[----:B0-----:R-:W-:-:S04]  /*fbc0*/  @P2 IMAD.HI.U32 R21, R174, R21, RZ ;  /* 0x00000015ae152227 */ /* 0x001fc800078e00ff */
[C---:B------:R-:W-:Y:S01]  /*fbd0*/  FMUL.FTZ R148, R0.reuse, R120 ;  /* 0x0000007800947220 */ /* 0x040fe20000410000 */
[C---:B------:R-:W-:Y:S01]  /*fbe0*/  FMUL.FTZ R124, R0.reuse, R130 ;  /* 0x00000082007c7220 */ /* 0x040fe20000410000 */
[----:B------:R-:W-:Y:S01]  /*fbf0*/  FMUL.FTZ R107, R0, R111 ;  /* 0x0000006f006b7220 */ /* 0x000fe20000410000 */
[----:B------:R-:W-:Y:S02]  /*fc00*/  IMAD R177, R8, -0xa0, RZ ;  /* 0xffffff6008b17824 */ /* 0x000fe400078e02ff */
[C---:B------:R-:W-:Y:S01]  /*fc10*/  FMUL.FTZ R147, R0.reuse, R121 ;  /* 0x0000007900937220 */ /* 0x040fe20000410000 */
[C---:B------:R-:W-:Y:S01]  /*fc20*/  FMUL.FTZ R120, R0.reuse, R122 ;  /* 0x0000007a00787220 */ /* 0x040fe20000410000 */
[C---:B------:R-:W-:Y:S01]  /*fc30*/  FMUL.FTZ R151, R0.reuse, R128 ;  /* 0x0000008000977220 */ /* 0x040fe20000410000 */
[----:B-1----:R-:W-:Y:S01]  /*fc40*/  @P2 SHF.R.U32.HI R174, RZ, R20, R21 ;  /* 0x00000014ffae2219 */ /* 0x002fe20000011615 */
[C---:B------:R-:W-:Y:S01]  /*fc50*/  FMUL.FTZ R130, R0.reuse, R132 ;  /* 0x0000008400827220 */ /* 0x040fe20000410000 */
[C---:B------:R-:W-:Y:S01]  /*fc60*/  FMUL.FTZ R111, R0.reuse, R119 ;  /* 0x00000077006f7220 */ /* 0x040fe20000410000 */
[C---:B------:R-:W-:Y:S01]  /*fc70*/  FMUL.FTZ R121, R0.reuse, R123 ;  /* 0x0000007b00797220 */ /* 0x040fe20000410000 */
[C---:B------:R-:W-:Y:S01]  /*fc80*/  FMUL.FTZ R122, R0.reuse, R126 ;  /* 0x0000007e007a7220 */ /* 0x040fe20000410000 */
[----:B------:R-:W0:Y:S01]  /*fc90*/  SHFL.IDX PT, R20, R174, RZ, 0x1c1f ;  /* 0x001c1fffae147589 */ /* 0x000e2200000e0000 */
        /* <DEDUP_REMOVED lines=43> */
[----:B------:R-:W1:Y:S01]  /*ff50*/  MUFU.TANH R11, R11 ;  /* 0x0000000b000b7308 */ /* 0x000e620000002400 */
[----:B------:R-:W-:Y:S01]  /*ff60*/  SYNCS.ARRIVE.TRANS64.RED.A1T0 RZ, [UR6], RZ ;  /* 0x000000ffffff79a7 */ /* 0x000fe20008100406 */
[----:B------:R-:W-:-:S02]  /*ff70*/  ULOP3.LUT UR6, URZ, UR32, URZ, 0x33, !UPT ;  /* 0x000000203f067292 */ /* 0x000fc4000f8e333f */
[C---:B------:R-:W-:Y:S01]  /*ff80*/  IADD3 R179, R178.reuse, -UR31, R17 ;  /* 0x8000001fb2b37c10 */ /* 0x040fe2000fffe011 */
[----:B------:R-:W-:-:S03]  /*ff90*/  VIADD R178, R178, 0xffffffff ;  /* 0xffffffffb2b27836 */ /* 0x000fc60000000000 */
[----:B------:R-:W2:Y:S01]  /*ffa0*/  MUFU.TANH R168, R168 ;  /* 0x000000a800a87308 */ /* 0x000ea20000002400 */
[C---:B------:R-:W-:Y:S02]  /*ffb0*/  VIADD R180, R179.reuse, UR30 ;  /* 0x0000001eb3b47c36 */ /* 0x040fe40008000000 */
[----:B------:R-:W-:Y:S02]  /*ffc0*/  VIADD R179, R179, UR6 ;  /* 0x00000006b3b37c36 */ /* 0x000fe40008000000 */
[--C-:B0-----:R-:W-:Y:S02]  /*ffd0*/  IMAD.IADD R181, R180, 0x1, R20.reuse ;  /* 0x00000001b4b57824 */ /* 0x101fe400078e0214 */
[----:B------:R-:W-:Y:S01]  /*ffe0*/  IMAD.IADD R182, R179, 0x1, R20 ;  /* 0x00000001b3b67824 */ /* 0x000fe200078e0214 */
[----:B------:R-:W0:Y:S08]  /*fff0*/  MUFU.TANH R9, R9 ;  /* 0x0000000900097308 */ /* 0x000e300000002400 */
        /* <DEDUP_REMOVED lines=78> */
[----:B------:R-:W-:Y:S01]  /*104e0*/  IADD3 R97, R17, -UR31, R20 ;  /* 0x8000001f11617c10 */ /* 0x000fe2000fffe014 */
        /* <DEDUP_REMOVED lines=11> */
.L_x_1168:
[----:B------:R-:W-:-:S05]  /*105a0*/  IMAD.U32 R96, RZ, RZ, UR29 ;  /* 0x0000001dff607e24 */ /* 0x000fca000f8e00ff */
[----:B------:R-:W-:-:S13]  /*105b0*/  ISETP.NE.AND P1, PT, R96, 0x1, PT ;  /* 0x000000016000780c */ /* 0x000fda0003f25270 */
[----:B------:R-:W1:Y:S02]  /*105c0*/  @P1 LDC.64 R20, c[0x0][0x9e8] ;  /* 0x00027a00ff141b82 */ /* 0x000e640000000a00 */
[----:B-1----:R-:W-:-:S05]  /*105d0*/  @P1 IMAD.HI.U32 R20, R97, R20, RZ ;  /* 0x0000001461141227 */ /* 0x002fca00078e00ff */
[----:B------:R-:W-:-:S07]  /*105e0*/  @P1 SHF.R.U32.HI R97, RZ, R21, R20 ;  /* 0x00000015ff611219 */ /* 0x000fce0000011614 */
.L_x_1169:
[----:B------:R-:W-:Y:S05]  /*105f0*/  BSYNC B0 ;  /* 0x0000000000007941 */ /* 0x000fea0003800000 */
.L_x_1167:
[----:B------:R-:W-:-:S05]  /*10600*/  IMAD R97, R97, R96, R178 ;  /* 0x0000006061617224 */ /* 0x000fca00078e02b2 */
[----:B------:R-:W-:Y:S02]  /*10610*/  VIADDMNMX R181, R97, R96, R181, PT ;  /* 0x0000006061b57246 */ /* 0x000fe400038001b5 */
[----:B------:R-:W-:-:S07]  /*10620*/  VIMNMX R182, R182, R97, !PT ;  /* 0x00000061b6b67248 */ /* 0x000fce0007fe0100 */
.L_x_1166:
[C---:B------:R-:W-:Y:S01]  /*10630*/  ISETP.GE.AND P2, PT, R177.reuse, 0x9, PT ;  /* 0x00000009b100780c */ /* 0x040fe20003f46270 */
[----:B------:R-:W1:Y:S01]  /*10640*/  SHFL.IDX PT, R174, R174, 0x1, 0x1c1f ;  /* 0x003c1f00aeae7f89 */ /* 0x000e6200000e0000 */
[C---:B------:R-:W-:Y:S02]  /*10650*/  ISETP.GE.AND P1, PT, R177.reuse, 0x2, PT ;  /* 0x00000002b100780c */ /* 0x040fe40003f26270 */
[----:B------:R-:W-:Y:S02]  /*10660*/  LOP3.LUT R16, R16, 0xfffffffd, RZ, 0xc0, !PT ;  /* 0xfffffffd10107812 */ /* 0x000fe400078ec0ff */
[----:B------:R-:W-:Y:S02]  /*10670*/  ISETP.GT.AND P3, PT, R182, 0x1, !P1 ;  /* 0x00000001b600780c */ /* 0x000fe40004f64270 */
[----:B------:R-:W-:Y:S02]  /*10680*/  ISETP.GE.AND P4, PT, R177, 0xa, PT ;  /* 0x0000000ab100780c */ /* 0x000fe40003f86270 */
[----:B------:R-:W-:-:S02]  /*10690*/  ISETP.LT.OR P3, PT, R181, 0x2, P3 ;  /* 0x00000002b500780c */ /* 0x000fc40001f61670 */
[----:B------:R-:W-:Y:S02]  /*106a0*/  LOP3.LUT R2, R2, 0xfffffffd, RZ, 0xc0, !PT ;  /* 0xfffffffd02027812 */ /* 0x000fe400078ec0ff */
[----:B------:R-:W-:Y:S02]  /*106b0*/  @P2 LOP3.LUT R16, R16, 0x2, RZ, 0xfc, !PT ;  /* 0x0000000210102812 */ /* 0x000fe400078efcff */
[----:B------:R-:W-:Y:S02]  /*106c0*/  ISETP.GT.AND P2, PT, R182, 0x8, !P2 ;  /* 0x00000008b600780c */ /* 0x000fe40005744270 */
[----:B------:R-:W-:Y:S02]  /*106d0*/  FSEL R168, R168, -INF , !P3 ;  /* 0xff800000a8a87808 */ /* 0x000fe40005800000 */
        /* <DEDUP_REMOVED lines=8> */
[----:B0-----:R-:W-:Y:S02]  /*10760*/  FSEL R154, R154, -INF , !P2 ;  /* 0xff8000009a9a7808 */ /* 0x001fe40005000000 */
        /* <DEDUP_REMOVED lines=92> */
[----:B------:R-:W-:Y:S01]  /*10d30*/  FSEL R113, R149, -INF , !P2 ;  /* 0xff80000095717808 */ /* 0x000fe20005000000 */
[----:B-1----:R-:W-:Y:S01]  /*10d40*/  IMAD.IADD R149, R180, 0x1, R174 ;  /* 0x00000001b4957824 */ /* 0x002fe200078e02ae */
        /* <DEDUP_REMOVED lines=121> */
[----:B------:R-:W-:Y:S01]  /*114e0*/  IADD3 R163, R17, -UR31, R174 ;  /* 0x8000001f11a37c10 */ /* 0x000fe2000fffe0ae */
        /* <DEDUP_REMOVED lines=11> */
.L_x_1172:
[----:B------:R-:W-:-:S05]  /*115a0*/  IMAD.U32 R162, RZ, RZ, UR29 ;  /* 0x0000001dffa27e24 */ /* 0x000fca000f8e00ff */
[----:B------:R-:W-:-:S13]  /*115b0*/  ISETP.NE.AND P6, PT, R162, 0x1, PT ;  /* 0x00000001a200780c */ /* 0x000fda0003fc5270 */
[----:B------:R-:W0:Y:S02]  /*115c0*/  @P6 LDC.64 R20, c[0x0][0x9e8] ;  /* 0x00027a00ff146b82 */ /* 0x000e240000000a00 */
[----:B0-----:R-:W-:-:S05]  /*115d0*/  @P6 IMAD.HI.U32 R20, R163, R20, RZ ;  /* 0x00000014a3146227 */ /* 0x001fca00078e00ff */
[----:B------:R-:W-:-:S07]  /*115e0*/  @P6 SHF.R.U32.HI R163, RZ, R21, R20 ;  /* 0x00000015ffa36219 */ /* 0x000fce0000011614 */
.L_x_1173:
[----:B------:R-:W-:Y:S05]  /*115f0*/  BSYNC B0 ;  /* 0x0000000000007941 */ /* 0x000fea0003800000 */
.L_x_1171:
[----:B------:R-:W-:-:S05]  /*11600*/  IMAD R178, R163, R162, R178 ;  /* 0x000000a2a3b27224 */ /* 0x000fca00078e02b2 */
[----:B------:R-:W-:Y:S02]  /*11610*/  VIADDMNMX R149, R178, R162, R149, PT ;  /* 0x000000a2b2957246 */ /* 0x000fe40003800195 */
[----:B------:R-:W-:-:S07]  /*11620*/  VIMNMX R11, R11, R178, !PT ;  /* 0x000000b20b0b7248 */ /* 0x000fce0007fe0100 */
.L_x_1170:
[----:B------:R-:W-:Y:S02]  /*11630*/  ISETP.GT.AND P1, PT, R11, 0x1, !P1 ;  /* 0x000000010b00780c */ /* 0x000fe40004f24270 */
        /* <DEDUP_REMOVED lines=98> */
[----:B------:R-:W-:Y:S01]  /*11c60*/  ISETP.GT.AND P2, PT, R11, 0x89, !P2 ;  /* 0x000000890b00780c */ /* 0x000fe20005744270 */
[----:B------:R-:W0:Y:S01]  /*11c70*/  SHFL.BFLY PT, R10, R21, 0x2, 0x1f ;  /* 0x0c401f00150a7f89 */ /* 0x000e2200000e0000 */
[----:B------:R-:W-:Y:S02]  /*11c80*/  FSEL R143, R143, -INF , !P1 ;  /* 0xff8000008f8f7808 */ /* 0x000fe40004800000 */
[----:B------:R-:W-:-:S02]  /*11c90*/  LOP3.LUT P1, RZ, R16, 0x800000, RZ, 0xc0, !PT ;  /* 0x0080000010ff7812 */ /* 0x000fc4000782c0ff */
[----:B------:R-:W-:Y:S02]  /*11ca0*/  ISETP.LT.OR P2, PT, R149, 0x8a, P2 ;  /* 0x0000008a9500780c */ /* 0x000fe40001741670 */
[C---:B------:R-:W-:Y:S02]  /*11cb0*/  ISETP.GT.AND P1, PT, R11.reuse, 0x40, !P1 ;  /* 0x000000400b00780c */ /* 0x040fe40004f24270 */
[----:B------:R-:W-:Y:S02]  /*11cc0*/  ISETP.GT.AND P3, PT, R11, 0x90, !P3 ;  /* 0x000000900b00780c */ /* 0x000fe40005f64270 */
[----:B------:R-:W-:Y:S02]  /*11cd0*/  ISETP.LT.OR P1, PT, R149, 0x41, P1 ;  /* 0x000000419500780c */ /* 0x000fe40000f21670 */
[----:B------:R-:W-:Y:S02]  /*11ce0*/  FSEL R91, R91, -INF , !P2 ;  /* 0xff8000005b5b7808 */ /* 0x000fe40005000000 */
[----:B------:R-:W-:-:S02]  /*11cf0*/  FSEL R120, R120, -INF , !P1 ;  /* 0xff80000078787808 */ /* 0x000fc40004800000 */
[----:B------:R-:W-:Y:S02]  /*11d00*/  LOP3.LUT P1, RZ, R16, 0x400000, RZ, 0xc0, !PT ;  /* 0x0040000010ff7812 */ /* 0x000fe4000782c0ff */
[----:B------:R-:W-:Y:S02]  /*11d10*/  ISETP.LT.OR P3, PT, R149, 0x91, P3 ;  /* 0x000000919500780c */ /* 0x000fe40001f61670 */
[C---:B------:R-:W-:Y:S02]  /*11d20*/  ISETP.GT.AND P1, PT, R11.reuse, 0x41, !P1 ;  /* 0x000000410b00780c */ /* 0x040fe40004f24270 */
[----:B------:R-:W-:Y:S02]  /*11d30*/  ISETP.GT.AND P4, PT, R11, 0x91, !P4 ;  /* 0x000000910b00780c */ /* 0x000fe40006784270 */
[----:B------:R-:W-:Y:S02]  /*11d40*/  ISETP.LT.OR P1, PT, R149, 0x42, P1 ;  /* 0x000000429500780c */ /* 0x000fe40000f21670 */
[----:B0-----:R-:W-:-:S02]  /*11d50*/  FMNMX.FTZ R162, R21, R10, !PT ;  /* 0x0000000a15a27209 */ /* 0x001fc40007810000 */
[----:B------:R-:W-:Y:S02]  /*11d60*/  FSEL R121, R121, -INF , !P1 ;  /* 0xff80000079797808 */ /* 0x000fe40004800000 */
[----:B------:R-:W-:Y:S01]  /*11d70*/  LOP3.LUT P1, RZ, R16, 0x200000, RZ, 0xc0, !PT ;  /* 0x0020000010ff7812 */ /* 0x000fe2000782c0ff */
[----:B------:R-:W0:Y:S01]  /*11d80*/  SHFL.BFLY PT, R163, R162, 0x1, 0x1f ;  /* 0x0c201f00a2a37f89 */ /* 0x000e2200000e0000 */
[----:B------:R-:W-:Y:S02]  /*11d90*/  FSEL R93, R93, -INF , !P3 ;  /* 0xff8000005d5d7808 */ /* 0x000fe40005800000 */
[C---:B------:R-:W-:Y:S02]  /*11da0*/  ISETP.GT.AND P1, PT, R11.reuse, 0x48, !P1 ;  /* 0x000000480b00780c */ /* 0x040fe40004f24270 */
[----:B------:R-:W-:Y:S02]  /*11db0*/  ISETP.GT.AND P5, PT, R11, 0x98, !P5 ;  /* 0x000000980b00780c */ /* 0x000fe40006fa4270 */
[----:B------:R-:W-:-:S02]  /*11dc0*/  ISETP.LT.OR P1, PT, R149, 0x49, P1 ;  /* 0x000000499500780c */ /* 0x000fc40000f21670 */
[C---:B------:R-:W-:Y:S02]  /*11dd0*/  ISETP.LT.OR P4, PT, R149.reuse, 0x92, P4 ;  /* 0x000000929500780c */ /* 0x040fe40002781670 */
[----:B------:R-:W-:Y:S02]  /*11de0*/  FSEL R122, R122, -INF , !P1 ;  /* 0xff8000007a7a7808 */ /* 0x000fe40004800000 */
[----:B------:R-:W-:Y:S02]  /*11df0*/  LOP3.LUT P1, RZ, R16, 0x100000, RZ, 0xc0, !PT ;  /* 0x0010000010ff7812 */ /* 0x000fe4000782c0ff */
[----:B------:R-:W-:Y:S02]  /*11e00*/  ISETP.LT.OR P5, PT, R149, 0x99, P5 ;  /* 0x000000999500780c */ /* 0x000fe40002fa1670 */
[----:B------:R-:W-:Y:S02]  /*11e10*/  ISETP.GT.AND P1, PT, R11, 0x49, !P1 ;  /* 0x000000490b00780c */ /* 0x000fe40004f24270 */
[----:B------:R-:W-:-:S02]  /*11e20*/  FSEL R92, R92, -INF , !P4 ;  /* 0xff8000005c5c7808 */ /* 0x000fc40006000000 */
[----:B------:R-:W-:Y:S02]  /*11e30*/  ISETP.LT.OR P1, PT, R149, 0x4a, P1 ;  /* 0x0000004a9500780c */ /* 0x000fe40000f21670 */
[----:B------:R-:W-:Y:S02]  /*11e40*/  FSEL R94, R94, -INF , !P5 ;  /* 0xff8000005e5e7808 */ /* 0x000fe40006800000 */
[----:B------:R-:W-:Y:S02]  /*11e50*/  FSEL R123, R123, -INF , !P1 ;  /* 0xff8000007b7b7808 */ /* 0x000fe40004800000 */
[----:B------:R-:W-:Y:S02]  /*11e60*/  LOP3.LUT P1, RZ, R16, 0x80000, RZ, 0xc0, !PT ;  /* 0x0008000010ff7812 */ /* 0x000fe4000782c0ff */
[----:B0-----:R-:W-:Y:S01]  /*11e70*/  FMNMX.FTZ R10, R162, R163, !PT ;  /* 0x000000a3a20a7209 */ /* 0x001fe20007810000 */
[----:B------:R-:W-:Y:S01]  /*11e80*/  IMAD.U32 R163, RZ, RZ, UR28 ;  /* 0x0000001cffa37e24 */ /* 0x000fe2000f8e00ff */
        /* <DEDUP_REMOVED lines=59> */
[----:B------:R-:W-:Y:S02]  /*12240*/  ISETP.GT.AND P1, PT, R11, RZ, !P6 ;  /* 0x000000ff0b00720c */ /* 0x000fe40007724270 */
[----:B------:R-:W-:Y:S02]  /*12250*/  LOP3.LUT P6, RZ, R2, 0x4, RZ, 0xc0, !PT ;  /* 0x0000000402ff7812 */ /* 0x000fe400078cc0ff */
[----:B------:R-:W-:Y:S02]  /*12260*/  ISETP.LT.OR P1, PT, R149, 0x1, P1 ;  /* 0x000000019500780c */ /* 0x000fe40000f21670 */
[----:B------:R-:W-:Y:S02]  /*12270*/  ISETP.GT.AND P2, PT, R11, 0x99, !P6 ;  /* 0x000000990b00780c */ /* 0x000fe40007744270 */
[----:B------:R-:W-:Y:S01]  /*12280*/  FSEL R164, R9, -INF , !P1 ;  /* 0xff80000009a47808 */ /* 0x000fe20004800000 */
[----:B------:R-:W-:-:S01]  /*12290*/  FFMA.FTZ R9, R10, R163, -8 ;  /* 0xc10000000a097423 */ /* 0x000fc200000100a3 */
[----:B------:R-:W-:-:S02]  /*122a0*/  FSETP.NEU.FTZ.AND P1, PT, R10, -INF , PT ;  /* 0xff8000000a00780b */ /* 0x000fc40003f3d000 */
[----:B------:R-:W-:Y:S02]  /*122b0*/  ISETP.LT.OR P2, PT, R149, 0x9a, P2 ;  /* 0x0000009a9500780c */ /* 0x000fe40001741670 */
[----:B------:R-:W-:Y:S02]  /*122c0*/  FSEL R9, R9, RZ, P1 ;  /* 0x000000ff09097208 */ /* 0x000fe40000800000 */
[----:B------:R-:W-:Y:S02]  /*122d0*/  FSEL R95, R95, -INF , !P2 ;  /* 0xff8000005f5f7808 */ /* 0x000fe40005000000 */
[----:B------:R-:W-:Y:S01]  /*122e0*/  FSEL R149, R10, RZ, P1 ;  /* 0x000000ff0a957208 */ /* 0x000fe20000800000 */
[----:B------:R-:W-:-:S01]  /*122f0*/  FFMA.FTZ R21, R151, UR28, -R9 ;  /* 0x0000001c97157c23 */ /* 0x000fc20008010809 */
[--C-:B------:R-:W-:Y:S01]  /*12300*/  FFMA.FTZ R151, R155, UR28, -R9.reuse ;  /* 0x0000001c9b977c23 */ /* 0x100fe20008010809 */
[----:B------:R-:W-:-:S01]  /*12310*/  FFMA.FTZ R155, R157, UR28, -R9 ;  /* 0x0000001c9d9b7c23 */ /* 0x000fc20008010809 */
[--C-:B------:R-:W-:Y:S01]  /*12320*/  FFMA.FTZ R157, R159, UR28, -R9.reuse ;  /* 0x0000001c9f9d7c23 */ /* 0x100fe20008010809 */
[----:B------:R-:W-:-:S01]  /*12330*/  FFMA.FTZ R159, R161, UR28, -R9 ;  /* 0x0000001ca19f7c23 */ /* 0x000fc20008010809 */
[----:B------:R-:W-:Y:S01]  /*12340*/  FMNMX.FTZ R161, R164, R7, !PT ;  /* 0x00000007a4a17209 */ /* 0x000fe20007810000 */
        /* <DEDUP_REMOVED lines=44> */
[----:B------:R-:W-:-:S01]  /*12610*/  FADD.FTZ R149, -R149, R6 ;  /* 0x0000000695957221 */ /* 0x000fc20000010100 */
[----:B------:R-:W-:Y:S02]  /*12620*/  MUFU.EX2 R21, R21 ;  /* 0x0000001500157308 */ /* 0x000fe40000000800 */
[----:B------:R-:W-:-:S04]  /*12630*/  FMNMX.FTZ R166, R140, R161, !PT ;  /* 0x000000a18ca67209 */ /* 0x000fc80007810000 */
[----:B------:R-:W-:Y:S02]  /*12640*/  FMNMX.FTZ R161, R141, R166, !PT ;  /* 0x000000a68da17209 */ /* 0x000fe40007810000 */
        /* <DEDUP_REMOVED lines=28> */
[----:B------:R-:W-:Y:S01]  /*12810*/  FMNMX.FTZ R166, R88, R161, !PT ;  /* 0x000000a158a67209 */ /* 0x000fe20007810000 */
[----:B------:R-:W-:-:S03]  /*12820*/  FFMA.FTZ R161, R148, UR28, -R9 ;  /* 0x0000001c94a17c23 */ /* 0x000fc60008010809 */
[----:B------:R-:W-:Y:S02]  /*12830*/  FMNMX.FTZ R163, R89, R166, !PT ;  /* 0x000000a659a37209 */ /* 0x000fe40007810000 */
[----:B------:R-:W-:Y:S02]  /*12840*/  MUFU.EX2 R97, R97 ;  /* 0x0000006100617308 */ /* 0x000fe40000000800 */
[----:B------:R-:W-:Y:S01]  /*12850*/  FMNMX.FTZ R148, R90, R163, !PT ;  /* 0x000000a35a947209 */ /* 0x000fe20007810000 */
[----:B------:R-:W-:-:S03]  /*12860*/  FFMA.FTZ R163, R150, UR28, -R9 ;  /* 0x0000001c96a37c23 */ /* 0x000fc60008010809 */
[----:B------:R-:W-:Y:S02]  /*12870*/  FMNMX.FTZ R148, R91, R148, !PT ;  /* 0x000000945b947209 */ /* 0x000fe40007810000 */
[----:B------:R-:W-:Y:S02]  /*12880*/  MUFU.EX2 R6, R163 ;  /* 0x000000a300067308 */ /* 0x000fe40000000800 */
[----:B------:R-:W-:-:S04]  /*12890*/  FMNMX.FTZ R147, R93, R148, !PT ;  /* 0x000000945d937209 */ /* 0x000fc80007810000 */
[----:B------:R-:W-:Y:S02]  /*128a0*/  FMNMX.FTZ R147, R92, R147, !PT ;  /* 0x000000935c937209 */ /* 0x000fe40007810000 */
[----:B------:R-:W-:Y:S02]  /*128b0*/  MUFU.EX2 R98, R98 ;  /* 0x0000006200627308 */ /* 0x000fe40000000800 */
[----:B------:R-:W-:-:S04]  /*128c0*/  FMNMX.FTZ R148, R94, R147, !PT ;  /* 0x000000935e947209 */ /* 0x000fc80007810000 */
[----:B------:R-:W-:Y:S02]  /*128d0*/  FMNMX.FTZ R148, R95, R148, !PT ;  /* 0x000000945f947209 */ /* 0x000fe40007810000 */
[----:B------:R-:W-:Y:S03]  /*128e0*/  MUFU.EX2 R99, R99 ;  /* 0x0000006300637308 */ /* 0x000fe60000000800 */
[----:B------:R-:W0:Y:S05]  /*128f0*/  SHFL.BFLY PT, R147, R148, 0x2, 0x1f ;  /* 0x0c401f0094937f89 */ /* 0x000e2a00000e0000 */
        /* <DEDUP_REMOVED lines=12> */
[----:B------:R-:W-:Y:S01]  /*129c0*/  FFMA.FTZ R147, R9, R148, -8 ;  /* 0xc100000009937423 */ /* 0x000fe20000010094 */
[----:B------:R-:W-:-:S04]  /*129d0*/  FMUL.FTZ R148, R149, UR28 ;  /* 0x0000001c95947c20 */ /* 0x000fc80008410000 */
[----:B------:R-:W-:Y:S01]  /*129e0*/  FSEL R147, R147, RZ, P1 ;  /* 0x000000ff93937208 */ /* 0x000fe20000800000 */
[----:B------:R-:W-:Y:S04]  /*129f0*/  MUFU.EX2 R115, R115 ;  /* 0x0000007300737308 */ /* 0x000fe80000000800 */
[----:B------:R-:W-:-:S01]  /*12a00*/  FFMA.FTZ R149, R20, UR28, -R147 ;  /* 0x0000001c14957c23 */ /* 0x000fc20008010893 */
[--C-:B------:R-:W-:Y:S01]  /*12a10*/  FFMA.FTZ R20, R152, UR28, -R147.reuse ;  /* 0x0000001c98147c23 */ /* 0x100fe20008010893 */
[----:B------:R-:W-:Y:S01]  /*12a20*/  FSEL R152, R9, RZ, P1 ;  /* 0x000000ff09987208 */ /* 0x000fe20000800000 */
[--C-:B------:R-:W-:Y:S01]  /*12a30*/  FFMA.FTZ R150, R164, UR28, -R147.reuse ;  /* 0x0000001ca4967c23 */ /* 0x100fe20008010893 */
[----:B------:R-:W0:Y:S01]  /*12a40*/  MUFU.EX2 R148, R148 ;  /* 0x0000009400947308 */ /* 0x000e220000000800 */
[----:B------:R-:W-:-:S01]  /*12a50*/  FFMA.FTZ R12, R12, UR28, -R147 ;  /* 0x0000001c0c0c7c23 */ /* 0x000fc20008010893 */
[----:B------:R-:W-:Y:S01]  /*12a60*/  FFMA.FTZ R13, R13, UR28, -R147 ;  /* 0x0000001c0d0d7c23 */ /* 0x000fe20008010893 */
[----:B------:R-:W-:-:S01]  /*12a70*/  FADD.FTZ R152, -R152, R7 ;  /* 0x0000000798987221 */ /* 0x000fc20000010100 */
[--C-:B------:R-:W-:Y:S01]  /*12a80*/  FFMA.FTZ R14, R14, UR28, -R147.reuse ;  /* 0x0000001c0e0e7c23 */ /* 0x100fe20008010893 */
[----:B------:R-:W-:-:S01]  /*12a90*/  FFMA.FTZ R15, R15, UR28, -R147 ;  /* 0x0000001c0f0f7c23 */ /* 0x000fc20008010893 */
[--C-:B------:R-:W-:Y:S01]  /*12aa0*/  FFMA.FTZ R164, R122, UR28, -R147.reuse ;  /* 0x0000001c7aa47c23 */ /* 0x100fe20008010893 */
[----:B------:R-:W-:Y:S01]  /*12ab0*/  FMUL.FTZ R152, R152, UR28 ;  /* 0x0000001c98987c20 */ /* 0x000fe20008410000 */
        /* <DEDUP_REMOVED lines=8> */
[----:B------:R1:W2:Y:S01]  /*12b40*/  MUFU.EX2 R163, R152 ;  /* 0x0000009800a37308 */ /* 0x0002a20000000800 */
[----:B0-----:R-:W-:-:S01]  /*12b50*/  FFMA.FTZ R165, R148, R4, R21 ;  /* 0x0000000494a57223 */ /* 0x001fc20000010015 */
[--C-:B------:R-:W-:Y:S01]  /*12b60*/  FFMA.FTZ R137, R137, UR28, -R147.reuse ;  /* 0x0000001c89897c23 */ /* 0x100fe20008010893 */
[----:B------:R-:W-:-:S01]  /*12b70*/  FFMA.FTZ R138, R138, UR28, -R147 ;  /* 0x0000001c8a8a7c23 */ /* 0x000fc20008010893 */
[--C-:B------:R-:W-:Y:S01]  /*12b80*/  FFMA.FTZ R139, R139, UR28, -R147.reuse ;  /* 0x0000001c8b8b7c23 */ /* 0x100fe20008010893 */
[----:B------:R-:W-:-:S01]  /*12b90*/  FFMA.FTZ R140, R140, UR28, -R147 ;  /* 0x0000001c8c8c7c23 */ /* 0x000fc20008010893 */
[--C-:B------:R-:W-:Y:S01]  /*12ba0*/  FFMA.FTZ R141, R141, UR28, -R147.reuse ;  /* 0x0000001c8d8d7c23 */ /* 0x100fe20008010893 */
[----:B------:R-:W-:-:S01]  /*12bb0*/  FFMA.FTZ R142, R142, UR28, -R147 ;  /* 0x0000001c8e8e7c23 */ /* 0x000fc20008010893 */
[----:B------:R-:W0:Y:S01]  /*12bc0*/  MUFU.EX2 R149, R149 ;  /* 0x0000009500957308 */ /* 0x000e220000000800 */
[----:B-1----:R-:W-:-:S01]  /*12bd0*/  FADD.FTZ R152, R162, R165 ;  /* 0x000000a5a2987221 */ /* 0x002fc20000010000 */
[--C-:B------:R-:W-:Y:S01]  /*12be0*/  FFMA.FTZ R143, R143, UR28, -R147.reuse ;  /* 0x0000001c8f8f7c23 */ /* 0x100fe20008010893 */
[----:B------:R-:W-:-:S01]  /*12bf0*/  FFMA.FTZ R120, R120, UR28, -R147 ;  /* 0x0000001c78787c23 */ /* 0x000fc20008010893 */
[----:B------:R-:W-:Y:S01]  /*12c00*/  FFMA.FTZ R121, R121, UR28, -R147 ;  /* 0x0000001c79797c23 */ /* 0x000fe20008010893 */
[----:B------:R-:W-:-:S01]  /*12c10*/  FADD.FTZ R127, R151, R152 ;  /* 0x00000098977f7221 */ /* 0x000fc20000010000 */
[--C-:B------:R-:W-:Y:S01]  /*12c20*/  FFMA.FTZ R104, R104, UR28, -R147.reuse ;  /* 0x0000001c68687c23 */ /* 0x100fe20008010893 */
[----:B------:R-:W-:-:S01]  /*12c30*/  FFMA.FTZ R105, R105, UR28, -R147 ;  /* 0x0000001c69697c23 */ /* 0x000fc20008010893 */
[----:B------:R-:W1:Y:S01]  /*12c40*/  MUFU.EX2 R12, R12 ;  /* 0x0000000c000c7308 */ /* 0x000e620000000800 */
[----:B--2---:R-:W-:-:S01]  /*12c50*/  FFMA.FTZ R4, R163, R3, R150 ;  /* 0x00000003a3047223 */ /* 0x004fc20000010096 */
        /* <DEDUP_REMOVED lines=8> */
[----:B------:R-:W-:Y:S01]  /*12ce0*/  FADD.FTZ R152, R156, R127 ;  /* 0x0000007f9c987221 */ /* 0x000fe20000010000 */
[----:B------:R-:W-:-:S01]  /*12cf0*/  FFMA.FTZ R110, R110, UR28, -R147 ;  /* 0x0000001c6e6e7c23 */ /* 0x000fc20008010893 */
[--C-:B------:R-:W-:Y:S01]  /*12d00*/  FFMA.FTZ R111, R111, UR28, -R147.reuse ;  /* 0x0000001c6f6f7c23 */ /* 0x100fe20008010893 */
[----:B------:R-:W-:-:S01]  /*12d10*/  FFMA.FTZ R88, R88, UR28, -R147 ;  /* 0x0000001c58587c23 */ /* 0x000fc20008010893 */
[----:B------:R-:W-:Y:S01]  /*12d20*/  FADD.FTZ R127, R157, R152 ;  /* 0x000000989d7f7221 */ /* 0x000fe20000010000 */
[----:B------:R-:W-:-:S01]  /*12d30*/  FFMA.FTZ R89, R89, UR28, -R147 ;  /* 0x0000001c59597c23 */ /* 0x000fc20008010893 */
[----:B------:R-:W0:Y:S01]  /*12d40*/  MUFU.EX2 R14, R14 ;  /* 0x0000000e000e7308 */ /* 0x000e220000000800 */
[----:B-1----:R-:W-:-:S01]  /*12d50*/  FADD.FTZ R4, R12, R3 ;  /* 0x000000030c047221 */ /* 0x002fc20000010000 */
[----:B------:R-:W-:Y:S01]  /*12d60*/  FADD.FTZ R152, R158, R127 ;  /* 0x0000007f9e987221 */ /* 0x000fe20000010000 */
[----:B------:R-:W-:-:S01]  /*12d70*/  FFMA.FTZ R91, R91, UR28, -R147 ;  /* 0x0000001c5b5b7c23 */ /* 0x000fc20008010893 */
[--C-:B------:R-:W-:Y:S01]  /*12d80*/  FFMA.FTZ R92, R92, UR28, -R147.reuse ;  /* 0x0000001c5c5c7c23 */ /* 0x100fe20008010893 */
[----:B------:R-:W-:-:S01]  /*12d90*/  FFMA.FTZ R94, R94, UR28, -R147 ;  /* 0x0000001c5e5e7c23 */ /* 0x000fc20008010893 */
[----:B------:R-:W-:Y:S01]  /*12da0*/  FADD.FTZ R127, R159, R152 ;  /* 0x000000989f7f7221 */ /* 0x000fe20000010000 */
[----:B------:R-:W-:-:S01]  /*12db0*/  FFMA.FTZ R95, R95, UR28, -R147 ;  /* 0x0000001c5f5f7c23 */ /* 0x000fc20008010893 */
[----:B------:R-:W1:Y:S01]  /*12dc0*/  MUFU.EX2 R15, R15 ;  /* 0x0000000f000f7308 */ /* 0x000e620000000800 */
[----:B--2---:R-:W-:-:S01]  /*12dd0*/  FADD.FTZ R3, R13, R4 ;  /* 0x000000040d037221 */ /* 0x004fc20000010000 */
        /* <DEDUP_REMOVED lines=13> */
[----:B------:R-:W-:-:S06]  /*12eb0*/  FADD.FTZ R4, R96, R127 ;  /* 0x0000007f60047221 */ /* 0x000fcc0000010000 */
        /* <DEDUP_REMOVED lines=17> */
[----:B-1----:R-:W-:-:S07]  /*12fd0*/  FADD.FTZ R152, R142, R127 ;  /* 0x0000007f8e987221 */ /* 0x002fce0000010000 */
[----:B------:R-:W1:Y:S01]  /*12fe0*/  MUFU.EX2 R121, R121 ;  /* 0x0000007900797308 */ /* 0x000e620000000800 */
[----:B--2---:R-:W-:-:S07]  /*12ff0*/  FADD.FTZ R127, R143, R152 ;  /* 0x000000988f7f7221 */ /* 0x004fce0000010000 */
[----:B------:R-:W2:Y:S01]  /*13000*/  MUFU.EX2 R7, R164 ;  /* 0x000000a400077308 */ /* 0x000ea20000000800 */
[----:B0-----:R-:W-:-:S01]  /*13010*/  FADD.FTZ R152, R120, R127 ;  /* 0x0000007f78987221 */ /* 0x001fc20000010000 */
[----:B------:R-:W-:-:S06]  /*13020*/  FADD.FTZ R127, R113, R4 ;  /* 0x00000004717f7221 */ /* 0x000fcc0000010000 */
[----:B------:R-:W0:Y:S01]  /*13030*/  MUFU.EX2 R122, R122 ;  /* 0x0000007a007a7308 */ /* 0x000e220000000800 */
[----:B-1----:R-:W-:-:S07]  /*13040*/  FADD.FTZ R152, R121, R152 ;  /* 0x0000009879987221 */ /* 0x002fce0000010000 */
        /* <DEDUP_REMOVED lines=27> */
[----:B------:R-:W-:-:S06]  /*13200*/  FFMA.FTZ R90, R93, UR28, -R147 ;  /* 0x0000001c5d5a7c23 */ /* 0x000fcc0008010893 */
        /* <DEDUP_REMOVED lines=36> */
[----:B------:R-:W1:Y:S08]  /*13450*/  MUFU.EX2 R129, R129 ;  /* 0x0000008100817308 */ /* 0x000e700000000800 */
[----:B------:R-:W3:Y:S08]  /*13460*/  MUFU.EX2 R90, R90 ;  /* 0x0000005a005a7308 */ /* 0x000ef00000000800 */
[----:B------:R-:W4:Y:S08]  /*13470*/  MUFU.EX2 R128, R128 ;  /* 0x0000008000807308 */ /* 0x000f300000000800 */
[----:B------:R2:W5:Y:S08]  /*13480*/  MUFU.EX2 R91, R92 ;  /* 0x0000005c005b7308 */ /* 0x0005700000000800 */
[----:B------:R-:W5:Y:S01]  /*13490*/  MUFU.EX2 R119, R119 ;  /* 0x0000007700777308 */ /* 0x000f620000000800 */
[----:B--2---:R-:W-:-:S01]  /*134a0*/  FADD.FTZ R92, R130, R3 ;  /* 0x00000003825c7221 */ /* 0x004fc20000010000 */
[----:B0-----:R-:W-:-:S03]  /*134b0*/  FADD.FTZ R3, R164, R4 ;  /* 0x00000004a4037221 */ /* 0x001fc60000010000 */
[----:B-1----:R-:W-:Y:S01]  /*134c0*/  FADD.FTZ R93, R129, R92 ;  /* 0x0000005c815d7221 */ /* 0x002fe20000010000 */
[----:B---3--:R-:W-:-:S02]  /*134d0*/  FADD.FTZ R4, R90, R3 ;  /* 0x000000035a047221 */ /* 0x008fc40000010000 */
[----:B------:R-:W0:Y:S01]  /*134e0*/  MUFU.EX2 R165, R94 ;  /* 0x0000005e00a57308 */ /* 0x000e220000000800 */
[----:B----4-:R-:W-:-:S01]  /*134f0*/  FADD.FTZ R92, R128, R93 ;  /* 0x0000005d805c7221 */ /* 0x010fc20000010000 */
[----:B-----5:R-:W-:-:S06]  /*13500*/  FADD.FTZ R4, R91, R4 ;  /* 0x000000045b047221 */ /* 0x020fcc0000010000 */
[----:B------:R-:W1:Y:S01]  /*13510*/  MUFU.EX2 R95, R95 ;  /* 0x0000005f005f7308 */ /* 0x000e620000000800 */
[----:B------:R-:W-:-:S01]  /*13520*/  FADD.FTZ R3, R119, R92 ;  /* 0x0000005c77037221 */ /* 0x000fc20000010000 */
[----:B0-----:R-:W-:-:S03]  /*13530*/  FADD.FTZ R92, R165, R4 ;  /* 0x00000004a55c7221 */ /* 0x001fc60000010000 */
[----:B------:R-:W-:Y:S01]  /*13540*/  FADD.FTZ R4, R6, R3 ;  /* 0x0000000306047221 */ /* 0x000fe20000010000 */
[----:B-1----:R-:W-:-:S01]  /*13550*/  FADD.FTZ R3, R95, R92 ;  /* 0x0000005c5f037221 */ /* 0x002fc20000010000 */
[----:B------:R-:W-:Y:S06]  /*13560*/  @!P0 BRA `(.L_x_1174) ;  /* 0x0000000000048947 */ /* 0x000fec0003800000 */
[----:B------:R-:W-:Y:S01]  /*13570*/  BPT.TRAP 0x1 ;  /* 0x000000040000795c */ /* 0x000fe20000300000 */
.L_x_1174:
        /* <DEDUP_REMOVED lines=43> */
[----:B------:R-:W-:Y:S01]  /*13830*/  F2FP.SATFINITE.E4M3.F32.PACK_AB_MERGE_C R177, R121, R120, R7 ;  /* 0x0000007879b1723e */ /* 0x000fe20004807007 */
[-C--:B------:R-:W-:Y:S01]  /*13840*/  FMUL.FTZ R56, R56, R148.reuse ;  /* 0x0000009438387220 */ /* 0x080fe20000410000 */
        /* <DEDUP_REMOVED lines=70> */
.L_x_1156:
[----:B------:R-:W-:Y:S06]  /*13cb0*/  BAR.ARV 0x8, 0x180 ;  /* 0x0206000000007b1d */ /* 0x000fec0000002000 */
[----:B------:R-:W-:Y:S05]  /*13cc0*/  @!P0 BRA `(.L_x_1176) ;  /* 0x0000000000048947 */ /* 0x000fea0003800000 */
[----:B------:R-:W-:Y:S01]  /*13cd0*/  BPT.TRAP 0x1 ;  /* 0x000000040000795c */ /* 0x000fe20000300000 */
.L_x_1176:
[----:B------:R-:W-:Y:S01]  /*13ce0*/  ULEA UR9, UR44, UR43, 0x3 ;  /* 0x0000002b2c097291 */ /* 0x000fe2000f8e183f */
[----:B------:R-:W-:-:S05]  /*13cf0*/  IMAD.U32 R0, RZ, RZ, UR45 ;  /* 0x0000002dff007e24 */ /* 0x000fca000f8e00ff */
[----:B------:R-:W-:-:S04]  /*13d00*/  SHF.L.U32 R0, R0, 0x1f, RZ ;  /* 0x0000001f00007819 */ /* 0x000fc800000006ff */
[----:B------:R0:W1:Y:S01]  /*13d10*/  SYNCS.PHASECHK.TRANS64.TRYWAIT P1, [UR9+0x22850], R0 ;  /* 0x02285000ff0075a7 */ /* 0x0000620008020149 */
[----:B------:R-:W-:Y:S05]  /*13d20*/  @!P0 BRA `(.L_x_1177) ;  /* 0x0000000000048947 */ /* 0x000fea0003800000 */
[----:B------:R-:W-:Y:S01]  /*13d30*/  BPT.TRAP 0x1 ;  /* 0x000000040000795c */ /* 0x000fe20000300000 */
.L_x_1177:
[----:B-1----:R-:W-:Y:S05]  /*13d40*/  @P1 BRA `(.L_x_1178) ;  /* 0x0000000000081947 */ /* 0x002fea0003800000 */
[----:B------:R-:W1:Y:S02]  /*13d50*/  SYNCS.PHASECHK.TRANS64.TRYWAIT P1, [UR9+0x22850], R0 ;  /* 0x02285000ff0075a7 */ /* 0x000e640008020149 */
[----:B-1----:R-:W-:Y:S05]  /*13d60*/  @!P1 BRA `(.L_x_1179) ;  /* 0x0000008c00189947 */ /* 0x002fea0003800000 */
.L_x_1178:
[----:B------:R-:W-:Y:S01]  /*13d70*/  UIADD3 UR43, UR43, 0x400, URZ ;  /* 0x000004002b2b7890 */ /* 0x000fe2000fffe03f */
[----:B------:R-:W-:Y:S01]  /*13d80*/  WARPGROUP.ARRIVE ;  /* 0x00000000000079c5 */ /* 0x000fe20000000000 */
[----:B------:R-:W-:Y:S01]  /*13d90*/  UMOV UR7, 0xc0000010 ;  /* 0xc000001000077882 */ /* 0x000fe20000000000 */
[----:B------:R-:W-:Y:S01]  /*13da0*/  ULDC.64 UR10, c[0x0][0x9a0] ;  /* 0x00026800000a7ab9 */ /* 0x000fe20000000a00 */
[----:B------:R-:W-:Y:S01]  /*13db0*/  USHF.R.U32.HI UR43, URZ, 0x4, UR43 ;  /* 0x000000043f2b7899 */ /* 0x000fe2000801162b */
[----:B-1----:R-:W-:Y:S01]  /*13dc0*/  IMAD.MOV.U32 R5, RZ, RZ, 0x3f800000 ;  /* 0x3f800000ff057424 */ /* 0x002fe200078e00ff */
        /* <DEDUP_REMOVED lines=16> */
[----:B------:R-:W-:Y:S02]  /*13ed0*/  @UP0 USHF.R.S32.HI UR6, URZ, 0x1f, UR38 ;  /* 0x0000001f3f060899 */ /* 0x000fe40008011426 */
[----:B------:R-:W-:Y:S02]  /*13ee0*/  @UP0 USHF.R.S32.HI UR7, URZ, 0x1f, UR39 ;  /* 0x0000001f3f070899 */ /* 0x000fe40008011427 */
[----:B------:R-:W-:-:S04]  /*13ef0*/  @UP0 UIMAD UR6, UR6, UR12, URZ ;  /* 0x0000000c060602a4 */ /* 0x000fc8000f8e023f */
        /* <DEDUP_REMOVED lines=14> */
[----:B------:R1:W2:Y:S01]  /*13fe0*/  @P1 LDG.E R5, desc[UR48][R6.64] ;  /* 0x0000003006051981 */ /* 0x0002a2000c1e1900 */
[----:B------:R-:W-:Y:S02]  /*13ff0*/  WARPGROUP.DEPBAR.LE gsb0, 0x0 ;  /* 0x00008000000079c5 */ /* 0x000fe40000010000 */
[----:B------:R-:W-:-:S06]  /*14000*/  WARPGROUP.ARRIVE ;  /* 0x00000000000079c5 */ /* 0x000fcc0000000000 */
[----:B------:R-:W-:Y:S01]  /*14010*/  QGMMA.64x128x32.F32.E4M3.E4M3 R24, R176, gdesc[UR4], R24, gsb0 ;  /* 0x01e00004b0187df3 */ /* 0x000fe20008000818 */
[----:B------:R-:W-:Y:S01]  /*14020*/  UIADD3 UR4, UR8, 0x300, URZ ;  /* 0x0000030008047890 */ /* 0x000fe2000fffe03f */
[----:B------:R-:W-:-:S06]  /*14030*/  UMOV UR7, 0xc0000010 ;  /* 0xc000001000077882 */ /* 0x000fcc0000000000 */
[----:B------:R-:W-:Y:S01]  /*14040*/  UMOV UR6, UR4 ;  /* 0x0000000400067c82 */ /* 0x000fe20008000000 */
[----:B------:R-:W-:Y:S01]  /*14050*/  UIADD3 UR8, UR8, 0x400, URZ ;  /* 0x0000040008087890 */ /* 0x000fe2000fffe03f */
[----:B------:R-:W3:Y:S04]  /*14060*/  SHFL.BFLY PT, R11, R4, 0x2, 0x1f ;  /* 0x0c401f00040b7f89 */ /* 0x000ee800000e0000 */
[----:B------:R-:W4:Y:S01]  /*14070*/  SHFL.BFLY PT, R8, R3, 0x2, 0x1f ;  /* 0x0c401f0003087f89 */ /* 0x000f2200000e0000 */
[----:B------:R-:W-:Y:S02]  /*14080*/  WARPGROUP.DEPBAR.LE gsb0, 0x0 ;  /* 0x00008000000079c5 */ /* 0x000fe40000010000 */
[----:B------:R-:W-:-:S06]  /*14090*/  WARPGROUP.ARRIVE ;  /* 0x00000000000079c5 */ /* 0x000fcc0000000000 */
[----:B------:R-:W-:Y:S01]  /*140a0*/  QGMMA.64x128x32.F32.E4M3.E4M3 R24, R172, gdesc[UR4], R24, gsb0 ;  /* 0x01e00004ac187df3 */ /* 0x000fe20008000818 */
[----:B------:R-:W-:Y:S01]  /*140b0*/  UMOV UR6, UR8 ;  /* 0x0000000800067c82 */ /* 0x000fe20008000000 */
[----:B------:R-:W-:Y:S01]  /*140c0*/  UMOV UR7, 0xc0000010 ;  /* 0xc000001000077882 */ /* 0x000fe20000000000 */
[----:B---3--:R-:W-:-:S01]  /*140d0*/  FADD.FTZ R11, R11, R4 ;  /* 0x000000040b0b7221 */ /* 0x008fc20000010000 */
[----:B----4-:R-:W-:-:S04]  /*140e0*/  FADD.FTZ R8, R8, R3 ;  /* 0x0000000308087221 */ /* 0x010fc80000010000 */
[----:B0-----:R-:W0:Y:S04]  /*140f0*/  SHFL.BFLY PT, R0, R11, 0x1, 0x1f ;  /* 0x0c201f000b007f89 */ /* 0x001e2800000e0000 */
[----:B-1----:R-:W1:Y:S01]  /*14100*/  SHFL.BFLY PT, R7, R8, 0x1, 0x1f ;  /* 0x0c201f0008077f89 */ /* 0x002e6200000e0000 */
        /* <DEDUP_REMOVED lines=17> */
[----:B------:R-:W-:-:S02]  /*14220*/  IMAD.U32 R7, RZ, RZ, UR28 ;  /* 0x0000001cff077e24 */ /* 0x000fc4000f8e00ff */
[----:B------:R-:W-:Y:S02]  /*14230*/  IMAD.U32 R15, RZ, RZ, UR28 ;  /* 0x0000001cff0f7e24 */ /* 0x000fe4000f8e00ff */
[----:B0-----:R-:W-:Y:S01]  /*14240*/  @P2 FMUL.FTZ R6, R6, 0.69314718246459960938 ;  /* 0x3f31721806062820 */ /* 0x001fe20000410000 */
[----:B------:R-:W-:Y:S01]  /*14250*/  @P2 FMUL.FTZ R7, R7, 0.69314718246459960938 ;  /* 0x3f31721807072820 */ /* 0x000fe20000410000 */
[----:B------:R-:W-:Y:S01]  /*14260*/  @P3 FMUL.FTZ R15, R15, 0.69314718246459960938 ;  /* 0x3f3172180f0f3820 */ /* 0x000fe20000410000 */
[----:B-1----:R-:W-:Y:S01]  /*14270*/  @P3 FMUL.FTZ R12, R11, 0.69314718246459960938 ;  /* 0x3f3172180b0c3820 */ /* 0x002fe20000410000 */
[----:B------:R-:W-:Y:S02]  /*14280*/  IMAD.MOV.U32 R3, RZ, RZ, -0x800000 ;  /* 0xff800000ff037424 */ /* 0x000fe400078e00ff */
[----:B------:R-:W-:Y:S01]  /*14290*/  @P2 FFMA.FTZ R3, R7, R10, R6 ;  /* 0x0000000a07032223 */ /* 0x000fe20000010006 */
[----:B------:R-:W-:Y:S02]  /*142a0*/  IMAD.MOV.U32 R0, RZ, RZ, -0x800000 ;  /* 0xff800000ff007424 */ /* 0x000fe400078e00ff */
[----:B------:R-:W-:Y:S01]  /*142b0*/  @P3 FFMA.FTZ R0, R15, R9, R12 ;  /* 0x000000090f003223 */ /* 0x000fe2000001000c */
[-C--:B--2---:R-:W-:Y:S01]  /*142c0*/  FMUL.FTZ R4, R4, R5.reuse ;  /* 0x0000000504047220 */ /* 0x084fe20000410000 */
[----:B---3--:R-:W-:Y:S01]  /*142d0*/  FMUL.FTZ R6, R8, R5 ;  /* 0x0000000508067220 */ /* 0x008fe20000410000 */
[----:B------:R-:W-:-:S02]  /*142e0*/  WARPGROUP.DEPBAR.LE gsb0, 0x0 ;  /* 0x00008000000079c5 */ /* 0x000fc40000010000 */
[----:B------:R-:W-:Y:S05]  /*142f0*/  @!P0 BRA `(.L_x_1180) ;  /* 0x0000000000048947 */ /* 0x000fea0003800000 */
[----:B------:R-:W-:Y:S01]  /*14300*/  BPT.TRAP 0x1 ;  /* 0x000000040000795c */ /* 0x000fe20000300000 */
.L_x_1180:
        /* <DEDUP_REMOVED lines=17> */
[-C--:B------:R-:W-:Y:S01]  /*14420*/  FMUL.FTZ R93, R25, R4.reuse ;  /* 0x00000004195d7220 */ /* 0x080fe20000410000 */
[----:B------:R-:W-:Y:S01]  /*14430*/  FMUL.FTZ R37, R40, R4 ;  /* 0x0000000428257220 */ /* 0x000fe20000410000 */
        /* <DEDUP_REMOVED lines=55> */
.L_x_1102:
[----:B------:R-:W0:Y:S01]  /*147b0*/  S2R R7, SR_CgaCtaId ;  /* 0x0000000000077919 */ /* 0x000e220000008800 */
[----:B------:R-:W-:Y:S01]  /*147c0*/  MOV R4, 0x400 ;  /* 0x0000040000047802 */ /* 0x000fe20000000f00 */
[----:B------:R-:W-:Y:S01]  /*147d0*/  BSSY B0, `(.L_x_1181) ;  /* 0x0000230000007945 */ /* 0x000fe20003800000 */
[----:B------:R-:W-:Y:S02]  /*147e0*/  BAR.SYNC.DEFER_BLOCKING 0x5, 0x180 ;  /* 0x0146000000007b1d */ /* 0x000fe40000010000 */
[----:B0-----:R-:W-:-:S05]  /*147f0*/  LEA R4, R7, R4, 0x18 ;  /* 0x0000000407047211 */ /* 0x001fca00078ec0ff */
[----:B------:R-:W0:Y:S02]  /*14800*/  LDS R6, [R4+0x228d0] ;  /* 0x0228d00004067984 */ /* 0x000e240000000800 */
[----:B0-----:R-:W-:Y:S01]  /*14810*/  R2UR UR4, R6 ;  /* 0x00000000060472ca */ /* 0x001fe200000e0000 */
[----:B------:R-:W-:Y:S06]  /*14820*/  BAR.ARV 0x4, 0x180 ;  /* 0x0106000000007b1d */ /* 0x000fec0000002000 */
[----:B------:R-:W-:Y:S08]  /*14830*/  @P0 BRA `(.L_x_1182) ;  /* 0x0000001800500947 */ /* 0x000ff00003800000 */
[----:B------:R-:W0:Y:S01]  /*14840*/  S2R R35, SR_TID.X ;  /* 0x0000000000237919 */ /* 0x000e220000002100 */
[----:B------:R-:W-:Y:S01]  /*14850*/  ULDC.64 UR6, c[0x4][0x38] ;  /* 0x01000e0000067ab9 */ /* 0x000fe20000000a00 */
        /* <DEDUP_REMOVED lines=15> */
[----:B------:R-:W-:Y:S01]  /*14950*/  F2FP.BF16.F32.PACK_AB R36, R45, R36 ;  /* 0x000000242d24723e */ /* 0x000fe200000010ff */
[----:B0-----:R-:W-:Y:S01]  /*14960*/  IMAD.SHL.U32 R6, R35, 0x4, RZ ;  /* 0x0000000423067824 */ /* 0x001fe200078e00ff */
        /* <DEDUP_REMOVED lines=10> */
[----:B------:R-:W-:Y:S01]  /*14a10*/  F2FP.BF16.F32.PACK_AB R28, R61, R28 ;  /* 0x0000001c3d1c723e */ /* 0x000fe200000010ff */
[----:B------:R-:W-:Y:S01]  /*14a20*/  VIADD R59, R19, UR37 ;  /* 0x00000025133b7c36 */ /* 0x000fe20008000000 */
[----:B------:R-:W-:Y:S02]  /*14a30*/  LOP3.LUT R6, R6, 0xc, RZ, 0xc0, !PT ;  /* 0x0000000c06067812 */ /* 0x000fe400078ec0ff */
[----:B------:R-:W-:-:S02]  /*14a40*/  F2FP.BF16.F32.PACK_AB R94, R94, R95 ;  /* 0x0000005f5e5e723e */ /* 0x000fc400000010ff */
[----:B------:R-:W-:Y:S02]  /*14a50*/  F2FP.BF16.F32.PACK_AB R90, R90, R91 ;  /* 0x0000005b5a5a723e */ /* 0x000fe400000010ff */
[----:B------:R-:W-:Y:S02]  /*14a60*/  F2FP.BF16.F32.PACK_AB R56, R56, R57 ;  /* 0x000000393838723e */ /* 0x000fe400000010ff */
[----:B------:R-:W-:Y:S01]  /*14a70*/  F2FP.BF16.F32.PACK_AB R49, R48, R49 ;  /* 0x000000313031723e */ /* 0x000fe200000010ff */
[----:B------:R-:W-:Y:S01]  /*14a80*/  USHF.R.S32.HI UR12, URZ, 0x1f, UR39 ;  /* 0x0000001f3f0c7899 */ /* 0x000fe20008011427 */
[----:B------:R-:W-:Y:S01]  /*14a90*/  BAR.SYNC.DEFER_BLOCKING 0x1, 0x100 ;  /* 0x0044000000007b1d */ /* 0x000fe20000010000 */
[----:B------:R-:W-:-:S05]  /*14aa0*/  IADD3 R6, P0, R6, UR6, RZ ;  /* 0x0000000606067c10 */ /* 0x000fca000ff1e0ff */
[----:B------:R-:W-:Y:S01]  /*14ab0*/  IMAD.X R7, RZ, RZ, UR7, P0 ;  /* 0x00000007ff077e24 */ /* 0x000fe200080e06ff */
[----:B------:R-:W-:Y:S01]  /*14ac0*/  ULDC.64 UR8, c[0x0][0xb90] ;  /* 0x0002e40000087ab9 */ /* 0x000fe20000000a00 */
[----:B------:R-:W-:Y:S01]  /*14ad0*/  USHF.R.S32.HI UR13, URZ, 0x1f, UR38 ;  /* 0x0000001f3f0d7899 */ /* 0x000fe20008011426 */
[----:B------:R-:W-:Y:S02]  /*14ae0*/  ULDC.64 UR10, c[0x0][0xb98] ;  /* 0x0002e600000a7ab9 */ /* 0x000fe40000000a00 */
[----:B------:R0:W2:Y:S01]  /*14af0*/  LDG.E.CONSTANT R17, desc[UR48][R6.64] ;  /* 0x0000003006117981 */ /* 0x0000a2000c1e9900 */
[----:B------:R-:W-:Y:S01]  /*14b00*/  F2FP.BF16.F32.PACK_AB R34, R55, R30 ;  /* 0x0000001e3722723e */ /* 0x000fe200000010ff */
[----:B------:R-:W-:Y:S02]  /*14b10*/  UIMAD UR5, UR12, UR8, URZ ;  /* 0x000000080c0572a4 */ /* 0x000fe4000f8e023f */
[----:B------:R-:W-:Y:S02]  /*14b20*/  UIMAD.WIDE.U32 UR6, UR39, UR8, URZ ;  /* 0x00000008270672a5 */ /* 0x000fe4000f8e003f */
[----:B------:R-:W-:-:S02]  /*14b30*/  UIMAD UR5, UR39, UR9, UR5 ;  /* 0x00000009270572a4 */ /* 0x000fc4000f8e0205 */
[----:B------:R-:W-:Y:S01]  /*14b40*/  UIMAD UR8, UR13, UR10, URZ ;  /* 0x0000000a0d0872a4 */ /* 0x000fe2000f8e023f */
[----:B0-----:R-:W0:Y:S01]  /*14b50*/  S2R R7, SR_SWINHI ;  /* 0x0000000000077919 */ /* 0x001e220000002f00 */
[----:B------:R-:W-:Y:S01]  /*14b60*/  LOP3.LUT P0, R6, R35, 0x3, RZ, 0xc0, !PT ;  /* 0x0000000323067812 */ /* 0x000fe2000780c0ff */
[----:B------:R-:W-:Y:S02]  /*14b70*/  UIADD3 UR7, UR7, UR5, URZ ;  /* 0x0000000507077290 */ /* 0x000fe4000fffe03f */
[----:B------:R-:W-:Y:S01]  /*14b80*/  UIMAD UR8, UR38, UR11, UR8 ;  /* 0x0000000b260872a4 */ /* 0x000fe2000f8e0208 */
[----:B------:R-:W-:Y:S01]  /*14b90*/  ISETP.EQ.OR P0, PT, R6, 0x3, !P0 ;  /* 0x000000030600780c */ /* 0x000fe20004702670 */
[----:B------:R-:W-:Y:S01]  /*14ba0*/  UIMAD.WIDE.U32 UR6, UR38, UR10, UR6 ;  /* 0x0000000a260672a5 */ /* 0x000fe2000f8e0006 */
[----:B------:R-:W-:Y:S02]  /*14bb0*/  ULDC UR5, c[0x0][0xa88] ;  /* 0x0002a20000057ab9 */ /* 0x000fe40000000800 */
[----:B------:R-:W-:Y:S01]  /*14bc0*/  SEL R72, R9, R10, P0 ;  /* 0x0000000a09487207 */ /* 0x000fe20000000000 */
[----:B------:R-:W-:Y:S01]  /*14bd0*/  ULDC.64 UR10, c[0x0][0xaf0] ;  /* 0x0002bc00000a7ab9 */ /* 0x000fe20000000a00 */
[----:B------:R-:W-:Y:S01]  /*14be0*/  SEL R74, R10, R9, P0 ;  /* 0x000000090a4a7207 */ /* 0x000fe20000000000 */
[----:B------:R-:W-:Y:S01]  /*14bf0*/  IMAD R9, R189, 0x40, R22 ;  /* 0x00000040bd097824 */ /* 0x000fe200078e0216 */
[----:B------:R-:W-:-:S02]  /*14c00*/  SEL R100, R11, R12, P0 ;  /* 0x0000000c0b647207 */ /* 0x000fc40000000000 */
[----:B------:R-:W-:Y:S02]  /*14c10*/  SEL R102, R12, R11, P0 ;  /* 0x0000000b0c667207 */ /* 0x000fe40000000000 */
[----:B------:R-:W-:Y:S02]  /*14c20*/  SEL R68, R13, R14, P0 ;  /* 0x0000000e0d447207 */ /* 0x000fe40000000000 */
[----:B------:R-:W-:Y:S02]  /*14c30*/  SEL R70, R14, R13, P0 ;  /* 0x0000000d0e467207 */ /* 0x000fe40000000000 */
[----:B------:R-:W-:Y:S02]  /*14c40*/  SEL R104, R5, R8, P0 ;  /* 0x0000000805687207 */ /* 0x000fe40000000000 */
[----:B------:R-:W-:Y:S02]  /*14c50*/  SEL R106, R8, R5, P0 ;  /* 0x00000005086a7207 */ /* 0x000fe40000000000 */
[----:B------:R-:W-:-:S02]  /*14c60*/  SEL R50, R37, R36, P0 ;  /* 0x0000002425327207 */ /* 0x000fc40000000000 */
[----:B------:R-:W-:Y:S02]  /*14c70*/  SEL R52, R36, R37, P0 ;  /* 0x0000002524347207 */ /* 0x000fe40000000000 */
[----:B------:R-:W-:Y:S02]  /*14c80*/  SEL R54, R33, R32, P0 ;  /* 0x0000002021367207 */ /* 0x000fe40000000000 */
[----:B------:R-:W-:Y:S02]  /*14c90*/  SEL R58, R32, R33, P0 ;  /* 0x00000021203a7207 */ /* 0x000fe40000000000 */
[----:B------:R-:W-:Y:S02]  /*14ca0*/  MOV R30, R4 ;  /* 0x00000004001e7202 */ /* 0x000fe40000000f00 */
[----:B0-----:R-:W-:Y:S02]  /*14cb0*/  MOV R31, R7 ;  /* 0x00000007001f7202 */ /* 0x001fe40000000f00 */
[----:B------:R-:W-:-:S02]  /*14cc0*/  SEL R88, R25, R26, P0 ;  /* 0x0000001a19587207 */ /* 0x000fc40000000000 */
[----:B------:R-:W-:Y:S01]  /*14cd0*/  SEL R92, R26, R25, P0 ;  /* 0x000000191a5c7207 */ /* 0x000fe20000000000 */
[--C-:B------:R-:W-:Y:S01]  /*14ce0*/  IMAD.WIDE R6, R194, 0x2, R30.reuse ;  /* 0x00000002c2067825 */ /* 0x100fe200078e021e */
[----:B------:R-:W-:Y:S02]  /*14cf0*/  SEL R64, R21, R24, P0 ;  /* 0x0000001815407207 */ /* 0x000fe40000000000 */
[----:B------:R-:W-:Y:S01]  /*14d00*/  SEL R66, R24, R21, P0 ;  /* 0x0000001518427207 */ /* 0x000fe20000000000 */
[----:B------:R-:W-:Y:S01]  /*14d10*/  IMAD.WIDE R30, R9, 0x2, R30 ;  /* 0x00000002091e7825 */ /* 0x000fe200078e021e */
[C---:B------:R-:W-:Y:S02]  /*14d20*/  IADD3 R41, P6, R6.reuse, 0x4060, RZ ;  /* 0x0000406006297810 */ /* 0x040fe40007fde0ff */
[----:B------:R-:W-:Y:S02]  /*14d30*/  LOP3.LUT R43, R6, 0x380, RZ, 0xc0, !PT ;  /* 0x00000380062b7812 */ /* 0x000fe400078ec0ff */
[----:B------:R-:W-:-:S02]  /*14d40*/  LOP3.LUT R40, R41, 0x380, RZ, 0xc0, !PT ;  /* 0x0000038029287812 */ /* 0x000fc400078ec0ff */
[----:B------:R-:W-:Y:S02]  /*14d50*/  SHF.R.U64 R43, R43, 0x3, RZ ;  /* 0x000000032b2b7819 */ /* 0x000fe400000012ff */
[----:B------:R-:W-:Y:S02]  /*14d60*/  SHF.R.U64 R40, R40, 0x3, RZ ;  /* 0x0000000328287819 */ /* 0x000fe400000012ff */
[----:B------:R-:W-:Y:S02]  /*14d70*/  IADD3 R11, P3, R6, 0x4000, RZ ;  /* 0x00004000060b7810 */ /* 0x000fe40007f7e0ff */
[----:B------:R-:W-:Y:S01]  /*14d80*/  LOP3.LUT R40, R40, R41, RZ, 0x3c, !PT ;  /* 0x0000002928287212 */ /* 0x000fe200078e3cff */
[--C-:B------:R-:W-:Y:S01]  /*14d90*/  IMAD.X R41, RZ, RZ, R7.reuse, P6 ;  /* 0x000000ffff297224 */ /* 0x100fe200030e0607 */
[C---:B------:R-:W-:Y:S01]  /*14da0*/  IADD3 R14, P5, R6.reuse, 0x4040, RZ ;  /* 0x00004040060e7810 */ /* 0x040fe20007fbe0ff */
[----:B------:R-:W-:Y:S01]  /*14db0*/  IMAD.X R37, RZ, RZ, R7, P3 ;  /* 0x000000ffff257224 */ /* 0x000fe200018e0607 */
[----:B------:R-:W-:-:S02]  /*14dc0*/  IADD3 R12, P4, R6, 0x4020, RZ ;  /* 0x00004020060c7810 */ /* 0x000fc40007f9e0ff */
[C---:B------:R-:W-:Y:S02]  /*14dd0*/  IADD3 R8, P2, R6.reuse, 0x20, RZ ;  /* 0x0000002006087810 */ /* 0x040fe40007f5e0ff */
[C---:B------:R-:W-:Y:S01]  /*14de0*/  IADD3 R10, P1, R6.reuse, 0x60, RZ ;  /* 0x00000060060a7810 */ /* 0x040fe20007f3e0ff */
[--C-:B------:R-:W-:Y:S01]  /*14df0*/  IMAD.X R35, RZ, RZ, R7.reuse, P4 ;  /* 0x000000ffff237224 */ /* 0x100fe200020e0607 */
[----:B------:R-:W-:Y:S01]  /*14e00*/  IADD3 R9, P6, R6, 0x40, RZ ;  /* 0x0000004006097810 */ /* 0x000fe20007fde0ff */
[--C-:B------:R-:W-:Y:S01]  /*14e10*/  IMAD.X R33, RZ, RZ, R7.reuse, P2 ;  /* 0x000000ffff217224 */ /* 0x100fe200010e0607 */
[----:B------:R-:W-:Y:S01]  /*14e20*/  LOP3.LUT R42, R43, R6, RZ, 0x3c, !PT ;  /* 0x000000062b2a7212 */ /* 0x000fe200078e3cff */
[--C-:B------:R-:W-:Y:S01]  /*14e30*/  IMAD.MOV.U32 R43, RZ, RZ, R7.reuse ;  /* 0x000000ffff2b7224 */ /* 0x100fe200078e0007 */
[----:B------:R-:W-:Y:S01]  /*14e40*/  LOP3.LUT R6, R11, 0x380, RZ, 0xc0, !PT ;  /* 0x000003800b067812 */ /* 0x000fe200078ec0ff */
[----:B------:R-:W-:Y:S01]  /*14e50*/  IMAD.X R25, RZ, RZ, R7, P6 ;  /* 0x000000ffff197224 */ /* 0x000fe200030e0607 */
[----:B------:R-:W-:-:S02]  /*14e60*/  LOP3.LUT R5, R8, 0x380, RZ, 0xc0, !PT ;  /* 0x0000038008057812 */ /* 0x000fc400078ec0ff */
[----:B------:R-:W-:Y:S02]  /*14e70*/  SHF.R.U64 R6, R6, 0x3, RZ ;  /* 0x0000000306067819 */ /* 0x000fe400000012ff */
[----:B------:R-:W-:Y:S02]  /*14e80*/  SHF.R.U64 R5, R5, 0x3, RZ ;  /* 0x0000000305057819 */ /* 0x000fe400000012ff */
[----:B------:R-:W-:Y:S02]  /*14e90*/  LOP3.LUT R36, R6, R11, RZ, 0x3c, !PT ;  /* 0x0000000b06247212 */ /* 0x000fe400078e3cff */
[----:B------:R-:W-:Y:S02]  /*14ea0*/  LOP3.LUT R6, R10, 0x380, RZ, 0xc0, !PT ;  /* 0x000003800a067812 */ /* 0x000fe400078ec0ff */
[----:B------:R-:W-:Y:S02]  /*14eb0*/  LOP3.LUT R32, R5, R8, RZ, 0x3c, !PT ;  /* 0x0000000805207212 */ /* 0x000fe400078e3cff */
[----:B------:R-:W-:-:S02]  /*14ec0*/  SHF.R.U64 R5, R6, 0x3, RZ ;  /* 0x0000000306057819 */ /* 0x000fc400000012ff */
[----:B------:R-:W-:Y:S02]  /*14ed0*/  IADD3 R21, P2, R30, 0x2000, RZ ;  /* 0x000020001e157810 */ /* 0x000fe40007f5e0ff */
[----:B------:R-:W-:Y:S02]  /*14ee0*/  LOP3.LUT R26, R5, R10, RZ, 0x3c, !PT ;  /* 0x0000000a051a7212 */ /* 0x000fe400078e3cff */
[----:B------:R-:W0:Y:S01]  /*14ef0*/  LDC R5, c[0x0][0xbe8] ;  /* 0x0002fa00ff057b82 */ /* 0x000e220000000800 */
[----:B------:R-:W-:Y:S02]  /*14f00*/  SEL R96, R15, R20, P0 ;  /* 0x000000140f607207 */ /* 0x000fe40000000000 */
[----:B------:R-:W-:Y:S02]  /*14f10*/  SEL R98, R20, R15, P0 ;  /* 0x0000000f14627207 */ /* 0x000fe40000000000 */
[----:B------:R-:W-:Y:S02]  /*14f20*/  LOP3.LUT R20, R21, 0x380, RZ, 0xc0, !PT ;  /* 0x0000038015147812 */ /* 0x000fe400078ec0ff */
[----:B------:R-:W-:-:S02]  /*14f30*/  SEL R84, R27, R34, P0 ;  /* 0x000000221b547207 */ /* 0x000fc40000000000 */
[----:B------:R-:W-:Y:S02]  /*14f40*/  SHF.R.U64 R20, R20, 0x3, RZ ;  /* 0x0000000314147819 */ /* 0x000fe400000012ff */
[----:B------:R-:W-:Y:S01]  /*14f50*/  SEL R86, R34, R27, P0 ;  /* 0x0000001b22567207 */ /* 0x000fe20000000000 */
[----:B------:R-:W-:Y:S01]  /*14f60*/  IMAD.X R27, RZ, RZ, R7, P1 ;  /* 0x000000ffff1b7224 */ /* 0x000fe200008e0607 */
[----:B------:R-:W-:Y:S01]  /*14f70*/  LOP3.LUT R20, R20, R21, RZ, 0x3c, !PT ;  /* 0x0000001514147212 */ /* 0x000fe200078e3cff */
[----:B------:R-:W-:Y:S01]  /*14f80*/  IMAD.X R21, RZ, RZ, R31, P2 ;  /* 0x000000ffff157224 */ /* 0x000fe200010e061f */
[----:B------:R-:W-:Y:S01]  /*14f90*/  MOV R73, R40 ;  /* 0x0000002800497202 */ /* 0x000fe20000000f00 */
[----:B------:R-:W-:Y:S01]  /*14fa0*/  IMAD.U32 R41, RZ, RZ, UR8 ;  /* 0x00000008ff297e24 */ /* 0x000fe2000f8e00ff */
[----:B------:R-:W-:Y:S01]  /*14fb0*/  MOV R81, R26 ;  /* 0x0000001a00517202 */ /* 0x000fe20000000f00 */
[----:B------:R-:W-:Y:S01]  /*14fc0*/  ULDC.64 UR8, c[0x0][0xae8] ;  /* 0x0002ba0000087ab9 */ /* 0x000fe20000000a00 */
[----:B------:R-:W-:-:S02]  /*14fd0*/  SEL R78, R38, R39, P0 ;  /* 0x00000027264e7207 */ /* 0x000fc40000000000 */
[----:B------:R-:W-:Y:S01]  /*14fe0*/  SEL R80, R39, R38, P0 ;  /* 0x0000002627507207 */ /* 0x000fe20000000000 */
[----:B------:R-:W-:Y:S01]  /*14ff0*/  IMAD.X R39, RZ, RZ, R7, P5 ;  /* 0x000000ffff277224 */ /* 0x000fe200028e0607 */
[----:B------:R-:W-:Y:S02]  /*15000*/  LOP3.LUT R6, R9, 0x380, RZ, 0xc0, !PT ;  /* 0x0000038009067812 */ /* 0x000fe400078ec0ff */
[----:B0-----:R-:W-:Y:S02]  /*15010*/  ISETP.NE.AND P2, PT, R5, 0x1, PT ;  /* 0x000000010500780c */ /* 0x001fe40003f45270 */
[----:B------:R-:W-:Y:S02]  /*15020*/  LOP3.LUT R7, R12, 0x380, RZ, 0xc0, !PT ;  /* 0x000003800c077812 */ /* 0x000fe400078ec0ff */
[----:B------:R-:W-:Y:S02]  /*15030*/  SEL R60, R29, R28, P0 ;  /* 0x0000001c1d3c7207 */ /* 0x000fe40000000000 */
[----:B------:R-:W-:-:S02]  /*15040*/  SEL R62, R28, R29, P0 ;  /* 0x0000001d1c3e7207 */ /* 0x000fc40000000000 */
[----:B------:R-:W-:Y:S02]  /*15050*/  SHF.R.U64 R6, R6, 0x3, RZ ;  /* 0x0000000306067819 */ /* 0x000fe400000012ff */
[----:B------:R-:W-:Y:S02]  /*15060*/  SHF.R.U64 R7, R7, 0x3, RZ ;  /* 0x0000000307077819 */ /* 0x000fe400000012ff */
[----:B------:R-:W-:Y:S01]  /*15070*/  IADD3 R29, P6, R30, 0x1000, RZ ;  /* 0x000010001e1d7810 */ /* 0x000fe20007fde0ff */
[----:B------:R-:W0:Y:S01]  /*15080*/  @P2 LDC R40, c[0x0][0xbec] ;  /* 0x0002fb00ff282b82 */ /* 0x000e220000000800 */
[----:B------:R-:W-:Y:S02]  /*15090*/  LOP3.LUT R24, R6, R9, RZ, 0x3c, !PT ;  /* 0x0000000906187212 */ /* 0x000fe400078e3cff */
[----:B------:R-:W-:Y:S02]  /*150a0*/  LOP3.LUT R34, R7, R12, RZ, 0x3c, !PT ;  /* 0x0000000c07227212 */ /* 0x000fe400078e3cff */
[----:B------:R-:W-:-:S02]  /*150b0*/  LOP3.LUT R28, R29, 0x380, RZ, 0xc0, !PT ;  /* 0x000003801d1c7812 */ /* 0x000fc400078ec0ff */
[----:B------:R-:W-:Y:S01]  /*150c0*/  MOV R63, R42 ;  /* 0x0000002a003f7202 */ /* 0x000fe20000000f00 */
[----:B------:R-:W1:Y:S01]  /*150d0*/  @P2 LDC R26, c[0x0][0xbf0] ;  /* 0x0002fc00ff1a2b82 */ /* 0x000e620000000800 */
[----:B------:R-:W-:Y:S01]  /*150e0*/  MOV R42, R24 ;  /* 0x00000018002a7202 */ /* 0x000fe20000000f00 */
[----:B------:R-:W-:Y:S01]  /*150f0*/  IMAD.MOV.U32 R24, RZ, RZ, R59 ;  /* 0x000000ffff187224 */ /* 0x000fe200078e003b */
[----:B------:R-:W-:Y:S02]  /*15100*/  SEL R44, R94, R93, P0 ;  /* 0x0000005d5e2c7207 */ /* 0x000fe40000000000 */
[----:B------:R-:W-:Y:S02]  /*15110*/  SEL R48, R90, R89, P0 ;  /* 0x000000595a307207 */ /* 0x000fe40000000000 */
[----:B------:R-:W-:Y:S02]  /*15120*/  SHF.R.U64 R28, R28, 0x3, RZ ;  /* 0x000000031c1c7819 */ /* 0x000fe400000012ff */
[----:B------:R-:W-:-:S02]  /*15130*/  MOV R77, R34 ;  /* 0x00000022004d7202 */ /* 0x000fc40000000f00 */
[----:B------:R-:W-:Y:S02]  /*15140*/  SEL R94, R93, R94, P0 ;  /* 0x0000005e5d5e7207 */ /* 0x000fe40000000000 */
[----:B------:R-:W-:Y:S02]  /*15150*/  SEL R90, R89, R90, P0 ;  /* 0x0000005a595a7207 */ /* 0x000fe40000000000 */
[----:B------:R-:W-:Y:S01]  /*15160*/  SEL R76, R56, R49, P0 ;  /* 0x00000031384c7207 */ /* 0x000fe20000000000 */
[----:B0-----:R-:W-:Y:S01]  /*15170*/  @P2 IMAD.HI.U32 R25, R59, R40, RZ ;  /* 0x000000283b192227 */ /* 0x001fe200078e00ff */
[----:B------:R-:W-:Y:S02]  /*15180*/  LOP3.LUT R13, R14, 0x380, RZ, 0xc0, !PT ;  /* 0x000003800e0d7812 */ /* 0x000fe400078ec0ff */
[----:B------:R-:W-:Y:S02]  /*15190*/  SEL R56, R49, R56, P0 ;  /* 0x0000003831387207 */ /* 0x000fe40000000000 */
[----:B------:R-:W-:-:S02]  /*151a0*/  SEL R82, R46, R47, P0 ;  /* 0x0000002f2e527207 */ /* 0x000fc40000000000 */
[----:B------:R-:W-:Y:S01]  /*151b0*/  LOP3.LUT R28, R28, R29, RZ, 0x3c, !PT ;  /* 0x0000001d1c1c7212 */ /* 0x000fe200078e3cff */
[----:B------:R-:W-:Y:S01]  /*151c0*/  IMAD.X R29, RZ, RZ, R31, P6 ;  /* 0x000000ffff1d7224 */ /* 0x000fe200030e061f */
[----:B------:R-:W-:Y:S02]  /*151d0*/  SHF.R.U64 R13, R13, 0x3, RZ ;  /* 0x000000030d0d7819 */ /* 0x000fe400000012ff */
[----:B-1----:R-:W-:Y:S02]  /*151e0*/  @P2 SHF.R.U32.HI R24, RZ, R26, R25 ;  /* 0x0000001aff182219 */ /* 0x002fe40000011619 */
[C---:B------:R-:W-:Y:S02]  /*151f0*/  IADD3 R45, P6, R30.reuse, 0x7000, RZ ;  /* 0x000070001e2d7810 */ /* 0x040fe40007fde0ff */
[----:B------:R-:W-:Y:S01]  /*15200*/  MOV R61, R32 ;  /* 0x00000020003d7202 */ /* 0x000fe20000000f00 */
[----:B------:R-:W-:Y:S01]  /*15210*/  IMAD.MOV R32, RZ, RZ, -R24 ;  /* 0x000000ffff207224 */ /* 0x000fe200078e0a18 */
[----:B------:R-:W-:-:S02]  /*15220*/  IADD3 R15, P1, R30, 0x3000, RZ ;  /* 0x000030001e0f7810 */ /* 0x000fc40007f3e0ff */
[----:B------:R-:W-:Y:S01]  /*15230*/  SEL R46, R47, R46, P0 ;  /* 0x0000002e2f2e7207 */ /* 0x000fe20000000000 */
[----:B------:R-:W-:Y:S01]  /*15240*/  IMAD R59, R5, R32, R59 ;  /* 0x00000020053b7224 */ /* 0x000fe200078e023b */
[----:B------:R-:W-:Y:S02]  /*15250*/  LOP3.LUT R38, R13, R14, RZ, 0x3c, !PT ;  /* 0x0000000e0d267212 */ /* 0x000fe400078e3cff */
[----:B------:R-:W-:Y:S02]  /*15260*/  LOP3.LUT R6, R45, 0x380, RZ, 0xc0, !PT ;  /* 0x000003802d067812 */ /* 0x000fe400078ec0ff */
[----:B------:R-:W-:Y:S02]  /*15270*/  LOP3.LUT R14, R15, 0x380, RZ, 0xc0, !PT ;  /* 0x000003800f0e7812 */ /* 0x000fe400078ec0ff */
[----:B------:R-:W-:Y:S02]  /*15280*/  MOV R79, R36 ;  /* 0x00000024004f7202 */ /* 0x000fe40000000f00 */
[----:B------:R-:W-:-:S02]  /*15290*/  MOV R75, R38 ;  /* 0x00000026004b7202 */ /* 0x000fc40000000f00 */
[----:B------:R-:W-:Y:S02]  /*152a0*/  SHF.R.U64 R6, R6, 0x3, RZ ;  /* 0x0000000306067819 */ /* 0x000fe400000012ff */
[----:B------:R-:W-:Y:S02]  /*152b0*/  SHF.R.U64 R14, R14, 0x3, RZ ;  /* 0x000000030e0e7819 */ /* 0x000fe400000012ff */
[----:B------:R-:W-:Y:S02]  /*152c0*/  LOP3.LUT R6, R6, R45, RZ, 0x3c, !PT ;  /* 0x0000002d06067212 */ /* 0x000fe400078e3cff */
[----:B------:R-:W-:Y:S01]  /*152d0*/  LOP3.LUT R14, R14, R15, RZ, 0x3c, !PT ;  /* 0x0000000f0e0e7212 */ /* 0x000fe200078e3cff */
[----:B------:R-:W-:Y:S01]  /*152e0*/  IMAD.X R15, RZ, RZ, R31, P1 ;  /* 0x000000ffff0f7224 */ /* 0x000fe200008e061f */
[----:B------:R-:W-:Y:S02]  /*152f0*/  SHF.R.S32.HI R26, RZ, 0x1f, R24 ;  /* 0x0000001fff1a7819 */ /* 0x000fe40000011418 */
[----:B------:R-:W-:-:S02]  /*15300*/  IADD3 R40, P1, R24, UR6, RZ ;  /* 0x0000000618287c10 */ /* 0x000fc4000ff3e0ff */
[----:B------:R-:W-:Y:S02]  /*15310*/  IADD3 R11, P4, R30, 0x5000, RZ ;  /* 0x000050001e0b7810 */ /* 0x000fe40007f9e0ff */
[----:B------:R-:W-:Y:S02]  /*15320*/  SHF.R.S32.HI R36, RZ, 0x1f, R59 ;  /* 0x0000001fff247819 */ /* 0x000fe4000001143b */
[----:B------:R-:W-:Y:S01]  /*15330*/  IADD3.X R41, R26, UR7, R41, P1, !PT ;  /* 0x000000071a297c10 */ /* 0x000fe20008ffe429 */
[----:B------:R-:W-:Y:S01]  /*15340*/  ULDC.64 UR6, c[0x0][0xb88] ;  /* 0x0002e20000067ab9 */ /* 0x000fe20000000a00 */
[----:B------:R-:W-:Y:S01]  /*15350*/  IADD3 R13, P3, R30, 0x4000, RZ ;  /* 0x000040001e0d7810 */ /* 0x000fe20007f7e0ff */
[----:B------:R-:W-:Y:S01]  /*15360*/  IMAD R36, R36, UR6, RZ ;  /* 0x0000000624247c24 */ /* 0x000fe2000f8e02ff */
[----:B------:R-:W-:Y:S01]  /*15370*/  LOP3.LUT R10, R11, 0x380, RZ, 0xc0, !PT ;  /* 0x000003800b0a7812 */ /* 0x000fe200078ec0ff */
[----:B------:R-:W-:Y:S01]  /*15380*/  IMAD.WIDE.U32 R40, R59, UR6, R40 ;  /* 0x000000063b287c25 */ /* 0x000fe2000f8e0028 */
[----:B------:R-:W-:-:S02]  /*15390*/  LOP3.LUT R12, R13, 0x380, RZ, 0xc0, !PT ;  /* 0x000003800d0c7812 */ /* 0x000fc400078ec0ff */
[----:B------:R-:W-:Y:S01]  /*153a0*/  SHF.R.U64 R10, R10, 0x3, RZ ;  /* 0x000000030a0a7819 */ /* 0x000fe200000012ff */
[----:B------:R-:W-:Y:S01]  /*153b0*/  IMAD R59, R59, UR7, R36 ;  /* 0x000000073b3b7c24 */ /* 0x000fe2000f8e0224 */
[----:B------:R-:W-:Y:S01]  /*153c0*/  SHF.R.U64 R12, R12, 0x3, RZ ;  /* 0x000000030c0c7819 */ /* 0x000fe200000012ff */
[----:B------:R-:W-:Y:S01]  /*153d0*/  ULDC.64 UR6, c[0x0][0xb50] ;  /* 0x0002d40000067ab9 */ /* 0x000fe20000000a00 */
[----:B------:R-:W-:Y:S01]  /*153e0*/  LOP3.LUT R10, R10, R11, RZ, 0x3c, !PT ;  /* 0x0000000b0a0a7212 */ /* 0x000fe200078e3cff */
[--C-:B------:R-:W-:Y:S01]  /*153f0*/  IMAD.X R11, RZ, RZ, R31.reuse, P4 ;  /* 0x000000ffff0b7224 */ /* 0x100fe200020e061f */
[----:B------:R-:W-:Y:S02]  /*15400*/  LOP3.LUT P1, RZ, R190, 0x3, RZ, 0xc0, !PT ;  /* 0x00000003beff7812 */ /* 0x000fe4000782c0ff */
[----:B------:R-:W-:Y:S01]  /*15410*/  LOP3.LUT R12, R12, R13, RZ, 0x3c, !PT ;  /* 0x0000000d0c0c7212 */ /* 0x000fe200078e3cff */
[----:B------:R-:W-:Y:S01]  /*15420*/  IMAD.X R13, RZ, RZ, R31, P3 ;  /* 0x000000ffff0d7224 */ /* 0x000fe200018e061f */
[----:B------:R-:W-:-:S02]  /*15430*/  IADD3 R9, P5, R30, 0x6000, RZ ;  /* 0x000060001e097810 */ /* 0x000fc40007fbe0ff */
[----:B------:R-:W-:Y:S02]  /*15440*/  LOP3.LUT R7, R30, 0x380, RZ, 0xc0, !PT ;  /* 0x000003801e077812 */ /* 0x000fe400078ec0ff */
[----:B------:R-:W-:Y:S02]  /*15450*/  LOP3.LUT R8, R9, 0x380, RZ, 0xc0, !PT ;  /* 0x0000038009087812 */ /* 0x000fe400078ec0ff */
[----:B------:R-:W-:Y:S02]  /*15460*/  SHF.R.U64 R7, R7, 0x3, RZ ;  /* 0x0000000307077819 */ /* 0x000fe400000012ff */
[----:B------:R-:W-:Y:S02]  /*15470*/  SHF.R.U64 R8, R8, 0x3, RZ ;  /* 0x0000000308087819 */ /* 0x000fe400000012ff */
[----:B------:R-:W-:Y:S01]  /*15480*/  LOP3.LUT R30, R7, R30, RZ, 0x3c, !PT ;  /* 0x0000001e071e7212 */ /* 0x000fe200078e3cff */
[--C-:B------:R-:W-:Y:S01]  /*15490*/  IMAD.X R7, RZ, RZ, R31.reuse, P6 ;  /* 0x000000ffff077224 */ /* 0x100fe200030e061f */
[----:B------:R-:W-:Y:S01]  /*154a0*/  LOP3.LUT R8, R8, R9, RZ, 0x3c, !PT ;  /* 0x0000000908087212 */ /* 0x000fe200078e3cff */
[----:B------:R-:W-:Y:S01]  /*154b0*/  IMAD.X R9, RZ, RZ, R31, P5 ;  /* 0x000000ffff097224 */ /* 0x000fe200028e061f */
[----:B--2---:R-:W-:Y:S01]  /*154c0*/  LOP3.LUT R35, R17, 0x2, RZ, 0x3c, !PT ;  /* 0x0000000211237812 */ /* 0x004fe200078e3cff */
[----:B------:R-:W-:Y:S04]  /*154d0*/  SHFL.IDX PT, R44, R44, R17, 0x1c1f ;  /* 0x001c1f112c2c7589 */ /* 0x000fe800000e0000 */
[----:B------:R-:W-:Y:S04]  /*154e0*/  SHFL.IDX PT, R48, R48, R17, 0x1c1f ;  /* 0x001c1f1130307589 */ /* 0x000fe800000e0000 */
[----:B------:R-:W0:Y:S04]  /*154f0*/  SHFL.IDX PT, R25, R94, R35, 0x1c1f ;  /* 0x001c1f235e197589 */ /* 0x000e2800000e0000 */
[----:B------:R-:W1:Y:S04]  /*15500*/  SHFL.IDX PT, R27, R90, R35, 0x1c1f ;  /* 0x001c1f235a1b7589 */ /* 0x000e6800000e0000 */
[----:B------:R-:W-:Y:S04]  /*15510*/  SHFL.IDX PT, R76, R76, R17, 0x1c1f ;  /* 0x001c1f114c4c7589 */ /* 0x000fe800000e0000 */
[----:B------:R-:W2:Y:S04]  /*15520*/  SHFL.IDX PT, R33, R56, R35, 0x1c1f ;  /* 0x001c1f2338217589 */ /* 0x000ea800000e0000 */
[----:B------:R-:W-:Y:S04]  /*15530*/  SHFL.IDX PT, R50, R50, R17, 0x1c1f ;  /* 0x001c1f1132327589 */ /* 0x000fe800000e0000 */
[----:B------:R-:W-:Y:S04]  /*15540*/  SHFL.IDX PT, R54, R54, R17, 0x1c1f ;  /* 0x001c1f1136367589 */ /* 0x000fe800000e0000 */
[----:B------:R-:W-:Y:S01]  /*15550*/  SHFL.IDX PT, R60, R60, R17, 0x1c1f ;  /* 0x001c1f113c3c7589 */ /* 0x000fe200000e0000 */
[----:B0-----:R-:W-:-:S02]  /*15560*/  SEL R24, R44, R25, P0 ;  /* 0x000000192c187207 */ /* 0x001fc40000000000 */
[----:B------:R-:W-:Y:S01]  /*15570*/  SEL R26, R25, R44, P0 ;  /* 0x0000002c191a7207 */ /* 0x000fe20000000000 */
[----:B------:R-:W-:Y:S01]  /*15580*/  SHFL.IDX PT, R64, R64, R17, 0x1c1f ;  /* 0x001c1f1140407589 */ /* 0x000fe200000e0000 */
[----:B-1----:R-:W-:Y:S01]  /*15590*/  SEL R32, R48, R27, P0 ;  /* 0x0000001b30207207 */ /* 0x002fe20000000000 */
[----:B------:R-:W-:Y:S01]  /*155a0*/  VIADD R44, R193, UR37 ;  /* 0x00000025c12c7c36 */ /* 0x000fe20008000000 */
[----:B------:R-:W-:Y:S01]  /*155b0*/  SEL R34, R27, R48, P0 ;  /* 0x000000301b227207 */ /* 0x000fe20000000000 */
[----:B------:R-:W-:Y:S04]  /*155c0*/  SHFL.IDX PT, R68, R68, R17, 0x1c1f ;  /* 0x001c1f1144447589 */ /* 0x000fe800000e0000 */
[----:B------:R-:W-:Y:S01]  /*155d0*/  SHFL.IDX PT, R72, R72, R17, 0x1c1f ;  /* 0x001c1f1148487589 */ /* 0x000fe200000e0000 */
[----:B--2---:R-:W-:-:S02]  /*155e0*/  SEL R25, R76, R33, P0 ;  /* 0x000000214c197207 */ /* 0x004fc40000000000 */
[----:B------:R-:W-:Y:S01]  /*155f0*/  SEL R27, R33, R76, P0 ;  /* 0x0000004c211b7207 */ /* 0x000fe20000000000 */
[----:B------:R-:W-:Y:S04]  /*15600*/  SHFL.IDX PT, R78, R78, R17, 0x1c1f ;  /* 0x001c1f114e4e7589 */ /* 0x000fe800000e0000 */
[----:B------:R-:W-:Y:S04]  /*15610*/  SHFL.IDX PT, R82, R82, R17, 0x1c1f ;  /* 0x001c1f1152527589 */ /* 0x000fe800000e0000 */
[----:B------:R-:W-:Y:S04]  /*15620*/  SHFL.IDX PT, R84, R84, R17, 0x1c1f ;  /* 0x001c1f1154547589 */ /* 0x000fe800000e0000 */
[----:B------:R-:W-:Y:S04]  /*15630*/  SHFL.IDX PT, R88, R88, R17, 0x1c1f ;  /* 0x001c1f1158587589 */ /* 0x000fe800000e0000 */
[----:B------:R-:W-:Y:S04]  /*15640*/  SHFL.IDX PT, R96, R96, R17, 0x1c1f ;  /* 0x001c1f1160607589 */ /* 0x000fe800000e0000 */
[----:B------:R-:W-:Y:S04]  /*15650*/  SHFL.IDX PT, R100, R100, R17, 0x1c1f ;  /* 0x001c1f1164647589 */ /* 0x000fe800000e0000 */
[----:B------:R-:W-:Y:S04]  /*15660*/  SHFL.IDX PT, R104, R104, R17, 0x1c1f ;  /* 0x001c1f1168687589 */ /* 0x000fe800000e0000 */
[----:B------:R-:W0:Y:S04]  /*15670*/  SHFL.IDX PT, R17, R52, R35, 0x1c1f ;  /* 0x001c1f2334117589 */ /* 0x000e2800000e0000 */
[----:B------:R-:W1:Y:S04]  /*15680*/  SHFL.IDX PT, R37, R80, R35, 0x1c1f ;  /* 0x001c1f2350257589 */ /* 0x000e6800000e0000 */
[----:B------:R-:W2:Y:S04]  /*15690*/  SHFL.IDX PT, R39, R46, R35, 0x1c1f ;  /* 0x001c1f232e277589 */ /* 0x000ea800000e0000 */
[----:B------:R-:W-:Y:S04]  /*156a0*/  SHFL.IDX PT, R43, R58, R35, 0x1c1f ;  /* 0x001c1f233a2b7589 */ /* 0x000fe800000e0000 */
[----:B------:R-:W-:Y:S04]  /*156b0*/  SHFL.IDX PT, R45, R62, R35, 0x1c1f ;  /* 0x001c1f233e2d7589 */ /* 0x000fe800000e0000 */
[----:B------:R-:W-:Y:S04]  /*156c0*/  SHFL.IDX PT, R53, R86, R35, 0x1c1f ;  /* 0x001c1f2356357589 */ /* 0x000fe800000e0000 */
[----:B------:R-:W-:Y:S01]  /*156d0*/  SHFL.IDX PT, R55, R92, R35, 0x1c1f ;  /* 0x001c1f235c377589 */ /* 0x000fe200000e0000 */
[----:B0-----:R-:W-:-:S02]  /*156e0*/  SEL R36, R50, R17, P0 ;  /* 0x0000001132247207 */ /* 0x001fc40000000000 */
[----:B------:R-:W-:Y:S01]  /*156f0*/  SEL R38, R17, R50, P0 ;  /* 0x0000003211267207 */ /* 0x000fe20000000000 */
[----:B------:R-:W-:Y:S01]  /*15700*/  SHFL.IDX PT, R47, R66, R35, 0x1c1f ;  /* 0x001c1f23422f7589 */ /* 0x000fe200000e0000 */
[----:B------:R-:W-:Y:S01]  /*15710*/  IMAD R17, R5, UR5, RZ ;  /* 0x0000000505117c24 */ /* 0x000fe2000f8e02ff */
[----:B-1----:R-:W-:Y:S02]  /*15720*/  SEL R33, R78, R37, P0 ;  /* 0x000000254e217207 */ /* 0x002fe40000000000 */
[----:B------:R-:W-:Y:S02]  /*15730*/  SHFL.IDX PT, R57, R98, R35, 0x1c1f ;  /* 0x001c1f2362397589 */ /* 0x000fe400000e0000 */
[----:B------:R-:W-:Y:S02]  /*15740*/  ISETP.GE.OR P3, PT, R44, R17, P1 ;  /* 0x000000112c00720c */ /* 0x000fe40000f66670 */
[----:B------:R-:W0:Y:S04]  /*15750*/  SHFL.IDX PT, R67, R102, R35, 0x1c1f ;  /* 0x001c1f2366437589 */ /* 0x000e2800000e0000 */
[----:B------:R-:W1:Y:S04]  /*15760*/  SHFL.IDX PT, R49, R70, R35, 0x1c1f ;  /* 0x001c1f2346317589 */ /* 0x000e6800000e0000 */
[----:B------:R-:W3:Y:S04]  /*15770*/  SHFL.IDX PT, R71, R106, R35, 0x1c1f ;  /* 0x001c1f236a477589 */ /* 0x000ee800000e0000 */
[----:B------:R4:W3:Y:S04]  /*15780*/  SHFL.IDX PT, R51, R74, R35, 0x1c1f ;  /* 0x001c1f234a337589 */ /* 0x0008e800000e0000 */
[----:B------:R1:W-:Y:S01]  /*15790*/  STSM.16.M88.4 [R63], R24 ;  /* 0x000000183f007844 */ /* 0x0003e20000000200 */
[----:B----4-:R-:W-:-:S02]  /*157a0*/  SEL R35, R37, R78, P0 ;  /* 0x0000004e25237207 */ /* 0x010fc40000000000 */
[----:B--2---:R-:W-:Y:S02]  /*157b0*/  SEL R37, R82, R39, P0 ;  /* 0x0000002752257207 */ /* 0x004fe40000000000 */
[----:B------:R-:W-:Y:S01]  /*157c0*/  SEL R39, R39, R82, P0 ;  /* 0x0000005227277207 */ /* 0x000fe20000000000 */
[----:B------:R2:W-:Y:S01]  /*157d0*/  STSM.16.M88.4 [R61], R32 ;  /* 0x000000203d007844 */ /* 0x0005e20000000200 */
[----:B0-----:R-:W-:Y:S02]  /*157e0*/  SEL R65, R100, R67, P0 ;  /* 0x0000004364417207 */ /* 0x001fe40000000000 */
[----:B-1----:R-:W-:Y:S01]  /*157f0*/  SEL R66, R49, R68, P0 ;  /* 0x0000004431427207 */ /* 0x002fe20000000000 */
[----:B------:R0:W-:Y:S01]  /*15800*/  STSM.16.M88.4 [R42], R36 ;  /* 0x000000242a007844 */ /* 0x0001e20000000200 */
[----:B------:R-:W-:Y:S01]  /*15810*/  VIADD R24, R44, 0x8 ;  /* 0x000000082c187836 */ /* 0x000fe20000000000 */
[----:B------:R-:W-:Y:S01]  /*15820*/  SEL R26, R43, R54, P0 ;  /* 0x000000362b1a7207 */ /* 0x000fe20000000000 */
[----:B------:R-:W-:Y:S01]  /*15830*/  IMAD.IADD R25, R41, 0x1, R59 ;  /* 0x0000000129197824 */ /* 0x000fe200078e023b */
[----:B------:R-:W-:-:S02]  /*15840*/  LEA R41, P4, R40, UR6, 0x2 ;  /* 0x0000000628297c11 */ /* 0x000fc4000f8810ff */
[----:B------:R-:W-:Y:S02]  /*15850*/  ISETP.GE.OR P1, PT, R24, R17, P1 ;  /* 0x000000111800720c */ /* 0x000fe40000f26670 */
[----:B------:R-:W-:Y:S01]  /*15860*/  LEA.HI.X R44, R40, UR7, R25, 0x2, P4 ;  /* 0x00000007282c7c11 */ /* 0x000fe2000a0f1419 */
[----:B------:R-:W-:Y:S01]  /*15870*/  SHFL.IDX PT, R62, R41, 0x1, 0x1c1f ;  /* 0x003c1f00293e7f89 */ /* 0x000fe200000e0000 */
[----:B------:R-:W-:Y:S02]  /*15880*/  SEL R24, R54, R43, P0 ;  /* 0x0000002b36187207 */ /* 0x000fe40000000000 */
[----:B--2---:R-:W-:Y:S01]  /*15890*/  SEL R32, R60, R45, P0 ;  /* 0x0000002d3c207207 */ /* 0x004fe20000000000 */
[----:B------:R-:W-:Y:S01]  /*158a0*/  SHFL.IDX PT, R61, R44, RZ, 0x1c1f ;  /* 0x001c1fff2c3d7589 */ /* 0x000fe200000e0000 */
[----:B------:R-:W-:Y:S02]  /*158b0*/  SEL R34, R45, R60, P0 ;  /* 0x0000003c2d227207 */ /* 0x000fe40000000000 */
[----:B------:R-:W-:Y:S01]  /*158c0*/  SEL R25, R84, R53, P0 ;  /* 0x0000003554197207 */ /* 0x000fe20000000000 */
[----:B------:R1:W2:Y:S01]  /*158d0*/  SHFL.IDX PT, R60, R41, RZ, 0x1c1f ;  /* 0x001c1fff293c7589 */ /* 0x0002a200000e0000 */
[----:B------:R-:W-:-:S02]  /*158e0*/  SEL R27, R53, R84, P0 ;  /* 0x00000054351b7207 */ /* 0x000fc40000000000 */
[----:B------:R-:W-:Y:S01]  /*158f0*/  SEL R33, R88, R55, P0 ;  /* 0x0000003758217207 */ /* 0x000fe20000000000 */
[----:B------:R-:W4:Y:S01]  /*15900*/  SHFL.IDX PT, R63, R44, 0x1, 0x1c1f ;  /* 0x003c1f002c3f7f89 */ /* 0x000f2200000e0000 */
[----:B------:R-:W-:Y:S02]  /*15910*/  SEL R35, R55, R88, P0 ;  /* 0x0000005837237207 */ /* 0x000fe40000000000 */
[----:B------:R-:W-:Y:S01]  /*15920*/  SEL R40, R64, R47, P0 ;  /* 0x0000002f40287207 */ /* 0x000fe20000000000 */
[----:B------:R-:W-:Y:S01]  /*15930*/  STSM.16.M88.4 [R81], R24 ;  /* 0x0000001851007844 */ /* 0x000fe20000000200 */
[----:B0-----:R-:W-:Y:S02]  /*15940*/  SEL R42, R47, R64, P0 ;  /* 0x000000402f2a7207 */ /* 0x001fe40000000000 */
[----:B-1----:R-:W-:Y:S01]  /*15950*/  SEL R41, R96, R57, P0 ;  /* 0x0000003960297207 */ /* 0x002fe20000000000 */
[----:B------:R-:W-:Y:S01]  /*15960*/  STSM.16.M88.4 [R79], R32 ;  /* 0x000000204f007844 */ /* 0x000fe20000000200 */
[----:B------:R-:W-:-:S02]  /*15970*/  SEL R43, R57, R96, P0 ;  /* 0x00000060392b7207 */ /* 0x000fc40000000000 */
[----:B------:R-:W-:Y:S02]  /*15980*/  SEL R64, R68, R49, P0 ;  /* 0x0000003144407207 */ /* 0x000fe40000000000 */
[----:B------:R-:W-:Y:S01]  /*15990*/  SEL R67, R67, R100, P0 ;  /* 0x0000006443437207 */ /* 0x000fe20000000000 */
[----:B------:R-:W-:Y:S01]  /*159a0*/  STSM.16.M88.4 [R77], R40 ;  /* 0x000000284d007844 */ /* 0x000fe20000000200 */
[----:B---3--:R-:W-:Y:S02]  /*159b0*/  SEL R69, R104, R71, P0 ;  /* 0x0000004768457207 */ /* 0x008fe40000000000 */
[----:B------:R-:W-:Y:S01]  /*159c0*/  SEL R68, R72, R51, P0 ;  /* 0x0000003348447207 */ /* 0x000fe20000000000 */
[----:B------:R0:W-:Y:S01]  /*159d0*/  STSM.16.M88.4 [R75], R64 ;  /* 0x000000404b007844 */ /* 0x0001e20000000200 */
[----:B------:R-:W-:Y:S02]  /*159e0*/  SEL R70, R51, R72, P0 ;  /* 0x0000004833467207 */ /* 0x000fe40000000000 */
[----:B------:R-:W-:-:S05]  /*159f0*/  SEL R71, R71, R104, P0 ;  /* 0x0000006847477207 */ /* 0x000fca0000000000 */
[----:B------:R-:W-:Y:S01]  /*15a00*/  STSM.16.M88.4 [R73], R68 ;  /* 0x0000004449007844 */ /* 0x000fe20000000200 */
[----:B------:R-:W-:Y:S08]  /*15a10*/  BAR.SYNC.DEFER_BLOCKING 0x1, 0x100 ;  /* 0x0044000000007b1d */ /* 0x000ff00000010000 */
[----:B0-----:R-:W0:Y:S01]  /*15a20*/  @P2 LDC R64, c[0x0][0xbec] ;  /* 0x0002fb00ff402b82 */ /* 0x001e220000000800 */
[----:B------:R-:W-:Y:S01]  /*15a30*/  UIMAD UR5, UR12, UR8, URZ ;  /* 0x000000080c0572a4 */ /* 0x000fe2000f8e023f */
[----:B--2---:R1:W-:Y:S04]  /*15a40*/  @!P3 ST.E desc[UR48][R60.64], R3 ;  /* 0x000000033c00b985 */ /* 0x0043e8000c101930 */
[----:B----4-:R2:W-:Y:S01]  /*15a50*/  @!P1 ST.E desc[UR48][R62.64], R0 ;  /* 0x000000003e009985 */ /* 0x0105e2000c101930 */
[----:B------:R-:W-:-:S03]  /*15a60*/  UIMAD.WIDE.U32 UR6, UR39, UR8, URZ ;  /* 0x00000008270672a5 */ /* 0x000fc6000f8e003f */
[----:B------:R3:W5:Y:S01]  /*15a70*/  LD.E.128 R40, desc[UR48][R8.64] ;  /* 0x0000003008287980 */ /* 0x000762000c101d00 */
[----:B-1----:R-:W1:Y:S01]  /*15a80*/  @P2 LDC R61, c[0x0][0xbf0] ;  /* 0x0002fc00ff3d2b82 */ /* 0x002e620000000800 */
[----:B--2---:R-:W-:Y:S01]  /*15a90*/  IMAD R0, R188, 0x20, R189 ;  /* 0x00000020bc007824 */ /* 0x004fe200078e02bd */
[----:B------:R-:W-:Y:S01]  /*15aa0*/  UIMAD UR5, UR39, UR9, UR5 ;  /* 0x00000009270572a4 */ /* 0x000fe2000f8e0205 */
[----:B------:R2:W5:Y:S02]  /*15ab0*/  LD.E.128 R32, desc[UR48][R6.64] ;  /* 0x0000003006207980 */ /* 0x000564000c101d00 */
[----:B---3--:R-:W-:Y:S01]  /*15ac0*/  VIADD R9, R0, UR37 ;  /* 0x0000002500097c36 */ /* 0x008fe20008000000 */
[----:B------:R-:W-:Y:S01]  /*15ad0*/  UIMAD UR8, UR13, UR10, URZ ;  /* 0x0000000a0d0872a4 */ /* 0x000fe2000f8e023f */
[----:B------:R-:W5:Y:S02]  /*15ae0*/  LD.E.128 R48, desc[UR48][R30.64] ;  /* 0x000000301e307980 */ /* 0x000f64000c101d00 */
[----:B0-----:R-:W-:Y:S01]  /*15af0*/  @P2 IMAD.HI.U32 R0, R9, R64, RZ ;  /* 0x0000004009002227 */ /* 0x001fe200078e00ff */
[----:B------:R-:W-:Y:S01]  /*15b00*/  UIADD3 UR7, UR7, UR5, URZ ;  /* 0x0000000507077290 */ /* 0x000fe2000fffe03f */
[----:B------:R-:W5:Y:S01]  /*15b10*/  LD.E.128 R44, desc[UR48][R28.64] ;  /* 0x000000301c2c7980 */ /* 0x000f62000c101d00 */
[----:B------:R-:W-:Y:S01]  /*15b20*/  UIMAD UR5, UR38, UR11, UR8 ;  /* 0x0000000b260572a4 */ /* 0x000fe2000f8e0208 */
[----:B------:R-:W-:Y:S01]  /*15b30*/  IMAD.MOV.U32 R3, RZ, RZ, R9 ;  /* 0x000000ffff037224 */ /* 0x000fe200078e0009 */
[----:B------:R-:W-:Y:S01]  /*15b40*/  UIMAD.WIDE.U32 UR38, UR38, UR10, UR6 ;  /* 0x0000000a262672a5 */ /* 0x000fe2000f8e0006 */
[----:B------:R-:W5:Y:S02]  /*15b50*/  LD.E.128 R36, desc[UR48][R20.64] ;  /* 0x0000003014247980 */ /* 0x000f64000c101d00 */
[----:B------:R-:W-:-:S02]  /*15b60*/  ULDC.64 UR6, c[0x0][0xae0] ;  /* 0x0002b80000067ab9 */ /* 0x000fc40000000a00 */
[----:B------:R-:W5:Y:S01]  /*15b70*/  LD.E.128 R24, desc[UR48][R14.64] ;  /* 0x000000300e187980 */ /* 0x000f62000c101d00 */
[----:B-1----:R-:W-:Y:S01]  /*15b80*/  @P2 SHF.R.U32.HI R3, RZ, R61, R0 ;  /* 0x0000003dff032219 */ /* 0x002fe20000011600 */
[----:B------:R-:W-:Y:S02]  /*15b90*/  UIADD3 UR5, UR39, UR5, URZ ;  /* 0x0000000527057290 */ /* 0x000fe4000fffe03f */
[----:B------:R-:W5:Y:S01]  /*15ba0*/  LD.E.128 R56, desc[UR48][R12.64] ;  /* 0x000000300c387980 */ /* 0x000f62000c101d00 */
[--C-:B------:R-:W-:Y:S01]  /*15bb0*/  SHF.R.S32.HI R0, RZ, 0x1f, R3.reuse ;  /* 0x0000001fff007819 */ /* 0x100fe20000011403 */
[----:B------:R-:W-:Y:S02]  /*15bc0*/  IMAD.MOV R8, RZ, RZ, -R3 ;  /* 0x000000ffff087224 */ /* 0x000fe400078e0a03 */
[----:B------:R0:W5:Y:S01]  /*15bd0*/  LD.E.128 R52, desc[UR48][R10.64] ;  /* 0x000000300a347980 */ /* 0x000162000c101d00 */
[----:B--2---:R-:W-:Y:S02]  /*15be0*/  IMAD.U32 R7, RZ, RZ, UR39 ;  /* 0x00000027ff077e24 */ /* 0x004fe4000f8e00ff */
[----:B------:R-:W-:Y:S01]  /*15bf0*/  IMAD R0, R0, UR6, RZ ;  /* 0x0000000600007c24 */ /* 0x000fe2000f8e02ff */
[----:B------:R-:W-:Y:S01]  /*15c00*/  @!PT LDS RZ, [RZ] ;  /* 0x00000000fffff984 */ /* 0x000fe20000000800 */
[----:B------:R-:W-:Y:S01]  /*15c10*/  @!PT LDS RZ, [RZ] ;  /* 0x00000000fffff984 */ /* 0x000fe20000000800 */
[----:B------:R-:W-:Y:S01]  /*15c20*/  @!PT LDS RZ, [RZ] ;  /* 0x00000000fffff984 */ /* 0x000fe20000000800 */
[----:B------:R-:W-:Y:S01]  /*15c30*/  @!PT LDS RZ, [RZ] ;  /* 0x00000000fffff984 */ /* 0x000fe20000000800 */
[----:B------:R1:W-:Y:S06]  /*15c40*/  MEMBAR.ALL.CTA ;  /* 0x0000000000007992 */ /* 0x0003ec0000008000 */
[----:B-1----:R-:W1:Y:S01]  /*15c50*/  FENCE.VIEW.ASYNC.S ;  /* 0x00000000000073c6 */ /* 0x002e620000000000 */
[----:B------:R-:W-:-:S02]  /*15c60*/  IMAD R5, R5, R8, R9 ;  /* 0x0000000805057224 */ /* 0x000fc400078e0209 */
[----:B------:R-:W-:Y:S02]  /*15c70*/  IMAD.U32 R6, RZ, RZ, UR38 ;  /* 0x00000026ff067e24 */ /* 0x000fe4000f8e00ff */
[----:B------:R-:W-:Y:S02]  /*15c80*/  IMAD.U32 R7, RZ, RZ, UR5 ;  /* 0x00000005ff077e24 */ /* 0x000fe4000f8e00ff */
[C---:B------:R-:W-:Y:S01]  /*15c90*/  IMAD R9, R3.reuse, UR7, R0 ;  /* 0x0000000703097c24 */ /* 0x040fe2000f8e0200 */
[----:B------:R-:W-:Y:S01]  /*15ca0*/  SHF.R.S32.HI R0, RZ, 0x1f, R5 ;  /* 0x0000001fff007819 */ /* 0x000fe20000011405 */
[----:B------:R-:W-:Y:S01]  /*15cb0*/  IMAD.WIDE.U32 R6, R3, UR6, R6 ;  /* 0x0000000603067c25 */ /* 0x000fe2000f8e0006 */
[----:B------:R-:W-:-:S03]  /*15cc0*/  ULDC.64 UR6, c[0x0][0xad8] ;  /* 0x0002b60000067ab9 */ /* 0x000fc60000000a00 */
[----:B------:R-:W-:Y:S02]  /*15cd0*/  IMAD.IADD R7, R7, 0x1, R9 ;  /* 0x0000000107077824 */ /* 0x000fe400078e0209 */
[----:B------:R-:W-:Y:S02]  /*15ce0*/  IMAD R8, R0, UR6, RZ ;  /* 0x0000000600087c24 */ /* 0x000fe4000f8e02ff */
[----:B0-----:R-:W-:Y:S02]  /*15cf0*/  VIADD R10, R189, UR37 ;  /* 0x00000025bd0a7c36 */ /* 0x001fe40008000000 */
[C---:B------:R-:W-:Y:S02]  /*15d00*/  IMAD R3, R5.reuse, UR7, R8 ;  /* 0x0000000705037c24 */ /* 0x040fe4000f8e0208 */
[----:B------:R-:W-:Y:S01]  /*15d10*/  IMAD.WIDE.U32 R6, R5, UR6, R6 ;  /* 0x0000000605067c25 */ /* 0x000fe2000f8e0006 */
[----:B------:R-:W-:Y:S01]  /*15d20*/  ISETP.GE.AND P2, PT, R10, R17, PT ;  /* 0x000000110a00720c */ /* 0x000fe20003f46270 */
[----:B------:R-:W-:-:S02]  /*15d30*/  ULDC.64 UR6, c[0x0][0xa80] ;  /* 0x0002a00000067ab9 */ /* 0x000fc40000000a00 */
[----:B------:R-:W-:Y:S01]  /*15d40*/  VIADD R0, R10, 0x20 ;  /* 0x000000200a007836 */ /* 0x000fe20000000000 */
[----:B------:R-:W-:Y:S01]  /*15d50*/  LEA R8, P3, R6, UR6, 0x1 ;  /* 0x0000000606087c11 */ /* 0x000fe2000f8608ff */
[----:B------:R-:W-:Y:S02]  /*15d60*/  IMAD.IADD R3, R7, 0x1, R3 ;  /* 0x0000000107037824 */ /* 0x000fe400078e0203 */
[----:B------:R-:W-:Y:S01]  /*15d70*/  VIADD R4, R4, 0x22820 ;  /* 0x0002282004047836 */ /* 0x000fe20000000000 */
[-C--:B------:R-:W-:Y:S01]  /*15d80*/  ISETP.GE.AND P0, PT, R0, R17.reuse, PT ;  /* 0x000000110000720c */ /* 0x080fe20003f06270 */
[----:B------:R-:W-:Y:S01]  /*15d90*/  VIADD R0, R10, 0x40 ;  /* 0x000000400a007836 */ /* 0x000fe20000000000 */
[----:B------:R-:W-:Y:S02]  /*15da0*/  LEA.HI.X R3, R6, UR7, R3, 0x1, P3 ;  /* 0x0000000706037c11 */ /* 0x000fe400098f0c03 */
[----:B------:R-:W-:Y:S01]  /*15db0*/  PRMT R4, RZ, 0x654, R4 ;  /* 0x00000654ff047816 */ /* 0x000fe20000000004 */
[----:B-1----:R0:W1:Y:S01]  /*15dc0*/  SHFL.IDX PT, R6, R8, RZ, 0x181f ;  /* 0x00181fff08067589 */ /* 0x00206200000e0000 */
[----:B------:R-:W-:Y:S01]  /*15dd0*/  ISETP.GE.AND P1, PT, R0, R17, PT ;  /* 0x000000110000720c */ /* 0x000fe20003f26270 */
[----:B------:R-:W-:Y:S01]  /*15de0*/  BSSY B1, `(.L_x_1183) ;  /* 0x000000d000017945 */ /* 0x000fe20003800000 */
[----:B------:R0:W-:Y:S01]  /*15df0*/  SYNCS.ARRIVE.TRANS64.RED.A1T0 RZ, [R4+URZ], RZ ;  /* 0x000000ff04ff79a7 */ /* 0x0001e2000810043f */
[----:B------:R0:W2:Y:S02]  /*15e00*/  SHFL.IDX PT, R0, R3, RZ, 0x181f ;  /* 0x00181fff03007589 */ /* 0x0000a400000e0000 */
[----:B------:R-:W-:Y:S08]  /*15e10*/  @P2 BRA `(.L_x_1184) ;  /* 0x0000000000242947 */ /* 0x000ff00003800000 */
[----:B------:R-:W-:Y:S02]  /*15e20*/  ULDC UR5, c[0x0][0xac8] ;  /* 0x0002b20000057ab9 */ /* 0x000fe40000000800 */
[----:B------:R-:W-:Y:S02]  /*15e30*/  ISETP.GE.AND P2, PT, R22, UR5, PT ;  /* 0x0000000516007c0c */ /* 0x000fe4000bf46270 */
[----:B------:R-:W-:-:S11]  /*15e40*/  ISETP.GE.AND P3, PT, R23, UR5, PT ;  /* 0x0000000517007c0c */ /* 0x000fd6000bf66270 */
[CC--:B01----:R-:W-:Y:S02]  /*15e50*/  @!P2 LEA R4, P4, R22.reuse, R6.reuse, 0x1 ;  /* 0x000000061604a211 */ /* 0x0c3fe400078808ff */
[C---:B------:R-:W-:Y:S02]  /*15e60*/  @!P3 LEA R6, P5, R23.reuse, R6, 0x1 ;  /* 0x000000061706b211 */ /* 0x040fe400078a08ff */
[-C--:B--2---:R-:W-:Y:S02]  /*15e70*/  @!P2 LEA.HI.X R5, R22, R0.reuse, R196, 0x1, P4 ;  /* 0x000000001605a211 */ /* 0x084fe400020f0cc4 */
[----:B------:R-:W-:-:S03]  /*15e80*/  @!P3 LEA.HI.X R7, R23, R0, R195, 0x1, P5 ;  /* 0x000000001707b211 */ /* 0x000fc600028f0cc3 */
[----:B-----5:R3:W-:Y:S04]  /*15e90*/  @!P2 ST.E.128 desc[UR48][R4.64], R48 ;  /* 0x000000300400a985 */ /* 0x0207e8000c101d30 */
[----:B------:R3:W-:Y:S02]  /*15ea0*/  @!P3 ST.E.128 desc[UR48][R6.64], R56 ;  /* 0x000000380600b985 */ /* 0x0007e4000c101d30 */
.L_x_1184:
[----:B------:R-:W-:Y:S05]  /*15eb0*/  BSYNC B1 ;  /* 0x0000000000017941 */ /* 0x000fea0003800000 */
.L_x_1183:
[----:B--2---:R2:W4:Y:S01]  /*15ec0*/  SHFL.IDX PT, R0, R3, 0x1, 0x181f ;  /* 0x00381f0003007f89 */ /* 0x00452200000e0000 */
[----:B------:R-:W-:Y:S03]  /*15ed0*/  BSSY B1, `(.L_x_1185) ;  /* 0x000000c000017945 */ /* 0x000fe60003800000 */
[----:B-1-3--:R2:W1:Y:S01]  /*15ee0*/  SHFL.IDX PT, R6, R8, 0x1, 0x181f ;  /* 0x00381f0008067f89 */ /* 0x00a46200000e0000 */
[----:B------:R-:W-:Y:S05]  /*15ef0*/  @P0 BRA `(.L_x_1186) ;  /* 0x0000000000240947 */ /* 0x000fea0003800000 */
[----:B------:R-:W-:Y:S02]  /*15f00*/  ULDC UR5, c[0x0][0xac8] ;  /* 0x0002b20000057ab9 */ /* 0x000fe40000000800 */
[----:B------:R-:W-:Y:S02]  /*15f10*/  ISETP.GE.AND P3, PT, R22, UR5, PT ;  /* 0x0000000516007c0c */ /* 0x000fe4000bf66270 */
[----:B------:R-:W-:-:S11]  /*15f20*/  ISETP.GE.AND P4, PT, R23, UR5, PT ;  /* 0x0000000517007c0c */ /* 0x000fd6000bf86270 */
[CC--:B01----:R-:W-:Y:S02]  /*15f30*/  @!P3 LEA R4, P0, R22.reuse, R6.reuse, 0x1 ;  /* 0x000000061604b211 */ /* 0x0c3fe400078008ff */
[C---:B------:R-:W-:Y:S02]  /*15f40*/  @!P4 LEA R6, P2, R23.reuse, R6, 0x1 ;  /* 0x000000061706c211 */ /* 0x040fe400078408ff */
[-C--:B----4-:R-:W-:Y:S02]  /*15f50*/  @!P3 LEA.HI.X R5, R22, R0.reuse, R196, 0x1, P0 ;  /* 0x000000001605b211 */ /* 0x090fe400000f0cc4 */
[----:B------:R-:W-:-:S03]  /*15f60*/  @!P4 LEA.HI.X R7, R23, R0, R195, 0x1, P2 ;  /* 0x000000001707c211 */ /* 0x000fc600010f0cc3 */
[----:B-----5:R3:W-:Y:S04]  /*15f70*/  @!P3 ST.E.128 desc[UR48][R4.64], R44 ;  /* 0x0000002c0400b985 */ /* 0x0207e8000c101d30 */
[----:B------:R3:W-:Y:S02]  /*15f80*/  @!P4 ST.E.128 desc[UR48][R6.64], R52 ;  /* 0x000000340600c985 */ /* 0x0007e4000c101d30 */
.L_x_1186:
[----:B------:R-:W-:Y:S05]  /*15f90*/  BSYNC B1 ;  /* 0x0000000000017941 */ /* 0x000fea0003800000 */
.L_x_1185:
[----:B----4-:R4:W0:Y:S01]  /*15fa0*/  SHFL.IDX PT, R0, R3, 0x2, 0x181f ;  /* 0x00581f0003007f89 */ /* 0x01082200000e0000 */
        /* <DEDUP_REMOVED lines=8> */
[-C--:B------:R-:W-:Y:S02]  /*16030*/  @!P2 LEA.HI.X R5, R22, R0.reuse, R196, 0x1, P0 ;  /* 0x000000001605a211 */ /* 0x080fe400000f0cc4 */
[----:B------:R-:W-:-:S03]  /*16040*/  @!P3 LEA.HI.X R7, R23, R0, R195, 0x1, P1 ;  /* 0x000000001707b211 */ /* 0x000fc600008f0cc3 */
[----:B-----5:R3:W-:Y:S04]  /*16050*/  @!P2 ST.E.128 desc[UR48][R4.64], R36 ;  /* 0x000000240400a985 */ /* 0x0207e8000c101d30 */
[----:B------:R3:W-:Y:S02]  /*16060*/  @!P3 ST.E.128 desc[UR48][R6.64], R40 ;  /* 0x000000280600b985 */ /* 0x0007e4000c101d30 */
.L_x_1188:
[----:B------:R-:W-:Y:S05]  /*16070*/  BSYNC B1 ;  /* 0x0000000000017941 */ /* 0x000fea0003800000 */
.L_x_1187:
[----:B0-----:R-:W-:Y:S01]  /*16080*/  VIADD R0, R10, 0x60 ;  /* 0x000000600a007836 */ /* 0x001fe20000000000 */
[----:B--2-4-:R-:W0:Y:S04]  /*16090*/  SHFL.IDX PT, R3, R3, 0x3, 0x181f ;  /* 0x00781f0003037f89 */ /* 0x014e2800000e0000 */
[----:B------:R-:W-:Y:S01]  /*160a0*/  ISETP.GE.AND P0, PT, R0, R17, PT ;  /* 0x000000110000720c */ /* 0x000fe20003f06270 */
[----:B------:R-:W2:-:S12]  /*160b0*/  SHFL.IDX PT, R8, R8, 0x3, 0x181f ;  /* 0x00781f0008087f89 */ /* 0x000e9800000e0000 */
[----:B------:R-:W-:Y:S05]  /*160c0*/  @P0 BRA `(.L_x_1189) ;  /* 0x0000000800800947 */ /* 0x000fea0003800000 */
[----:B------:R-:W-:Y:S02]  /*160d0*/  ULDC UR5, c[0x0][0xac8] ;  /* 0x0002b20000057ab9 */ /* 0x000fe40000000800 */
[----:B------:R-:W-:-:S13]  /*160e0*/  ISETP.GE.AND P1, PT, R22, UR5, PT ;  /* 0x0000000516007c0c */ /* 0x000fda000bf26270 */
[----:B--23--:R-:W-:-:S04]  /*160f0*/  @!P1 LEA R4, P0, R22, R8, 0x1 ;  /* 0x0000000816049211 */ /* 0x00cfc800078008ff */
[----:B0-----:R-:W-:Y:S02]  /*16100*/  @!P1 LEA.HI.X R5, R22, R3, R196, 0x1, P0 ;  /* 0x0000000316059211 */ /* 0x001fe400000f0cc4 */
[----:B------:R-:W-:-:S03]  /*16110*/  ISETP.GE.AND P0, PT, R23, UR5, PT ;  /* 0x0000000517007c0c */ /* 0x000fc6000bf06270 */
[----:B-----5:R4:W-:Y:S10]  /*16120*/  @!P1 ST.E.128 desc[UR48][R4.64], R24 ;  /* 0x0000001804009985 */ /* 0x0209f4000c101d30 */
[----:B------:R-:W-:Y:S05]  /*16130*/  @P0 BRA `(.L_x_1189) ;  /* 0x0000000800640947 */ /* 0x000fea0003800000 */
[----:B----4-:R-:W-:-:S04]  /*16140*/  LEA R4, P0, R23, R8, 0x1 ;  /* 0x0000000817047211 */ /* 0x010fc800078008ff */
[----:B------:R-:W-:-:S05]  /*16150*/  LEA.HI.X R5, R23, R3, R195, 0x1, P0 ;  /* 0x0000000317057211 */ /* 0x000fca00000f0cc3 */
[----:B------:R0:W-:Y:S01]  /*16160*/  ST.E.128 desc[UR48][R4.64], R32 ;  /* 0x0000002004007985 */ /* 0x0001e2000c101d30 */
[----:B------:R-:W-:Y:S05]  /*16170*/  BRA `(.L_x_1189) ;  /* 0x0000000800547947 */ /* 0x000fea0003800000 */
.L_x_1182:
[----:B------:R-:W0:Y:S01]  /*16180*/  LDC R10, c[0x0][0xbe8] ;  /* 0x0002fa00ff0a7b82 */ /* 0x000e220000000800 */
[----:B------:R-:W-:Y:S01]  /*16190*/  ISETP.GE.AND P0, PT, R197, 0x80, PT ;  /* 0x00000080c500780c */ /* 0x000fe20003f06270 */
[----:B------:R-:W-:Y:S01]  /*161a0*/  USHF.R.S32.HI UR8, URZ, 0x1f, UR39 ;  /* 0x0000001f3f087899 */ /* 0x000fe20008011427 */
[----:B------:R-:W-:Y:S01]  /*161b0*/  BSSY B1, `(.L_x_1190) ;  /* 0x000002f000017945 */ /* 0x000fe20003800000 */
[----:B------:R-:W-:Y:S01]  /*161c0*/  USHF.R.S32.HI UR9, URZ, 0x1f, UR38 ;  /* 0x0000001f3f097899 */ /* 0x000fe20008011426 */
[----:B------:R-:W-:Y:S01]  /*161d0*/  IMAD R8, R188, 0x20, R189 ;  /* 0x00000020bc087824 */ /* 0x000fe200078e02bd */
[----:B0-----:R-:W-:-:S13]  /*161e0*/  ISETP.NE.AND P1, PT, R10, 0x1, PT ;  /* 0x000000010a00780c */ /* 0x001fda0003f25270 */
[----:B------:R-:W0:Y:S08]  /*161f0*/  @P1 LDC R9, c[0x0][0xbec] ;  /* 0x0002fb00ff091b82 */ /* 0x000e300000000800 */
[----:B------:R-:W1:Y:S01]  /*16200*/  @P1 LDC R11, c[0x0][0xbf0] ;  /* 0x0002fc00ff0b1b82 */ /* 0x000e620000000800 */
[----:B------:R-:W-:Y:S05]  /*16210*/  @P0 BRA `(.L_x_1191) ;  /* 0x0000000000a00947 */ /* 0x000fea0003800000 */
[----:B------:R-:W2:Y:S01]  /*16220*/  S2R R0, SR_TID.X ;  /* 0x0000000000007919 */ /* 0x000ea20000002100 */
[----:B------:R-:W3:Y:S01]  /*16230*/  LDC R5, c[0x0][0xbe8] ;  /* 0x0002fa00ff057b82 */ /* 0x000ee20000000800 */
[----:B------:R-:W-:Y:S01]  /*16240*/  IMAD.U32 R6, RZ, RZ, UR37 ;  /* 0x00000025ff067e24 */ /* 0x000fe2000f8e00ff */
[----:B------:R-:W-:Y:S02]  /*16250*/  ULDC UR5, c[0x0][0xa88] ;  /* 0x0002a20000057ab9 */ /* 0x000fe40000000800 */
[----:B---3--:R-:W-:Y:S02]  /*16260*/  IMAD R3, R5, UR5, RZ ;  /* 0x0000000505037c24 */ /* 0x008fe4000f8e02ff */
[----:B--2---:R-:W-:-:S04]  /*16270*/  IADD3 R6, R6, -0x80, R0 ;  /* 0xffffff8006067810 */ /* 0x004fc80007ffe000 */
[----:B------:R-:W-:-:S13]  /*16280*/  ISETP.GE.AND P0, PT, R6, R3, PT ;  /* 0x000000030600720c */ /* 0x000fda0003f06270 */
[----:B------:R-:W-:Y:S05]  /*16290*/  @P0 BRA `(.L_x_1191) ;  /* 0x0000000000800947 */ /* 0x000fea0003800000 */
[----:B------:R-:W-:Y:S01]  /*162a0*/  ISETP.NE.AND P0, PT, R5, 0x1, PT ;  /* 0x000000010500780c */ /* 0x000fe20003f05270 */
[----:B------:R-:W-:Y:S01]  /*162b0*/  ULDC.64 UR10, c[0x0][0xb90] ;  /* 0x0002e400000a7ab9 */ /* 0x000fe20000000a00 */
[----:B------:R-:W-:Y:S01]  /*162c0*/  IMAD.MOV.U32 R4, RZ, RZ, R6 ;  /* 0x000000ffff047224 */ /* 0x000fe200078e0006 */
[----:B------:R-:W-:Y:S02]  /*162d0*/  UIMAD UR5, UR8, UR10, URZ ;  /* 0x0000000a080572a4 */ /* 0x000fe4000f8e023f */
[----:B------:R-:W-:Y:S02]  /*162e0*/  UIMAD.WIDE.U32 UR6, UR39, UR10, URZ ;  /* 0x0000000a270672a5 */ /* 0x000fe4000f8e003f */
[----:B------:R-:W-:-:S03]  /*162f0*/  UIMAD UR5, UR39, UR11, UR5 ;  /* 0x0000000b270572a4 */ /* 0x000fc6000f8e0205 */
[----:B------:R-:W-:Y:S01]  /*16300*/  ULDC.64 UR10, c[0x0][0xb98] ;  /* 0x0002e600000a7ab9 */ /* 0x000fe20000000a00 */
[----:B------:R-:W-:Y:S02]  /*16310*/  UIADD3 UR7, UR7, UR5, URZ ;  /* 0x0000000507077290 */ /* 0x000fe4000fffe03f */
[----:B------:R-:W2:Y:S01]  /*16320*/  @P0 LDC R3, c[0x0][0xbec] ;  /* 0x0002fb00ff030b82 */ /* 0x000ea20000000800 */
[----:B------:R-:W-:Y:S02]  /*16330*/  UIMAD UR5, UR9, UR10, URZ ;  /* 0x0000000a090572a4 */ /* 0x000fe4000f8e023f */
[----:B------:R-:W-:Y:S02]  /*16340*/  UIMAD.WIDE.U32 UR6, UR38, UR10, UR6 ;  /* 0x0000000a260672a5 */ /* 0x000fe4000f8e0006 */
[----:B------:R-:W-:-:S03]  /*16350*/  UIMAD UR5, UR38, UR11, UR5 ;  /* 0x0000000b260572a4 */ /* 0x000fc6000f8e0205 */
[----:B------:R-:W3:Y:S01]  /*16360*/  @P0 LDC R7, c[0x0][0xbf0] ;  /* 0x0002fc00ff070b82 */ /* 0x000ee20000000800 */
[----:B------:R-:W-:Y:S01]  /*16370*/  ULDC.64 UR10, c[0x0][0xb88] ;  /* 0x0002e200000a7ab9 */ /* 0x000fe20000000a00 */
[----:B--2---:R-:W-:-:S05]  /*16380*/  @P0 IMAD.HI.U32 R0, R6, R3, RZ ;  /* 0x0000000306000227 */ /* 0x004fca00078e00ff */
[----:B---3--:R-:W-:-:S05]  /*16390*/  @P0 SHF.R.U32.HI R4, RZ, R7, R0 ;  /* 0x00000007ff040219 */ /* 0x008fca0000011600 */
[----:B------:R-:W-:-:S04]  /*163a0*/  IMAD.MOV R3, RZ, RZ, -R4 ;  /* 0x000000ffff037224 */ /* 0x000fc800078e0a04 */
[----:B------:R-:W-:Y:S01]  /*163b0*/  IMAD R3, R5, R3, R6 ;  /* 0x0000000305037224 */ /* 0x000fe200078e0206 */
[----:B------:R-:W-:Y:S01]  /*163c0*/  SHF.R.S32.HI R5, RZ, 0x1f, R4 ;  /* 0x0000001fff057819 */ /* 0x000fe20000011404 */
[----:B------:R-:W-:Y:S01]  /*163d0*/  IMAD.U32 R6, RZ, RZ, UR5 ;  /* 0x00000005ff067e24 */ /* 0x000fe2000f8e00ff */
        /* <DEDUP_REMOVED lines=9> */
[----:B------:R-:W-:Y:S01]  /*16470*/  LEA.HI.X R7, R4, UR7, R3, 0x2, P0 ;  /* 0x0000000704077c11 */ /* 0x000fe200080f1403 */
[----:B------:R-:W-:-:S05]  /*16480*/  IMAD.MOV.U32 R3, RZ, RZ, -0x800000 ;  /* 0xff800000ff037424 */ /* 0x000fca00078e00ff */
[----:B------:R2:W-:Y:S02]  /*16490*/  STG.E desc[UR48][R6.64], R3 ;  /* 0x0000000306007986 */ /* 0x0005e4000c101930 */
.L_x_1191:
[----:B------:R-:W-:Y:S05]  /*164a0*/  BSYNC B1 ;  /* 0x0000000000017941 */ /* 0x000fea0003800000 */
.L_x_1190:
[----:B------:R-:W-:Y:S01]  /*164b0*/  ULDC.64 UR10, c[0x0][0xae8] ;  /* 0x0002ba00000a7ab9 */ /* 0x000fe20000000a00 */
[----:B------:R-:W-:Y:S01]  /*164c0*/  VIADD R8, R8, UR37 ;  /* 0x0000002508087c36 */ /* 0x000fe20008000000 */
[----:B------:R-:W-:Y:S01]  /*164d0*/  UIMAD UR5, UR8, UR10, URZ ;  /* 0x0000000a080572a4 */ /* 0x000fe2000f8e023f */
[----:B------:R-:W-:Y:S01]  /*164e0*/  BSSY B1, `(.L_x_1192) ;  /* 0x0000034000017945 */ /* 0x000fe20003800000 */
[----:B------:R-:W-:Y:S01]  /*164f0*/  UIMAD.WIDE.U32 UR6, UR39, UR10, URZ ;  /* 0x0000000a270672a5 */ /* 0x000fe2000f8e003f */
[----:B0-----:R-:W-:Y:S01]  /*16500*/  @P1 IMAD.HI.U32 R0, R8, R9, RZ ;  /* 0x0000000908001227 */ /* 0x001fe200078e00ff */
[----:B------:R-:W-:-:S03]  /*16510*/  UIMAD UR5, UR39, UR11, UR5 ;  /* 0x0000000b270572a4 */ /* 0x000fc6000f8e0205 */
[----:B------:R-:W-:Y:S01]  /*16520*/  ULDC.64 UR10, c[0x0][0xaf0] ;  /* 0x0002bc00000a7ab9 */ /* 0x000fe20000000a00 */
[----:B------:R-:W-:Y:S01]  /*16530*/  UIADD3 UR7, UR7, UR5, URZ ;  /* 0x0000000507077290 */ /* 0x000fe2000fffe03f */
[----:B--2---:R-:W-:Y:S01]  /*16540*/  IMAD.MOV.U32 R3, RZ, RZ, R8 ;  /* 0x000000ffff037224 */ /* 0x004fe200078e0008 */
[----:B------:R-:W-:Y:S01]  /*16550*/  UIMAD UR5, UR9, UR10, URZ ;  /* 0x0000000a090572a4 */ /* 0x000fe2000f8e023f */
[----:B-1----:R-:W-:-:S03]  /*16560*/  @P1 SHF.R.U32.HI R3, RZ, R11, R0 ;  /* 0x0000000bff031219 */ /* 0x002fc60000011600 */
[----:B------:R-:W-:Y:S01]  /*16570*/  UIMAD UR5, UR38, UR11, UR5 ;  /* 0x0000000b260572a4 */ /* 0x000fe2000f8e0205 */
[--C-:B------:R-:W-:Y:S01]  /*16580*/  SHF.R.S32.HI R0, RZ, 0x1f, R3.reuse ;  /* 0x0000001fff007819 */ /* 0x100fe20000011403 */
[----:B------:R-:W-:Y:S01]  /*16590*/  UIMAD.WIDE.U32 UR38, UR38, UR10, UR6 ;  /* 0x0000000a262672a5 */ /* 0x000fe2000f8e0006 */
[----:B------:R-:W-:Y:S02]  /*165a0*/  IMAD.MOV R7, RZ, RZ, -R3 ;  /* 0x000000ffff077224 */ /* 0x000fe400078e0a03 */
[----:B------:R-:W-:Y:S01]  /*165b0*/  ULDC.64 UR6, c[0x0][0xae0] ;  /* 0x0002b80000067ab9 */ /* 0x000fe20000000a00 */
[----:B------:R-:W-:Y:S01]  /*165c0*/  UIADD3 UR5, UR39, UR5, URZ ;  /* 0x0000000527057290 */ /* 0x000fe2000fffe03f */
[----:B------:R-:W-:Y:S02]  /*165d0*/  IMAD R0, R0, UR6, RZ ;  /* 0x0000000600007c24 */ /* 0x000fe4000f8e02ff */
[----:B------:R-:W-:Y:S02]  /*165e0*/  IMAD R7, R10, R7, R8 ;  /* 0x000000070a077224 */ /* 0x000fe400078e0208 */
[----:B------:R-:W-:-:S02]  /*165f0*/  IMAD.U32 R5, RZ, RZ, UR39 ;  /* 0x00000027ff057e24 */ /* 0x000fc4000f8e00ff */
[----:B------:R-:W-:Y:S02]  /*16600*/  IMAD.U32 R4, RZ, RZ, UR38 ;  /* 0x00000026ff047e24 */ /* 0x000fe4000f8e00ff */
[----:B------:R-:W-:Y:S01]  /*16610*/  IMAD.U32 R5, RZ, RZ, UR5 ;  /* 0x00000005ff057e24 */ /* 0x000fe2000f8e00ff */
[----:B------:R-:W-:Y:S01]  /*16620*/  ULDC UR5, c[0x0][0xa88] ;  /* 0x0002a20000057ab9 */ /* 0x000fe20000000800 */
[C---:B------:R-:W-:Y:S01]  /*16630*/  IMAD R9, R3.reuse, UR7, R0 ;  /* 0x0000000703097c24 */ /* 0x040fe2000f8e0200 */
[----:B------:R-:W-:Y:S01]  /*16640*/  SHF.R.S32.HI R0, RZ, 0x1f, R7 ;  /* 0x0000001fff007819 */ /* 0x000fe20000011407 */
[----:B------:R-:W-:Y:S01]  /*16650*/  IMAD.WIDE.U32 R4, R3, UR6, R4 ;  /* 0x0000000603047c25 */ /* 0x000fe2000f8e0004 */
[----:B------:R-:W-:-:S03]  /*16660*/  ULDC.64 UR6, c[0x0][0xad8] ;  /* 0x0002b60000067ab9 */ /* 0x000fc60000000a00 */
[----:B------:R-:W-:Y:S02]  /*16670*/  IMAD.IADD R5, R5, 0x1, R9 ;  /* 0x0000000105057824 */ /* 0x000fe400078e0209 */
[----:B------:R-:W-:Y:S02]  /*16680*/  IMAD R6, R0, UR6, RZ ;  /* 0x0000000600067c24 */ /* 0x000fe4000f8e02ff */
[----:B------:R-:W-:Y:S02]  /*16690*/  VIADD R8, R189, UR37 ;  /* 0x00000025bd087c36 */ /* 0x000fe40008000000 */
[----:B------:R-:W-:Y:S02]  /*166a0*/  IMAD R9, R10, UR5, RZ ;  /* 0x000000050a097c24 */ /* 0x000fe4000f8e02ff */
[C---:B------:R-:W-:Y:S02]  /*166b0*/  IMAD R3, R7.reuse, UR7, R6 ;  /* 0x0000000707037c24 */ /* 0x040fe4000f8e0206 */
[----:B------:R-:W-:Y:S01]  /*166c0*/  IMAD.WIDE.U32 R4, R7, UR6, R4 ;  /* 0x0000000607047c25 */ /* 0x000fe2000f8e0004 */
[----:B------:R-:W-:Y:S01]  /*166d0*/  ISETP.GE.AND P2, PT, R8, R9, PT ;  /* 0x000000090800720c */ /* 0x000fe20003f46270 */
[----:B------:R-:W-:-:S02]  /*166e0*/  ULDC.64 UR6, c[0x0][0xa80] ;  /* 0x0002a00000067ab9 */ /* 0x000fc40000000a00 */
[----:B------:R-:W-:Y:S01]  /*166f0*/  VIADD R0, R8, 0x20 ;  /* 0x0000002008007836 */ /* 0x000fe20000000000 */
[----:B------:R-:W-:Y:S01]  /*16700*/  LEA R6, P3, R4, UR6, 0x1 ;  /* 0x0000000604067c11 */ /* 0x000fe2000f8608ff */
[----:B------:R-:W-:-:S03]  /*16710*/  IMAD.IADD R3, R5, 0x1, R3 ;  /* 0x0000000105037824 */ /* 0x000fc600078e0203 */
[-C--:B------:R-:W-:Y:S01]  /*16720*/  ISETP.GE.AND P1, PT, R0, R9.reuse, PT ;  /* 0x000000090000720c */ /* 0x080fe20003f26270 */
[----:B------:R-:W-:Y:S01]  /*16730*/  VIADD R0, R8, 0x40 ;  /* 0x0000004008007836 */ /* 0x000fe20000000000 */
[----:B------:R-:W-:Y:S02]  /*16740*/  LEA.HI.X R7, R4, UR7, R3, 0x1, P3 ;  /* 0x0000000704077c11 */ /* 0x000fe400098f0c03 */
[----:B------:R0:W1:Y:S02]  /*16750*/  SHFL.IDX PT, R4, R6, RZ, 0x181f ;  /* 0x00181fff06047589 */ /* 0x00006400000e0000 */
[----:B------:R-:W-:Y:S02]  /*16760*/  ISETP.GE.AND P0, PT, R0, R9, PT ;  /* 0x000000090000720c */ /* 0x000fe40003f06270 */
[----:B------:R0:W2:Y:S01]  /*16770*/  SHFL.IDX PT, R0, R7, RZ, 0x181f ;  /* 0x00181fff07007589 */ /* 0x0000a200000e0000 */
[----:B------:R-:W-:Y:S10]  /*16780*/  @P2 BRA `(.L_x_1193) ;  /* 0x0000000000242947 */ /* 0x000ff40003800000 */
[----:B------:R-:W-:Y:S02]  /*16790*/  ULDC UR5, c[0x0][0xac8] ;  /* 0x0002b20000057ab9 */ /* 0x000fe40000000800 */
[----:B------:R-:W-:Y:S02]  /*167a0*/  ISETP.GE.AND P4, PT, R22, UR5, PT ;  /* 0x0000000516007c0c */ /* 0x000fe4000bf86270 */
[----:B------:R-:W-:-:S11]  /*167b0*/  ISETP.GE.AND P5, PT, R23, UR5, PT ;  /* 0x0000000517007c0c */ /* 0x000fd6000bfa6270 */
[CC--:B-1----:R-:W-:Y:S02]  /*167c0*/  @!P4 LEA R10, P2, R22.reuse, R4.reuse, 0x1 ;  /* 0x00000004160ac211 */ /* 0x0c2fe400078408ff */
[C---:B------:R-:W-:Y:S02]  /*167d0*/  @!P5 LEA R4, P3, R23.reuse, R4, 0x1 ;  /* 0x000000041704d211 */ /* 0x040fe400078608ff */
[-C--:B--2---:R-:W-:Y:S02]  /*167e0*/  @!P4 LEA.HI.X R11, R22, R0.reuse, R196, 0x1, P2 ;  /* 0x00000000160bc211 */ /* 0x084fe400010f0cc4 */
[----:B------:R-:W-:-:S03]  /*167f0*/  @!P5 LEA.HI.X R5, R23, R0, R195, 0x1, P3 ;  /* 0x000000001705d211 */ /* 0x000fc600018f0cc3 */
[----:B------:R3:W-:Y:S04]  /*16800*/  @!P4 ST.E.128 desc[UR48][R10.64], RZ ;  /* 0x000000ff0a00c985 */ /* 0x0007e8000c101d30 */
[----:B------:R3:W-:Y:S02]  /*16810*/  @!P5 ST.E.128 desc[UR48][R4.64], RZ ;  /* 0x000000ff0400d985 */ /* 0x0007e4000c101d30 */
.L_x_1193:
[----:B------:R-:W-:Y:S05]  /*16820*/  BSYNC B1 ;  /* 0x0000000000017941 */ /* 0x000fea0003800000 */
.L_x_1192:
[----:B--2---:R2:W4:Y:S01]  /*16830*/  SHFL.IDX PT, R0, R7, 0x1, 0x181f ;  /* 0x00381f0007007f89 */ /* 0x00452200000e0000 */
[----:B------:R-:W-:Y:S03]  /*16840*/  BSSY B1, `(.L_x_1194) ;  /* 0x000000c000017945 */ /* 0x000fe60003800000 */
[----:B-1-3--:R2:W1:Y:S01]  /*16850*/  SHFL.IDX PT, R4, R6, 0x1, 0x181f ;  /* 0x00381f0006047f89 */ /* 0x00a46200000e0000 */
[----:B------:R-:W-:Y:S05]  /*16860*/  @P1 BRA `(.L_x_1195) ;  /* 0x0000000000241947 */ /* 0x000fea0003800000 */
[----:B------:R-:W-:Y:S02]  /*16870*/  ULDC UR5, c[0x0][0xac8] ;  /* 0x0002b20000057ab9 */ /* 0x000fe40000000800 */
[----:B------:R-:W-:Y:S02]  /*16880*/  ISETP.GE.AND P3, PT, R22, UR5, PT ;  /* 0x0000000516007c0c */ /* 0x000fe4000bf66270 */
[----:B------:R-:W-:-:S11]  /*16890*/  ISETP.GE.AND P4, PT, R23, UR5, PT ;  /* 0x0000000517007c0c */ /* 0x000fd6000bf86270 */
[CC--:B-1----:R-:W-:Y:S02]  /*168a0*/  @!P3 LEA R10, P1, R22.reuse, R4.reuse, 0x1 ;  /* 0x00000004160ab211 */ /* 0x0c2fe400078208ff */
[C---:B------:R-:W-:Y:S02]  /*168b0*/  @!P4 LEA R4, P2, R23.reuse, R4, 0x1 ;  /* 0x000000041704c211 */ /* 0x040fe400078408ff */
[-C--:B----4-:R-:W-:Y:S02]  /*168c0*/  @!P3 LEA.HI.X R11, R22, R0.reuse, R196, 0x1, P1 ;  /* 0x00000000160bb211 */ /* 0x090fe400008f0cc4 */
[----:B------:R-:W-:-:S03]  /*168d0*/  @!P4 LEA.HI.X R5, R23, R0, R195, 0x1, P2 ;  /* 0x000000001705c211 */ /* 0x000fc600010f0cc3 */
[----:B------:R3:W-:Y:S04]  /*168e0*/  @!P3 ST.E.128 desc[UR48][R10.64], RZ ;  /* 0x000000ff0a00b985 */ /* 0x0007e8000c101d30 */
[----:B------:R3:W-:Y:S02]  /*168f0*/  @!P4 ST.E.128 desc[UR48][R4.64], RZ ;  /* 0x000000ff0400c985 */ /* 0x0007e4000c101d30 */
.L_x_1195:
[----:B------:R-:W-:Y:S05]  /*16900*/  BSYNC B1 ;  /* 0x0000000000017941 */ /* 0x000fea0003800000 */
.L_x_1194:
[----:B----4-:R4:W0:Y:S01]  /*16910*/  SHFL.IDX PT, R0, R7, 0x2, 0x181f ;  /* 0x00581f0007007f89 */ /* 0x01082200000e0000 */
        /* <DEDUP_REMOVED lines=8> */
[-C--:B0-----:R-:W-:Y:S02]  /*169a0*/  @!P2 LEA.HI.X R11, R22, R0.reuse, R196, 0x1, P0 ;  /* 0x00000000160ba211 */ /* 0x081fe400000f0cc4 */
[----:B------:R-:W-:-:S03]  /*169b0*/  @!P3 LEA.HI.X R5, R23, R0, R195, 0x1, P1 ;  /* 0x000000001705b211 */ /* 0x000fc600008f0cc3 */
[----:B------:R3:W-:Y:S04]  /*169c0*/  @!P2 ST.E.128 desc[UR48][R10.64], RZ ;  /* 0x000000ff0a00a985 */ /* 0x0007e8000c101d30 */
[----:B------:R3:W-:Y:S02]  /*169d0*/  @!P3 ST.E.128 desc[UR48][R4.64], RZ ;  /* 0x000000ff0400b985 */ /* 0x0007e4000c101d30 */
.L_x_1197:
[----:B------:R-:W-:Y:S05]  /*169e0*/  BSYNC B1 ;  /* 0x0000000000017941 */ /* 0x000fea0003800000 */
.L_x_1196:
[----:B------:R-:W-:Y:S01]  /*169f0*/  VIADD R3, R8, 0x60 ;  /* 0x0000006008037836 */ /* 0x000fe20000000000 */
[----:B0-----:R0:W0:Y:S04]  /*16a00*/  SHFL.IDX PT, R0, R7, 0x3, 0x181f ;  /* 0x00781f0007007f89 */ /* 0x00102800000e0000 */
[----:B------:R-:W-:Y:S01]  /*16a10*/  ISETP.GE.AND P0, PT, R3, R9, PT ;  /* 0x000000090300720c */ /* 0x000fe20003f06270 */
[----:B-1-3--:R1:W3:-:S12]  /*16a20*/  SHFL.IDX PT, R4, R6, 0x3, 0x181f ;  /* 0x00781f0006047f89 */ /* 0x00a2d800000e0000 */
[----:B-1----:R-:W-:Y:S05]  /*16a30*/  @P0 BRA `(.L_x_1189) ;  /* 0x0000000000240947 */ /* 0x002fea0003800000 */
[----:B------:R-:W-:Y:S02]  /*16a40*/  ULDC UR5, c[0x0][0xac8] ;  /* 0x0002b20000057ab9 */ /* 0x000fe40000000800 */
[----:B------:R-:W-:Y:S02]  /*16a50*/  ISETP.GE.AND P2, PT, R22, UR5, PT ;  /* 0x0000000516007c0c */ /* 0x000fe4000bf46270 */
[----:B------:R-:W-:-:S11]  /*16a60*/  ISETP.GE.AND P3, PT, R23, UR5, PT ;  /* 0x0000000517007c0c */ /* 0x000fd6000bf66270 */
[CC--:B--234-:R-:W-:Y:S02]  /*16a70*/  @!P2 LEA R6, P0, R22.reuse, R4.reuse, 0x1 ;  /* 0x000000041606a211 */ /* 0x0dcfe400078008ff */
[C---:B------:R-:W-:Y:S02]  /*16a80*/  @!P3 LEA R4, P1, R23.reuse, R4, 0x1 ;  /* 0x000000041704b211 */ /* 0x040fe400078208ff */
[-C--:B0-----:R-:W-:Y:S02]  /*16a90*/  @!P2 LEA.HI.X R7, R22, R0.reuse, R196, 0x1, P0 ;  /* 0x000000001607a211 */ /* 0x081fe400000f0cc4 */
[----:B------:R-:W-:-:S03]  /*16aa0*/  @!P3 LEA.HI.X R5, R23, R0, R195, 0x1, P1 ;  /* 0x000000001705b211 */ /* 0x000fc600008f0cc3 */
[----:B------:R0:W-:Y:S04]  /*16ab0*/  @!P2 ST.E.128 desc[UR48][R6.64], RZ ;  /* 0x000000ff0600a985 */ /* 0x0001e8000c101d30 */
[----:B------:R0:W-:Y:S02]  /*16ac0*/  @!P3 ST.E.128 desc[UR48][R4.64], RZ ;  /* 0x000000ff0400b985 */ /* 0x0001e4000c101d30 */
.L_x_1189:
[----:B------:R-:W-:Y:S05]  /*16ad0*/  BSYNC B0 ;  /* 0x0000000000007941 */ /* 0x000fea0003800000 */
.L_x_1181:
[----:B------:R-:W-:Y:S02]  /*16ae0*/  ULDC UR5, c[0x0][0xc38] ;  /* 0x00030e0000057ab9 */ /* 0x000fe40000000800 */
[----:B------:R-:W-:-:S06]  /*16af0*/  UISETP.GE.AND UP0, UPT, UR4, UR5, UPT ;  /* 0x000000050400728c */ /* 0x000fcc000bf06270 */
[----:B------:R-:W-:-:S13]  /*16b00*/  PLOP3.LUT P0, PT, PT, PT, UP0, 0x80, 0x0 ;  /* 0x000000000000781c */ /* 0x000fda0003f0f008 */
[----:B------:R-:W-:Y:S05]  /*16b10*/  @!P0 BRA `(.L_x_1198) ;  /* 0xfffffea000788947 */ /* 0x000fea000383ffff */
[----:B------:R-:W-:Y:S05]  /*16b20*/  EXIT ;  /* 0x000000000000794d */ /* 0x000fea0003800000 */
.L_x_1092:
[----:B------:R-:W-:-:S08]  /*16b30*/  NOP ;  /* 0x0000000000007918 */ /* 0x000fd00000000000 */
[----:B------:R-:W0:-:S00]  /*16b40*/  USETMAXREG.DEALLOC.CTAPOOL 0x28 ;  /* 0x00000028000079c8 */ /* 0x000e0000080e0500 */
[----:B0-----:R-:W-:-:S06]  /*16b50*/  LOP3.LUT R0, R0, 0x3, RZ, 0xc0, !PT ;  /* 0x0000000300007812 */ /* 0x001fcc00078ec0ff */
[----:B------:R-:W0:Y:S01]  /*16b60*/  S2UR UR5, SR_CTAID.X ;  /* 0x00000000000579c3 */ /* 0x000e220000002500 */
[----:B------:R-:W-:Y:S01]  /*16b70*/  LOP3.LUT R16, R16, 0xffffefff, RZ, 0xc0, !PT ;  /* 0xffffefff10107812 */ /* 0x000fe200078ec0ff */
[----:B------:R-:W-:Y:S01]  /*16b80*/  STL [R1+0x20], RZ ;  /* 0x000020ff01007387 */ /* 0x000fe20000100800 */
[----:B------:R-:W-:Y:S02]  /*16b90*/  IMAD.MOV.U32 R29, RZ, RZ, RZ ;  /* 0x000000ffff1d7224 */ /* 0x000fe400078e00ff */
[----:B------:R-:W-:Y:S01]  /*16ba0*/  IMAD.MOV.U32 R35, RZ, RZ, 0x1 ;  /* 0x00000001ff237424 */ /* 0x000fe200078e00ff */
[----:B------:R1:W2:Y:S02]  /*16bb0*/  SHFL.IDX PT, R2, R0, RZ, 0x1f ;  /* 0x00001fff00027589 */ /* 0x0002a400000e0000 */
[----:B-1----:R-:W0:Y:S01]  /*16bc0*/  LDC R0, c[0x0][0xc38] ;  /* 0x00030e00ff007b82 */ /* 0x002e220000000800 */
[----:B--2---:R-:W-:-:S13]  /*16bd0*/  ISETP.NE.AND P0, PT, R2, RZ, PT ;  /* 0x000000ff0200720c */ /* 0x004fda0003f05270 */
[----:B------:R-:W-:Y:S01]  /*16be0*/  @P0 LOP3.LUT R16, R16, 0x1000, RZ, 0xfc, !PT ;  /* 0x0000100010100812 */ /* 0x000fe200078efcff */
[----:B------:R-:W-:Y:S06]  /*16bf0*/  @P0 BAR.ARV 0x4, 0x180 ;  /* 0x0106000000000b1d */ /* 0x000fec0000002000 */
[----:B0-----:R-:W-:-:S13]  /*16c00*/  ISETP.LE.AND P0, PT, R0, UR5, PT ;  /* 0x0000000500007c0c */ /* 0x001fda000bf03270 */
[----:B------:R-:W-:Y:S05]  /*16c10*/  @P0 BRA `(.L_x_1199) ;  /* 0x0000005400a80947 */ /* 0x000fea0003800000 */
[----:B------:R-:W0:Y:S01]  /*16c20*/  S2R R5, SR_TID.X ;  /* 0x0000000000057919 */ /* 0x000e220000002100 */
[----:B------:R-:W-:Y:S01]  /*16c30*/  ULDC.64 UR42, c[0x0][0x2f0] ;  /* 0x0000bc00002a7ab9 */ /* 0x000fe20000000a00 */
[----:B------:R-:W-:Y:S01]  /*16c40*/  ULDC.64 UR6, c[0x0][0x418] ;  /* 0x0001060000067ab9 */ /* 0x000fe20000000a00 */
[----:B------:R-:W-:Y:S01]  /*16c50*/  MOV R17, 0x400 ;  /* 0x0000040000117802 */ /* 0x000fe20000000f00 */
[----:B------:R-:W-:Y:S01]  /*16c60*/  UISETP.NE.U32.AND UP0, UPT, UR6, URZ, UPT ;  /* 0x0000003f0600728c */ /* 0x000fe2000bf05070 */
[----:B------:R-:W-:Y:S01]  /*16c70*/  LOP3.LUT R16, R16, 0xfffffffe, RZ, 0xc0, !PT ;  /* 0xfffffffe10107812 */ /* 0x000fe200078ec0ff */
[----:B------:R-:W-:Y:S01]  /*16c80*/  ULDC UR4, c[0x0][0x424] ;  /* 0x0001090000047ab9 */ /* 0x000fe20000000800 */
[----:B------:R-:W-:Y:S01]  /*16c90*/  ULDC UR6, c[0x0][0x2b8] ;  /* 0x0000ae0000067ab9 */ /* 0x000fe20000000800 */
[----:B------:R-:W-:Y:S01]  /*16ca0*/  UISETP.NE.AND.EX UP0, UPT, UR7, URZ, UPT, UP0 ;  /* 0x0000003f0700728c */ /* 0x000fe2000bf05300 */
[----:B------:R-:W-:Y:S01]  /*16cb0*/  ULDC UR40, c[0x0][0x288] ;  /* 0x0000a20000287ab9 */ /* 0x000fe20000000800 */
[----:B------:R-:W-:-:S02]  /*16cc0*/  ULDC UR41, c[0x0][0x448] ;  /* 0x0001120000297ab9 */ /* 0x000fc40000000800 */
[----:B------:R-:W-:Y:S01]  /*16cd0*/  USEL UR4, UR4, 0x1, UP0 ;  /* 0x0000000104047887 */ /* 0x000fe20008000000 */
[C---:B0-----:R-:W-:Y:S01]  /*16ce0*/  IMAD.SHL.U32 R3, R5.reuse, 0x20, RZ ;  /* 0x0000002005037824 */ /* 0x041fe200078e00ff */
[C---:B------:R-:W-:Y:S01]  /*16cf0*/  LOP3.LUT R10, R5.reuse, 0x7f, RZ, 0xc0, !PT ;  /* 0x0000007f050a7812 */ /* 0x040fe200078ec0ff */
[C---:B------:R-:W-:Y:S01]  /*16d00*/  IMAD.SHL.U32 R7, R5.reuse, 0x4, RZ ;  /* 0x0000000405077824 */ /* 0x040fe200078e00ff */
[C---:B------:R-:W-:Y:S01]  /*16d10*/  LOP3.LUT P0, RZ, R5.reuse, 0x4, RZ, 0xc0, !PT ;  /* 0x0000000405ff7812 */ /* 0x040fe2000780c0ff */
[----:B------:R-:W-:Y:S01]  /*16d20*/  IMAD.SHL.U32 R2, R5, 0x80, RZ ;  /* 0x0000008005027824 */ /* 0x000fe200078e00ff */
[----:B------:R-:W-:Y:S01]  /*16d30*/  LOP3.LUT R0, R3, 0x80, RZ, 0xc0, !PT ;  /* 0x0000008003007812 */ /* 0x000fe200078ec0ff */
[----:B------:R-:W-:Y:S01]  /*16d40*/  IMAD.SHL.U32 R4, R5, 0x10, RZ ;  /* 0x0000001005047824 */ /* 0x000fe200078e00ff */
[----:B------:R-:W-:Y:S01]  /*16d50*/  LOP3.LUT R6, R3, 0x100, RZ, 0xc0, !PT ;  /* 0x0000010003067812 */ /* 0x000fe200078ec0ff */
[----:B------:R-:W-:Y:S01]  /*16d60*/  IMAD.SHL.U32 R9, R5, 0x2, RZ ;  /* 0x0000000205097824 */ /* 0x000fe200078e00ff */
[----:B------:R-:W-:-:S02]  /*16d70*/  LOP3.LUT R0, R0, 0x10, R5, 0xf8, !PT ;  /* 0x0000001000007812 */ /* 0x000fc400078ef805 */
[----:B------:R-:W-:Y:S02]  /*16d80*/  LOP3.LUT R5, R3, 0x60, RZ, 0xc0, !PT ;  /* 0x0000006003057812 */ /* 0x000fe400078ec0ff */
[----:B------:R-:W-:Y:S02]  /*16d90*/  LOP3.LUT R7, R0, 0x10, R7, 0x78, !PT ;  /* 0x0000001000077812 */ /* 0x000fe400078e7807 */
[----:B------:R-:W-:Y:S02]  /*16da0*/  SHF.R.U32.HI R0, RZ, 0x5, R10 ;  /* 0x00000005ff007819 */ /* 0x000fe4000001160a */
[----:B------:R-:W-:Y:S02]  /*16db0*/  LOP3.LUT R3, R2, 0x380, RZ, 0xc0, !PT ;  /* 0x0000038002037812 */ /* 0x000fe400078ec0ff */
[----:B------:R-:W-:Y:S01]  /*16dc0*/  LOP3.LUT R33, R4, 0x70, RZ, 0xc0, !PT ;  /* 0x0000007004217812 */ /* 0x000fe200078ec0ff */
[----:B------:R-:W-:Y:S01]  /*16dd0*/  IMAD R5, R0, 0x200, R5 ;  /* 0x0000020000057824 */ /* 0x000fe200078e0205 */
[----:B------:R-:W-:Y:S01]  /*16de0*/  LOP3.LUT R8, R4, 0x3f0, RZ, 0xc0, !PT ;  /* 0x000003f004087812 */ /* 0x000fe200078ec0ff */
[----:B------:R-:W-:-:S03]  /*16df0*/  IMAD R3, R0, 0x10, R3 ;  /* 0x0000001000037824 */ /* 0x000fc600078e0203 */
[----:B------:R-:W-:Y:S02]  /*16e00*/  IADD3 R0, R7, R5, R6 ;  /* 0x0000000507007210 */ /* 0x000fe40007ffe006 */
[----:B------:R-:W-:Y:S02]  /*16e10*/  LOP3.LUT R3, R3, 0x70, R4, 0x78, !PT ;  /* 0x0000007003037812 */ /* 0x000fe400078e7804 */
[----:B------:R-:W-:Y:S01]  /*16e20*/  ISETP.GE.AND P2, PT, R33, UR43, PT ;  /* 0x0000002b21007c0c */ /* 0x000fe2000bf46270 */
[----:B------:R0:W-:Y:S01]  /*16e30*/  STL [R1+0xc], R0 ;  /* 0x00000c0001007387 */ /* 0x0001e20000100800 */
[----:B------:R-:W-:-:S03]  /*16e40*/  LOP3.LUT R9, R8, 0x70, R9, 0x78, !PT ;  /* 0x0000007008097812 */ /* 0x000fc600078e7809 */
[----:B------:R-:W2:Y:S01]  /*16e50*/  LDL R5, [R1+0x4] ;  /* 0x0000040001057983 */ /* 0x000ea20000100800 */
[----:B0-----:R-:W-:Y:S01]  /*16e60*/  LOP3.LUT R0, R3, 0xc00, R2, 0xf8, !PT ;  /* 0x00000c0003007812 */ /* 0x001fe200078ef802 */
[----:B------:R-:W-:Y:S01]  /*16e70*/  IMAD.U32 R2, RZ, RZ, UR5 ;  /* 0x00000005ff027e24 */ /* 0x000fe2000f8e00ff */
[----:B------:R-:W-:-:S03]  /*16e80*/  SHF.R.U32.HI R3, RZ, 0x3, R10 ;  /* 0x00000003ff037819 */ /* 0x000fc6000001160a */
[----:B------:R0:W-:Y:S04]  /*16e90*/  STL [R1+0x10], R0 ;  /* 0x0000100001007387 */ /* 0x0001e80000100800 */
[----:B------:R1:W-:Y:S01]  /*16ea0*/  STL [R1+0x18], R2 ;  /* 0x0000180201007387 */ /* 0x0003e20000100800 */
[----:B------:R-:W-:Y:S01]  /*16eb0*/  ISETP.GE.AND P1, PT, R33, UR43, PT ;  /* 0x0000002b21007c0c */ /* 0x000fe2000bf26270 */
[----:B0-----:R-:W-:Y:S01]  /*16ec0*/  IMAD.MOV.U32 R0, RZ, RZ, 0x40 ;  /* 0x00000040ff007424 */ /* 0x001fe200078e00ff */
[--C-:B------:R-:W-:Y:S02]  /*16ed0*/  LOP3.LUT R3, R3, 0x70, R4.reuse, 0xf8, !PT ;  /* 0x0000007003037812 */ /* 0x100fe400078ef804 */
[----:B-1----:R-:W-:Y:S02]  /*16ee0*/  LOP3.LUT R2, R9, 0x400, R4, 0xf8, !PT ;  /* 0x0000040009027812 */ /* 0x002fe400078ef804 */
[----:B------:R-:W-:Y:S01]  /*16ef0*/  SEL R4, R0, 0xffffffc0, !P0 ;  /* 0xffffffc000047807 */ /* 0x000fe20004000000 */
[----:B------:R0:W-:Y:S01]  /*16f00*/  STL [R1+0x20], RZ ;  /* 0x000020ff01007387 */ /* 0x0001e20000100800 */
[----:B------:R-:W-:-:S03]  /*16f10*/  @P2 LOP3.LUT R16, R16, 0x1, RZ, 0xfc, !PT ;  /* 0x0000000110102812 */ /* 0x000fc600078efcff */
[----:B------:R0:W-:Y:S01]  /*16f20*/  STL [R1+0x8], R2 ;  /* 0x0000080201007387 */ /* 0x0001e20000100800 */
[----:B------:R-:W-:-:S03]  /*16f30*/  LOP3.LUT R16, R16, 0xfffffdff, RZ, 0xc0, !PT ;  /* 0xfffffdff10107812 */ /* 0x000fc600078ec0ff */
[----:B------:R0:W-:Y:S01]  /*16f40*/  STL [R1+0x14], R4 ;  /* 0x0000140401007387 */ /* 0x0001e20000100800 */
[----:B------:R-:W-:Y:S01]  /*16f50*/  @P1 LOP3.LUT R16, R16, 0x200, RZ, 0xfc, !PT ;  /* 0x0000020010101812 */ /* 0x000fe200078efcff */
[----:B------:R-:W-:Y:S01]  /*16f60*/  UIMAD UR42, UR4, UR42, URZ ;  /* 0x0000002a042a72a4 */ /* 0x000fe2000f8e023f */
[----:B------:R-:W-:-:S03]  /*16f70*/  ISETP.GE.AND P1, PT, R33, UR6, PT ;  /* 0x0000000621007c0c */ /* 0x000fc6000bf26270 */
[----:B------:R-:W-:Y:S01]  /*16f80*/  UIADD3 UR4, UR42, 0x9f, URZ ;  /* 0x0000009f2a047890 */ /* 0x000fe2000fffe03f */
[----:B------:R-:W-:-:S03]  /*16f90*/  LOP3.LUT R16, R16, 0xfffff7ff, RZ, 0xc0, !PT ;  /* 0xfffff7ff10107812 */ /* 0x000fc600078ec0ff */
[----:B------:R-:W-:Y:S01]  /*16fa0*/  UIMAD.WIDE UR4, UR4, 0x66666667, URZ ;  /* 0x66666667040478a5 */ /* 0x000fe2000f8e023f */
[----:B------:R-:W-:Y:S01]  /*16fb0*/  IMAD.MOV.U32 R35, RZ, RZ, 0x1 ;  /* 0x00000001ff237424 */ /* 0x000fe200078e00ff */
[----:B------:R-:W-:Y:S01]  /*16fc0*/  LOP3.LUT R3, R3, 0x80, RZ, 0xfc, !PT ;  /* 0x0000008003037812 */ /* 0x000fe200078efcff */
[----:B------:R-:W-:Y:S01]  /*16fd0*/  IMAD.MOV.U32 R29, RZ, RZ, RZ ;  /* 0x000000ffff1d7224 */ /* 0x000fe200078e00ff */
[----:B------:R-:W-:Y:S02]  /*16fe0*/  USHF.R.U32.HI UR39, URZ, 0x1f, UR5 ;  /* 0x0000001f3f277899 */ /* 0x000fe40008011605 */
[----:B------:R-:W-:Y:S01]  /*16ff0*/  @P1 LOP3.LUT R16, R16, 0x800, RZ, 0xfc, !PT ;  /* 0x0000080010101812 */ /* 0x000fe200078efcff */
[----:B------:R-:W-:Y:S02]  /*17000*/  UIMAD UR41, UR41, UR40, URZ ;  /* 0x00000028292972a4 */ /* 0x000fe4000f8e023f */
[----:B------:R-:W-:Y:S02]  /*17010*/  UIADD3 UR47, UR42, 0x1, -UR40 ;  /* 0x000000012a2f7890 */ /* 0x000fe4000fffe828 */
[----:B------:R-:W-:-:S02]  /*17020*/  ULOP3.LUT UR51, UR36, 0x2, URZ, 0xfc, !UPT ;  /* 0x0000000224337892 */ /* 0x000fc4000f8efc3f */
[----:B------:R-:W-:Y:S02]  /*17030*/  ULOP3.LUT UR50, UR36, 0x1, URZ, 0xfc, !UPT ;  /* 0x0000000124327892 */ /* 0x000fe4000f8efc3f */
[----:B------:R-:W-:Y:S02]  /*17040*/  UIADD3 UR40, UR42, -UR40, URZ ;  /* 0x800000282a287290 */ /* 0x000fe4000fffe03f */
[----:B------:R-:W-:Y:S01]  /*17050*/  ULEA.HI.SX32 UR39, UR5, UR39, 0x1a ;  /* 0x0000002705277291 */ /* 0x000fe2000f8fd23f */
[----:B------:R-:W-:Y:S01]  /*17060*/  ULDC UR46, c[0x0][0xc] ;  /* 0x00000300002e7ab9 */ /* 0x000fe20000000800 */
[----:B--2---:R-:W-:-:S05]  /*17070*/  LEA R17, R5, R17, 0x18 ;  /* 0x0000001105117211 */ /* 0x004fca00078ec0ff */
[----:B------:R-:W-:-:S05]  /*17080*/  IMAD.IADD R0, R17, 0x1, R2 ;  /* 0x0000000111007824 */ /* 0x000fca00078e0202 */
[----:B------:R0:W-:Y:S02]  /*17090*/  STL [R1+0x1c], R0 ;  /* 0x00001c0001007387 */ /* 0x0001e40000100800 */
.L_x_1270:
[----:B0-----:R-:W2:Y:S01]  /*170a0*/  LDL R0, [R1+0x18] ;  /* 0x0000180001007983 */ /* 0x001ea20000100800 */
[----:B------:R-:W-:Y:S02]  /*170b0*/  ULDC UR7, c[0x0][0xc60] ;  /* 0x0003180000077ab9 */ /* 0x000fe40000000800 */
[----:B------:R-:W-:-:S11]  /*170c0*/  UISETP.NE.AND UP0, UPT, UR7, 0x1, UPT ;  /* 0x000000010700788c */ /* 0x000fd6000bf05270 */
[----:B------:R-:W-:Y:S01]  /*170d0*/  @UP0 ULDC UR4, c[0x0][0xc64] ;  /* 0x0003190000040ab9 */ /* 0x000fe20000000800 */
[----:B------:R-:W-:Y:S01]  /*170e0*/  @UP0 ULDC UR8, c[0x0][0xc68] ;  /* 0x00031a0000080ab9 */ /* 0x000fe20000000800 */
[C---:B--2---:R-:W-:Y:S02]  /*170f0*/  R2UR UR38, R0.reuse ;  /* 0x00000000002672ca */ /* 0x044fe400000e0000 */
[----:B------:R-:W-:-:S11]  /*17100*/  R2UR UR6, R0 ;  /* 0x00000000000672ca */ /* 0x000fd600000e0000 */
[----:B------:R-:W-:-:S04]  /*17110*/  UIMAD.WIDE.U32 UR4, UR38, UR4, URZ ;  /* 0x00000004260472a5 */ /* 0x000fc8000f8e003f */
[----:B------:R-:W-:-:S03]  /*17120*/  @UP0 USHF.R.U32.HI UR38, URZ, UR8, UR5 ;  /* 0x000000083f260299 */ /* 0x000fc60008011605 */
[----:B------:R-:W-:Y:S02]  /*17130*/  ULDC UR4, c[0x0][0xc78] ;  /* 0x00031e0000047ab9 */ /* 0x000fe40000000800 */
[----:B------:R-:W-:Y:S02]  /*17140*/  UISETP.GE.AND UP0, UPT, UR38, UR4, UPT ;  /* 0x000000042600728c */ /* 0x000fe4000bf06270 */
[----:B------:R-:W-:-:S04]  /*17150*/  UIADD3 UR4, -UR38, URZ, URZ ;  /* 0x0000003f26047290 */ /* 0x000fc8000fffe13f */
[----:B------:R-:W-:Y:S01]  /*17160*/  PLOP3.LUT P0, PT, PT, PT, UP0, 0x80, 0x0 ;  /* 0x000000000000781c */ /* 0x000fe20003f0f008 */
[----:B------:R-:W-:-:S12]  /*17170*/  UIMAD UR7, UR7, UR4, UR6 ;  /* 0x00000004070772a4 */ /* 0x000fd8000f8e0206 */
[----:B-1----:R-:W-:Y:S05]  /*17180*/  @!P0 BRA `(.L_x_1200) ;  /* 0x0000000000208947 */ /* 0x002fea0003800000 */
        /* <DEDUP_REMOVED lines=8> */
.L_x_1200:
[----:B------:R-:W-:Y:S01]  /*17210*/  ULDC UR8, c[0x0][0xc54] ;  /* 0x0003150000087ab9 */ /* 0x000fe20000000800 */
[----:B------:R-:W-:Y:S01]  /*17220*/  UMOV UR6, UR7 ;  /* 0x0000000700067c82 */ /* 0x000fe20008000000 */
[----:B------:R-:W-:-:S11]  /*17230*/  UISETP.NE.AND UP0, UPT, UR8, 0x1, UPT ;  /* 0x000000010800788c */ /* 0x000fd6000bf05270 */
[----:B------:R-:W-:Y:S02]  /*17240*/  @UP0 ULDC.64 UR10, c[0x0][0xc58] ;  /* 0x00031600000a0ab9 */ /* 0x000fe40000000a00 */
[----:B------:R-:W-:-:S04]  /*17250*/  UIMAD.WIDE.U32 UR4, UR7, UR10, URZ ;  /* 0x0000000a070472a5 */ /* 0x000fc8000f8e003f */
[----:B------:R-:W-:-:S04]  /*17260*/  @UP0 USHF.R.U32.HI UR6, URZ, UR11, UR5 ;  /* 0x0000000b3f060299 */ /* 0x000fc80008011605 */
[----:B------:R-:W-:-:S12]  /*17270*/  UIMAD UR4, UR6, UR8, URZ ;  /* 0x00000008060472a4 */ /* 0x000fd8000f8e023f */
.L_x_1201:
[----:B------:R-:W-:Y:S01]  /*17280*/  ULDC UR5, c[0x0][0xc48] ;  /* 0x0003120000057ab9 */ /* 0x000fe20000000800 */
[----:B------:R-:W-:Y:S01]  /*17290*/  ULDC.64 UR8, c[0x0][0xa28] ;  /* 0x00028a0000087ab9 */ /* 0x000fe20000000a00 */
[----:B------:R-:W-:Y:S01]  /*172a0*/  UISETP.NE.AND UP1, UPT, UR5, 0x1, UPT ;  /* 0x000000010500788c */ /* 0x000fe2000bf25270 */
[----:B------:R-:W-:Y:S01]  /*172b0*/  IMAD.MOV.U32 R22, RZ, RZ, RZ ;  /* 0x000000ffff167224 */ /* 0x000fe200078e00ff */
[----:B------:R-:W-:Y:S02]  /*172c0*/  UIADD3 UR4, UR7, -UR4, URZ ;  /* 0x8000000407047290 */ /* 0x000fe4000fffe03f */
[----:B------:R-:W-:Y:S01]  /*172d0*/  UISETP.NE.U32.AND UP0, UPT, UR8, URZ, UPT ;  /* 0x0000003f0800728c */ /* 0x000fe2000bf05070 */
[----:B------:R-:W-:Y:S02]  /*172e0*/  ULDC UR5, c[0x0][0xc54] ;  /* 0x0003150000057ab9 */ /* 0x000fe40000000800 */
[----:B------:R-:W-:Y:S02]  /*172f0*/  UIMAD UR38, UR38, UR5, UR4 ;  /* 0x00000005262672a4 */ /* 0x000fe4000f8e0204 */
[----:B------:R-:W-:-:S02]  /*17300*/  UISETP.NE.AND.EX UP0, UPT, UR9, URZ, UPT, UP0 ;  /* 0x0000003f0900728c */ /* 0x000fc4000bf05300 */
[----:B------:R-:W-:Y:S01]  /*17310*/  @UP1 ULDC UR4, c[0x0][0xc4c] ;  /* 0x0003130000041ab9 */ /* 0x000fe20000000800 */
[----:B------:R-:W-:Y:S01]  /*17320*/  @UP1 ULDC UR7, c[0x0][0xc50] ;  /* 0x0003140000071ab9 */ /* 0x000fe20000000800 */
[----:B------:R-:W-:Y:S02]  /*17330*/  UIMAD.WIDE.U32 UR4, UR38, UR4, URZ ;  /* 0x00000004260472a5 */ /* 0x000fe4000f8e003f */
[----:B------:R-:W-:Y:S01]  /*17340*/  UMOV UR37, UR38 ;  /* 0x0000002600257c82 */ /* 0x000fe20008000000 */
[----:B------:R-:W-:Y:S01]  /*17350*/  PLOP3.LUT P0, PT, PT, PT, UP0, 0x80, 0x0 ;  /* 0x000000000000781c */ /* 0x000fe20003f0f008 */
[----:B------:R-:W-:-:S03]  /*17360*/  @UP1 USHF.R.U32.HI UR37, URZ, UR7, UR5 ;  /* 0x000000073f251299 */ /* 0x000fc60008011605 */
[----:B------:R-:W-:Y:S02]  /*17370*/  @UP0 ULDC.64 UR4, c[0x0][0xa28] ;  /* 0x00028a0000040ab9 */ /* 0x000fe40000000a00 */
[----:B------:R-:W-:-:S06]  /*17380*/  @UP0 UIMAD.WIDE UR4, UR37, 0x4, UR4 ;  /* 0x00000004250408a5 */ /* 0x000fcc000f8e0204 */
[----:B------:R-:W-:Y:S01]  /*17390*/  IMAD.U32 R2, RZ, RZ, UR4 ;  /* 0x00000004ff027e24 */ /* 0x000fe2000f8e00ff */
[----:B------:R-:W-:Y:S01]  /*173a0*/  ULOP3.LUT UR6, UR6, 0x1ffffff, URZ, 0x3c, !UPT ;  /* 0x01ffffff06067892 */ /* 0x000fe2000f8e3c3f */
[----:B------:R-:W-:Y:S01]  /*173b0*/  IMAD.U32 R3, RZ, RZ, UR5 ;  /* 0x00000005ff037e24 */ /* 0x000fe2000f8e00ff */
[----:B------:R-:W-:Y:S01]  /*173c0*/  ULDC UR5, c[0x0][0x448] ;  /* 0x0001120000057ab9 */ /* 0x000fe20000000800 */
[----:B------:R-:W-:-:S03]  /*173d0*/  ULDC UR4, c[0x0][0xc3c] ;  /* 0x00030f0000047ab9 */ /* 0x000fc60000000800 */
[----:B------:R-:W2:Y:S01]  /*173e0*/  @P0 LDG.E R22, desc[UR48][R2.64] ;  /* 0x0000003002160981 */ /* 0x000ea2000c1e1900 */
[----:B------:R-:W-:Y:S02]  /*173f0*/  UISETP.NE.AND UP2, UPT, UR5, 0x1, UPT ;  /* 0x000000010500788c */ /* 0x000fe4000bf45270 */
[----:B------:R-:W-:Y:S02]  /*17400*/  UIADD3 UR6, UR6, UR4, URZ ;  /* 0x0000000406067290 */ /* 0x000fe4000fffe03f */
[----:B------:R-:W-:Y:S02]  /*17410*/  UP2UR UR52, UPR, URZ, 0x4 ;  /* 0x000000043f347883 */ /* 0x000fe40008000000 */
[----:B------:R-:W-:Y:S01]  /*17420*/  USHF.L.U32 UR43, UR6, 0x7, URZ ;  /* 0x00000007062b7899 */ /* 0x000fe2000800063f */
[----:B------:R-:W-:Y:S02]  /*17430*/  ULDC.64 UR4, c[0x0][0x9e0] ;  /* 0x0002780000047ab9 */ /* 0x000fe40000000a00 */
[----:B------:R-:W-:-:S02]  /*17440*/  UISETP.GE.AND UP0, UPT, UR5, 0x1, UPT ;  /* 0x000000010500788c */ /* 0x000fc4000bf06270 */
[----:B------:R-:W-:Y:S01]  /*17450*/  UIADD3 UR8, UR43, 0x7f, URZ ;  /* 0x0000007f2b087890 */ /* 0x000fe2000fffe03f */
[----:B------:R-:W-:Y:S01]  /*17460*/  @UP2 ULDC UR6, c[0x0][0x44c] ;  /* 0x0001130000062ab9 */ /* 0x000fe20000000800 */
[----:B------:R-:W-:Y:S02]  /*17470*/  @UP2 ULDC UR9, c[0x0][0x450] ;  /* 0x0001140000092ab9 */ /* 0x000fe40000000800 */
[----:B------:R-:W-:Y:S01]  /*17480*/  UIMAD.WIDE.U32 UR6, UR8, UR6, URZ ;  /* 0x00000006080672a5 */ /* 0x000fe2000f8e003f */
[----:B------:R-:W-:-:S03]  /*17490*/  PLOP3.LUT P1, PT, PT, PT, UP0, 0x80, 0x0 ;  /* 0x000000000000781c */ /* 0x000fc60003f2f008 */
[----:B------:R-:W-:-:S04]  /*174a0*/  @UP2 USHF.R.U32.HI UR8, URZ, UR9, UR7 ;  /* 0x000000093f082299 */ /* 0x000fc80008011607 */
[----:B------:R-:W-:-:S04]  /*174b0*/  UIADD3 UR6, UR47, UR8, URZ ;  /* 0x000000082f067290 */ /* 0x000fc8000fffe03f */
[----:B------:R-:W-:Y:S01]  /*174c0*/  UIADD3 UR4, UR6, UR4, URZ ;  /* 0x0000000406047290 */ /* 0x000fe2000fffe03f */
[----:B--2---:R0:W-:Y:S01]  /*174d0*/  STL [R1], R22 ;  /* 0x0000001601007387 */ /* 0x0041e20000100800 */
[----:B------:R-:W-:Y:S10]  /*174e0*/  @!P1 BRA `(.L_x_1202) ;  /* 0x0000000000449947 */ /* 0x000ff40003800000 */
[----:B------:R-:W-:Y:S01]  /*174f0*/  ISETP.LT.AND P0, PT, RZ, UR6, PT ;  /* 0x00000006ff007c0c */ /* 0x000fe2000bf01270 */
[----:B------:R-:W-:-:S12]  /*17500*/  UIADD3 UR8, UR6, -0x1, URZ ;  /* 0xffffffff06087890 */ /* 0x000fd8000fffe03f */
[----:B------:R-:W-:Y:S05]  /*17510*/  @P0 BRA `(.L_x_1203) ;  /* 0x00000000001c0947 */ /* 0x000fea0003800000 */
[----:B------:R-:W-:Y:S02]  /*17520*/  UISETP.NE.AND UP0, UPT, UR5, 0x1, UPT ;  /* 0x000000010500788c */ /* 0x000fe4000bf05270 */
[----:B------:R-:W-:-:S09]  /*17530*/  UIADD3 UR8, -UR6, URZ, URZ ;  /* 0x0000003f06087290 */ /* 0x000fd2000fffe13f */
[----:B------:R-:W-:Y:S02]  /*17540*/  @UP0 ULDC.64 UR10, c[0x0][0x9e8] ;  /* 0x00027a00000a0ab9 */ /* 0x000fe40000000a00 */
[----:B------:R-:W-:-:S04]  /*17550*/  UIMAD.WIDE.U32 UR6, UR8, UR10, URZ ;  /* 0x0000000a080672a5 */ /* 0x000fc8000f8e003f */
[----:B------:R-:W-:-:S04]  /*17560*/  @UP0 USHF.R.U32.HI UR8, URZ, UR11, UR7 ;  /* 0x0000000b3f080299 */ /* 0x000fc80008011607 */
[----:B------:R-:W-:Y:S01]  /*17570*/  ULOP3.LUT UR8, URZ, UR8, URZ, 0x33, !UPT ;  /* 0x000000083f087292 */ /* 0x000fe2000f8e333f */
[----:B------:R-:W-:Y:S11]  /*17580*/  BRA `(.L_x_1204) ;  /* 0x0000000000107947 */ /* 0x000ff60003800000 */
.L_x_1203:
[----:B------:R-:W-:-:S11]  /*17590*/  UISETP.NE.AND UP0, UPT, UR5, 0x1, UPT ;  /* 0x000000010500788c */ /* 0x000fd6000bf05270 */
[----:B------:R-:W-:Y:S02]  /*175a0*/  @UP0 ULDC.64 UR10, c[0x0][0x9e8] ;  /* 0x00027a00000a0ab9 */ /* 0x000fe40000000a00 */
[----:B------:R-:W-:-:S04]  /*175b0*/  UIMAD.WIDE.U32 UR6, UR8, UR10, URZ ;  /* 0x0000000a080672a5 */ /* 0x000fc8000f8e003f */
[----:B------:R-:W-:-:S12]  /*175c0*/  @UP0 USHF.R.U32.HI UR8, URZ, UR11, UR7 ;  /* 0x0000000b3f080299 */ /* 0x000fd80008011607 */
.L_x_1204:
[----:B------:R-:W-:-:S04]  /*175d0*/  UIMAD UR8, UR8, UR5, UR5 ;  /* 0x00000005080872a4 */ /* 0x000fc8000f8e0205 */
[----:B------:R-:W-:-:S04]  /*175e0*/  UISETP.LT.AND UP0, UPT, UR4, UR8, UPT ;  /* 0x000000080400728c */ /* 0x000fc8000bf01270 */
[----:B------:R-:W-:-:S12]  /*175f0*/  USEL UR4, UR4, UR8, UP0 ;  /* 0x0000000804047287 */ /* 0x000fd80008000000 */
.L_x_1202:
[----:B------:R-:W-:Y:S02]  /*17600*/  UISETP.NE.AND UP0, UPT, UR52, URZ, UPT ;  /* 0x0000003f3400728c */ /* 0x000fe4000bf05270 */
[----:B------:R-:W-:Y:S01]  /*17610*/  UIADD3 UR6, UR4, 0x9f, URZ ;  /* 0x0000009f04067890 */ /* 0x000fe2000fffe03f */
[----:B------:R-:W-:-:S03]  /*17620*/  UMOV UR10, UR43 ;  /* 0x0000002b000a7c82 */ /* 0x000fc60008000000 */
[----:B------:R-:W-:-:S04]  /*17630*/  UIMAD.WIDE UR6, UR6, 0x66666667, URZ ;  /* 0x66666667060678a5 */ /* 0x000fc8000f8e023f */
[----:B------:R-:W-:Y:S01]  /*17640*/  USHF.R.U32.HI UR4, URZ, 0x1f, UR7 ;  /* 0x0000001f3f047899 */ /* 0x000fe20008011607 */
[----:B------:R-:W-:Y:S02]  /*17650*/  @UP0 ULDC UR8, c[0x0][0x44c] ;  /* 0x0001130000080ab9 */ /* 0x000fe40000000800 */
[----:B------:R-:W-:Y:S01]  /*17660*/  @UP0 ULDC UR6, c[0x0][0x450] ;  /* 0x0001140000060ab9 */ /* 0x000fe20000000800 */
[----:B------:R-:W-:Y:S02]  /*17670*/  UIMAD.WIDE.U32 UR8, UR43, UR8, URZ ;  /* 0x000000082b0872a5 */ /* 0x000fe4000f8e003f */
[----:B------:R-:W-:Y:S02]  /*17680*/  ULEA.HI.SX32 UR4, UR7, UR4, 0x1a ;  /* 0x0000000407047291 */ /* 0x000fe4000f8fd23f */
[----:B------:R-:W-:Y:S02]  /*17690*/  @UP0 USHF.R.U32.HI UR10, URZ, UR6, UR9 ;  /* 0x000000063f0a0299 */ /* 0x000fe40008011609 */
[----:B------:R-:W-:-:S02]  /*176a0*/  UISETP.LT.AND UP0, UPT, UR39, UR4, UPT ;  /* 0x000000042700728c */ /* 0x000fc4000bf01270 */
[----:B------:R-:W-:Y:S01]  /*176b0*/  UIADD3 UR6, UR40, UR10, URZ ;  /* 0x0000000a28067290 */ /* 0x000fe2000fffe03f */
[----:B------:R-:W-:Y:S01]  /*176c0*/  ULDC UR8, c[0x0][0x9dc] ;  /* 0x0002770000087ab9 */ /* 0x000fe20000000800 */
[----:B------:R-:W-:Y:S02]  /*176d0*/  USEL UR44, UR39, UR4, UP0 ;  /* 0x00000004272c7287 */ /* 0x000fe40008000000 */
[----:B------:R-:W-:Y:S01]  /*176e0*/  UIADD3 UR8, UR6, -UR8, URZ ;  /* 0x8000000806087290 */ /* 0x000fe2000fffe03f */
[----:B------:R-:W-:Y:S11]  /*176f0*/  @!P1 BRA `(.L_x_1205) ;  /* 0x0000000000489947 */ /* 0x000ff60003800000 */
[----:B------:R-:W-:Y:S02]  /*17700*/  UMOV UR4, UR6 ;  /* 0x0000000600047c82 */ /* 0x000fe40008000000 */
[----:B------:R-:W-:-:S06]  /*17710*/  UISETP.GT.AND UP0, UPT, UR4, -0x1, UPT ;  /* 0xffffffff0400788c */ /* 0x000fcc000bf04270 */
[----:B------:R-:W-:-:S13]  /*17720*/  PLOP3.LUT P0, PT, PT, PT, UP0, 0x80, 0x0 ;  /* 0x000000000000781c */ /* 0x000fda0003f0f008 */
[----:B------:R-:W-:Y:S05]  /*17730*/  @P0 BRA `(.L_x_1206) ;  /* 0x00000000001c0947 */ /* 0x000fea0003800000 */
[----:B------:R-:W-:Y:S02]  /*17740*/  UISETP.NE.AND UP0, UPT, UR5, 0x1, UPT ;  /* 0x000000010500788c */ /* 0x000fe4000bf05270 */
[----:B------:R-:W-:-:S09]  /*17750*/  ULOP3.LUT UR4, URZ, UR4, URZ, 0x33, !UPT ;  /* 0x000000043f047292 */ /* 0x000fd2000f8e333f */
[----:B------:R-:W-:Y:S02]  /*17760*/  @UP0 ULDC.64 UR10, c[0x0][0x9e8] ;  /* 0x00027a00000a0ab9 */ /* 0x000fe40000000a00 */
[----:B------:R-:W-:-:S04]  /*17770*/  UIMAD.WIDE.U32 UR6, UR4, UR10, URZ ;  /* 0x0000000a040672a5 */ /* 0x000fc8000f8e003f */
[----:B------:R-:W-:-:S04]  /*17780*/  @UP0 USHF.R.U32.HI UR4, URZ, UR11, UR7 ;  /* 0x0000000b3f040299 */ /* 0x000fc80008011607 */
[----:B------:R-:W-:Y:S01]  /*17790*/  ULOP3.LUT UR4, URZ, UR4, URZ, 0x33, !UPT ;  /* 0x000000043f047292 */ /* 0x000fe2000f8e333f */
[----:B------:R-:W-:Y:S11]  /*177a0*/  BRA `(.L_x_1207) ;  /* 0x0000000000107947 */ /* 0x000ff60003800000 */
.L_x_1206:
[----:B------:R-:W-:-:S11]  /*177b0*/  UISETP.NE.AND UP0, UPT, UR5, 0x1, UPT ;  /* 0x000000010500788c */ /* 0x000fd6000bf05270 */
[----:B------:R-:W-:Y:S02]  /*177c0*/  @UP0 ULDC.64 UR10, c[0x0][0x9e8] ;  /* 0x00027a00000a0ab9 */ /* 0x000fe40000000a00 */
[----:B------:R-:W-:-:S04]  /*177d0*/  UIMAD.WIDE.U32 UR6, UR4, UR10, URZ ;  /* 0x0000000a040672a5 */ /* 0x000fc8000f8e003f */
[----:B------:R-:W-:-:S12]  /*177e0*/  @UP0 USHF.R.U32.HI UR4, URZ, UR11, UR7 ;  /* 0x0000000b3f040299 */ /* 0x000fd80008011607 */
.L_x_1207:
[----:B------:R-:W-:-:S04]  /*177f0*/  UIMAD UR4, UR4, UR5, URZ ;  /* 0x00000005040472a4 */ /* 0x000fc8000f8e023f */
[----:B------:R-:W-:-:S04]  /*17800*/  UISETP.LT.AND UP0, UPT, UR8, UR4, UPT ;  /* 0x000000040800728c */ /* 0x000fc8000bf01270 */
[----:B------:R-:W-:-:S12]  /*17810*/  USEL UR8, UR8, UR4, !UP0 ;  /* 0x0000000408087287 */ /* 0x000fd8000c000000 */
.L_x_1205:
[----:B------:R-:W-:Y:S01]  /*17820*/  UIMAD.WIDE UR4, UR8, 0x66666667, URZ ;  /* 0x66666667080478a5 */ /* 0x000fe2000f8e023f */
[----:B------:R-:W-:Y:S03]  /*17830*/  BSSY B7, `(.L_x_1208) ;  /* 0x000048c000077945 */ /* 0x000fe60003800000 */
[----:B------:R-:W-:-:S04]  /*17840*/  USHF.R.U32.HI UR4, URZ, 0x1f, UR5 ;  /* 0x0000001f3f047899 */ /* 0x000fc80008011605 */
[----:B------:R-:W-:-:S04]  /*17850*/  ULEA.HI.SX32 UR4, UR5, UR4, 0x1a ;  /* 0x0000000405047291 */ /* 0x000fc8000f8fd23f */
[----:B------:R-:W-:-:S04]  /*17860*/  UISETP.LT.AND UP0, UPT, URZ, UR4, UPT ;  /* 0x000000043f00728c */ /* 0x000fc8000bf01270 */
[----:B------:R-:W-:-:S04]  /*17870*/  USEL UR45, URZ, UR4, !UP0 ;  /* 0x000000043f2d7287 */ /* 0x000fc8000c000000 */
[----:B------:R-:W-:-:S06]  /*17880*/  UISETP.GT.AND UP0, UPT, UR44, UR45, UPT ;  /* 0x0000002d2c00728c */ /* 0x000fcc000bf04270 */
[----:B------:R-:W-:-:S13]  /*17890*/  PLOP3.LUT P0, PT, PT, PT, UP0, 0x80, 0x0 ;  /* 0x000000000000781c */ /* 0x000fda0003f0f008 */
        /* <DEDUP_REMOVED lines=16> */
[----:B-1----:R-:W-:-:S05]  /*179a0*/  IADD3 R0, R0, UR46, R7 ;  /* 0x0000002e00007c10 */ /* 0x002fca000fffe007 */
[----:B------:R1:W-:Y:S01]  /*179b0*/  STL [R1+0x18], R0 ;  /* 0x0000180001007387 */ /* 0x0003e20000100800 */
[----:B------:R-:W-:Y:S05]  /*179c0*/  BRA `(.L_x_1210) ;  /* 0x0000004400c87947 */ /* 0x000fea0003800000 */
.L_x_1209:
        /* <DEDUP_REMOVED lines=8> */
[----:B------:R-:W-:Y:S02]  /*17a50*/  IMAD.U32 R4, RZ, RZ, UR6 ;  /* 0x00000006ff047e24 */ /* 0x000fe4000f8e00ff */
[----:B------:R-:W1:Y:S01]  /*17a60*/  LDC.64 R2, c[0x4][R2] ;  /* 0x0100000002027b82 */ /* 0x000e620000000a00 */
[----:B------:R-:W-:Y:S02]  /*17a70*/  IMAD.U32 R5, RZ, RZ, UR7 ;  /* 0x00000007ff057e24 */ /* 0x000fe4000f8e00ff */
[----:B------:R-:W-:Y:S02]  /*17a80*/  IMAD.U32 R6, RZ, RZ, UR8 ;  /* 0x00000008ff067e24 */ /* 0x000fe4000f8e00ff */
[----:B------:R-:W-:-:S02]  /*17a90*/  IMAD.U32 R7, RZ, RZ, UR9 ;  /* 0x00000009ff077e24 */ /* 0x000fc4000f8e00ff */
[----:B------:R-:W-:Y:S02]  /*17aa0*/  IMAD.U32 R10, RZ, RZ, UR4 ;  /* 0x00000004ff0a7e24 */ /* 0x000fe4000f8e00ff */
[----:B------:R-:W-:Y:S02]  /*17ab0*/  IMAD.U32 R11, RZ, RZ, UR5 ;  /* 0x00000005ff0b7e24 */ /* 0x000fe4000f8e00ff */
[----:B------:R-:W-:Y:S02]  /*17ac0*/  IMAD.MOV.U32 R8, RZ, RZ, 0x70 ;  /* 0x00000070ff087424 */ /* 0x000fe400078e00ff */
[----:B------:R-:W-:Y:S02]  /*17ad0*/  IMAD.MOV.U32 R12, RZ, RZ, 0x1 ;  /* 0x00000001ff0c7424 */ /* 0x000fe400078e00ff */
[----:B------:R-:W-:-:S07]  /*17ae0*/  IMAD.MOV.U32 R13, RZ, RZ, RZ ;  /* 0x000000ffff0d7224 */ /* 0x000fce00078e00ff */
[----:B------:R-:W-:-:S07]  /*17af0*/  LEPC R20, `(.L_x_1212) ;  /* 0x000000001014794e */ /* 0x000fce0000000000 */
[----:B01----:R-:W-:Y:S05]  /*17b00*/  CALL.ABS.NOINC R2 ;  /* 0x0000000002007343 */ /* 0x003fea0003c00000 */
.L_x_1212:
[----:B------:R-:W-:Y:S05]  /*17b10*/  BSYNC B6 ;  /* 0x0000000000067941 */ /* 0x000fea0003800000 */
.L_x_1211:
        /* <DEDUP_REMOVED lines=22> */
.L_x_1214:
[----:B------:R-:W-:Y:S05]  /*17c80*/  BSYNC B6 ;  /* 0x0000000000067941 */ /* 0x000fea0003800000 */
.L_x_1213:
        /* <DEDUP_REMOVED lines=20> */
.L_x_1216:
[----:B------:R-:W-:Y:S05]  /*17dd0*/  BSYNC B6 ;  /* 0x0000000000067941 */ /* 0x000fea0003800000 */
.L_x_1215:
[----:B------:R-:W-:Y:S01]  /*17de0*/  LOP3.LUT P6, RZ, R16, 0x2, RZ, 0xc0, !PT ;  /* 0x0000000210ff7812 */ /* 0x000fe200078cc0ff */
[----:B------:R-:W-:-:S12]  /*17df0*/  BSSY B6, `(.L_x_1217) ;  /* 0x0000012000067945 */ /* 0x000fd80003800000 */
        /* <DEDUP_REMOVED lines=17> */
.L_x_1218:
[----:B------:R-:W-:Y:S05]  /*17f10*/  BSYNC B6 ;  /* 0x0000000000067941 */ /* 0x000fea0003800000 */
.L_x_1217:
[----:B------:R-:W-:Y:S01]  /*17f20*/  ULDC.64 UR4, c[0x0][0x9f8] ;  /* 0x00027e0000047ab9 */ /* 0x000fe20000000a00 */
[----:B------:R-:W-:Y:S01]  /*17f30*/  IMAD.U32 R34, RZ, RZ, UR37 ;  /* 0x00000025ff227e24 */ /* 0x000fe2000f8e00ff */
[----:B------:R-:W-:Y:S01]  /*17f40*/  UISETP.NE.U32.AND UP0, UPT, UR4, URZ, UPT ;  /* 0x0000003f0400728c */ /* 0x000fe2000bf05070 */
[----:B------:R-:W1:Y:S03]  /*17f50*/  LDC R19, c[0x0][0x430] ;  /* 0x00010c00ff137b82 */ /* 0x000e660000000800 */
[----:B------:R-:W-:-:S06]  /*17f60*/  UISETP.NE.AND.EX UP0, UPT, UR5, URZ, UPT, UP0 ;  /* 0x0000003f0500728c */ /* 0x000fcc000bf05300 */
[----:B------:R-:W-:-:S05]  /*17f70*/  PLOP3.LUT P0, PT, PT, PT, UP0, 0x80, 0x0 ;  /* 0x000000000000781c */ /* 0x000fca0003f0f008 */
[----:B------:R-:W-:Y:S02]  /*17f80*/  @UP0 ULDC.64 UR4, c[0x0][0x9f8] ;  /* 0x00027e0000040ab9 */ /* 0x000fe40000000a00 */
[----:B------:R-:W-:-:S06]  /*17f90*/  @UP0 UIMAD.WIDE UR4, UR37, 0x4, UR4 ;  /* 0x00000004250408a5 */ /* 0x000fcc000f8e0204 */
[----:B------:R-:W-:Y:S01]  /*17fa0*/  IMAD.U32 R2, RZ, RZ, UR4 ;  /* 0x00000004ff027e24 */ /* 0x000fe2000f8e00ff */
[----:B------:R-:W-:Y:S01]  /*17fb0*/  ULDC UR4, c[0x0][0xc48] ;  /* 0x0003120000047ab9 */ /* 0x000fe20000000800 */
[----:B------:R-:W-:-:S05]  /*17fc0*/  IMAD.U32 R3, RZ, RZ, UR5 ;  /* 0x00000005ff037e24 */ /* 0x000fca000f8e00ff */
[----:B------:R2:W5:Y:S01]  /*17fd0*/  @P0 LDG.E R34, desc[UR48][R2.64] ;  /* 0x0000003002220981 */ /* 0x000562000c1e1900 */
[----:B-1----:R-:W-:Y:S01]  /*17fe0*/  ISETP.NE.AND P2, PT, R19, 0x1, PT ;  /* 0x000000011300780c */ /* 0x002fe20003f45270 */
[----:B------:R-:W-:Y:S01]  /*17ff0*/  UMOV UR5, 0xffffffff ;  /* 0xffffffff00057882 */ /* 0x000fe20000000000 */
[----:B------:R-:W-:Y:S01]  /*18000*/  LOP3.LUT R16, R16, 0xfffffff7, RZ, 0xc0, !PT ;  /* 0xfffffff710107812 */ /* 0x000fe200078ec0ff */
[----:B------:R-:W-:-:S10]  /*18010*/  IMAD.U32 R18, RZ, RZ, UR4 ;  /* 0x00000004ff127e24 */ /* 0x000fd4000f8e00ff */
[----:B------:R-:W-:Y:S01]  /*18020*/  @P2 LOP3.LUT R16, R16, 0x8, RZ, 0xfc, !PT ;  /* 0x0000000810102812 */ /* 0x000fe200078efcff */
[----:B--2---:R-:W-:Y:S06]  /*18030*/  BRA.DIV UR5, `(.L_x_1219) ;  /* 0x0000004a057c7947 */ /* 0x004fec000b800000 */
.L_x_1290:
[----:B------:R-:W1:Y:S01]  /*18040*/  S2R R0, SR_TID.X ;  /* 0x0000000000007919 */ /* 0x000e620000002100 */
[----:B------:R-:W-:Y:S01]  /*18050*/  UMOV UR4, 0xa0 ;  /* 0x000000a000047882 */ /* 0x000fe20000000000 */
[----:B------:R-:W2:Y:S01]  /*18060*/  @P2 LDC R3, c[0x0][0x434] ;  /* 0x00010d00ff032b82 */ /* 0x000ea20000000800 */
[----:B------:R-:W-:Y:S01]  /*18070*/  UIMAD UR4, UR44, UR4, -0xa0 ;  /* 0xffffff602c0474a4 */ /* 0x000fe2000f8e0204 */
[----:B------:R-:W3:Y:S01]  /*18080*/  S2R R9, SR_TID.X ;  /* 0x0000000000097919 */ /* 0x000ee20000002100 */
[----:B-----5:R-:W-:-:S05]  /*18090*/  SHF.R.S32.HI R37, RZ, 0x1f, R34 ;  /* 0x0000001fff257819 */ /* 0x020fca0000011422 */
[----:B------:R-:W4:Y:S01]  /*180a0*/  @P2 LDC R5, c[0x0][0x438] ;  /* 0x00010e00ff052b82 */ /* 0x000f220000000800 */
[----:B-1----:R-:W-:Y:S01]  /*180b0*/  LOP3.LUT R0, R0, 0x7f, RZ, 0xc0, !PT ;  /* 0x0000007f00007812 */ /* 0x002fe200078ec0ff */
[----:B---3--:R-:W-:-:S03]  /*180c0*/  IMAD.SHL.U32 R14, R9, 0x10, RZ ;  /* 0x00000010090e7824 */ /* 0x008fc600078e00ff */
[----:B------:R-:W-:Y:S01]  /*180d0*/  SHF.R.U32.HI R8, RZ, 0x3, R0 ;  /* 0x00000003ff087819 */ /* 0x000fe20000011600 */
[----:B------:R-:W-:-:S03]  /*180e0*/  IMAD.SHL.U32 R11, R9, 0x10, RZ ;  /* 0x00000010090b7824 */ /* 0x000fc600078e00ff */
[C---:B------:R-:W-:Y:S02]  /*180f0*/  LOP3.LUT R14, R8.reuse, 0x70, R14, 0xf8, !PT ;  /* 0x00000070080e7812 */ /* 0x040fe400078ef80e */
[----:B------:R-:W-:Y:S02]  /*18100*/  LOP3.LUT R11, R8, 0x70, R11, 0xf8, !PT ;  /* 0x00000070080b7812 */ /* 0x000fe400078ef80b */
[----:B------:R-:W-:-:S03]  /*18110*/  LOP3.LUT R14, R14, 0x80, RZ, 0xfc, !PT ;  /* 0x000000800e0e7812 */ /* 0x000fc600078efcff */
[----:B------:R-:W-:Y:S02]  /*18120*/  VIADD R11, R11, UR4 ;  /* 0x000000040b0b7c36 */ /* 0x000fe40008000000 */
[----:B------:R-:W-:-:S05]  /*18130*/  VIADD R0, R14, UR4 ;  /* 0x000000040e007c36 */ /* 0x000fca0008000000 */
[C---:B------:R-:W-:Y:S01]  /*18140*/  ISETP.GE.AND P0, PT, R0.reuse, UR42, PT ;  /* 0x0000002a00007c0c */ /* 0x040fe2000bf06270 */
[----:B------:R-:W-:-:S03]  /*18150*/  IMAD.IADD R0, R0, 0x1, R22 ;  /* 0x0000000100007824 */ /* 0x000fc600078e0216 */
[----:B------:R-:W-:Y:S01]  /*18160*/  ISETP.GT.U32.OR P0, PT, R14, 0x9f, P0 ;  /* 0x0000009f0e00780c */ /* 0x000fe20000704470 */
[----:B--2---:R-:W-:-:S04]  /*18170*/  @P2 IMAD.HI.U32 R2, R0, R3, RZ ;  /* 0x0000000300022227 */ /* 0x004fc800078e00ff */
[----:B------:R-:W-:Y:S01]  /*18180*/  IMAD.MOV.U32 R10, RZ, RZ, R0 ;  /* 0x000000ffff0a7224 */ /* 0x000fe200078e0000 */
[----:B----4-:R-:W-:-:S07]  /*18190*/  @P2 SHF.R.U32.HI R10, RZ, R5, R2 ;  /* 0x00000005ff0a2219 */ /* 0x010fce0000011602 */
[----:B------:R-:W1:Y:S01]  /*181a0*/  @!P0 LDC.64 R6, c[0x0][0x428] ;  /* 0x00010a00ff068b82 */ /* 0x000e620000000a00 */
[----:B------:R-:W-:-:S07]  /*181b0*/  @!P0 SHF.R.S32.HI R3, RZ, 0x1f, R10 ;  /* 0x0000001fff038819 */ /* 0x000fce000001140a */
[----:B------:R-:W2:Y:S01]  /*181c0*/  @!P0 LDC.64 R4, c[0x0][0x418] ;  /* 0x00010600ff048b82 */ /* 0x000ea20000000a00 */
[----:B-1----:R-:W-:-:S04]  /*181d0*/  @!P0 IMAD R2, R37, R6, RZ ;  /* 0x0000000625028224 */ /* 0x002fc800078e02ff */
[----:B------:R-:W-:Y:S02]  /*181e0*/  @!P0 IMAD R7, R34, R7, R2 ;  /* 0x0000000722078224 */ /* 0x000fe400078e0202 */
[----:B------:R-:W-:-:S04]  /*181f0*/  @!P0 IMAD.MOV.U32 R2, RZ, RZ, R10 ;  /* 0x000000ffff028224 */ /* 0x000fc800078e000a */
[----:B------:R-:W-:-:S04]  /*18200*/  @!P0 IMAD.WIDE.U32 R2, R34, R6, R2 ;  /* 0x0000000622028225 */ /* 0x000fc800078e0002 */
[----:B------:R-:W-:Y:S01]  /*18210*/  @!P0 IMAD.IADD R3, R7, 0x1, R3 ;  /* 0x0000000107038824 */ /* 0x000fe200078e0203 */
[----:B--2---:R-:W-:-:S04]  /*18220*/  @!P0 LEA R8, P1, R2, R4, 0x2 ;  /* 0x0000000402088211 */ /* 0x004fc800078210ff */
[----:B------:R-:W-:Y:S02]  /*18230*/  @!P0 LEA.HI.X R9, R2, R5, R3, 0x2, P1 ;  /* 0x0000000502098211 */ /* 0x000fe400008f1403 */
[C---:B------:R-:W-:Y:S01]  /*18240*/  ISETP.GE.AND P1, PT, R11.reuse, UR42, PT ;  /* 0x0000002a0b007c0c */ /* 0x040fe2000bf26270 */
[----:B------:R-:W1:Y:S01]  /*18250*/  @P2 LDC R2, c[0x0][0x434] ;  /* 0x00010d00ff022b82 */ /* 0x000e620000000800 */
[----:B------:R-:W-:-:S04]  /*18260*/  IMAD.IADD R11, R11, 0x1, R22 ;  /* 0x000000010b0b7824 */ /* 0x000fc800078e0216 */
[----:B------:R-:W-:-:S03]  /*18270*/  IMAD.MOV.U32 R12, RZ, RZ, R11 ;  /* 0x000000ffff0c7224 */ /* 0x000fc600078e000b */
[----:B------:R-:W2:Y:S08]  /*18280*/  @P2 LDC R3, c[0x0][0x438] ;  /* 0x00010e00ff032b82 */ /* 0x000eb00000000800 */
[----:B------:R-:W3:Y:S08]  /*18290*/  @!P1 LDC.64 R4, c[0x0][0x428] ;  /* 0x00010a00ff049b82 */ /* 0x000ef00000000a00 */
[----:B------:R-:W4:Y:S01]  /*182a0*/  @!P1 LDC.64 R6, c[0x0][0x418] ;  /* 0x00010600ff069b82 */ /* 0x000f220000000a00 */
[----:B-1----:R-:W-:-:S05]  /*182b0*/  @P2 IMAD.HI.U32 R2, R11, R2, RZ ;  /* 0x000000020b022227 */ /* 0x002fca00078e00ff */
[----:B--2---:R-:W-:-:S04]  /*182c0*/  @P2 SHF.R.U32.HI R12, RZ, R3, R2 ;  /* 0x00000003ff0c2219 */ /* 0x004fc80000011602 */
[--C-:B------:R-:W-:Y:S01]  /*182d0*/  @!P1 SHF.R.S32.HI R3, RZ, 0x1f, R12.reuse ;  /* 0x0000001fff039819 */ /* 0x100fe2000001140c */
[----:B------:R-:W-:Y:S02]  /*182e0*/  @!P1 IMAD.MOV.U32 R2, RZ, RZ, R12 ;  /* 0x000000ffff029224 */ /* 0x000fe400078e000c */
[-C--:B---3--:R-:W-:Y:S02]  /*182f0*/  @!P1 IMAD R13, R37, R4.reuse, RZ ;  /* 0x00000004250d9224 */ /* 0x088fe400078e02ff */
[----:B------:R-:W-:-:S04]  /*18300*/  @!P1 IMAD.WIDE.U32 R2, R34, R4, R2 ;  /* 0x0000000422029225 */ /* 0x000fc800078e0002 */
[----:B------:R-:W-:Y:S02]  /*18310*/  @!P1 IMAD R13, R34, R5, R13 ;  /* 0x00000005220d9224 */ /* 0x000fe400078e020d */
[----:B------:R-:W-:Y:S02]  /*18320*/  IMAD.MOV.U32 R5, RZ, RZ, RZ ;  /* 0x000000ffff057224 */ /* 0x000fe400078e00ff */
[----:B------:R-:W-:-:S04]  /*18330*/  @!P1 IMAD.IADD R13, R3, 0x1, R13 ;  /* 0x00000001030d9824 */ /* 0x000fc800078e020d */
[----:B------:R4:W5:Y:S02]  /*18340*/  @!P0 LDG.E R5, desc[UR48][R8.64] ;  /* 0x0000003008058981 */ /* 0x000964000c1e1900 */
[----:B----4-:R-:W-:Y:S02]  /*18350*/  @!P1 LEA R8, P0, R2, R6, 0x2 ;  /* 0x0000000602089211 */ /* 0x010fe400078010ff */
[----:B------:R-:W-:Y:S01]  /*18360*/  LOP3.LUT R16, R16, 0xfffffffb, RZ, 0xc0, !PT ;  /* 0xfffffffb10107812 */ /* 0x000fe200078ec0ff */
[----:B------:R-:W-:Y:S01]  /*18370*/  IMAD R3, RZ, RZ, -UR37 ;  /* 0x80000025ff037e24 */ /* 0x000fe2000f8e02ff */
[----:B------:R-:W-:Y:S01]  /*18380*/  @!P1 LEA.HI.X R9, R2, R7, R13, 0x2, P0 ;  /* 0x0000000702099211 */ /* 0x000fe200000f140d */
[----:B------:R-:W-:Y:S02]  /*18390*/  IMAD.MOV R7, RZ, RZ, -R10 ;  /* 0x000000ffff077224 */ /* 0x000fe400078e0a0a */
[----:B------:R-:W-:Y:S02]  /*183a0*/  IMAD.MOV.U32 R6, RZ, RZ, RZ ;  /* 0x000000ffff067224 */ /* 0x000fe400078e00ff */
[----:B------:R-:W-:-:S02]  /*183b0*/  IMAD R7, R19, R7, R0 ;  /* 0x0000000713077224 */ /* 0x000fc400078e0200 */
[----:B------:R-:W-:Y:S01]  /*183c0*/  IMAD.U32 R0, RZ, RZ, UR51 ;  /* 0x00000033ff007e24 */ /* 0x000fe2000f8e00ff */
[----:B------:R-:W-:Y:S02]  /*183d0*/  ISETP.GT.U32.AND P0, PT, R14, 0x9f, PT ;  /* 0x0000009f0e00780c */ /* 0x000fe40003f04070 */
[----:B------:R-:W-:Y:S01]  /*183e0*/  LOP3.LUT R16, R16, 0xfffffffd, RZ, 0xc0, !PT ;  /* 0xfffffffd10107812 */ /* 0x000fe200078ec0ff */
[----:B------:R-:W-:Y:S01]  /*183f0*/  IMAD R18, R18, R3, UR38 ;  /* 0x0000002612127e24 */ /* 0x000fe2000f8e0203 */
[----:B------:R-:W-:Y:S01]  /*18400*/  ISETP.NE.AND P2, PT, R0, 0x3, PT ;  /* 0x000000030000780c */ /* 0x000fe20003f45270 */
[----:B------:R-:W-:Y:S01]  /*18410*/  IMAD.MOV R2, RZ, RZ, -R12 ;  /* 0x000000ffff027224 */ /* 0x000fe200078e0a0c */
[----:B------:R1:W5:Y:S01]  /*18420*/  @!P1 LDG.E R6, desc[UR48][R8.64] ;  /* 0x0000003008069981 */ /* 0x000362000c1e1900 */
[----:B------:R-:W-:Y:S01]  /*18430*/  IMAD.U32 R4, RZ, RZ, UR44 ;  /* 0x0000002cff047e24 */ /* 0x000fe2000f8e00ff */
[----:B------:R-:W-:-:S03]  /*18440*/  SHF.R.S32.HI R36, RZ, 0x1f, R18 ;  /* 0x0000001fff247819 */ /* 0x000fc60000011412 */
[----:B------:R-:W-:Y:S02]  /*18450*/  VIADD R4, R4, 0xffffffff ;  /* 0xffffffff04047836 */ /* 0x000fe40000000000 */
[----:B------:R-:W-:Y:S01]  /*18460*/  @P0 LOP3.LUT R16, R16, 0x2, RZ, 0xfc, !PT ;  /* 0x0000000210100812 */ /* 0x000fe200078efcff */
[----:B-1----:R-:W-:-:S03]  /*18470*/  IMAD R8, R19, R2, R11 ;  /* 0x0000000213087224 */ /* 0x002fc600078e020b */
[----:B------:R-:W-:Y:S01]  /*18480*/  @P2 LOP3.LUT R16, R16, 0x4, RZ, 0xfc, !PT ;  /* 0x0000000410102812 */ /* 0x000fe200078efcff */
[----:B------:R-:W-:Y:S06]  /*18490*/  @!P2 BRA `(.L_x_1220) ;  /* 0x000000000004a947 */ /* 0x000fec0003800000 */
[----:B------:R-:W-:Y:S01]  /*184a0*/  BPT.TRAP 0x1 ;  /* 0x000000040000795c */ /* 0x000fe20000300000 */
.L_x_1220:
[----:B------:R-:W-:Y:S01]  /*184b0*/  IMAD R0, R29, 0x8, R17 ;  /* 0x000000081d007824 */ /* 0x000fe200078e0211 */
[----:B------:R-:W-:Y:S01]  /*184c0*/  SHF.L.U32 R26, R35, 0x1f, RZ ;  /* 0x0000001f231a7819 */ /* 0x000fe200000006ff */
[----:B------:R-:W-:Y:S01]  /*184d0*/  BSSY B0, `(.L_x_1221) ;  /* 0x0000004000007945 */ /* 0x000fe20003800000 */
[----:B0-----:R-:W-:Y:S02]  /*184e0*/  SHF.R.S32.HI R22, RZ, 0x1f, R8 ;  /* 0x0000001fff167819 */ /* 0x001fe40000011408 */
[----:B------:R-:W0:Y:S02]  /*184f0*/  SYNCS.PHASECHK.TRANS64.TRYWAIT P0, [R0+URZ+0x22880], R26 ;  /* 0x0228801a000075a7 */ /* 0x000e24000800017f */
[----:B0-----:R-:W-:Y:S05]  /*18500*/  @!P0 BRA `(.L_x_1222) ;  /* 0x0000004400748947 */ /* 0x001fea0003800000 */
.L_x_1291:
[----:B------:R-:W-:Y:S05]  /*18510*/  BSYNC B0 ;  /* 0x0000000000007941 */ /* 0x000fea0003800000 */
.L_x_1221:
[----:B------:R-:W2:Y:S01]  /*18520*/  LDL R12, [R1+0x8] ;  /* 0x00000800010c7983 */ /* 0x000ea20000100800 */
[----:B------:R-:W-:Y:S01]  /*18530*/  ULDC.64 UR4, c[0x0][0x328] ;  /* 0x0000ca0000047ab9 */ /* 0x000fe20000000a00 */
[----:B-----5:R-:W-:Y:S01]  /*18540*/  SHF.R.S32.HI R23, RZ, 0x1f, R6 ;  /* 0x0000001fff177819 */ /* 0x020fe20000011406 */
[----:B------:R-:W-:Y:S01]  /*18550*/  IMAD R3, R22, UR4, RZ ;  /* 0x0000000416037c24 */ /* 0x000fe2000f8e02ff */
[----:B------:R-:W-:Y:S01]  /*18560*/  ULDC.64 UR6, c[0x0][0x338] ;  /* 0x0000ce0000067ab9 */ /* 0x000fe20000000a00 */
[----:B------:R-:W-:Y:S01]  /*18570*/  ULDC.64 UR8, c[0x0][0x330] ;  /* 0x0000cc0000087ab9 */ /* 0x000fe20000000a00 */
[----:B------:R-:W1:Y:S01]  /*18580*/  S2R R13, SR_TID.X ;  /* 0x00000000000d7919 */ /* 0x000e620000002100 */
[C---:B------:R-:W-:Y:S01]  /*18590*/  IMAD R9, R8.reuse, UR5, R3 ;  /* 0x0000000508097c24 */ /* 0x040fe2000f8e0203 */
[----:B------:R-:W-:Y:S01]  /*185a0*/  SHF.R.S32.HI R24, RZ, 0x1f, R7 ;  /* 0x0000001fff187819 */ /* 0x000fe20000011407 */
[----:B------:R-:W-:Y:S01]  /*185b0*/  IMAD.WIDE.U32 R2, R8, UR4, RZ ;  /* 0x0000000408027c25 */ /* 0x000fe2000f8e00ff */
[----:B------:R-:W-:Y:S01]  /*185c0*/  ULDC.64 UR10, c[0x0][0x318] ;  /* 0x0000c600000a7ab9 */ /* 0x000fe20000000a00 */
[----:B------:R-:W-:-:S02]  /*185d0*/  SHF.R.S32.HI R25, RZ, 0x1f, R5 ;  /* 0x0000001fff197819 */ /* 0x000fc40000011405 */
[----:B------:R-:W-:Y:S01]  /*185e0*/  IMAD.IADD R3, R3, 0x1, R9 ;  /* 0x0000000103037824 */ /* 0x000fe200078e0209 */
[----:B------:R-:W-:Y:S01]  /*185f0*/  LOP3.LUT R16, R16, 0xffffff7f, RZ, 0xc0, !PT ;  /* 0xffffff7f10107812 */ /* 0x000fe200078ec0ff */
[----:B------:R-:W-:Y:S02]  /*18600*/  IMAD R9, R23, UR6, RZ ;  /* 0x0000000617097c24 */ /* 0x000fe4000f8e02ff */
[----:B------:R-:W-:-:S04]  /*18610*/  IMAD.WIDE.U32 R2, R6, UR6, R2 ;  /* 0x0000000606027c25 */ /* 0x000fc8000f8e0002 */
[----:B------:R-:W-:Y:S02]  /*18620*/  IMAD R9, R6, UR7, R9 ;  /* 0x0000000706097c24 */ /* 0x000fe4000f8e0209 */
[----:B------:R-:W-:Y:S02]  /*18630*/  IMAD R21, R36, UR8, RZ ;  /* 0x0000000824157c24 */ /* 0x000fe4000f8e02ff */
[----:B------:R-:W-:Y:S02]  /*18640*/  IMAD.IADD R3, R3, 0x1, R9 ;  /* 0x0000000103037824 */ /* 0x000fe400078e0209 */
[C---:B------:R-:W-:Y:S02]  /*18650*/  IMAD R21, R18.reuse, UR9, R21 ;  /* 0x0000000912157c24 */ /* 0x040fe4000f8e0215 */
[----:B------:R-:W-:-:S04]  /*18660*/  IMAD.WIDE.U32 R2, R18, UR8, R2 ;  /* 0x0000000812027c25 */ /* 0x000fc8000f8e0002 */
[----:B------:R-:W-:Y:S01]  /*18670*/  IMAD R11, R24, UR4, RZ ;  /* 0x00000004180b7c24 */ /* 0x000fe2000f8e02ff */
[----:B------:R-:W-:-:S03]  /*18680*/  IADD3 R9, P0, R2, UR10, RZ ;  /* 0x0000000a02097c10 */ /* 0x000fc6000ff1e0ff */
[----:B------:R-:W-:Y:S01]  /*18690*/  IMAD R11, R7, UR5, R11 ;  /* 0x00000005070b7c24 */ /* 0x000fe2000f8e020b */
[----:B------:R-:W-:Y:S01]  /*186a0*/  IADD3.X R10, R3, UR11, R21, P0, !PT ;  /* 0x0000000b030a7c10 */ /* 0x000fe200087fe415 */
[----:B------:R-:W-:Y:S01]  /*186b0*/  IMAD.WIDE.U32 R2, R7, UR4, RZ ;  /* 0x0000000407027c25 */ /* 0x000fe2000f8e00ff */
[----:B-1----:R-:W-:Y:S01]  /*186c0*/  LOP3.LUT R13, R13, 0x7f, RZ, 0xc0, !PT ;  /* 0x0000007f0d0d7812 */ /* 0x002fe200078ec0ff */
[----:B------:R-:W-:Y:S02]  /*186d0*/  UMOV UR4, 0xffffffff ;  /* 0xffffffff00047882 */ /* 0x000fe40000000000 */
[----:B------:R-:W-:Y:S01]  /*186e0*/  IMAD.IADD R3, R3, 0x1, R11 ;  /* 0x0000000103037824 */ /* 0x000fe200078e020b */
[----:B------:R-:W-:Y:S01]  /*186f0*/  SHF.R.U32.HI R13, RZ, 0x3, R13 ;  /* 0x00000003ff0d7819 */ /* 0x000fe2000001160d */
[----:B------:R-:W-:Y:S02]  /*18700*/  IMAD R11, R25, UR6, RZ ;  /* 0x00000006190b7c24 */ /* 0x000fe4000f8e02ff */
[----:B------:R-:W-:-:S04]  /*18710*/  IMAD.WIDE.U32 R2, R5, UR6, R2 ;  /* 0x0000000605027c25 */ /* 0x000fc8000f8e0002 */
[----:B------:R-:W-:-:S04]  /*18720*/  IMAD R11, R5, UR7, R11 ;  /* 0x00000007050b7c24 */ /* 0x000fc8000f8e020b */
[----:B------:R-:W-:Y:S02]  /*18730*/  IMAD.IADD R3, R3, 0x1, R11 ;  /* 0x0000000103037824 */ /* 0x000fe400078e020b */
[----:B------:R-:W-:-:S03]  /*18740*/  IMAD.WIDE.U32 R2, R18, UR8, R2 ;  /* 0x0000000812027c25 */ /* 0x000fc6000f8e0002 */
[----:B------:R-:W-:Y:S01]  /*18750*/  IADD3 R19, P0, R2, UR10, RZ ;  /* 0x0000000a02137c10 */ /* 0x000fe2000ff1e0ff */
[----:B------:R-:W-:-:S03]  /*18760*/  IMAD.MOV.U32 R2, RZ, RZ, -0xa0 ;  /* 0xffffff60ff027424 */ /* 0x000fc600078e00ff */
[----:B------:R-:W-:Y:S01]  /*18770*/  IADD3.X R21, R21, UR11, R3, P0, !PT ;  /* 0x0000000b15157c10 */ /* 0x000fe200087fe403 */
[----:B------:R-:W-:-:S04]  /*18780*/  IMAD R4, R4, R2, UR42 ;  /* 0x0000002a04047e24 */ /* 0x000fc8000f8e0202 */
[----:B------:R-:W-:-:S05]  /*18790*/  IMAD.IADD R20, R4, 0x1, -R13 ;  /* 0x0000000104147824 */ /* 0x000fca00078e0a0d */
[----:B------:R-:W-:-:S13]  /*187a0*/  ISETP.GE.AND P0, PT, R20, 0x1, PT ;  /* 0x000000011400780c */ /* 0x000fda0003f06270 */
[----:B------:R-:W-:Y:S01]  /*187b0*/  @P0 LOP3.LUT R16, R16, 0x80, RZ, 0xfc, !PT ;  /* 0x0000008010100812 */ /* 0x000fe200078efcff */
[----:B--2---:R-:W-:Y:S01]  /*187c0*/  IMAD R4, R29, 0x5000, R12 ;  /* 0x000050001d047824 */ /* 0x004fe200078e020c */
[----:B------:R-:W-:Y:S06]  /*187d0*/  BRA.DIV UR4, `(.L_x_1223) ;  /* 0x0000004204d47947 */ /* 0x000fec000b800000 */
[----:B------:R-:W1:Y:S01]  /*187e0*/  SHFL.IDX PT, R2, R9, RZ, 0x181f ;  /* 0x00181fff09027589 */ /* 0x000e6200000e0000 */
[----:B------:R-:W-:Y:S01]  /*187f0*/  LOP3.LUT P2, RZ, R16, 0x200, RZ, 0xc0, !PT ;  /* 0x0000020010ff7812 */ /* 0x000fe2000784c0ff */
[----:B------:R-:W-:Y:S01]  /*18800*/  IMAD.IADD R4, R17, 0x1, R4 ;  /* 0x0000000111047824 */ /* 0x000fe200078e0204 */
[----:B------:R-:W-:Y:S01]  /*18810*/  ISETP.GE.AND P1, PT, R20, 0x11, PT ;  /* 0x000000111400780c */ /* 0x000fe20003f26270 */
[----:B------:R-:W2:Y:S01]  /*18820*/  SHFL.IDX PT, R3, R10, RZ, 0x181f ;  /* 0x00181fff0a037589 */ /* 0x000ea200000e0000 */
[----:B------:R-:W-:Y:S02]  /*18830*/  LOP3.LUT R16, R16, 0xffffffdf, RZ, 0xc0, !PT ;  /* 0xffffffdf10107812 */ /* 0x000fe400078ec0ff */
[C---:B------:R-:W-:Y:S02]  /*18840*/  ISETP.GE.AND P5, PT, R20.reuse, 0x31, PT ;  /* 0x000000311400780c */ /* 0x040fe40003fa6270 */
[C---:B------:R-:W-:Y:S02]  /*18850*/  ISETP.GE.AND P4, PT, R20.reuse, 0x41, PT ;  /* 0x000000411400780c */ /* 0x040fe40003f86270 */
[----:B------:R-:W-:-:S05]  /*18860*/  ISETP.GE.AND P3, PT, R20, 0x71, PT ;  /* 0x000000711400780c */ /* 0x000fca0003f66270 */
[----:B------:R-:W-:Y:S02]  /*18870*/  @P1 LOP3.LUT R16, R16, 0x20, RZ, 0xfc, !PT ;  /* 0x0000002010101812 */ /* 0x000fe400078efcff */
[----:B------:R-:W-:Y:S02]  /*18880*/  ISETP.GE.AND P1, PT, R20, 0x51, PT ;  /* 0x000000511400780c */ /* 0x000fe40003f26270 */
[----:B------:R-:W-:Y:S02]  /*18890*/  LOP3.LUT R16, R16, 0xffffffef, RZ, 0xc0, !PT ;  /* 0xffffffef10107812 */ /* 0x000fe400078ec0ff */
        /* <DEDUP_REMOVED lines=38> */
[----:B-1----:R-:W-:-:S05]  /*18b00*/  IADD3 R2, P0, R33, R2, RZ ;  /* 0x0000000221027210 */ /* 0x002fca0007f1e0ff */
[----:B--2---:R-:W-:Y:S01]  /*18b10*/  IMAD.X R3, RZ, RZ, R3, P0 ;  /* 0x000000ffff037224 */ /* 0x004fe200000e0603 */
        /* <DEDUP_REMOVED lines=26> */
.L_x_1313:
[----:B------:R-:W-:Y:S02]  /*18cc0*/  IADD3 R2, P0, R33, R2, RZ ;  /* 0x0000000221027210 */ /* 0x000fe40007f1e0ff */
[----:B------:R-:W-:-:S03]  /*18cd0*/  LOP3.LUT P2, RZ, R16, 0x200, RZ, 0xc0, !PT ;  /* 0x0000020010ff7812 */ /* 0x000fc6000784c0ff */
[----:B------:R-:W-:Y:S01]  /*18ce0*/  IMAD.X R3, RZ, RZ, R21, P0 ;  /* 0x000000ffff037224 */ /* 0x000fe200000e0615 */
[----:B------:R-:W-:-:S13]  /*18cf0*/  ISETP.LT.OR P0, PT, R20, 0x91, P2 ;  /* 0x000000911400780c */ /* 0x000fda0001701670 */
[----:B------:R-:W-:Y:S01]  /*18d00*/  @!PT LDS RZ, [RZ] ;  /* 0x00000000fffff984 */ /* 0x000fe20000000800 */
[----:B------:R-:W-:Y:S01]  /*18d10*/  @!PT LDS RZ, [RZ] ;  /* 0x00000000fffff984 */ /* 0x000fe20000000800 */
[----:B------:R-:W-:Y:S01]  /*18d20*/  @!PT LDS RZ, [RZ] ;  /* 0x00000000fffff984 */ /* 0x000fe20000000800 */
[----:B------:R1:W-:Y:S01]  /*18d30*/  LDGSTS.E.BYPASS.LTC128B.128 [R4+0xec00], desc[UR48][R2.64], !P0 ;  /* 0x0ec0000002047fae */ /* 0x0003e2000c101d70 */
[----:B------:R-:W-:Y:S01]  /*18d40*/  PLOP3.LUT P0, PT, PT, PT, PT, 0x80, 0x0 ;  /* 0x000000000000781c */ /* 0x000fe20003f0f070 */
[----:B------:R-:W-:-:S12]  /*18d50*/  NOP ;  /* 0x0000000000007918 */ /* 0x000fd80000000000 */
.L_x_1224:
        /* <DEDUP_REMOVED lines=11> */
.L_x_1225:
[----:B------:R1:W-:Y:S01]  /*18e10*/  SYNCS.ARRIVE.TRANS64.A1T0 RZ, [R0+URZ+0x22870], RZ ;  /* 0x022870ff00ff79a7 */ /* 0x0003e2000810003f */
[----:B------:R-:W-:Y:S05]  /*18e20*/  @!P6 BRA `(.L_x_1226) ;  /* 0x000000000004e947 */ /* 0x000fea0003800000 */
[----:B------:R-:W-:Y:S01]  /*18e30*/  BPT.TRAP 0x1 ;  /* 0x000000040000795c */ /* 0x000fe20000300000 */
.L_x_1226:
[----:B------:R-:W2:Y:S01]  /*18e40*/  SYNCS.PHASECHK.TRANS64.TRYWAIT P0, [R0+URZ+0x22840], R26 ;  /* 0x0228401a000075a7 */ /* 0x000ea2000800017f */
[----:B------:R-:W-:Y:S04]  /*18e50*/  BSSY B0, `(.L_x_1227) ;  /* 0x0000002000007945 */ /* 0x000fe80003800000 */
[----:B--2---:R-:W-:Y:S05]  /*18e60*/  @!P0 BRA `(.L_x_1228) ;  /* 0x0000004800588947 */ /* 0x004fea0003800000 */
.L_x_1314:
[----:B------:R-:W-:Y:S05]  /*18e70*/  BSYNC B0 ;  /* 0x0000000000007941 */ /* 0x000fea0003800000 */
.L_x_1227:
[----:B------:R-:W-:Y:S01]  /*18e80*/  ULDC.64 UR4, c[0x0][0x300] ;  /* 0x0000c00000047ab9 */ /* 0x000fe20000000a00 */
[----:B------:R-:W-:Y:S01]  /*18e90*/  ULDC.64 UR6, c[0x0][0x310] ;  /* 0x0000c40000067ab9 */ /* 0x000fe20000000a00 */
[----:B------:R-:W-:Y:S01]  /*18ea0*/  IMAD R3, R22, UR4, RZ ;  /* 0x0000000416037c24 */ /* 0x000fe2000f8e02ff */
[----:B------:R-:W-:Y:S01]  /*18eb0*/  ULDC.64 UR8, c[0x0][0x308] ;  /* 0x0000c20000087ab9 */ /* 0x000fe20000000a00 */
[----:B------:R-:W-:Y:S01]  /*18ec0*/  IMAD R23, R23, UR6, RZ ;  /* 0x0000000617177c24 */ /* 0x000fe2000f8e02ff */
[----:B------:R-:W-:Y:S01]  /*18ed0*/  ULDC.64 UR10, c[0x0][0x2e8] ;  /* 0x0000ba00000a7ab9 */ /* 0x000fe20000000a00 */
[----:B------:R-:W-:Y:S01]  /*18ee0*/  IMAD R9, R8, UR5, R3 ;  /* 0x0000000508097c24 */ /* 0x000fe2000f8e0203 */
[----:B------:R-:W-:Y:S01]  /*18ef0*/  LOP3.LUT P2, RZ, R16, 0x1, RZ, 0xc0, !PT ;  /* 0x0000000110ff7812 */ /* 0x000fe2000784c0ff */
[----:B------:R-:W-:-:S04]  /*18f00*/  IMAD.WIDE.U32 R2, R8, UR4, RZ ;  /* 0x0000000408027c25 */ /* 0x000fc8000f8e00ff */
[----:B------:R-:W-:Y:S02]  /*18f10*/  IMAD.IADD R3, R3, 0x1, R9 ;  /* 0x0000000103037824 */ /* 0x000fe400078e0209 */
[C---:B------:R-:W-:Y:S02]  /*18f20*/  IMAD R23, R6.reuse, UR7, R23 ;  /* 0x0000000706177c24 */ /* 0x040fe4000f8e0217 */
[----:B------:R-:W-:-:S04]  /*18f30*/  IMAD.WIDE.U32 R2, R6, UR6, R2 ;  /* 0x0000000606027c25 */ /* 0x000fc8000f8e0002 */
[----:B------:R-:W-:Y:S02]  /*18f40*/  IMAD.IADD R3, R3, 0x1, R23 ;  /* 0x0000000103037824 */ /* 0x000fe400078e0217 */
[----:B------:R-:W-:Y:S02]  /*18f50*/  IMAD R9, R36, UR8, RZ ;  /* 0x0000000824097c24 */ /* 0x000fe4000f8e02ff */
[----:B------:R-:W-:-:S04]  /*18f60*/  IMAD.WIDE.U32 R2, R18, UR8, R2 ;  /* 0x0000000812027c25 */ /* 0x000fc8000f8e0002 */
[----:B------:R-:W-:Y:S01]  /*18f70*/  IMAD R9, R18, UR9, R9 ;  /* 0x0000000912097c24 */ /* 0x000fe2000f8e0209 */
[----:B------:R-:W-:Y:S01]  /*18f80*/  IADD3 R8, P0, R2, UR10, RZ ;  /* 0x0000000a02087c10 */ /* 0x000fe2000ff1e0ff */
[----:B------:R-:W-:Y:S02]  /*18f90*/  IMAD R24, R24, UR4, RZ ;  /* 0x0000000418187c24 */ /* 0x000fe4000f8e02ff */
[----:B------:R-:W-:Y:S01]  /*18fa0*/  IMAD R10, R25, UR6, RZ ;  /* 0x00000006190a7c24 */ /* 0x000fe2000f8e02ff */
[----:B------:R-:W-:Y:S01]  /*18fb0*/  IADD3.X R6, R3, UR11, R9, P0, !PT ;  /* 0x0000000b03067c10 */ /* 0x000fe200087fe409 */
[C---:B------:R-:W-:Y:S02]  /*18fc0*/  IMAD R11, R7.reuse, UR5, R24 ;  /* 0x00000005070b7c24 */ /* 0x040fe4000f8e0218 */
        /* <DEDUP_REMOVED lines=14> */
[C---:B------:R-:W-:Y:S02]  /*190b0*/  LOP3.LUT P3, RZ, R16.reuse, 0x20, RZ, 0xc0, !PT ;  /* 0x0000002010ff7812 */ /* 0x040fe4000786c0ff */
[----:B------:R-:W-:Y:S02]  /*190c0*/  P2R R9, PR, RZ, 0x2 ;  /* 0x00000002ff097803 */ /* 0x000fe40000000000 */
[----:B------:R-:W-:-:S05]  /*190d0*/  LOP3.LUT P1, RZ, R16, 0x10, RZ, 0xc0, !PT ;  /* 0x0000001010ff7812 */ /* 0x000fca000782c0ff */
[----:B---3--:R-:W-:-:S05]  /*190e0*/  @P6 IADD3 R14, P0, R33, R14, RZ ;  /* 0x0000000e210e6210 */ /* 0x008fca0007f1e0ff */
[----:B----4-:R-:W-:Y:S02]  /*190f0*/  @P6 IMAD.X R3, RZ, RZ, R2, P0 ;  /* 0x000000ffff036224 */ /* 0x010fe400000e0602 */
[----:B------:R-:W-:Y:S02]  /*19100*/  @P6 IMAD.MOV.U32 R2, RZ, RZ, R14 ;  /* 0x000000ffff026224 */ /* 0x000fe400078e000e */
[----:B------:R-:W3:Y:S04]  /*19110*/  SHFL.IDX PT, R14, R8, 0x1, 0x181f ;  /* 0x00381f00080e7f89 */ /* 0x000ee800000e0000 */
[----:B------:R4:W-:Y:S01]  /*19120*/  @P6 LDGSTS.E.BYPASS.LTC128B.128 [R4+0x18400], desc[UR48][R2.64], !P2 ;  /* 0x1840000002046fae */ /* 0x0009e2000d101d70 */
[----:B------:R-:W-:-:S03]  /*19130*/  LOP3.LUT P6, RZ, R16, 0x100, RZ, 0xc0, !PT ;  /* 0x0000010010ff7812 */ /* 0x000fc600078cc0ff */
[----:B----4-:R-:W4:Y:S01]  /*19140*/  SHFL.IDX PT, R2, R6, 0x1, 0x181f ;  /* 0x00381f0006027f89 */ /* 0x010f2200000e0000 */
[----:B---3--:R-:W-:-:S05]  /*19150*/  @P3 IADD3 R14, P0, R33, R14, RZ ;  /* 0x0000000e210e3210 */ /* 0x008fca0007f1e0ff */
[----:B----4-:R-:W-:Y:S02]  /*19160*/  @P3 IMAD.X R3, RZ, RZ, R2, P0 ;  /* 0x000000ffff033224 */ /* 0x010fe400000e0602 */
[----:B------:R-:W-:Y:S02]  /*19170*/  @P3 IMAD.MOV.U32 R2, RZ, RZ, R14 ;  /* 0x000000ffff023224 */ /* 0x000fe400078e000e */
[----:B------:R-:W3:Y:S04]  /*19180*/  SHFL.IDX PT, R14, R8, 0x2, 0x181f ;  /* 0x00581f00080e7f89 */ /* 0x000ee800000e0000 */
[----:B------:R4:W-:Y:S01]  /*19190*/  @P3 LDGSTS.E.BYPASS.LTC128B.128 [R4+0x18c00], desc[UR48][R2.64], !P2 ;  /* 0x18c0000002043fae */ /* 0x0009e2000d101d70 */
[----:B------:R-:W-:-:S03]  /*191a0*/  ISETP.NE.AND P3, PT, R10, RZ, PT ;  /* 0x000000ff0a00720c */ /* 0x000fc60003f65270 */
[----:B----4-:R-:W4:Y:S01]  /*191b0*/  SHFL.IDX PT, R2, R6, 0x2, 0x181f ;  /* 0x00581f0006027f89 */ /* 0x010f2200000e0000 */
[----:B---3--:R-:W-:-:S05]  /*191c0*/  @P1 IADD3 R14, P0, R33, R14, RZ ;  /* 0x0000000e210e1210 */ /* 0x008fca0007f1e0ff */
[----:B----4-:R-:W-:Y:S02]  /*191d0*/  @P1 IMAD.X R19, RZ, RZ, R2, P0 ;  /* 0x000000ffff131224 */ /* 0x010fe400000e0602 */
[----:B------:R-:W-:Y:S02]  /*191e0*/  @P1 IMAD.MOV.U32 R2, RZ, RZ, R14 ;  /* 0x000000ffff021224 */ /* 0x000fe400078e000e */
[----:B------:R-:W-:Y:S01]  /*191f0*/  @P1 IMAD.MOV.U32 R3, RZ, RZ, R19 ;  /* 0x000000ffff031224 */ /* 0x000fe200078e0013 */
[----:B------:R-:W3:Y:S04]  /*19200*/  SHFL.IDX PT, R14, R8, 0x3, 0x181f ;  /* 0x00781f00080e7f89 */ /* 0x000ee800000e0000 */
[----:B------:R4:W-:Y:S01]  /*19210*/  @P1 LDGSTS.E.BYPASS.LTC128B.128 [R4+0x19400], desc[UR48][R2.64], !P2 ;  /* 0x1940000002041fae */ /* 0x0009e2000d101d70 */
[----:B------:R-:W-:-:S03]  /*19220*/  ISETP.NE.AND P1, PT, R9, RZ, PT ;  /* 0x000000ff0900720c */ /* 0x000fc60003f25270 */
[----:B------:R-:W5:Y:S01]  /*19230*/  SHFL.IDX PT, R9, R6, 0x3, 0x181f ;  /* 0x00781f0006097f89 */ /* 0x000f6200000e0000 */
[----:B---3--:R-:W-:-:S05]  /*19240*/  @P5 IADD3 R14, P0, R33, R14, RZ ;  /* 0x0000000e210e5210 */ /* 0x008fca0007f1e0ff */
[----:B----4-:R-:W-:Y:S02]  /*19250*/  @P5 IMAD.MOV.U32 R2, RZ, RZ, R14 ;  /* 0x000000ffff025224 */ /* 0x010fe400078e000e */
[----:B------:R-:W3:Y:S01]  /*19260*/  SHFL.IDX PT, R14, R8, 0x4, 0x181f ;  /* 0x00981f00080e7f89 */ /* 0x000ee200000e0000 */
[----:B-----5:R-:W-:-:S04]  /*19270*/  @P5 IMAD.X R9, RZ, RZ, R9, P0 ;  /* 0x000000ffff095224 */ /* 0x020fc800000e0609 */
[----:B------:R-:W-:Y:S02]  /*19280*/  @P5 IMAD.MOV.U32 R3, RZ, RZ, R9 ;  /* 0x000000ffff035224 */ /* 0x000fe400078e0009 */
[----:B------:R-:W4:Y:S04]  /*19290*/  SHFL.IDX PT, R9, R6, 0x4, 0x181f ;  /* 0x00981f0006097f89 */ /* 0x000f2800000e0000 */
[----:B------:R5:W-:Y:S01]  /*192a0*/  @P5 LDGSTS.E.BYPASS.LTC128B.128 [R4+0x19c00], desc[UR48][R2.64], !P2 ;  /* 0x19c0000002045fae */ /* 0x000be2000d101d70 */
[----:B------:R-:W-:Y:S02]  /*192b0*/  LOP3.LUT P5, RZ, R16, 0x40, RZ, 0xc0, !PT ;  /* 0x0000004010ff7812 */ /* 0x000fe400078ac0ff */
[----:B---3--:R-:W-:-:S05]  /*192c0*/  @P4 IADD3 R14, P0, R33, R14, RZ ;  /* 0x0000000e210e4210 */ /* 0x008fca0007f1e0ff */
[----:B-----5:R-:W-:Y:S02]  /*192d0*/  @P4 IMAD.MOV.U32 R2, RZ, RZ, R14 ;  /* 0x000000ffff024224 */ /* 0x020fe400078e000e */
[----:B----4-:R-:W-:Y:S01]  /*192e0*/  @P4 IMAD.X R9, RZ, RZ, R9, P0 ;  /* 0x000000ffff094224 */ /* 0x010fe200000e0609 */
[----:B------:R-:W3:Y:S03]  /*192f0*/  SHFL.IDX PT, R14, R8, 0x5, 0x181f ;  /* 0x00b81f00080e7f89 */ /* 0x000ee600000e0000 */
[----:B------:R-:W-:Y:S02]  /*19300*/  @P4 IMAD.MOV.U32 R3, RZ, RZ, R9 ;  /* 0x000000ffff034224 */ /* 0x000fe400078e0009 */
[----:B------:R-:W4:Y:S04]  /*19310*/  SHFL.IDX PT, R9, R6, 0x5, 0x181f ;  /* 0x00b81f0006097f89 */ /* 0x000f2800000e0000 */
[----:B------:R5:W-:Y:S01]  /*19320*/  @P4 LDGSTS.E.BYPASS.LTC128B.128 [R4+0x1a400], desc[UR48][R2.64], !P2 ;  /* 0x1a40000002044fae */ /* 0x000be2000d101d70 */
[----:B---3--:R-:W-:-:S05]  /*19330*/  @P5 IADD3 R14, P0, R33, R14, RZ ;  /* 0x0000000e210e5210 */ /* 0x008fca0007f1e0ff */
[----:B----4-:R-:W-:Y:S02]  /*19340*/  @P5 IMAD.X R9, RZ, RZ, R9, P0 ;  /* 0x000000ffff095224 */ /* 0x010fe400000e0609 */
[----:B-----5:R-:W-:Y:S02]  /*19350*/  @P5 IMAD.MOV.U32 R2, RZ, RZ, R14 ;  /* 0x000000ffff025224 */ /* 0x020fe400078e000e */
[----:B------:R-:W3:Y:S01]  /*19360*/  SHFL.IDX PT, R14, R8, 0x6, 0x181f ;  /* 0x00d81f00080e7f89 */ /* 0x000ee200000e0000 */
[----:B------:R-:W-:-:S03]  /*19370*/  @P5 IMAD.MOV.U32 R3, RZ, RZ, R9 ;  /* 0x000000ffff035224 */ /* 0x000fc600078e0009 */
        /* <DEDUP_REMOVED lines=8> */
[----:B------:R5:W-:Y:S04]  /*19400*/  @P6 LDGSTS.E.BYPASS.LTC128B.128 [R4+0x1b400], desc[UR48][R2.64], !P2 ;  /* 0x1b40000002046fae */ /* 0x000be8000d101d70 */
[----:B------:R-:W-:Y:S01]  /*19410*/  SHFL.IDX PT, R6, R5, 0x1, 0x181f ;  /* 0x00381f0005067f89 */ /* 0x000fe200000e0000 */
[----:B---3--:R-:W-:-:S05]  /*19420*/  @P3 IADD3 R14, P0, R33, R14, RZ ;  /* 0x0000000e210e3210 */ /* 0x008fca0007f1e0ff */
[----:B----4-:R-:W-:Y:S02]  /*19430*/  @P3 IMAD.X R9, RZ, RZ, R9, P0 ;  /* 0x000000ffff093224 */ /* 0x010fe400000e0609 */
[----:B-----5:R-:W-:Y:S02]  /*19440*/  @P3 IMAD.MOV.U32 R2, RZ, RZ, R14 ;  /* 0x000000ffff023224 */ /* 0x020fe400078e000e */
[----:B------:R-:W3:Y:S01]  /*19450*/  SHFL.IDX PT, R14, R7, RZ, 0x181f ;  /* 0x00181fff070e7589 */ /* 0x000ee200000e0000 */
[----:B------:R-:W-:-:S03]  /*19460*/  @P3 IMAD.MOV.U32 R3, RZ, RZ, R9 ;  /* 0x000000ffff033224 */ /* 0x000fc600078e0009 */
[----:B------:R-:W4:Y:S04]  /*19470*/  SHFL.IDX PT, R9, R5, RZ, 0x181f ;  /* 0x00181fff05097589 */ /* 0x000f2800000e0000 */
[----:B------:R5:W-:Y:S01]  /*19480*/  @P3 LDGSTS.E.BYPASS.LTC128B.128 [R4+0x1bc00], desc[UR48][R2.64], !P2 ;  /* 0x1bc0000002043fae */ /* 0x000be2000d101d70 */
[----:B---3--:R-:W-:-:S05]  /*19490*/  @P1 IADD3 R14, P0, R33, R14, RZ ;  /* 0x0000000e210e1210 */ /* 0x008fca0007f1e0ff */
[----:B----4-:R-:W-:Y:S02]  /*194a0*/  @P1 IMAD.X R9, RZ, RZ, R9, P0 ;  /* 0x000000ffff091224 */ /* 0x010fe400000e0609 */
[----:B-----5:R-:W-:Y:S02]  /*194b0*/  @P1 IMAD.MOV.U32 R2, RZ, RZ, R14 ;  /* 0x000000ffff021224 */ /* 0x020fe400078e000e */
[----:B------:R-:W-:Y:S01]  /*194c0*/  @P1 IMAD.MOV.U32 R3, RZ, RZ, R9 ;  /* 0x000000ffff031224 */ /* 0x000fe200078e0009 */
[----:B------:R3:W4:Y:S04]  /*194d0*/  SHFL.IDX PT, R14, R7, 0x1, 0x181f ;  /* 0x00381f00070e7f89 */ /* 0x00072800000e0000 */
[----:B------:R3:W-:Y:S02]  /*194e0*/  @P1 LDGSTS.E.BYPASS.LTC128B.128 [R4+0x1c400], desc[UR48][R2.64], !P2 ;  /* 0x1c40000002041fae */ /* 0x0007e4000d101d70 */
.L_x_1336:
        /* <DEDUP_REMOVED lines=9> */
.L_x_1230:
        /* <DEDUP_REMOVED lines=11> */
.L_x_1231:
[----:B------:R3:W-:Y:S02]  /*19630*/  SYNCS.ARRIVE.TRANS64.A1T0 RZ, [R0+URZ+0x22830], RZ ;  /* 0x022830ff00ff79a7 */ /* 0x0007e4000810003f */
[----:B------:R-:W-:Y:S05]  /*19640*/  WARPSYNC.ALL ;  /* 0x0000000000007948 */ /* 0x000fea0003800000 */
[----:B------:R-:W-:Y:S01]  /*19650*/  BSSY B6, `(.L_x_1232) ;  /* 0x0000015000067945 */ /* 0x000fe20003800000 */
[----:B0123--:R-:W-:Y:S01]  /*19660*/  VIADD R0, R17, 0x14400 ;  /* 0x0001440011007836 */ /* 0x00ffe20000000000 */
[----:B------:R-:W-:Y:S04]  /*19670*/  BAR.SYNC.DEFER_BLOCKING 0x8, 0x180 ;  /* 0x0206000000007b1d */ /* 0x000fe80000010000 */
[----:B------:R-:W-:-:S13]  /*19680*/  LOP3.LUT P0, RZ, R0, 0x3ff, RZ, 0xc0, !PT ;  /* 0x000003ff00ff7812 */ /* 0x000fda000780c0ff */
[----:B------:R-:W-:Y:S05]  /*19690*/  @!P0 BRA `(.L_x_1233) ;  /* 0x0000000000408947 */ /* 0x000fea0003800000 */
[----:B------:R-:W-:Y:S01]  /*196a0*/  MOV R2, 0x0 ;  /* 0x0000000000027802 */ /* 0x000fe20000000f00 */
[----:B------:R-:W-:Y:S01]  /*196b0*/  ULDC.64 UR6, c[0x4][0x98] ;  /* 0x0100260000067ab9 */ /* 0x000fe20000000a00 */
[----:B------:R-:W-:Y:S01]  /*196c0*/  ULDC.64 UR8, c[0x4][0xa0] ;  /* 0x0100280000087ab9 */ /* 0x000fe20000000a00 */
[----:B------:R-:W-:Y:S01]  /*196d0*/  ULDC.64 UR4, c[0x4][0x28] ;  /* 0x01000a0000047ab9 */ /* 0x000fe20000000a00 */
[----:B------:R-:W-:Y:S02]  /*196e0*/  IMAD.U32 R4, RZ, RZ, UR6 ;  /* 0x00000006ff047e24 */ /* 0x000fe4000f8e00ff */
[----:B------:R-:W0:Y:S01]  /*196f0*/  LDC.64 R2, c[0x4][R2] ;  /* 0x0100000002027b82 */ /* 0x000e220000000a00 */
        /* <DEDUP_REMOVED lines=9> */
[----:B0-----:R-:W-:Y:S05]  /*19790*/  CALL.ABS.NOINC R2 ;  /* 0x0000000002007343 */ /* 0x001fea0003c00000 */
.L_x_1233:
[----:B------:R-:W-:Y:S05]  /*197a0*/  BSYNC B6 ;  /* 0x0000000000067941 */ /* 0x000fea0003800000 */
.L_x_1232:
[----:B------:R0:W5:Y:S01]  /*197b0*/  LDL R8, [R1+0x1c] ;  /* 0x00001c0001087983 */ /* 0x0001620000100800 */
[----:B------:R-:W-:Y:S01]  /*197c0*/  UISETP.NE.AND UP0, UPT, UR52, URZ, UPT ;  /* 0x0000003f3400728c */ /* 0x000fe2000bf05270 */
[----:B------:R-:W1:Y:S01]  /*197d0*/  S2R R2, SR_TID.X ;  /* 0x0000000000027919 */ /* 0x000e620000002100 */
[----:B------:R-:W-:Y:S01]  /*197e0*/  R2UR UR6, R36 ;  /* 0x00000000240672ca */ /* 0x000fe200000e0000 */
[----:B------:R-:W-:-:S03]  /*197f0*/  ULDC.64 UR8, c[0x0][0x2d8] ;  /* 0x0000b60000087ab9 */ /* 0x000fc60000000a00 */
[----:B------:R-:W-:Y:S02]  /*19800*/  PLOP3.LUT P0, PT, PT, PT, UP0, 0x80, 0x0 ;  /* 0x000000000000781c */ /* 0x000fe40003f0f008 */
[----:B------:R-:W-:-:S03]  /*19810*/  LOP3.LUT P5, RZ, R16, 0x800, RZ, 0xc0, !PT ;  /* 0x0000080010ff7812 */ /* 0x000fc600078ac0ff */
[----:B------:R-:W-:Y:S01]  /*19820*/  @UP0 ULDC UR4, c[0x0][0x44c] ;  /* 0x0001130000040ab9 */ /* 0x000fe20000000800 */
[C---:B-1----:R-:W-:Y:S01]  /*19830*/  LOP3.LUT R19, R2.reuse, 0x7f, RZ, 0xc0, !PT ;  /* 0x0000007f02137812 */ /* 0x042fe200078ec0ff */
[----:B------:R-:W-:-:S03]  /*19840*/  IMAD.SHL.U32 R2, R2, 0x10, RZ ;  /* 0x0000001002027824 */ /* 0x000fc600078e00ff */
[----:B------:R-:W-:-:S04]  /*19850*/  SHF.R.U32.HI R19, RZ, 0x3, R19 ;  /* 0x00000003ff137819 */ /* 0x000fc80000011613 */
[----:B------:R-:W-:-:S05]  /*19860*/  LOP3.LUT R2, R19, 0x70, R2, 0xf8, !PT ;  /* 0x0000007013027812 */ /* 0x000fca00078ef802 */
[----:B------:R-:W-:-:S04]  /*19870*/  VIADD R4, R2, UR43 ;  /* 0x0000002b02047c36 */ /* 0x000fc80008000000 */
[----:B------:R-:W-:Y:S01]  /*19880*/  @P0 IMAD.HI.U32 R2, R4, UR4, RZ ;  /* 0x0000000404020c27 */ /* 0x000fe2000f8e00ff */
[----:B------:R-:W-:Y:S01]  /*19890*/  PLOP3.LUT P0, PT, PT, PT, UP0, 0x80, 0x0 ;  /* 0x000000000000781c */ /* 0x000fe20003f0f008 */
[----:B------:R-:W-:Y:S01]  /*198a0*/  @UP0 ULDC UR4, c[0x0][0x450] ;  /* 0x0001140000040ab9 */ /* 0x000fe20000000800 */
[----:B------:R-:W-:Y:S01]  /*198b0*/  R2UR UR7, R18 ;  /* 0x00000000120772ca */ /* 0x000fe200000e0000 */
[----:B------:R-:W-:Y:S01]  /*198c0*/  IMAD.MOV.U32 R0, RZ, RZ, R4 ;  /* 0x000000ffff007224 */ /* 0x000fe200078e0004 */
[----:B------:R-:W-:-:S09]  /*198d0*/  UIMAD UR6, UR6, UR8, URZ ;  /* 0x00000008060672a4 */ /* 0x000fd2000f8e023f */
[----:B------:R-:W-:Y:S02]  /*198e0*/  @P0 SHF.R.U32.HI R0, RZ, UR4, R2 ;  /* 0x00000004ff000c19 */ /* 0x000fe40008011602 */
[----:B------:R-:W-:Y:S01]  /*198f0*/  R2UR UR4, R18 ;  /* 0x00000000120472ca */ /* 0x000fe200000e0000 */
[----:B------:R-:W-:Y:S02]  /*19900*/  UIMAD UR7, UR7, UR9, UR6 ;  /* 0x00000009070772a4 */ /* 0x000fe4000f8e0206 */
[----:B------:R-:W-:Y:S01]  /*19910*/  USHF.R.S32.HI UR6, URZ, 0x1f, UR37 ;  /* 0x0000001f3f067899 */ /* 0x000fe20008011425 */
[----:B------:R-:W-:-:S09]  /*19920*/  SHF.R.S32.HI R2, RZ, 0x1f, R0 ;  /* 0x0000001fff027819 */ /* 0x000fd20000011400 */
[----:B------:R-:W-:-:S03]  /*19930*/  UIMAD.WIDE.U32 UR4, UR4, UR8, URZ ;  /* 0x00000008040472a5 */ /* 0x000fc6000f8e003f */
[----:B------:R-:W-:Y:S01]  /*19940*/  ULDC.64 UR8, c[0x0][0x2e0] ;  /* 0x0000b80000087ab9 */ /* 0x000fe20000000a00 */
[----:B------:R-:W-:Y:S02]  /*19950*/  UIADD3 UR5, UR5, UR7, URZ ;  /* 0x0000000705057290 */ /* 0x000fe4000fffe03f */
[----:B------:R-:W-:Y:S01]  /*19960*/  UIMAD UR6, UR6, UR8, URZ ;  /* 0x00000008060672a4 */ /* 0x000fe2000f8e023f */
[----:B------:R-:W1:Y:S01]  /*19970*/  S2R R19, SR_TID.X ;  /* 0x0000000000137919 */ /* 0x000e620000002100 */
[----:B------:R-:W-:Y:S02]  /*19980*/  UIMAD.WIDE.U32 UR4, UR37, UR8, UR4 ;  /* 0x00000008250472a5 */ /* 0x000fe4000f8e0004 */
[----:B------:R-:W-:-:S03]  /*19990*/  UIMAD UR6, UR37, UR9, UR6 ;  /* 0x00000009250672a4 */ /* 0x000fc6000f8e0206 */
[----:B------:R-:W-:Y:S01]  /*199a0*/  ULDC.64 UR8, c[0x0][0x2d0] ;  /* 0x0000b40000087ab9 */ /* 0x000fe20000000a00 */
[----:B------:R-:W-:Y:S01]  /*199b0*/  UIADD3 UR5, UR5, UR6, URZ ;  /* 0x0000000605057290 */ /* 0x000fe2000fffe03f */
[----:B------:R-:W-:Y:S02]  /*199c0*/  IMAD R3, R2, UR8, RZ ;  /* 0x0000000802037c24 */ /* 0x000fe4000f8e02ff */
[----:B------:R-:W-:Y:S02]  /*199d0*/  IMAD.U32 R9, RZ, RZ, UR8 ;  /* 0x00000008ff097e24 */ /* 0x000fe4000f8e00ff */
[C---:B------:R-:W-:Y:S02]  /*199e0*/  IMAD R7, R0.reuse, UR9, R3 ;  /* 0x0000000900077c24 */ /* 0x040fe4000f8e0203 */
[----:B------:R-:W-:Y:S02]  /*199f0*/  IMAD.MOV R5, RZ, RZ, -R0 ;  /* 0x000000ffff057224 */ /* 0x000fe400078e0a00 */
[----:B------:R-:W-:Y:S01]  /*19a00*/  IMAD.WIDE.U32 R2, R0, R9, UR4 ;  /* 0x0000000400027e25 */ /* 0x000fe2000f8e0009 */
[----:B------:R-:W-:-:S03]  /*19a10*/  ULDC UR4, c[0x0][0x448] ;  /* 0x0001120000047ab9 */ /* 0x000fc60000000800 */
[----:B------:R-:W-:Y:S01]  /*19a20*/  IMAD R5, R5, UR4, R4 ;  /* 0x0000000405057c24 */ /* 0x000fe2000f8e0204 */
[----:B------:R-:W-:Y:S01]  /*19a30*/  ULDC.64 UR4, c[0x0][0x2c8] ;  /* 0x0000b20000047ab9 */ /* 0x000fe20000000a00 */
[----:B------:R-:W-:-:S03]  /*19a40*/  IMAD.IADD R3, R3, 0x1, R7 ;  /* 0x0000000103037824 */ /* 0x000fc600078e0207 */
[----:B------:R-:W-:Y:S01]  /*19a50*/  SHF.R.S32.HI R0, RZ, 0x1f, R5 ;  /* 0x0000001fff007819 */ /* 0x000fe20000011405 */
[----:B------:R-:W-:-:S04]  /*19a60*/  IMAD.WIDE.U32 R2, R5, UR4, R2 ;  /* 0x0000000405027c25 */ /* 0x000fc8000f8e0002 */
[----:B------:R-:W-:-:S04]  /*19a70*/  IMAD R0, R0, UR4, RZ ;  /* 0x0000000400007c24 */ /* 0x000fc8000f8e02ff */
[----:B------:R-:W-:Y:S01]  /*19a80*/  IMAD R5, R5, UR5, R0 ;  /* 0x0000000505057c24 */ /* 0x000fe2000f8e0200 */
[----:B------:R-:W-:Y:S02]  /*19a90*/  ULDC.64 UR4, c[0x0][0x280] ;  /* 0x0000a00000047ab9 */ /* 0x000fe40000000a00 */
[----:B------:R-:W-:Y:S01]  /*19aa0*/  IADD3 R0, P0, R2, UR4, RZ ;  /* 0x0000000402007c10 */ /* 0x000fe2000ff1e0ff */
[----:B------:R-:W-:Y:S01]  /*19ab0*/  UMOV UR4, 0xffffffff ;  /* 0xffffffff00047882 */ /* 0x000fe20000000000 */
[----:B-1----:R-:W-:Y:S02]  /*19ac0*/  LOP3.LUT R19, R19, 0x7f, RZ, 0xc0, !PT ;  /* 0x0000007f13137812 */ /* 0x002fe400078ec0ff */
[----:B------:R-:W-:Y:S02]  /*19ad0*/  IADD3.X R5, R3, UR5, R5, P0, !PT ;  /* 0x0000000503057c10 */ /* 0x000fe400087fe405 */
[----:B------:R-:W-:Y:S01]  /*19ae0*/  SHF.R.U32.HI R10, RZ, 0x3, R19 ;  /* 0x00000003ff0a7819 */ /* 0x000fe20000011613 */
[----:B0-----:R-:W-:Y:S06]  /*19af0*/  BRA.DIV UR4, `(.L_x_1234) ;  /* 0x0000004a04247947 */ /* 0x001fec000b800000 */
[----:B------:R-:W0:Y:S01]  /*19b00*/  SHFL.IDX PT, R14, R0, RZ, 0x181f ;  /* 0x00181fff000e7589 */ /* 0x000e2200000e0000 */
[----:B------:R-:W-:-:S03]  /*19b10*/  VIADD R4, R10, UR43 ;  /* 0x0000002b0a047c36 */ /* 0x000fc60008000000 */
[----:B------:R-:W1:Y:S01]  /*19b20*/  SHFL.IDX PT, R2, R5, RZ, 0x181f ;  /* 0x00181fff05027589 */ /* 0x000e6200000e0000 */
[C---:B------:R-:W-:Y:S01]  /*19b30*/  VIADD R7, R4.reuse, 0x10 ;  /* 0x0000001004077836 */ /* 0x040fe20000000000 */
[----:B------:R-:W-:Y:S02]  /*19b40*/  ISETP.GE.AND P1, PT, R4, UR41, PT ;  /* 0x0000002904007c0c */ /* 0x000fe4000bf26270 */
[----:B------:R-:W-:Y:S11]  /*19b50*/  SHFL.IDX PT, R6, R5, 0x1, 0x181f ;  /* 0x00381f0005067f89 */ /* 0x000ff600000e0000 */
        /* <DEDUP_REMOVED lines=46> */
.L_x_1353:
        /* <DEDUP_REMOVED lines=10> */
.L_x_1235:
        /* <DEDUP_REMOVED lines=18> */
.L_x_1354:
[----:B------:R-:W-:Y:S05]  /*1a000*/  BSYNC B0 ;  /* 0x0000000000007941 */ /* 0x000fea0003800000 */
.L_x_1236:
[----:B------:R-:W-:-:S04]  /*1a010*/  UIADD3 UR4, UR44, -0x2, URZ ;  /* 0xfffffffe2c047890 */ /* 0x000fc8000fffe03f */
[----:B------:R-:W-:-:S06]  /*1a020*/  UISETP.GE.AND UP0, UPT, UR4, UR45, UPT ;  /* 0x0000002d0400728c */ /* 0x000fcc000bf06270 */
[----:B------:R-:W-:-:S13]  /*1a030*/  PLOP3.LUT P0, PT, PT, PT, UP0, 0x40, 0x0 ;  /* 0x000000000000781c */ /* 0x000fda0003f0e808 */
[----:B------:R-:W-:Y:S05]  /*1a040*/  @P0 BRA `(.L_x_1238) ;  /* 0x0000001800240947 */ /* 0x000fea0003800000 */
[----:B------:R-:W-:Y:S02]  /*1a050*/  IMAD.MOV.U32 R22, RZ, RZ, R29 ;  /* 0x000000ffff167224 */ /* 0x000fe400078e001d */
[----:B------:R-:W-:Y:S02]  /*1a060*/  IMAD.MOV.U32 R23, RZ, RZ, R35 ;  /* 0x000000ffff177224 */ /* 0x000fe400078e0023 */
[----:B------:R-:W-:-:S07]  /*1a070*/  IMAD.U32 R31, RZ, RZ, UR4 ;  /* 0x00000004ff1f7e24 */ /* 0x000fce000f8e00ff */
.L_x_1258:
[----:B0-----:R-:W0:Y:S01]  /*1a080*/  S2R R0, SR_TID.X ;  /* 0x0000000000007919 */ /* 0x001e220000002100 */
[----:B-1----:R-:W1:Y:S01]  /*1a090*/  LDC R4, c[0x0][0x430] ;  /* 0x00010c00ff047b82 */ /* 0x002e620000000800 */
[----:B0-----:R-:W-:-:S04]  /*1a0a0*/  LOP3.LUT R2, R0, 0x7f, RZ, 0xc0, !PT ;  /* 0x0000007f00027812 */ /* 0x001fc800078ec0ff */
[----:B------:R-:W-:Y:S02]  /*1a0b0*/  SHF.R.U32.HI R3, RZ, 0x3, R2 ;  /* 0x00000003ff037819 */ /* 0x000fe40000011602 */
[----:B------:R-:W2:Y:S01]  /*1a0c0*/  LDL R2, [R1] ;  /* 0x0000000001027983 */ /* 0x000ea20000100800 */
[----:B-1----:R-:W-:Y:S01]  /*1a0d0*/  ISETP.NE.AND P2, PT, R4, 0x1, PT ;  /* 0x000000010400780c */ /* 0x002fe20003f45270 */
[----:B------:R-:W-:Y:S01]  /*1a0e0*/  IMAD.SHL.U32 R0, R0, 0x10, RZ ;  /* 0x0000001000007824 */ /* 0x000fe200078e00ff */
[----:B------:R-:W-:Y:S05]  /*1a0f0*/  YIELD ;  /* 0x0000000000007946 */ /* 0x000fea0003800000 */
[----:B------:R-:W-:Y:S01]  /*1a100*/  LOP3.LUT R0, R3, 0x70, R0, 0xf8, !PT ;  /* 0x0000007003007812 */ /* 0x000fe200078ef800 */
[----:B------:R-:W0:Y:S01]  /*1a110*/  S2R R6, SR_TID.X ;  /* 0x0000000000067919 */ /* 0x000e220000002100 */
[----:B------:R-:W-:Y:S01]  /*1a120*/  ULDC.64 UR4, c[0x0][0x428] ;  /* 0x00010a0000047ab9 */ /* 0x000fe20000000a00 */
[----:B------:R-:W-:Y:S01]  /*1a130*/  ULDC.64 UR6, c[0x0][0x418] ;  /* 0x0001060000067ab9 */ /* 0x000fe20000000a00 */
[----:B------:R-:W-:Y:S01]  /*1a140*/  VIADD R29, R22, 0x1 ;  /* 0x00000001161d7836 */ /* 0x000fe20000000000 */
[----:B------:R-:W1:Y:S01]  /*1a150*/  S2R R8, SR_TID.X ;  /* 0x0000000000087919 */ /* 0x000e620000002100 */
[----:B------:R-:W3:Y:S08]  /*1a160*/  @P2 LDC R3, c[0x0][0x434] ;  /* 0x00010d00ff032b82 */ /* 0x000ef00000000800 */
[----:B------:R-:W4:Y:S01]  /*1a170*/  @P2 LDC R5, c[0x0][0x438] ;  /* 0x00010e00ff052b82 */ /* 0x000f220000000800 */
[----:B0-----:R-:W-:Y:S01]  /*1a180*/  LOP3.LUT R6, R6, 0x7f, RZ, 0xc0, !PT ;  /* 0x0000007f06067812 */ /* 0x001fe200078ec0ff */
[----:B-1----:R-:W-:-:S03]  /*1a190*/  IMAD.SHL.U32 R8, R8, 0x10, RZ ;  /* 0x0000001008087824 */ /* 0x002fc600078e00ff */
[----:B------:R-:W-:-:S04]  /*1a1a0*/  SHF.R.U32.HI R11, RZ, 0x3, R6 ;  /* 0x00000003ff0b7819 */ /* 0x000fc80000011606 */
[----:B------:R-:W-:-:S04]  /*1a1b0*/  LOP3.LUT R8, R11, 0x70, R8, 0xf8, !PT ;  /* 0x000000700b087812 */ /* 0x000fc800078ef808 */
[----:B------:R-:W-:-:S04]  /*1a1c0*/  LOP3.LUT R8, R8, 0x80, RZ, 0xfc, !PT ;  /* 0x0000008008087812 */ /* 0x000fc800078efcff */
[----:B------:R-:W-:Y:S01]  /*1a1d0*/  ISETP.GT.U32.AND P1, PT, R8, 0x9f, PT ;  /* 0x0000009f0800780c */ /* 0x000fe20003f24070 */
[----:B--2---:R-:W-:-:S04]  /*1a1e0*/  IMAD R10, R31, 0xa0, R2 ;  /* 0x000000a01f0a7824 */ /* 0x004fc800078e0202 */
[--C-:B------:R-:W-:Y:S02]  /*1a1f0*/  IMAD.IADD R0, R0, 0x1, R10.reuse ;  /* 0x0000000100007824 */ /* 0x100fe400078e020a */
[----:B------:R-:W-:Y:S02]  /*1a200*/  IMAD.IADD R10, R8, 0x1, R10 ;  /* 0x00000001080a7824 */ /* 0x000fe400078e020a */
[----:B---3--:R-:W-:-:S04]  /*1a210*/  @P2 IMAD.HI.U32 R2, R0, R3, RZ ;  /* 0x0000000300022227 */ /* 0x008fc800078e00ff */
[----:B------:R-:W-:Y:S01]  /*1a220*/  IMAD.MOV.U32 R9, RZ, RZ, R0 ;  /* 0x000000ffff097224 */ /* 0x000fe200078e0000 */
[----:B----4-:R-:W-:Y:S01]  /*1a230*/  @P2 SHF.R.U32.HI R9, RZ, R5, R2 ;  /* 0x00000005ff092219 */ /* 0x010fe20000011602 */
[----:B------:R-:W-:Y:S02]  /*1a240*/  IMAD R5, R37, UR4, RZ ;  /* 0x0000000425057c24 */ /* 0x000fe4000f8e02ff */
[----:B------:R-:W-:Y:S01]  /*1a250*/  IMAD.MOV.U32 R11, RZ, RZ, R10 ;  /* 0x000000ffff0b7224 */ /* 0x000fe200078e000a */
[--C-:B------:R-:W-:Y:S01]  /*1a260*/  SHF.R.S32.HI R3, RZ, 0x1f, R9.reuse ;  /* 0x0000001fff037819 */ /* 0x100fe20000011409 */
[----:B------:R-:W-:Y:S02]  /*1a270*/  IMAD.MOV.U32 R2, RZ, RZ, R9 ;  /* 0x000000ffff027224 */ /* 0x000fe400078e0009 */
[C---:B------:R-:W-:Y:S02]  /*1a280*/  IMAD R4, R34.reuse, UR5, R5 ;  /* 0x0000000522047c24 */ /* 0x040fe4000f8e0205 */
[----:B------:R-:W-:Y:S01]  /*1a290*/  IMAD.WIDE.U32 R2, R34, UR4, R2 ;  /* 0x0000000422027c25 */ /* 0x000fe2000f8e0002 */
[----:B------:R-:W0:Y:S03]  /*1a2a0*/  @P2 LDC R5, c[0x0][0x438] ;  /* 0x00010e00ff052b82 */ /* 0x000e260000000800 */
[----:B------:R-:W-:Y:S01]  /*1a2b0*/  IMAD.IADD R3, R4, 0x1, R3 ;  /* 0x0000000104037824 */ /* 0x000fe200078e0203 */
[----:B------:R-:W-:-:S04]  /*1a2c0*/  LEA R6, P0, R2, UR6, 0x2 ;  /* 0x0000000602067c11 */ /* 0x000fc8000f8010ff */
[----:B------:R-:W-:Y:S02]  /*1a2d0*/  LEA.HI.X R7, R2, UR7, R3, 0x2, P0 ;  /* 0x0000000702077c11 */ /* 0x000fe400080f1403 */
[----:B------:R-:W1:Y:S03]  /*1a2e0*/  @P2 LDC R3, c[0x0][0x434] ;  /* 0x00010d00ff032b82 */ /* 0x000e660000000800 */
[----:B------:R2:W3:Y:S01]  /*1a2f0*/  LDG.E R8, desc[UR48][R6.64] ;  /* 0x0000003006087981 */ /* 0x0004e2000c1e1900 */
[----:B------:R-:W-:Y:S02]  /*1a300*/  IMAD.U32 R12, RZ, RZ, UR51 ;  /* 0x00000033ff0c7e24 */ /* 0x000fe4000f8e00ff */
[----:B-1----:R-:W-:-:S05]  /*1a310*/  @P2 IMAD.HI.U32 R2, R10, R3, RZ ;  /* 0x000000030a022227 */ /* 0x002fca00078e00ff */
[----:B0-----:R-:W-:-:S04]  /*1a320*/  @P2 SHF.R.U32.HI R11, RZ, R5, R2 ;  /* 0x00000005ff0b2219 */ /* 0x001fc80000011602 */
[--C-:B------:R-:W-:Y:S01]  /*1a330*/  @!P1 SHF.R.S32.HI R3, RZ, 0x1f, R11.reuse ;  /* 0x0000001fff039819 */ /* 0x100fe2000001140b */
[----:B------:R-:W-:-:S04]  /*1a340*/  @!P1 IMAD.MOV.U32 R2, RZ, RZ, R11 ;  /* 0x000000ffff029224 */ /* 0x000fc800078e000b */
[----:B------:R-:W-:Y:S01]  /*1a350*/  @!P1 IMAD.WIDE.U32 R2, R34, UR4, R2 ;  /* 0x0000000422029c25 */ /* 0x000fe2000f8e0002 */
[----:B------:R-:W-:Y:S01]  /*1a360*/  ISETP.NE.AND P2, PT, R12, 0x3, PT ;  /* 0x000000030c00780c */ /* 0x000fe20003f45270 */
[----:B------:R-:W-:Y:S02]  /*1a370*/  ULDC UR4, c[0x0][0x430] ;  /* 0x00010c0000047ab9 */ /* 0x000fe40000000800 */
[----:B------:R-:W-:Y:S01]  /*1a380*/  @!P1 IMAD.IADD R3, R4, 0x1, R3 ;  /* 0x0000000104039824 */ /* 0x000fe200078e0203 */
[----:B------:R-:W-:Y:S01]  /*1a390*/  @!P1 LEA R4, P0, R2, UR6, 0x2 ;  /* 0x0000000602049c11 */ /* 0x000fe2000f8010ff */
[----:B--2---:R-:W-:-:S03]  /*1a3a0*/  IMAD.MOV.U32 R7, RZ, RZ, RZ ;  /* 0x000000ffff077224 */ /* 0x004fc600078e00ff */
[----:B------:R-:W-:Y:S01]  /*1a3b0*/  @!P1 LEA.HI.X R5, R2, UR7, R3, 0x2, P0 ;  /* 0x0000000702059c11 */ /* 0x000fe200080f1403 */
[----:B------:R-:W-:Y:S01]  /*1a3c0*/  IMAD.MOV R3, RZ, RZ, -R9 ;  /* 0x000000ffff037224 */ /* 0x000fe200078e0a09 */
[----:B------:R-:W-:Y:S01]  /*1a3d0*/  ISETP.NE.AND P0, PT, R29, 0x2, PT ;  /* 0x000000021d00780c */ /* 0x000fe20003f05270 */
[----:B------:R-:W-:Y:S02]  /*1a3e0*/  IMAD.MOV R9, RZ, RZ, -R11 ;  /* 0x000000ffff097224 */ /* 0x000fe400078e0a0b */
[----:B------:R0:W5:Y:S01]  /*1a3f0*/  @!P1 LDG.E R7, desc[UR48][R4.64] ;  /* 0x0000003004079981 */ /* 0x000162000c1e1900 */
[----:B------:R-:W-:Y:S01]  /*1a400*/  SEL R35, RZ, 0x1, P0 ;  /* 0x00000001ff237807 */ /* 0x000fe20000000000 */
[----:B------:R-:W-:Y:S01]  /*1a410*/  IMAD R9, R9, UR4, R10 ;  /* 0x0000000409097c24 */ /* 0x000fe2000f8e020a */
[----:B------:R-:W-:Y:S01]  /*1a420*/  SEL R29, R29, RZ, P0 ;  /* 0x000000ff1d1d7207 */ /* 0x000fe20000000000 */
[----:B0-----:R-:W-:Y:S02]  /*1a430*/  IMAD R4, R3, UR4, R0 ;  /* 0x0000000403047c24 */ /* 0x001fe4000f8e0200 */
[----:B------:R-:W-:Y:S01]  /*1a440*/  IMAD.MOV.U32 R0, RZ, RZ, R31 ;  /* 0x000000ffff007224 */ /* 0x000fe200078e001f */
[----:B------:R-:W-:Y:S01]  /*1a450*/  LOP3.LUT R35, R23, R35, RZ, 0x3c, !PT ;  /* 0x0000002317237212 */ /* 0x000fe200078e3cff */
[----:B------:R-:W-:-:S03]  /*1a460*/  VIADD R31, R31, 0xffffffff ;  /* 0xffffffff1f1f7836 */ /* 0x000fc60000000000 */
[----:B------:R-:W-:Y:S02]  /*1a470*/  ISETP.GT.AND P1, PT, R0, UR45, PT ;  /* 0x0000002d00007c0c */ /* 0x000fe4000bf24270 */
[----:B---3--:R-:W-:Y:S01]  /*1a480*/  SHF.R.S32.HI R27, RZ, 0x1f, R8 ;  /* 0x0000001fff1b7819 */ /* 0x008fe20000011408 */
[----:B------:R-:W-:Y:S10]  /*1a490*/  @!P2 BRA `(.L_x_1239) ;  /* 0x000000000004a947 */ /* 0x000ff40003800000 */
[----:B------:R-:W-:Y:S01]  /*1a4a0*/  BPT.TRAP 0x1 ;  /* 0x000000040000795c */ /* 0x000fe20000300000 */
.L_x_1239:
[----:B------:R-:W-:Y:S01]  /*1a4b0*/  IMAD R0, R29, 0x8, R17 ;  /* 0x000000081d007824 */ /* 0x000fe200078e0211 */
[----:B------:R-:W-:Y:S01]  /*1a4c0*/  SHF.L.U32 R28, R35, 0x1f, RZ ;  /* 0x0000001f231c7819 */ /* 0x000fe200000006ff */
[----:B------:R-:W-:Y:S01]  /*1a4d0*/  BSSY B0, `(.L_x_1240) ;  /* 0x0000004000007945 */ /* 0x000fe20003800000 */
[----:B------:R-:W-:Y:S02]  /*1a4e0*/  SHF.R.S32.HI R25, RZ, 0x1f, R4 ;  /* 0x0000001fff197819 */ /* 0x000fe40000011404 */
[----:B------:R-:W0:Y:S02]  /*1a4f0*/  SYNCS.PHASECHK.TRANS64.TRYWAIT P0, [R0+URZ+0x22880], R28 ;  /* 0x0228801c000075a7 */ /* 0x000e24000800017f */
[----:B0-----:R-:W-:Y:S05]  /*1a500*/  @!P0 BRA `(.L_x_1241) ;  /* 0x0000004400e48947 */ /* 0x001fea0003800000 */
.L_x_1355:
[----:B------:R-:W-:Y:S05]  /*1a510*/  BSYNC B0 ;  /* 0x0000000000007941 */ /* 0x000fea0003800000 */
.L_x_1240:
        /* <DEDUP_REMOVED lines=10> */
[----:B------:R-:W-:Y:S01]  /*1a5c0*/  LOP3.LUT P2, RZ, R16, 0x1, RZ, 0xc0, !PT ;  /* 0x0000000110ff7812 */ /* 0x000fe2000784c0ff */
        /* <DEDUP_REMOVED lines=10> */
[----:B------:R-:W-:-:S04]  /*1a670*/  IADD3 R5, P0, R2, UR10, RZ ;  /* 0x0000000a02057c10 */ /* 0x000fc8000ff1e0ff */
        /* <DEDUP_REMOVED lines=13> */
[----:B------:R-:W1:Y:S04]  /*1a750*/  SHFL.IDX PT, R2, R5, 0x1, 0x181f ;  /* 0x00381f0005027f89 */ /* 0x000e6800000e0000 */
[----:B------:R-:W2:Y:S04]  /*1a760*/  SHFL.IDX PT, R3, R20, 0x1, 0x181f ;  /* 0x00381f0014037f89 */ /* 0x000ea800000e0000 */
[----:B------:R-:W-:Y:S04]  /*1a770*/  SHFL.IDX PT, R14, R5, 0x3, 0x181f ;  /* 0x00781f00050e7f89 */ /* 0x000fe800000e0000 */
[----:B------:R-:W-:Y:S04]  /*1a780*/  SHFL.IDX PT, R32, R20, 0x3, 0x181f ;  /* 0x00781f0014207f89 */ /* 0x000fe800000e0000 */
[----:B------:R-:W-:Y:S04]  /*1a790*/  SHFL.IDX PT, R12, R5, RZ, 0x181f ;  /* 0x00181fff050c7589 */ /* 0x000fe800000e0000 */
[----:B------:R-:W-:Y:S01]  /*1a7a0*/  SHFL.IDX PT, R6, R20, RZ, 0x181f ;  /* 0x00181fff14067589 */ /* 0x000fe200000e0000 */
[----:B-1----:R-:W-:-:S03]  /*1a7b0*/  IADD3 R10, P0, R33, R2, RZ ;  /* 0x00000002210a7210 */ /* 0x002fc60007f1e0ff */
[----:B------:R-:W1:Y:S02]  /*1a7c0*/  SHFL.IDX PT, R2, R5, 0x2, 0x181f ;  /* 0x00581f0005027f89 */ /* 0x000e6400000e0000 */
[----:B--2---:R-:W-:Y:S02]  /*1a7d0*/  IMAD.X R11, RZ, RZ, R3, P0 ;  /* 0x000000ffff0b7224 */ /* 0x004fe400000e0603 */
[----:B------:R-:W2:Y:S01]  /*1a7e0*/  SHFL.IDX PT, R3, R20, 0x2, 0x181f ;  /* 0x00581f0014037f89 */ /* 0x000ea200000e0000 */
[----:B-1----:R-:W-:-:S05]  /*1a7f0*/  IADD3 R2, P0, R33, R2, RZ ;  /* 0x0000000221027210 */ /* 0x002fca0007f1e0ff */
[----:B--2---:R-:W-:Y:S01]  /*1a800*/  IMAD.X R3, RZ, RZ, R3, P0 ;  /* 0x000000ffff037224 */ /* 0x004fe200000e0603 */
[----:B------:R-:W-:-:S05]  /*1a810*/  IADD3 R14, P0, R33, R14, RZ ;  /* 0x0000000e210e7210 */ /* 0x000fca0007f1e0ff */
[----:B------:R-:W-:Y:S01]  /*1a820*/  IMAD.X R15, RZ, RZ, R32, P0 ;  /* 0x000000ffff0f7224 */ /* 0x000fe200000e0620 */
[----:B------:R-:W-:-:S05]  /*1a830*/  IADD3 R12, P0, R33, R12, RZ ;  /* 0x0000000c210c7210 */ /* 0x000fca0007f1e0ff */
[----:B------:R-:W-:Y:S02]  /*1a840*/  IMAD.X R13, RZ, RZ, R6, P0 ;  /* 0x000000ffff0d7224 */ /* 0x000fe400000e0606 */
[----:B------:R-:W-:-:S05]  /*1a850*/  IMAD.IADD R6, R17, 0x1, R30 ;  /* 0x0000000111067824 */ /* 0x000fca00078e021e */
[----:B------:R-:W-:Y:S04]  /*1a860*/  LDGSTS.E.BYPASS.LTC128B.128 [R6+0xa400], desc[UR48][R12.64], !P2 ;  /* 0x0a4000000c067fae */ /* 0x000fe8000d101d70 */
[----:B------:R1:W-:Y:S04]  /*1a870*/  LDGSTS.E.BYPASS.LTC128B.128 [R6+0xac00], desc[UR48][R10.64], !P2 ;  /* 0x0ac000000a067fae */ /* 0x0003e8000d101d70 */
[----:B------:R2:W-:Y:S04]  /*1a880*/  LDGSTS.E.BYPASS.LTC128B.128 [R6+0xb400], desc[UR48][R2.64], !P2 ;  /* 0x0b40000002067fae */ /* 0x0005e8000d101d70 */
[----:B------:R3:W-:Y:S04]  /*1a890*/  LDGSTS.E.BYPASS.LTC128B.128 [R6+0xbc00], desc[UR48][R14.64], !P2 ;  /* 0x0bc000000e067fae */ /* 0x0007e8000d101d70 */
[----:B-1----:R-:W-:Y:S04]  /*1a8a0*/  SHFL.IDX PT, R10, R20, 0x5, 0x181f ;  /* 0x00b81f00140a7f89 */ /* 0x002fe800000e0000 */
[----:B--2---:R-:W1:Y:S04]  /*1a8b0*/  SHFL.IDX PT, R2, R5, 0x4, 0x181f ;  /* 0x00981f0005027f89 */ /* 0x004e6800000e0000 */
[----:B------:R-:W2:Y:S04]  /*1a8c0*/  SHFL.IDX PT, R3, R20, 0x4, 0x181f ;  /* 0x00981f0014037f89 */ /* 0x000ea800000e0000 */
[----:B---3--:R-:W3:Y:S01]  /*1a8d0*/  SHFL.IDX PT, R14, R5, 0x5, 0x181f ;  /* 0x00b81f00050e7f89 */ /* 0x008ee200000e0000 */
[----:B-1----:R-:W-:-:S05]  /*1a8e0*/  IADD3 R2, P0, R33, R2, RZ ;  /* 0x0000000221027210 */ /* 0x002fca0007f1e0ff */
[----:B--2---:R-:W-:Y:S01]  /*1a8f0*/  IMAD.X R3, RZ, RZ, R3, P0 ;  /* 0x000000ffff037224 */ /* 0x004fe200000e0603 */
[----:B---3--:R-:W-:-:S04]  /*1a900*/  IADD3 R14, P0, R33, R14, RZ ;  /* 0x0000000e210e7210 */ /* 0x008fc80007f1e0ff */
[----:B------:R1:W-:Y:S01]  /*1a910*/  LDGSTS.E.BYPASS.LTC128B.128 [R6+0xc400], desc[UR48][R2.64], !P2 ;  /* 0x0c40000002067fae */ /* 0x0003e2000d101d70 */
[----:B------:R-:W-:-:S05]  /*1a920*/  IMAD.X R15, RZ, RZ, R10, P0 ;  /* 0x000000ffff0f7224 */ /* 0x000fca00000e060a */
[----:B------:R-:W-:Y:S04]  /*1a930*/  LDGSTS.E.BYPASS.LTC128B.128 [R6+0xcc00], desc[UR48][R14.64], !P2 ;  /* 0x0cc000000e067fae */ /* 0x000fe8000d101d70 */
[----:B-1----:R-:W1:Y:S04]  /*1a940*/  SHFL.IDX PT, R2, R5, 0x6, 0x181f ;  /* 0x00d81f0005027f89 */ /* 0x002e6800000e0000 */
[----:B------:R-:W2:Y:S04]  /*1a950*/  SHFL.IDX PT, R3, R20, 0x6, 0x181f ;  /* 0x00d81f0014037f89 */ /* 0x000ea800000e0000 */
[----:B------:R-:W3:Y:S04]  /*1a960*/  SHFL.IDX PT, R5, R5, 0x7, 0x181f ;  /* 0x00f81f0005057f89 */ /* 0x000ee800000e0000 */
[----:B------:R-:W4:Y:S01]  /*1a970*/  SHFL.IDX PT, R20, R20, 0x7, 0x181f ;  /* 0x00f81f0014147f89 */ /* 0x000f2200000e0000 */
[----:B-1----:R-:W-:-:S03]  /*1a980*/  IADD3 R12, P0, R33, R2, RZ ;  /* 0x00000002210c7210 */ /* 0x002fc60007f1e0ff */
[----:B------:R-:W1:Y:S02]  /*1a990*/  SHFL.IDX PT, R2, R19, RZ, 0x181f ;  /* 0x00181fff13027589 */ /* 0x000e6400000e0000 */
[----:B--2---:R-:W-:Y:S02]  /*1a9a0*/  IMAD.X R13, RZ, RZ, R3, P0 ;  /* 0x000000ffff0d7224 */ /* 0x004fe400000e0603 */
[----:B------:R-:W2:Y:S01]  /*1a9b0*/  SHFL.IDX PT, R3, R21, RZ, 0x181f ;  /* 0x00181fff15037589 */ /* 0x000ea200000e0000 */
[----:B---3--:R-:W-:-:S03]  /*1a9c0*/  IADD3 R10, P0, R33, R5, RZ ;  /* 0x00000005210a7210 */ /* 0x008fc60007f1e0ff */
[----:B------:R-:W-:Y:S02]  /*1a9d0*/  LDGSTS.E.BYPASS.LTC128B.128 [R6+0xd400], desc[UR48][R12.64], !P2 ;  /* 0x0d4000000c067fae */ /* 0x000fe4000d101d70 */
[----:B----4-:R-:W-:Y:S02]  /*1a9e0*/  IMAD.X R11, RZ, RZ, R20, P0 ;  /* 0x000000ffff0b7224 */ /* 0x010fe400000e0614 */
[----:B------:R-:W3:Y:S04]  /*1a9f0*/  SHFL.IDX PT, R21, R21, 0x1, 0x181f ;  /* 0x00381f0015157f89 */ /* 0x000ee800000e0000 */
[----:B------:R-:W-:Y:S01]  /*1aa00*/  LDGSTS.E.BYPASS.LTC128B.128 [R6+0xdc00], desc[UR48][R10.64], !P2 ;  /* 0x0dc000000a067fae */ /* 0x000fe2000d101d70 */
[----:B-1----:R-:W-:-:S05]  /*1aa10*/  IADD3 R2, P0, R33, R2, RZ ;  /* 0x0000000221027210 */ /* 0x002fca0007f1e0ff */
[----:B--2---:R-:W-:-:S05]  /*1aa20*/  IMAD.X R3, RZ, RZ, R3, P0 ;  /* 0x000000ffff037224 */ /* 0x004fca00000e0603 */
[----:B------:R1:W-:Y:S04]  /*1aa30*/  LDGSTS.E.BYPASS.LTC128B.128 [R6+0xe400], desc[UR48][R2.64], !P2 ;  /* 0x0e40000002067fae */ /* 0x0003e8000d101d70 */
[----:B-1-3--:R1:W2:Y:S02]  /*1aa40*/  SHFL.IDX PT, R2, R19, 0x1, 0x181f ;  /* 0x00381f0013027f89 */ /* 0x00a2a400000e0000 */
.L_x_1377:
        /* <DEDUP_REMOVED lines=8> */
.L_x_1243:
[----:B------:R-:W-:Y:S02]  /*1aad0*/  PLOP3.LUT P2, PT, P2, P0, PT, 0xa2, 0x0 ;  /* 0x000000000000781c */ /* 0x000fe40001741472 */
[----:B------:R-:W-:-:S08]  /*1aae0*/  @P0 R2UR P2, UR4, R0 ;  /* 0x00000000000402ca */ /* 0x000fd00000040000 */
[----:B------:R-:W-:-:S05]  /*1aaf0*/  @P0 PLOP3.LUT P0, PT, P2, PT, PT, 0x80, 0x0 ;  /* 0x000000000000081c */ /* 0x000fca000170f070 */
[----:B------:R-:W-:Y:S01]  /*1ab00*/  @!P2 SYNCS.ARRIVE.TRANS64.RED.A0T1 RZ, [UR4+0x22870], RZ ;  /* 0x022870ffffffa9a7 */ /* 0x000fe20008200404 */
[----:B------:R-:W-:Y:S07]  /*1ab10*/  @!P2 ARRIVES.LDGSTSBAR.64.TRANSCNT [UR4+0x22870] ;  /* 0x02287000ff00a9b0 */ /* 0x000fee0008000a84 */
[----:B------:R-:W-:Y:S05]  /*1ab20*/  @P0 BRA.U.ANY `(.L_x_1243) ;  /* 0xfffffffd00e80947 */ /* 0x000fea000393ffff */
[----:B------:R-:W-:Y:S01]  /*1ab30*/  NOP ;  /* 0x0000000000007918 */ /* 0x000fe20000000000 */
[----:B--2---:R-:W-:-:S05]  /*1ab40*/  IMAD.U32 R2, RZ, RZ, UR51 ;  /* 0x00000033ff027e24 */ /* 0x004fca000f8e00ff */
[----:B------:R-:W-:-:S13]  /*1ab50*/  ISETP.NE.AND P3, PT, R2, 0x3, PT ;  /* 0x000000030200780c */ /* 0x000fda0003f65270 */
[----:B------:R-:W-:Y:S05]  /*1ab60*/  @!P3 BRA `(.L_x_1244) ;  /* 0x000000000004b947 */ /* 0x000fea0003800000 */
[----:B------:R-:W-:Y:S01]  /*1ab70*/  BPT.TRAP 0x1 ;  /* 0x000000040000795c */ /* 0x000fe20000300000 */
.L_x_1244:
[----:B------:R2:W-:Y:S01]  /*1ab80*/  SYNCS.ARRIVE.TRANS64.A1T0 RZ, [R0+URZ+0x22870], RZ ;  /* 0x022870ff00ff79a7 */ /* 0x0005e2000810003f */
[----:B------:R-:W-:Y:S05]  /*1ab90*/  @!P3 BRA `(.L_x_1245) ;  /* 0x000000000004b947 */ /* 0x000fea0003800000 */
[----:B------:R-:W-:Y:S01]  /*1aba0*/  BPT.TRAP 0x1 ;  /* 0x000000040000795c */ /* 0x000fe20000300000 */
.L_x_1245:
[----:B------:R-:W3:Y:S01]  /*1abb0*/  SYNCS.PHASECHK.TRANS64.TRYWAIT P0, [R0+URZ+0x22840], R28 ;  /* 0x0228401c000075a7 */ /* 0x000ee2000800017f */
[----:B------:R-:W-:Y:S04]  /*1abc0*/  BSSY B0, `(.L_x_1246) ;  /* 0x0000002000007945 */ /* 0x000fe80003800000 */
[----:B---3--:R-:W-:Y:S05]  /*1abd0*/  @!P0 BRA `(.L_x_1247) ;  /* 0x0000004800f08947 */ /* 0x008fea0003800000 */
.L_x_1378:
[----:B------:R-:W-:Y:S05]  /*1abe0*/  BSYNC B0 ;  /* 0x0000000000007941 */ /* 0x000fea0003800000 */
.L_x_1246:
[----:B------:R-:W-:Y:S01]  /*1abf0*/  ULDC.64 UR4, c[0x0][0x300] ;  /* 0x0000c00000047ab9 */ /* 0x000fe20000000a00 */
[----:B------:R-:W-:Y:S01]  /*1ac00*/  ULDC.64 UR6, c[0x0][0x310] ;  /* 0x0000c40000067ab9 */ /* 0x000fe20000000a00 */
[----:B------:R-:W-:Y:S01]  /*1ac10*/  IMAD R5, R25, UR4, RZ ;  /* 0x0000000419057c24 */ /* 0x000fe2000f8e02ff */
[----:B------:R-:W-:Y:S01]  /*1ac20*/  ULDC.64 UR8, c[0x0][0x2e8] ;  /* 0x0000ba0000087ab9 */ /* 0x000fe20000000a00 */
[----:B------:R-:W-:Y:S01]  /*1ac30*/  IMAD.WIDE.U32 R2, R4, UR4, RZ ;  /* 0x0000000404027c25 */ /* 0x000fe2000f8e00ff */
[----:B------:R-:W-:-:S03]  /*1ac40*/  LOP3.LUT P2, RZ, R16, 0x1, RZ, 0xc0, !PT ;  /* 0x0000000110ff7812 */ /* 0x000fc6000784c0ff */
[----:B------:R-:W-:Y:S02]  /*1ac50*/  IMAD R5, R4, UR5, R5 ;  /* 0x0000000504057c24 */ /* 0x000fe4000f8e0205 */
[----:B------:R-:W-:Y:S02]  /*1ac60*/  IMAD R27, R27, UR6, RZ ;  /* 0x000000061b1b7c24 */ /* 0x000fe4000f8e02ff */
[----:B------:R-:W-:Y:S02]  /*1ac70*/  IMAD.IADD R3, R3, 0x1, R5 ;  /* 0x0000000103037824 */ /* 0x000fe400078e0205 */
[C---:B------:R-:W-:Y:S02]  /*1ac80*/  IMAD R27, R8.reuse, UR7, R27 ;  /* 0x00000007081b7c24 */ /* 0x040fe4000f8e021b */
[----:B------:R-:W-:-:S04]  /*1ac90*/  IMAD.WIDE.U32 R2, R8, UR6, R2 ;  /* 0x0000000608027c25 */ /* 0x000fc8000f8e0002 */
[----:B------:R-:W-:Y:S02]  /*1aca0*/  IMAD R24, R24, UR4, RZ ;  /* 0x0000000418187c24 */ /* 0x000fe4000f8e02ff */
[----:B------:R-:W-:Y:S02]  /*1acb0*/  IMAD.IADD R5, R3, 0x1, R27 ;  /* 0x0000000103057824 */ /* 0x000fe400078e021b */
[----:B------:R-:W-:Y:S02]  /*1acc0*/  IMAD.MOV.U32 R4, RZ, RZ, R2 ;  /* 0x000000ffff047224 */ /* 0x000fe400078e0002 */
[C---:B------:R-:W-:Y:S02]  /*1acd0*/  IMAD R24, R9.reuse, UR5, R24 ;  /* 0x0000000509187c24 */ /* 0x040fe4000f8e0218 */
[----:B------:R-:W-:Y:S01]  /*1ace0*/  IMAD.WIDE.U32 R2, R9, UR4, RZ ;  /* 0x0000000409027c25 */ /* 0x000fe2000f8e00ff */
[----:B------:R-:W-:-:S03]  /*1acf0*/  ULDC.64 UR4, c[0x0][0x308] ;  /* 0x0000c20000047ab9 */ /* 0x000fc60000000a00 */
[----:B------:R-:W-:Y:S02]  /*1ad00*/  IMAD.IADD R3, R3, 0x1, R24 ;  /* 0x0000000103037824 */ /* 0x000fe400078e0218 */
[----:B------:R-:W-:Y:S02]  /*1ad10*/  IMAD R26, R26, UR6, RZ ;  /* 0x000000061a1a7c24 */ /* 0x000fe4000f8e02ff */
[----:B------:R-:W-:-:S04]  /*1ad20*/  IMAD.WIDE.U32 R2, R7, UR6, R2 ;  /* 0x0000000607027c25 */ /* 0x000fc8000f8e0002 */
[----:B------:R-:W-:Y:S02]  /*1ad30*/  IMAD R7, R7, UR7, R26 ;  /* 0x0000000707077c24 */ /* 0x000fe4000f8e021a */
        /* <DEDUP_REMOVED lines=11> */
[----:B------:R-:W4:Y:S04]  /*1adf0*/  SHFL.IDX PT, R14, R8, 0x1, 0x181f ;  /* 0x00381f00080e7f89 */ /* 0x000f2800000e0000 */
[----:B------:R-:W5:Y:S04]  /*1ae00*/  SHFL.IDX PT, R3, R10, 0x1, 0x181f ;  /* 0x00381f000a037f89 */ /* 0x000f6800000e0000 */
[----:B------:R-:W0:Y:S04]  /*1ae10*/  SHFL.IDX PT, R2, R8, 0x2, 0x181f ;  /* 0x00581f0008027f89 */ /* 0x000e2800000e0000 */
[----:B------:R-:W-:Y:S04]  /*1ae20*/  SHFL.IDX PT, R12, R8, RZ, 0x181f ;  /* 0x00181fff080c7589 */ /* 0x000fe800000e0000 */
[----:B-1----:R-:W-:Y:S01]  /*1ae30*/  SHFL.IDX PT, R19, R10, RZ, 0x181f ;  /* 0x00181fff0a137589 */ /* 0x002fe200000e0000 */
[----:B----4-:R-:W-:-:S03]  /*1ae40*/  IADD3 R4, P0, R33, R14, RZ ;  /* 0x0000000e21047210 */ /* 0x010fc60007f1e0ff */
[----:B------:R-:W-:Y:S02]  /*1ae50*/  SHFL.IDX PT, R14, R8, 0x3, 0x181f ;  /* 0x00781f00080e7f89 */ /* 0x000fe400000e0000 */
[----:B-----5:R-:W-:Y:S02]  /*1ae60*/  IMAD.X R5, RZ, RZ, R3, P0 ;  /* 0x000000ffff057224 */ /* 0x020fe400000e0603 */
[----:B------:R-:W1:Y:S01]  /*1ae70*/  SHFL.IDX PT, R3, R10, 0x2, 0x181f ;  /* 0x00581f000a037f89 */ /* 0x000e6200000e0000 */
[----:B0-----:R-:W-:-:S05]  /*1ae80*/  IADD3 R2, P0, R33, R2, RZ ;  /* 0x0000000221027210 */ /* 0x001fca0007f1e0ff */
[----:B-1----:R-:W-:Y:S01]  /*1ae90*/  IMAD.X R3, RZ, RZ, R3, P0 ;  /* 0x000000ffff037224 */ /* 0x002fe200000e0603 */
[----:B------:R-:W-:-:S05]  /*1aea0*/  IADD3 R12, P0, R33, R12, RZ ;  /* 0x0000000c210c7210 */ /* 0x000fca0007f1e0ff */
[----:B------:R-:W-:Y:S01]  /*1aeb0*/  IMAD.X R13, RZ, RZ, R19, P0 ;  /* 0x000000ffff0d7224 */ /* 0x000fe200000e0613 */
[----:B------:R-:W-:Y:S01]  /*1aec0*/  IADD3 R14, P0, R33, R14, RZ ;  /* 0x0000000e210e7210 */ /* 0x000fe20007f1e0ff */
[----:B------:R-:W0:Y:S04]  /*1aed0*/  SHFL.IDX PT, R19, R10, 0x3, 0x181f ;  /* 0x00781f000a137f89 */ /* 0x000e2800000e0000 */
[----:B------:R-:W-:Y:S04]  /*1aee0*/  LDGSTS.E.BYPASS.LTC128B.128 [R6+0x18400], desc[UR48][R12.64], !P2 ;  /* 0x184000000c067fae */ /* 0x000fe8000d101d70 */
[----:B------:R1:W-:Y:S04]  /*1aef0*/  LDGSTS.E.BYPASS.LTC128B.128 [R6+0x18c00], desc[UR48][R4.64], !P2 ;  /* 0x18c0000004067fae */ /* 0x0003e8000d101d70 */
[----:B------:R4:W-:Y:S04]  /*1af00*/  LDGSTS.E.BYPASS.LTC128B.128 [R6+0x19400], desc[UR48][R2.64], !P2 ;  /* 0x1940000002067fae */ /* 0x0009e8000d101d70 */
[----:B-1----:R-:W-:Y:S04]  /*1af10*/  SHFL.IDX PT, R4, R10, 0x5, 0x181f ;  /* 0x00b81f000a047f89 */ /* 0x002fe800000e0000 */
[----:B----4-:R-:W1:Y:S01]  /*1af20*/  SHFL.IDX PT, R2, R8, 0x4, 0x181f ;  /* 0x00981f0008027f89 */ /* 0x010e6200000e0000 */
[----:B0-----:R-:W-:-:S03]  /*1af30*/  IMAD.X R15, RZ, RZ, R19, P0 ;  /* 0x000000ffff0f7224 */ /* 0x001fc600000e0613 */
[----:B------:R-:W0:Y:S04]  /*1af40*/  SHFL.IDX PT, R3, R10, 0x4, 0x181f ;  /* 0x00981f000a037f89 */ /* 0x000e2800000e0000 */
[----:B------:R4:W-:Y:S04]  /*1af50*/  LDGSTS.E.BYPASS.LTC128B.128 [R6+0x19c00], desc[UR48][R14.64], !P2 ;  /* 0x19c000000e067fae */ /* 0x0009e8000d101d70 */
[----:B----4-:R-:W4:Y:S01]  /*1af60*/  SHFL.IDX PT, R14, R8, 0x5, 0x181f ;  /* 0x00b81f00080e7f89 */ /* 0x010f2200000e0000 */
[----:B-1----:R-:W-:-:S05]  /*1af70*/  IADD3 R2, P0, R33, R2, RZ ;  /* 0x0000000221027210 */ /* 0x002fca0007f1e0ff */
[----:B0-----:R-:W-:-:S05]  /*1af80*/  IMAD.X R3, RZ, RZ, R3, P0 ;  /* 0x000000ffff037224 */ /* 0x001fca00000e0603 */
[----:B------:R0:W-:Y:S01]  /*1af90*/  LDGSTS.E.BYPASS.LTC128B.128 [R6+0x1a400], desc[UR48][R2.64], !P2 ;  /* 0x1a40000002067fae */ /* 0x0001e2000d101d70 */
[----:B----4-:R-:W-:-:S03]  /*1afa0*/  IADD3 R14, P0, R33, R14, RZ ;  /* 0x0000000e210e7210 */ /* 0x010fc60007f1e0ff */
[----:B0-----:R-:W0:Y:S02]  /*1afb0*/  SHFL.IDX PT, R2, R8, 0x6, 0x181f ;  /* 0x00d81f0008027f89 */ /* 0x001e2400000e0000 */
[----:B------:R-:W-:Y:S02]  /*1afc0*/  IMAD.X R15, RZ, RZ, R4, P0 ;  /* 0x000000ffff0f7224 */ /* 0x000fe400000e0604 */
[----:B------:R-:W1:Y:S04]  /*1afd0*/  SHFL.IDX PT, R3, R10, 0x6, 0x181f ;  /* 0x00d81f000a037f89 */ /* 0x000e6800000e0000 */
[----:B------:R-:W4:Y:S04]  /*1afe0*/  SHFL.IDX PT, R4, R8, 0x7, 0x181f ;  /* 0x00f81f0008047f89 */ /* 0x000f2800000e0000 */
[----:B------:R-:W5:Y:S04]  /*1aff0*/  SHFL.IDX PT, R10, R10, 0x7, 0x181f ;  /* 0x00f81f000a0a7f89 */ /* 0x000f6800000e0000 */
[----:B------:R1:W-:Y:S04]  /*1b000*/  LDGSTS.E.BYPASS.LTC128B.128 [R6+0x1ac00], desc[UR48][R14.64], !P2 ;  /* 0x1ac000000e067fae */ /* 0x0003e8000d101d70 */
[----:B------:R-:W-:Y:S01]  /*1b010*/  SHFL.IDX PT, R8, R7, 0x1, 0x181f ;  /* 0x00381f0007087f89 */ /* 0x000fe200000e0000 */
[----:B0-----:R-:W-:-:S03]  /*1b020*/  IADD3 R12, P0, R33, R2, RZ ;  /* 0x00000002210c7210 */ /* 0x001fc60007f1e0ff */
[----:B------:R-:W0:Y:S02]  /*1b030*/  SHFL.IDX PT, R2, R7, RZ, 0x181f ;  /* 0x00181fff07027589 */ /* 0x000e2400000e0000 */
[----:B-1----:R-:W-:Y:S02]  /*1b040*/  IMAD.X R13, RZ, RZ, R3, P0 ;  /* 0x000000ffff0d7224 */ /* 0x002fe400000e0603 */
[----:B------:R-:W1:Y:S01]  /*1b050*/  SHFL.IDX PT, R3, R9, RZ, 0x181f ;  /* 0x00181fff09037589 */ /* 0x000e6200000e0000 */
[----:B----4-:R-:W-:-:S03]  /*1b060*/  IADD3 R4, P0, R33, R4, RZ ;  /* 0x0000000421047210 */ /* 0x010fc60007f1e0ff */
[----:B------:R4:W-:Y:S02]  /*1b070*/  LDGSTS.E.BYPASS.LTC128B.128 [R6+0x1b400], desc[UR48][R12.64], !P2 ;  /* 0x1b4000000c067fae */ /* 0x0009e4000d101d70 */
[----:B-----5:R-:W-:Y:S02]  /*1b080*/  IMAD.X R5, RZ, RZ, R10, P0 ;  /* 0x000000ffff057224 */ /* 0x020fe400000e060a */
[----:B------:R-:W2:Y:S04]  /*1b090*/  SHFL.IDX PT, R9, R9, 0x1, 0x181f ;  /* 0x00381f0009097f89 */ /* 0x000ea800000e0000 */
[----:B------:R4:W-:Y:S01]  /*1b0a0*/  LDGSTS.E.BYPASS.LTC128B.128 [R6+0x1bc00], desc[UR48][R4.64], !P2 ;  /* 0x1bc0000004067fae */ /* 0x0009e2000d101d70 */
[----:B0-----:R-:W-:-:S05]  /*1b0b0*/  IADD3 R2, P0, R33, R2, RZ ;  /* 0x0000000221027210 */ /* 0x001fca0007f1e0ff */
[----:B-1----:R-:W-:-:S05]  /*1b0c0*/  IMAD.X R3, RZ, RZ, R3, P0 ;  /* 0x000000ffff037224 */ /* 0x002fca00000e0603 */
[----:B------:R4:W-:Y:S03]  /*1b0d0*/  LDGSTS.E.BYPASS.LTC128B.128 [R6+0x1c400], desc[UR48][R2.64], !P2 ;  /* 0x1c40000002067fae */ /* 0x0009e6000d101d70 */
.L_x_1400:
[----:B----4-:R-:W-:-:S05]  /*1b0e0*/  IADD3 R2, P0, R33, R8, RZ ;  /* 0x0000000821027210 */ /* 0x010fca0007f1e0ff */
[----:B--2---:R-:W-:Y:S01]  /*1b0f0*/  IMAD.X R3, RZ, RZ, R9, P0 ;  /* 0x000000ffff037224 */ /* 0x004fe200000e0609 */
[----:B------:R-:W-:-:S04]  /*1b100*/  PLOP3.LUT P0, PT, PT, PT, PT, 0x80, 0x0 ;  /* 0x000000000000781c */ /* 0x000fc80003f0f070 */
[----:B------:R-:W-:Y:S01]  /*1b110*/  @!PT LDS RZ, [RZ] ;  /* 0x00000000fffff984 */ /* 0x000fe20000000800 */
[----:B------:R-:W-:Y:S01]  /*1b120*/  @!PT LDS RZ, [RZ] ;  /* 0x00000000fffff984 */ /* 0x000fe20000000800 */
[----:B------:R-:W-:Y:S01]  /*1b130*/  @!PT LDS RZ, [RZ] ;  /* 0x00000000fffff984 */ /* 0x000fe20000000800 */
[----:B------:R0:W-:Y:S01]  /*1b140*/  LDGSTS.E.BYPASS.LTC128B.128 [R6+0x1cc00], desc[UR48][R2.64], !P2 ;  /* 0x1cc0000002067fae */ /* 0x0001e2000d101d70 */
[----:B------:R-:W-:-:S08]  /*1b150*/  NOP ;  /* 0x0000000000007918 */ /* 0x000fd00000000000 */
.L_x_1249:
        /* <DEDUP_REMOVED lines=11> */
.L_x_1250:
[----:B------:R3:W-:Y:S02]  /*1b210*/  SYNCS.ARRIVE.TRANS64.A1T0 RZ, [R0+URZ+0x22830], RZ ;  /* 0x022830ff00ff79a7 */ /* 0x0007e4000810003f */
[----:B---3--:R-:W-:-:S05]  /*1b220*/  IMAD.U32 R0, RZ, RZ, UR50 ;  /* 0x00000032ff007e24 */ /* 0x008fca000f8e00ff */
[----:B------:R-:W-:-:S13]  /*1b230*/  ISETP.NE.AND P0, PT, R0, 0x3, PT ;  /* 0x000000030000780c */ /* 0x000fda0003f05270 */
[----:B------:R-:W-:Y:S05]  /*1b240*/  @!P0 BRA `(.L_x_1251) ;  /* 0x0000000000048947 */ /* 0x000fea0003800000 */
[----:B------:R-:W-:Y:S01]  /*1b250*/  BPT.TRAP 0x1 ;  /* 0x000000040000795c */ /* 0x000fe20000300000 */
.L_x_1251:
[----:B------:R-:W-:Y:S01]  /*1b260*/  LOP3.LUT R0, R23, 0x1, RZ, 0x3c, !PT ;  /* 0x0000000117007812 */ /* 0x000fe200078e3cff */
[----:B------:R-:W-:Y:S01]  /*1b270*/  IMAD R19, R22, 0x8, R17 ;  /* 0x0000000816137824 */ /* 0x000fe200078e0211 */
[----:B------:R-:W-:Y:S02]  /*1b280*/  BSSY B0, `(.L_x_1252) ;  /* 0x0000004000007945 */ /* 0x000fe40003800000 */
[----:B------:R-:W-:-:S04]  /*1b290*/  SHF.L.U32 R0, R0, 0x1f, RZ ;  /* 0x0000001f00007819 */ /* 0x000fc800000006ff */
[----:B------:R-:W0:Y:S02]  /*1b2a0*/  SYNCS.PHASECHK.TRANS64.TRYWAIT P2, [R19+URZ+0x22870], R0 ;  /* 0x02287000130075a7 */ /* 0x000e24000804017f */
[----:B0-----:R-:W-:Y:S05]  /*1b2b0*/  @!P2 BRA `(.L_x_1253) ;  /* 0x0000004c00f0a947 */ /* 0x001fea0003800000 */
.L_x_1401:
[----:B------:R-:W-:Y:S05]  /*1b2c0*/  BSYNC B0 ;  /* 0x0000000000007941 */ /* 0x000fea0003800000 */
.L_x_1252:
[----:B------:R-:W-:-:S05]  /*1b2d0*/  IMAD.U32 R2, RZ, RZ, UR51 ;  /* 0x00000033ff027e24 */ /* 0x000fca000f8e00ff */
[----:B------:R-:W-:-:S13]  /*1b2e0*/  ISETP.NE.AND P2, PT, R2, 0x3, PT ;  /* 0x000000030200780c */ /* 0x000fda0003f45270 */
[----:B------:R-:W-:Y:S05]  /*1b2f0*/  @!P2 BRA `(.L_x_1254) ;  /* 0x000000000004a947 */ /* 0x000fea0003800000 */
[----:B------:R-:W-:Y:S01]  /*1b300*/  BPT.TRAP 0x1 ;  /* 0x000000040000795c */ /* 0x000fe20000300000 */
.L_x_1254:
[----:B------:R-:W-:Y:S01]  /*1b310*/  SHF.L.U32 R2, R23, 0x1f, RZ ;  /* 0x0000001f17027819 */ /* 0x000fe200000006ff */
[----:B0-----:R-:W-:-:S03]  /*1b320*/  IMAD R0, R22, 0x5000, RZ ;  /* 0x0000500016007824 */ /* 0x001fc600078e02ff */
[----:B------:R-:W0:Y:S02]  /*1b330*/  SYNCS.PHASECHK.TRANS64.TRYWAIT P2, [R19+URZ+0x22860], R2 ;  /* 0x02286002130075a7 */ /* 0x000e24000804017f */
[----:B0-----:R-:W-:Y:S05]  /*1b340*/  @!P2 BRA `(.L_x_1255) ;  /* 0x0000004c00e0a947 */ /* 0x001fea0003800000 */
.L_x_1402:
[----:B------:R-:W0:Y:S04]  /*1b350*/  LDL R4, [R1+0x10] ;  /* 0x0000100001047983 */ /* 0x000e280000100800 */
[----:B------:R-:W2:Y:S04]  /*1b360*/  LDL R3, [R1+0x14] ;  /* 0x0000140001037983 */ /* 0x000ea80000100800 */
[----:B------:R-:W3:Y:S01]  /*1b370*/  LDL R12, [R1+0xc] ;  /* 0x00000c00010c7983 */ /* 0x000ee20000100800 */
[----:B------:R-:W-:Y:S05]  /*1b380*/  WARPSYNC.ALL ;  /* 0x0000000000007948 */ /* 0x000fea0003800000 */
[----:B------:R-:W-:-:S05]  /*1b390*/  IMAD.U32 R24, RZ, RZ, UR51 ;  /* 0x00000033ff187e24 */ /* 0x000fca000f8e00ff */
[----:B------:R-:W-:Y:S02]  /*1b3a0*/  ISETP.NE.AND P2, PT, R24, 0x3, PT ;  /* 0x000000031800780c */ /* 0x000fe40003f45270 */
[----:B0-----:R-:W-:-:S05]  /*1b3b0*/  LOP3.LUT R2, R0, R4, RZ, 0xfc, !PT ;  /* 0x0000000400027212 */ /* 0x001fca00078efcff */
[C---:B------:R-:W-:Y:S01]  /*1b3c0*/  IMAD.IADD R2, R17.reuse, 0x1, R2 ;  /* 0x0000000111027824 */ /* 0x040fe200078e0202 */
[----:B---3--:R-:W-:-:S03]  /*1b3d0*/  IADD3 R0, R17, R0, R12 ;  /* 0x0000000011007210 */ /* 0x008fc60007ffe00c */
[----:B--2---:R-:W-:Y:S01]  /*1b3e0*/  IMAD.IADD R3, R3, 0x1, R2 ;  /* 0x0000000103037824 */ /* 0x004fe200078e0202 */
        /* <DEDUP_REMOVED lines=68> */
.L_x_1256:
[----:B-1----:R1:W-:Y:S01]  /*1b830*/  SYNCS.ARRIVE.TRANS64.A1T0 RZ, [R19+URZ+0x22850], RZ ;  /* 0x022850ff13ff79a7 */ /* 0x0023e2000810003f */
[----:B------:R-:W-:Y:S06]  /*1b840*/  BAR.SYNC.DEFER_BLOCKING 0x2, 0x80 ;  /* 0x0082000000007b1d */ /* 0x000fec0000010000 */
[----:B------:R-:W-:Y:S05]  /*1b850*/  @!P0 BRA `(.L_x_1257) ;  /* 0x0000000000048947 */ /* 0x000fea0003800000 */
[----:B------:R-:W-:Y:S01]  /*1b860*/  BPT.TRAP 0x1 ;  /* 0x000000040000795c */ /* 0x000fe20000300000 */
.L_x_1257:
[----:B0-----:R-:W2:Y:S01]  /*1b870*/  LDL R0, [R1+0x4] ;  /* 0x0000040001007983 */ /* 0x001ea20000100800 */
[----:B-1----:R-:W-:Y:S02]  /*1b880*/  VIADD R19, R19, 0x22880 ;  /* 0x0002288013137836 */ /* 0x002fe40000000000 */
[----:B------:R-:W-:Y:S02]  /*1b890*/  IMAD.MOV.U32 R22, RZ, RZ, R29 ;  /* 0x000000ffff167224 */ /* 0x000fe400078e001d */
[----:B------:R-:W-:Y:S01]  /*1b8a0*/  IMAD.MOV.U32 R23, RZ, RZ, R35 ;  /* 0x000000ffff177224 */ /* 0x000fe200078e0023 */
[----:B--2---:R-:W-:-:S04]  /*1b8b0*/  PRMT R19, R0, 0x654, R19 ;  /* 0x0000065400137816 */ /* 0x004fc80000000013 */
[----:B------:R1:W-:Y:S01]  /*1b8c0*/  SYNCS.ARRIVE.TRANS64.RED.A1T0 RZ, [R19+URZ], RZ ;  /* 0x000000ff13ff79a7 */ /* 0x0003e2000810043f */
[----:B------:R-:W-:Y:S05]  /*1b8d0*/  @P1 BRA `(.L_x_1258) ;  /* 0xffffffe400e81947 */ /* 0x000fea000383ffff */
.L_x_1238:
[----:B0-----:R-:W0:Y:S01]  /*1b8e0*/  S2R R0, SR_TID.X ;  /* 0x0000000000007919 */ /* 0x001e220000002100 */
[----:B------:R-:W-:Y:S01]  /*1b8f0*/  BSSY B0, `(.L_x_1259) ;  /* 0x0000012000007945 */ /* 0x000fe20003800000 */
[----:B------:R-:W-:Y:S01]  /*1b900*/  IMAD.U32 R6, RZ, RZ, UR50 ;  /* 0x00000032ff067e24 */ /* 0x000fe2000f8e00ff */
[----:B0-----:R-:W-:-:S04]  /*1b910*/  LOP3.LUT R0, R0, 0x7f, RZ, 0xc0, !PT ;  /* 0x0000007f00007812 */ /* 0x001fc800078ec0ff */
[----:B------:R-:W-:-:S13]  /*1b920*/  ISETP.NE.AND P0, PT, R0, RZ, PT ;  /* 0x000000ff0000720c */ /* 0x000fda0003f05270 */
[----:B------:R-:W-:Y:S05]  /*1b930*/  @P0 BRA `(.L_x_1260) ;  /* 0x0000000000340947 */ /* 0x000fea0003800000 */
[----:B------:R-:W0:Y:S01]  /*1b940*/  S2R R5, SR_LANEID ;  /* 0x0000000000057919 */ /* 0x000e220000000000 */
[----:B------:R-:W-:Y:S01]  /*1b950*/  VOTEU.ANY UR4, UPT, PT ;  /* 0x0000000000047886 */ /* 0x000fe200038e0100 */
[----:B------:R-:W2:Y:S01]  /*1b960*/  LDC.64 R2, c[0x0][0xc80] ;  /* 0x00032000ff027b82 */ /* 0x000ea20000000a00 */
[----:B------:R-:W0:Y:S02]  /*1b970*/  FLO.U32 R0, UR4 ;  /* 0x0000000400007d00 */ /* 0x000e2400080e0000 */
[----:B0-----:R-:W-:-:S06]  /*1b980*/  ISETP.EQ.U32.AND P1, PT, R0, R5, PT ;  /* 0x000000050000720c */ /* 0x001fcc0003f22070 */
[----:B------:R-:W2:Y:S07]  /*1b990*/  POPC R5, UR4 ;  /* 0x0000000400057d09 */ /* 0x000eae0008000000 */
[----:B--2---:R-:W2:Y:S01]  /*1b9a0*/  @P1 ATOMG.E.ADD.STRONG.GPU PT, R3, desc[UR48][R2.64], R5 ;  /* 0x00000005020319a8 */ /* 0x004ea200081ee1f0 */
[----:B------:R-:W0:Y:S02]  /*1b9b0*/  S2R R4, SR_LTMASK ;  /* 0x0000000000047919 */ /* 0x000e240000003900 */
[----:B0-----:R-:W-:-:S04]  /*1b9c0*/  LOP3.LUT R4, R4, UR4, RZ, 0xc0, !PT ;  /* 0x0000000404047c12 */ /* 0x001fc8000f8ec0ff */
[----:B------:R-:W0:Y:S01]  /*1b9d0*/  POPC R7, R4 ;  /* 0x0000000400077309 */ /* 0x000e220000000000 */
[----:B--2---:R-:W0:Y:S02]  /*1b9e0*/  SHFL.IDX PT, R0, R3, R0, 0x1f ;  /* 0x00001f0003007589 */ /* 0x004e2400000e0000 */
[----:B0-----:R-:W-:-:S05]  /*1b9f0*/  IADD3 R0, R0, UR46, R7 ;  /* 0x0000002e00007c10 */ /* 0x001fca000fffe007 */
[----:B------:R0:W-:Y:S02]  /*1ba00*/  STL [R1+0x18], R0 ;  /* 0x0000180001007387 */ /* 0x0001e40000100800 */
.L_x_1260:
[----:B------:R-:W-:Y:S05]  /*1ba10*/  BSYNC B0 ;  /* 0x0000000000007941 */ /* 0x000fea0003800000 */
.L_x_1259:
[----:B------:R-:W-:-:S13]  /*1ba20*/  ISETP.NE.AND P1, PT, R6, 0x3, PT ;  /* 0x000000030600780c */ /* 0x000fda0003f25270 */
[----:B------:R-:W-:Y:S05]  /*1ba30*/  @!P1 BRA `(.L_x_1261) ;  /* 0x0000000000049947 */ /* 0x000fea0003800000 */
[----:B------:R-:W-:Y:S01]  /*1ba40*/  BPT.TRAP 0x1 ;  /* 0x000000040000795c */ /* 0x000fe20000300000 */
.L_x_1261:
[----:B------:R-:W-:Y:S01]  /*1ba50*/  LOP3.LUT R3, R35, 0x1, RZ, 0x3c, !PT ;  /* 0x0000000123037812 */ /* 0x000fe200078e3cff */
[----:B------:R-:W-:Y:S01]  /*1ba60*/  IMAD R18, R29, 0x8, R17 ;  /* 0x000000081d127824 */ /* 0x000fe200078e0211 */
[----:B------:R-:W-:Y:S02]  /*1ba70*/  BSSY B0, `(.L_x_1262) ;  /* 0x0000004000007945 */ /* 0x000fe40003800000 */
[----:B------:R-:W-:-:S04]  /*1ba80*/  SHF.L.U32 R3, R3, 0x1f, RZ ;  /* 0x0000001f03037819 */ /* 0x000fc800000006ff */
[----:B------:R-:W2:Y:S02]  /*1ba90*/  SYNCS.PHASECHK.TRANS64.TRYWAIT P2, [R18+URZ+0x22870], R3 ;  /* 0x02287003120075a7 */ /* 0x000ea4000804017f */
[----:B--2---:R-:W-:Y:S05]  /*1baa0*/  @!P2 BRA `(.L_x_1263) ;  /* 0x00000048001ca947 */ /* 0x004fea0003800000 */
.L_x_1403:
[----:B------:R-:W-:Y:S05]  /*1bab0*/  BSYNC B0 ;  /* 0x0000000000007941 */ /* 0x000fea0003800000 */
.L_x_1262:
[----:B0-----:R-:W-:-:S05]  /*1bac0*/  IMAD.U32 R0, RZ, RZ, UR51 ;  /* 0x00000033ff007e24 */ /* 0x001fca000f8e00ff */
[----:B------:R-:W-:-:S13]  /*1bad0*/  ISETP.NE.AND P2, PT, R0, 0x3, PT ;  /* 0x000000030000780c */ /* 0x000fda0003f45270 */
[----:B------:R-:W-:Y:S05]  /*1bae0*/  @!P2 BRA `(.L_x_1264) ;  /* 0x000000000004a947 */ /* 0x000fea0003800000 */
[----:B------:R-:W-:Y:S01]  /*1baf0*/  BPT.TRAP 0x1 ;  /* 0x000000040000795c */ /* 0x000fe20000300000 */
.L_x_1264:
[----:B--2---:R-:W-:Y:S01]  /*1bb00*/  SHF.L.U32 R3, R35, 0x1f, RZ ;  /* 0x0000001f23037819 */ /* 0x004fe200000006ff */
[----:B------:R-:W-:-:S03]  /*1bb10*/  IMAD R0, R29, 0x5000, RZ ;  /* 0x000050001d007824 */ /* 0x000fc600078e02ff */
[----:B------:R-:W0:Y:S02]  /*1bb20*/  SYNCS.PHASECHK.TRANS64.TRYWAIT P2, [R18+URZ+0x22860], R3 ;  /* 0x02286003120075a7 */ /* 0x000e24000804017f */
[----:B0-----:R-:W-:Y:S05]  /*1bb30*/  @!P2 BRA `(.L_x_1265) ;  /* 0x00000048000ca947 */ /* 0x001fea0003800000 */
.L_x_1404:
[----:B------:R-:W2:Y:S04]  /*1bb40*/  LDL R2, [R1+0x10] ;  /* 0x0000100001027983 */ /* 0x000ea80000100800 */
[----:B------:R-:W0:Y:S04]  /*1bb50*/  LDL R4, [R1+0x14] ;  /* 0x0000140001047983 */ /* 0x000e280000100800 */
[----:B-1----:R-:W3:Y:S01]  /*1bb60*/  LDL R19, [R1+0xc] ;  /* 0x00000c0001137983 */ /* 0x002ee20000100800 */
[----:B------:R-:W-:Y:S05]  /*1bb70*/  WARPSYNC.ALL ;  /* 0x0000000000007948 */ /* 0x000fea0003800000 */
[----:B--2---:R-:W-:-:S05]  /*1bb80*/  LOP3.LUT R2, R0, R2, RZ, 0xfc, !PT ;  /* 0x0000000200027212 */ /* 0x004fca00078efcff */
[C---:B------:R-:W-:Y:S01]  /*1bb90*/  IMAD.IADD R2, R17.reuse, 0x1, R2 ;  /* 0x0000000111027824 */ /* 0x040fe200078e0202 */
[----:B---3--:R-:W-:-:S03]  /*1bba0*/  IADD3 R0, R17, R0, R19 ;  /* 0x0000000011007210 */ /* 0x008fc60007ffe013 */
[----:B0-----:R-:W-:Y:S01]  /*1bbb0*/  IMAD.IADD R3, R4, 0x1, R2 ;  /* 0x0000000104037824 */ /* 0x001fe200078e0202 */
[----:B------:R-:W0:Y:S01]  /*1bbc0*/  LDSM.16.MT88.4 R8, [R2+0xa400] ;  /* 0x00a400000208783b */ /* 0x000e220000004200 */
        /* <DEDUP_REMOVED lines=69> */
.L_x_1266:
[----:B-1----:R1:W-:Y:S01]  /*1c020*/  SYNCS.ARRIVE.TRANS64.A1T0 RZ, [R18+URZ+0x22850], RZ ;  /* 0x022850ff12ff79a7 */ /* 0x0023e2000810003f */
[----:B------:R-:W-:Y:S06]  /*1c030*/  BAR.SYNC.DEFER_BLOCKING 0x2, 0x80 ;  /* 0x0082000000007b1d */ /* 0x000fec0000010000 */
[----:B------:R-:W-:Y:S05]  /*1c040*/  @!P1 BRA `(.L_x_1267) ;  /* 0x0000000000049947 */ /* 0x000fea0003800000 */
[----:B------:R-:W-:Y:S01]  /*1c050*/  BPT.TRAP 0x1 ;  /* 0x000000040000795c */ /* 0x000fe20000300000 */
.L_x_1267:
[----:B0-----:R-:W2:Y:S01]  /*1c060*/  LDL R0, [R1+0x4] ;  /* 0x0000040001007983 */ /* 0x001ea20000100800 */
        /* <DEDUP_REMOVED lines=8> */
.L_x_1210:
[----:B------:R-:W-:Y:S05]  /*1c0f0*/  BSYNC B7 ;  /* 0x0000000000077941 */ /* 0x000fea0003800000 */
.L_x_1208:
[----:B-1----:R1:W5:Y:S04]  /*1c100*/  LDL R0, [R1+0x4] ;  /* 0x0000040001007983 */ /* 0x0023680000100800 */
[----:B------:R1:W5:Y:S01]  /*1c110*/  LDL R2, [R1+0x18] ;  /* 0x0000180001027983 */ /* 0x0003620000100800 */
[----:B------:R-:W-:-:S13]  /*1c120*/  LOP3.LUT P1, RZ, R16, 0x1000, RZ, 0xc0, !PT ;  /* 0x0000100010ff7812 */ /* 0x000fda000782c0ff */
[----:B-1----:R-:W-:Y:S05]  /*1c130*/  @!P1 BRA `(.L_x_1268) ;  /* 0x0000000000289947 */ /* 0x002fea0003800000 */
[----:B------:R-:W1:Y:S08]  /*1c140*/  S2UR UR4, SR_CgaCtaId ;  /* 0x00000000000479c3 */ /* 0x000e700000008800 */
[----:B------:R-:W-:Y:S01]  /*1c150*/  BAR.SYNC.DEFER_BLOCKING 0x5, 0x180 ;  /* 0x0146000000007b1d */ /* 0x000fe20000010000 */
[----:B------:R-:W-:Y:S01]  /*1c160*/  MOV R17, 0x400 ;  /* 0x0000040000117802 */ /* 0x000fe20000000f00 */
[----:B-1---5:R-:W-:-:S05]  /*1c170*/  IMAD.U32 R0, RZ, RZ, UR4 ;  /* 0x00000004ff007e24 */ /* 0x022fca000f8e00ff */
[----:B------:R-:W-:Y:S01]  /*1c180*/  LEA R17, R0, R17, 0x18 ;  /* 0x0000001100117211 */ /* 0x000fe200078ec0ff */
[----:B------:R-:W-:Y:S04]  /*1c190*/  STL [R1+0x4], R0 ;  /* 0x0000040001007387 */ /* 0x000fe80000100800 */
[----:B------:R-:W1:Y:S04]  /*1c1a0*/  LDS R2, [R17+0x228d0] ;  /* 0x0228d00011027984 */ /* 0x000e680000000800 */
[----:B-1----:R1:W-:Y:S01]  /*1c1b0*/  STL [R1+0x18], R2 ;  /* 0x0000180201007387 */ /* 0x0023e20000100800 */
[----:B------:R-:W-:Y:S06]  /*1c1c0*/  BAR.ARV 0x4, 0x180 ;  /* 0x0106000000007b1d */ /* 0x000fec0000002000 */
[----:B------:R-:W-:Y:S05]  /*1c1d0*/  BRA `(.L_x_1269) ;  /* 0x0000000000287947 */ /* 0x000fea0003800000 */
.L_x_1268:
[----:B-----5:R-:W-:Y:S01]  /*1c1e0*/  IMAD.MOV.U32 R3, RZ, RZ, R0 ;  /* 0x000000ffff037224 */ /* 0x020fe200078e0000 */
[----:B------:R-:W-:Y:S01]  /*1c1f0*/  @!P0 MOV R0, 0x400 ;  /* 0x0000040000008802 */ /* 0x000fe20000000f00 */
[----:B------:R-:W-:Y:S06]  /*1c200*/  BAR.SYNC.DEFER_BLOCKING 0x4, 0x180 ;  /* 0x0106000000007b1d */ /* 0x000fec0000010000 */
[----:B------:R-:W1:Y:S02]  /*1c210*/  @!P0 S2R R3, SR_CgaCtaId ;  /* 0x0000000000038919 */ /* 0x000e640000008800 */
[----:B-1----:R-:W-:Y:S01]  /*1c220*/  @!P0 LEA R17, R3, R0, 0x18 ;  /* 0x0000000003118211 */ /* 0x002fe200078ec0ff */
[----:B------:R-:W-:Y:S04]  /*1c230*/  @!P0 STL [R1+0x4], R3 ;  /* 0x0000040301008387 */ /* 0x000fe80000100800 */
[----:B------:R-:W1:Y:S04]  /*1c240*/  SHFL.IDX PT, R0, R2, RZ, 0x1f ;  /* 0x00001fff02007589 */ /* 0x000e6800000e0000 */
[----:B------:R2:W-:Y:S04]  /*1c250*/  @!P0 STS [R17+0x228d0], R2 ;  /* 0x0228d00211008388 */ /* 0x0005e80000000800 */
[----:B-1----:R2:W-:Y:S01]  /*1c260*/  STL [R1+0x18], R0 ;  /* 0x0000180001007387 */ /* 0x0025e20000100800 */
[----:B------:R-:W-:Y:S06]  /*1c270*/  BAR.ARV 0x5, 0x180 ;  /* 0x0146000000007b1d */ /* 0x000fec0000002000 */
.L_x_1269:
[----:B--2---:R-:W2:Y:S01]  /*1c280*/  LDL R0, [R1+0x18] ;  /* 0x0000180001007983 */ /* 0x004ea20000100800 */
[----:B------:R-:W-:Y:S02]  /*1c290*/  ULDC UR4, c[0x0][0xc38] ;  /* 0x00030e0000047ab9 */ /* 0x000fe40000000800 */
[----:B--2---:R-:W-:-:S13]  /*1c2a0*/  ISETP.GE.AND P0, PT, R0, UR4, PT ;  /* 0x0000000400007c0c */ /* 0x004fda000bf06270 */
[----:B------:R-:W-:Y:S05]  /*1c2b0*/  @!P0 BRA `(.L_x_1270) ;  /* 0xffffffac00788947 */ /* 0x000fea000383ffff */
.L_x_1199:
[----:B------:R-:W2:Y:S01]  /*1c2c0*/  LDL.LU R0, [R1+0x20] ;  /* 0x0000200001007983 */ /* 0x000ea20000300800 */
[----:B------:R-:W-:Y:S01]  /*1c2d0*/  BSSY B0, `(.L_x_1271) ;  /* 0x000000b000007945 */ /* 0x000fe20003800000 */
[----:B------:R-:W3:Y:S01]  /*1c2e0*/  S2R R5, SR_CgaCtaId ;  /* 0x0000000000057919 */ /* 0x000ee20000008800 */
[----:B--2---:R-:W-:-:S05]  /*1c2f0*/  VIADD R0, R0, 0x1 ;  /* 0x0000000100007836 */ /* 0x004fca0000000000 */
[----:B-1----:R-:W-:-:S04]  /*1c300*/  LEA.HI R2, R0, R0, RZ, 0x1 ;  /* 0x0000000000027211 */ /* 0x002fc800078f08ff */
[----:B------:R-:W-:Y:S02]  /*1c310*/  LOP3.LUT R3, R2, 0xfffffffe, RZ, 0xc0, !PT ;  /* 0xfffffffe02037812 */ /* 0x000fe400078ec0ff */
[----:B------:R-:W-:-:S03]  /*1c320*/  MOV R2, 0x400 ;  /* 0x0000040000027802 */ /* 0x000fc60000000f00 */
[----:B------:R-:W-:Y:S01]  /*1c330*/  IMAD.IADD R0, R0, 0x1, -R3 ;  /* 0x0000000100007824 */ /* 0x000fe200078e0a03 */
[----:B---3--:R-:W-:-:S04]  /*1c340*/  LEA R5, R5, R2, 0x18 ;  /* 0x0000000205057211 */ /* 0x008fc800078ec0ff */
[----:B------:R-:W-:-:S04]  /*1c350*/  SHF.L.U32 R0, R0, 0x1f, RZ ;  /* 0x0000001f00007819 */ /* 0x000fc800000006ff */
[----:B------:R-:W1:Y:S02]  /*1c360*/  SYNCS.PHASECHK.TRANS64.TRYWAIT P0, [R5+URZ+0x22820], R0 ;  /* 0x02282000050075a7 */ /* 0x000e64000800017f */
[----:B-1----:R-:W-:Y:S05]  /*1c370*/  @!P0 BRA `(.L_x_1272) ;  /* 0x0000004000108947 */ /* 0x002fea0003800000 */
.L_x_1405:
[----:B------:R-:W-:Y:S05]  /*1c380*/  BSYNC B0 ;  /* 0x0000000000007941 */ /* 0x000fea0003800000 */
.L_x_1271:
[----:B------:R-:W-:-:S03]  /*1c390*/  UMOV UR4, 0xffffffff ;  /* 0xffffffff00047882 */ /* 0x000fc60000000000 */
[----:B------:R-:W-:Y:S05]  /*1c3a0*/  BRA.DIV UR4, `(.L_x_1273) ;  /* 0x0000004204187947 */ /* 0x000fea000b800000 */
[----:B-1----:R-:W1:Y:S02]  /*1c3b0*/  S2R R0, SR_TID.X ;  /* 0x0000000000007919 */ /* 0x002e640000002100 */
[----:B-1----:R-:W-:-:S04]  /*1c3c0*/  SHF.R.U32.HI R0, RZ, 0x5, R0 ;  /* 0x00000005ff007819 */ /* 0x002fc80000011600 */
[----:B------:R-:W-:-:S05]  /*1c3d0*/  LOP3.LUT R0, R0, 0x3, RZ, 0xc0, !PT ;  /* 0x0000000300007812 */ /* 0x000fca00078ec0ff */
[----:B------:R1:W2:Y:S02]  /*1c3e0*/  SHFL.IDX PT, R14, R0, RZ, 0x1f ;  /* 0x00001fff000e7589 */ /* 0x0002a400000e0000 */
.L_x_1408:
[----:B--2---:R-:W-:Y:S01]  /*1c3f0*/  ISETP.NE.AND P0, PT, R14, RZ, PT ;  /* 0x000000ff0e00720c */ /* 0x004fe20003f05270 */
[----:B------:R-:W-:-:S12]  /*1c400*/  BSSY B0, `(.L_x_1274) ;  /* 0x000002c000007945 */ /* 0x000fd80003800000 */
[----:B------:R-:W-:Y:S05]  /*1c410*/  @P0 BRA `(.L_x_1275) ;  /* 0x0000000000a80947 */ /* 0x000fea0003800000 */
[----:B------:R-:W-:-:S03]  /*1c420*/  UMOV UR4, 0xffffffff ;  /* 0xffffffff00047882 */ /* 0x000fc60000000000 */
[----:B------:R-:W-:Y:S05]  /*1c430*/  BRA.DIV UR4, `(.L_x_1276) ;  /* 0x0000004204287947 */ /* 0x000fea000b800000 */
[----:B------:R-:W-:-:S13]  /*1c440*/  ELECT P6, URZ, PT ;  /* 0x00000000003f782f */ /* 0x000fda00038c0000 */
.L_x_1411:
[----:B------:R-:W-:Y:S05]  /*1c450*/  @!P6 BRA `(.L_x_1275) ;  /* 0x000000000098e947 */ /* 0x000fea0003800000 */
[----:B------:R-:W-:-:S06]  /*1c460*/  ULOP3.LUT UR4, UR36, 0x2, URZ, 0xfc, !UPT ;  /* 0x0000000224047892 */ /* 0x000fcc000f8efc3f */
[----:B-1----:R-:W-:-:S05]  /*1c470*/  IMAD.U32 R0, RZ, RZ, UR4 ;  /* 0x00000004ff007e24 */ /* 0x002fca000f8e00ff */
[----:B------:R-:W-:-:S13]  /*1c480*/  ISETP.NE.AND P0, PT, R0, 0x3, PT ;  /* 0x000000030000780c */ /* 0x000fda0003f05270 */
[----:B------:R-:W-:Y:S05]  /*1c490*/  @!P0 BRA `(.L_x_1277) ;  /* 0x0000000000048947 */ /* 0x000fea0003800000 */
[----:B------:R-:W-:Y:S01]  /*1c4a0*/  BPT.TRAP 0x1 ;  /* 0x000000040000795c */ /* 0x000fe20000300000 */
.L_x_1277:
[----:B------:R-:W-:Y:S01]  /*1c4b0*/  IMAD R3, R29, 0x8, R5 ;  /* 0x000000081d037824 */ /* 0x000fe200078e0205 */
[----:B------:R-:W-:Y:S01]  /*1c4c0*/  SHF.L.U32 R2, R35, 0x1f, RZ ;  /* 0x0000001f23027819 */ /* 0x000fe200000006ff */
[----:B------:R-:W-:-:S03]  /*1c4d0*/  VIADD R29, R29, 0x1 ;  /* 0x000000011d1d7836 */ /* 0x000fc60000000000 */
[----:B------:R-:W1:Y:S02]  /*1c4e0*/  SYNCS.PHASECHK.TRANS64.TRYWAIT P1, [R3+URZ+0x22840], R2 ;  /* 0x02284002030075a7 */ /* 0x000e64000802017f */
[----:B------:R-:W-:-:S04]  /*1c4f0*/  ISETP.NE.AND P2, PT, R29, 0x2, PT ;  /* 0x000000021d00780c */ /* 0x000fc80003f45270 */
[----:B------:R-:W-:Y:S01]  /*1c500*/  SEL R0, RZ, 0x1, P2 ;  /* 0x00000001ff007807 */ /* 0x000fe20001000000 */
[----:B-1----:R-:W-:Y:S08]  /*1c510*/  @!P1 BRA `(.L_x_1278) ;  /* 0x0000004000109947 */ /* 0x002ff00003800000 */
.L_x_1412:
[----:B------:R-:W-:Y:S02]  /*1c520*/  SEL R29, R29, RZ, P2 ;  /* 0x000000ff1d1d7207 */ /* 0x000fe40001000000 */
[----:B------:R-:W-:Y:S01]  /*1c530*/  LOP3.LUT R0, R35, R0, RZ, 0x3c, !PT ;  /* 0x0000000023007212 */ /* 0x000fe200078e3cff */
[----:B------:R-:W-:Y:S06]  /*1c540*/  @!P0 BRA `(.L_x_1279) ;  /* 0x0000000000048947 */ /* 0x000fec0003800000 */
[----:B------:R-:W-:Y:S01]  /*1c550*/  BPT.TRAP 0x1 ;  /* 0x000000040000795c */ /* 0x000fe20000300000 */
.L_x_1279:
[----:B------:R-:W-:Y:S01]  /*1c560*/  IMAD R29, R29, 0x8, R5 ;  /* 0x000000081d1d7824 */ /* 0x000fe200078e0205 */
[----:B------:R-:W-:-:S04]  /*1c570*/  SHF.L.U32 R0, R0, 0x1f, RZ ;  /* 0x0000001f00007819 */ /* 0x000fc800000006ff */
[----:B------:R-:W2:Y:S02]  /*1c580*/  SYNCS.PHASECHK.TRANS64.TRYWAIT P1, [R29+URZ+0x22840], R0 ;  /* 0x022840001d0075a7 */ /* 0x000ea4000802017f */
[----:B--2---:R-:W-:Y:S05]  /*1c590*/  @!P1 BRA `(.L_x_1280) ;  /* 0x0000004000049947 */ /* 0x004fea0003800000 */
.L_x_1413:
[----:B------:R-:W-:Y:S05]  /*1c5a0*/  @!P0 BRA `(.L_x_1281) ;  /* 0x0000000000048947 */ /* 0x000fea0003800000 */
[----:B------:R-:W-:Y:S01]  /*1c5b0*/  BPT.TRAP 0x1 ;  /* 0x000000040000795c */ /* 0x000fe20000300000 */
.L_x_1281:
[----:B------:R-:W3:Y:S02]  /*1c5c0*/  SYNCS.PHASECHK.TRANS64.TRYWAIT P1, [R3+URZ+0x22860], R2 ;  /* 0x02286002030075a7 */ /* 0x000ee4000802017f */
[----:B---3--:R-:W-:Y:S05]  /*1c5d0*/  @!P1 BRA `(.L_x_1282) ;  /* 0x0000004000089947 */ /* 0x008fea0003800000 */
.L_x_1414:
[----:B------:R-:W-:Y:S05]  /*1c5e0*/  @!P0 BRA `(.L_x_1283) ;  /* 0x0000000000048947 */ /* 0x000fea0003800000 */
[----:B------:R-:W-:Y:S01]  /*1c5f0*/  BPT.TRAP 0x1 ;  /* 0x000000040000795c */ /* 0x000fe20000300000 */
.L_x_1283:
[----:B------:R-:W4:Y:S02]  /*1c600*/  SYNCS.PHASECHK.TRANS64.TRYWAIT P1, [R29+URZ+0x22860], R0 ;  /* 0x022860001d0075a7 */ /* 0x000f24000802017f */
[----:B----4-:R-:W-:Y:S05]  /*1c610*/  @!P1 BRA `(.L_x_1284) ;  /* 0x00000040000c9947 */ /* 0x010fea0003800000 */
.L_x_1415:
[----:B------:R-:W-:Y:S05]  /*1c620*/  @!P0 BRA `(.L_x_1285) ;  /* 0x0000000000048947 */ /* 0x000fea0003800000 */
[----:B------:R-:W-:Y:S01]  /*1c630*/  BPT.TRAP 0x1 ;  /* 0x000000040000795c */ /* 0x000fe20000300000 */
.L_x_1285:
[----:B------:R-:W5:Y:S02]  /*1c640*/  SYNCS.PHASECHK.TRANS64.TRYWAIT P1, [R3+URZ+0x22880], R2 ;  /* 0x02288002030075a7 */ /* 0x000f64000802017f */
[----:B-----5:R-:W-:Y:S05]  /*1c650*/  @!P1 BRA `(.L_x_1286) ;  /* 0x0000004000109947 */ /* 0x020fea0003800000 */
.L_x_1416:
[----:B------:R-:W-:Y:S05]  /*1c660*/  @!P0 BRA `(.L_x_1287) ;  /* 0x0000000000048947 */ /* 0x000fea0003800000 */
[----:B------:R-:W-:Y:S01]  /*1c670*/  BPT.TRAP 0x1 ;  /* 0x000000040000795c */ /* 0x000fe20000300000 */
.L_x_1287:
[----:B------:R0:W0:Y:S02]  /*1c680*/  SYNCS.PHASECHK.TRANS64.TRYWAIT P0, [R29+URZ+0x22880], R0 ;  /* 0x022880001d0075a7 */ /* 0x000024000800017f */
[----:B0-----:R-:W-:Y:S05]  /*1c690*/  @!P0 NANOSLEEP.SYNCS 0x989680 ;  /* 0x009896800000895d */ /* 0x001fea0003900000 */
[----:B------:R-:W0:Y:S02]  /*1c6a0*/  @!P0 SYNCS.PHASECHK.TRANS64 P0, [R29+URZ+0x22880], R0 ;  /* 0x022880001d0085a7 */ /* 0x000e24000800007f */
[----:B0-----:R-:W-:Y:S05]  /*1c6b0*/  @!P0 BRA `(.L_x_1287) ;  /* 0xfffffffc00f08947 */ /* 0x001fea000383ffff */
.L_x_1275:
[----:B------:R-:W-:Y:S05]  /*1c6c0*/  BSYNC B0 ;  /* 0x0000000000007941 */ /* 0x000fea0003800000 */
.L_x_1274:
[----:B------:R-:W-:Y:S05]  /*1c6d0*/  EXIT ;  /* 0x000000000000794d */ /* 0x000fea0003800000 */
.L_x_1104:
[----:B0-----:R-:W-:-:S04]  /*1c6e0*/  IMAD.U32 R3, RZ, RZ, UR43 ;  /* 0x0000002bff037e24 */ /* 0x001fc8000f8e00ff */
[----:B------:R0:W1:Y:S03]  /*1c6f0*/  SYNCS.PHASECHK.TRANS64.TRYWAIT P1, [R3+URZ+0x22800], R8 ;  /* 0x02280008030075a7 */ /* 0x000066000802017f */
[----:B-1----:R-:W-:Y:S05]  /*1c700*/  @!P1 NANOSLEEP.SYNCS 0x989680 ;  /* 0x009896800000995d */ /* 0x002fea0003900000 */
[----:B------:R-:W1:Y:S02]  /*1c710*/  @!P1 SYNCS.PHASECHK.TRANS64 P1, [R3+URZ+0x22800], R8 ;  /* 0x02280008030095a7 */ /* 0x000e64000802007f */
[----:B-1----:R-:W-:Y:S05]  /*1c720*/  @!P1 BRA `(.L_x_1104) ;  /* 0xfffffffc00ec9947 */ /* 0x002fea000383ffff */
[----:B------:R-:W-:Y:S05]  /*1c730*/  BRA `(.L_x_1288) ;  /* 0xfffffe5400687947 */ /* 0x000fea000383ffff */
.L_x_1108:
[----:B-1----:R1:W2:Y:S02]  /*1c740*/  SYNCS.PHASECHK.TRANS64.TRYWAIT P1, [R106+URZ+0x22830], R3 ;  /* 0x022830036a0075a7 */ /* 0x0022a4000802017f */
[----:B--2---:R-:W-:Y:S05]  /*1c750*/  @!P1 NANOSLEEP.SYNCS 0x989680 ;  /* 0x009896800000995d */ /* 0x004fea0003900000 */
[----:B------:R-:W2:Y:S02]  /*1c760*/  @!P1 SYNCS.PHASECHK.TRANS64 P1, [R106+URZ+0x22830], R3 ;  /* 0x022830036a0095a7 */ /* 0x000ea4000802007f */
[----:B--2---:R-:W-:Y:S05]  /*1c770*/  @!P1 BRA `(.L_x_1108) ;  /* 0xfffffffc00f09947 */ /* 0x004fea000383ffff */
[----:B------:R-:W-:Y:S05]  /*1c780*/  BRA `(.L_x_1107) ;  /* 0xfffffe5400847947 */ /* 0x000fea000383ffff */
.L_x_1125:
[----:B-1----:R-:W-:-:S04]  /*1c790*/  IMAD.U32 R10, RZ, RZ, UR6 ;  /* 0x00000006ff0a7e24 */ /* 0x002fc8000f8e00ff */
[----:B------:R1:W2:Y:S03]  /*1c7a0*/  SYNCS.PHASECHK.TRANS64.TRYWAIT P1, [R10+URZ+0x22830], R9 ;  /* 0x022830090a0075a7 */ /* 0x0002a6000802017f */
[----:B--2---:R-:W-:Y:S05]  /*1c7b0*/  @!P1 NANOSLEEP.SYNCS 0x989680 ;  /* 0x009896800000995d */ /* 0x004fea0003900000 */
[----:B------:R-:W2:Y:S02]  /*1c7c0*/  @!P1 SYNCS.PHASECHK.TRANS64 P1, [R10+URZ+0x22830], R9 ;  /* 0x022830090a0095a7 */ /* 0x000ea4000802007f */
[----:B--2---:R-:W-:Y:S05]  /*1c7d0*/  @!P1 BRA `(.L_x_1125) ;  /* 0xfffffffc00ec9947 */ /* 0x004fea000383ffff */
[----:B------:R-:W-:Y:S05]  /*1c7e0*/  BRA `(.L_x_1122) ;  /* 0xfffffea000287947 */ /* 0x000fea000383ffff */
.L_x_1129:
[----:B-1----:R-:W-:-:S04]  /*1c7f0*/  IMAD.U32 R10, RZ, RZ, UR6 ;  /* 0x00000006ff0a7e24 */ /* 0x002fc8000f8e00ff */
[----:B------:R1:W2:Y:S03]  /*1c800*/  SYNCS.PHASECHK.TRANS64.TRYWAIT P1, [R10+URZ+0x22850], R9 ;  /* 0x022850090a0075a7 */ /* 0x0002a6000802017f */
[----:B--2---:R-:W-:Y:S05]  /*1c810*/  @!P1 NANOSLEEP.SYNCS 0x989680 ;  /* 0x009896800000995d */ /* 0x004fea0003900000 */
[----:B------:R-:W2:Y:S02]  /*1c820*/  @!P1 SYNCS.PHASECHK.TRANS64 P1, [R10+URZ+0x22850], R9 ;  /* 0x022850090a0095a7 */ /* 0x000ea4000802007f */
[----:B--2---:R-:W-:Y:S05]  /*1c830*/  @!P1 BRA `(.L_x_1129) ;  /* 0xfffffffc00ec9947 */ /* 0x004fea000383ffff */
[----:B------:R-:W-:Y:S05]  /*1c840*/  BRA `(.L_x_1126) ;  /* 0xfffffea800447947 */ /* 0x000fea000383ffff */
.L_x_1148:
[----:B-1----:R-:W-:-:S04]  /*1c850*/  IMAD.U32 R10, RZ, RZ, UR6 ;  /* 0x00000006ff0a7e24 */ /* 0x002fc8000f8e00ff */
[----:B------:R1:W2:Y:S03]  /*1c860*/  SYNCS.PHASECHK.TRANS64.TRYWAIT P1, [R10+URZ+0x22830], R9 ;  /* 0x022830090a0075a7 */ /* 0x0002a6000802017f */
[----:B--2---:R-:W-:Y:S05]  /*1c870*/  @!P1 NANOSLEEP.SYNCS 0x989680 ;  /* 0x009896800000995d */ /* 0x004fea0003900000 */
[----:B------:R-:W2:Y:S02]  /*1c880*/  @!P1 SYNCS.PHASECHK.TRANS64 P1, [R10+URZ+0x22830], R9 ;  /* 0x022830090a0095a7 */ /* 0x000ea4000802007f */
[----:B--2---:R-:W-:Y:S05]  /*1c890*/  @!P1 BRA `(.L_x_1148) ;  /* 0xfffffffc00ec9947 */ /* 0x004fea000383ffff */
[----:B------:R-:W-:Y:S05]  /*1c8a0*/  BRA `(.L_x_1145) ;  /* 0xfffffef000947947 */ /* 0x000fea000383ffff */
.L_x_1152:
[----:B-1----:R-:W-:-:S04]  /*1c8b0*/  IMAD.U32 R10, RZ, RZ, UR6 ;  /* 0x00000006ff0a7e24 */ /* 0x002fc8000f8e00ff */
[----:B------:R1:W2:Y:S03]  /*1c8c0*/  SYNCS.PHASECHK.TRANS64.TRYWAIT P1, [R10+URZ+0x22850], R9 ;  /* 0x022850090a0075a7 */ /* 0x0002a6000802017f */
[----:B--2---:R-:W-:Y:S05]  /*1c8d0*/  @!P1 NANOSLEEP.SYNCS 0x989680 ;  /* 0x009896800000995d */ /* 0x004fea0003900000 */
[----:B------:R-:W2:Y:S02]  /*1c8e0*/  @!P1 SYNCS.PHASECHK.TRANS64 P1, [R10+URZ+0x22850], R9 ;  /* 0x022850090a0095a7 */ /* 0x000ea4000802007f */
[----:B--2---:R-:W-:Y:S05]  /*1c8f0*/  @!P1 BRA `(.L_x_1152) ;  /* 0xfffffffc00ec9947 */ /* 0x004fea000383ffff */
[----:B------:R-:W-:Y:S05]  /*1c900*/  BRA `(.L_x_1149) ;  /* 0xfffffef800b07947 */ /* 0x000fea000383ffff */
.L_x_1160:
[----:B-1----:R-:W-:-:S04]  /*1c910*/  IMAD.U32 R10, RZ, RZ, UR6 ;  /* 0x00000006ff0a7e24 */ /* 0x002fc8000f8e00ff */
[----:B------:R1:W2:Y:S03]  /*1c920*/  SYNCS.PHASECHK.TRANS64.TRYWAIT P1, [R10+URZ+0x22830], R9 ;  /* 0x022830090a0075a7 */ /* 0x0002a6000802017f */
[----:B--2---:R-:W-:Y:S05]  /*1c930*/  @!P1 NANOSLEEP.SYNCS 0x989680 ;  /* 0x009896800000995d */ /* 0x004fea0003900000 */
[----:B------:R-:W2:Y:S02]  /*1c940*/  @!P1 SYNCS.PHASECHK.TRANS64 P1, [R10+URZ+0x22830], R9 ;  /* 0x022830090a0095a7 */ /* 0x000ea4000802007f */
[----:B--2---:R-:W-:Y:S05]  /*1c950*/  @!P1 BRA `(.L_x_1160) ;  /* 0xfffffffc00ec9947 */ /* 0x004fea000383ffff */
[----:B------:R-:W-:Y:S05]  /*1c960*/  BRA `(.L_x_1157) ;  /* 0xffffff2400487947 */ /* 0x000fea000383ffff */
.L_x_1164:
[----:B-1----:R-:W-:-:S04]  /*1c970*/  IMAD.U32 R10, RZ, RZ, UR6 ;  /* 0x00000006ff0a7e24 */ /* 0x002fc8000f8e00ff */
[----:B------:R1:W2:Y:S03]  /*1c980*/  SYNCS.PHASECHK.TRANS64.TRYWAIT P1, [R10+URZ+0x22850], R9 ;  /* 0x022850090a0075a7 */ /* 0x0002a6000802017f */
[----:B--2---:R-:W-:Y:S05]  /*1c990*/  @!P1 NANOSLEEP.SYNCS 0x989680 ;  /* 0x009896800000995d */ /* 0x004fea0003900000 */
[----:B------:R-:W2:Y:S02]  /*1c9a0*/  @!P1 SYNCS.PHASECHK.TRANS64 P1, [R10+URZ+0x22850], R9 ;  /* 0x022850090a0095a7 */ /* 0x000ea4000802007f */
[----:B--2---:R-:W-:Y:S05]  /*1c9b0*/  @!P1 BRA `(.L_x_1164) ;  /* 0xfffffffc00ec9947 */ /* 0x004fea000383ffff */
[----:B------:R-:W-:Y:S05]  /*1c9c0*/  BRA `(.L_x_1161) ;  /* 0xffffff2c00587947 */ /* 0x000fea000383ffff */
.L_x_1179:
[----:B-1----:R-:W-:-:S04]  /*1c9d0*/  IMAD.U32 R5, RZ, RZ, UR9 ;  /* 0x00000009ff057e24 */ /* 0x002fc8000f8e00ff */
[----:B------:R1:W2:Y:S03]  /*1c9e0*/  SYNCS.PHASECHK.TRANS64.TRYWAIT P1, [R5+URZ+0x22850], R0 ;  /* 0x02285000050075a7 */ /* 0x0002a6000802017f */
[----:B--2---:R-:W-:Y:S05]  /*1c9f0*/  @!P1 NANOSLEEP.SYNCS 0x989680 ;  /* 0x009896800000995d */ /* 0x004fea0003900000 */
[----:B------:R-:W2:Y:S02]  /*1ca00*/  @!P1 SYNCS.PHASECHK.TRANS64 P1, [R5+URZ+0x22850], R0 ;  /* 0x02285000050095a7 */ /* 0x000ea4000802007f */
[----:B--2---:R-:W-:Y:S05]  /*1ca10*/  @!P1 BRA `(.L_x_1179) ;  /* 0xfffffffc00ec9947 */ /* 0x004fea000383ffff */
[----:B------:R-:W-:Y:S05]  /*1ca20*/  BRA `(.L_x_1178) ;  /* 0xffffff7000d07947 */ /* 0x000fea000383ffff */
.L_x_1219:
[----:B------:R-:W1:Y:S01]  /*1ca30*/  S2R R20, SR_TID.X ;  /* 0x0000000000147919 */ /* 0x000e620000002100 */
[----:B------:R-:W-:Y:S02]  /*1ca40*/  IMAD.MOV.U32 R12, RZ, RZ, RZ ;  /* 0x000000ffff0c7224 */ /* 0x000fe400078e00ff */
[----:B------:R-:W-:Y:S02]  /*1ca50*/  IMAD.MOV.U32 R11, RZ, RZ, 0x1f ;  /* 0x0000001fff0b7424 */ /* 0x000fe400078e00ff */
[----:B------:R-:W-:Y:S01]  /*1ca60*/  IMAD.MOV.U32 R15, RZ, RZ, -0x1 ;  /* 0xffffffffff0f7424 */ /* 0x000fe200078e00ff */
[----:B-1----:R-:W-:-:S04]  /*1ca70*/  SHF.R.U32.HI R20, RZ, 0x5, R20 ;  /* 0x00000005ff147819 */ /* 0x002fc80000011614 */
[----:B------:R-:W-:-:S05]  /*1ca80*/  LOP3.LUT R20, R20, 0x3, RZ, 0xc0, !PT ;  /* 0x0000000314147812 */ /* 0x000fca00078ec0ff */
[----:B------:R-:W-:-:S07]  /*1ca90*/  IMAD.MOV.U32 R13, RZ, RZ, R20 ;  /* 0x000000ffff0d7224 */ /* 0x000fce00078e0014 */
[----:B0----5:R-:W-:Y:S05]  /*1caa0*/  WARPSYNC.COLLECTIVE R15, `(.L_x_1289) ;  /* 0x000000000f087348 */ /* 0x021fea0003c00000 */
[----:B------:R1:W2:Y:S02]  /*1cab0*/  SHFL.IDX P6, R14, R13, R12, R11 ;  /* 0x0000000c0d0e7389 */ /* 0x0002a400000c000b */
[----:B012--5:R-:W-:Y:S01]  /*1cac0*/  ENDCOLLECTIVE ;  /* 0x000000000000791b */ /* 0x027fe20003800000 */
.L_x_1289:
[----:B------:R-:W-:Y:S05]  /*1cad0*/  BRA `(.L_x_1290) ;  /* 0xffffffb400587947 */ /* 0x000fea000383ffff */
.L_x_1222:
[----:B0-----:R0:W1:Y:S02]  /*1cae0*/  SYNCS.PHASECHK.TRANS64.TRYWAIT P0, [R0+URZ+0x22880], R26 ;  /* 0x0228801a000075a7 */ /* 0x001064000800017f */
[----:B-1----:R-:W-:Y:S05]  /*1caf0*/  @!P0 NANOSLEEP.SYNCS 0x989680 ;  /* 0x009896800000895d */ /* 0x002fea0003900000 */
[----:B------:R-:W1:Y:S02]  /*1cb00*/  @!P0 SYNCS.PHASECHK.TRANS64 P0, [R0+URZ+0x22880], R26 ;  /* 0x0228801a000085a7 */ /* 0x000e64000800007f */
[----:B-1----:R-:W-:Y:S05]  /*1cb10*/  @!P0 BRA `(.L_x_1222) ;  /* 0xfffffffc00f08947 */ /* 0x002fea000383ffff */
[----:B------:R-:W-:Y:S05]  /*1cb20*/  BRA `(.L_x_1291) ;  /* 0xffffffb800787947 */ /* 0x000fea000383ffff */
.L_x_1223:
[----:B------:R-:W-:Y:S01]  /*1cb30*/  BSSY B0, `(.L_x_1292) ;  /* 0x0000008000007945 */ /* 0x000fe20003800000 */
[----:B------:R-:W-:Y:S02]  /*1cb40*/  IMAD.MOV.U32 R13, RZ, RZ, R10 ;  /* 0x000000ffff0d7224 */ /* 0x000fe400078e000a */
[----:B------:R-:W-:Y:S02]  /*1cb50*/  IMAD.MOV.U32 R12, RZ, RZ, RZ ;  /* 0x000000ffff0c7224 */ /* 0x000fe400078e00ff */
[----:B------:R-:W-:Y:S02]  /*1cb60*/  IMAD.MOV.U32 R11, RZ, RZ, 0x181f ;  /* 0x0000181fff0b7424 */ /* 0x000fe400078e00ff */
[----:B------:R-:W-:-:S07]  /*1cb70*/  IMAD.MOV.U32 R15, RZ, RZ, -0x1 ;  /* 0xffffffffff0f7424 */ /* 0x000fce00078e00ff */
[----:B0-----:R-:W-:Y:S05]  /*1cb80*/  WARPSYNC.COLLECTIVE R15, `(.L_x_1293) ;  /* 0x000000000f087348 */ /* 0x001fea0003c00000 */
[----:B------:R1:W2:Y:S02]  /*1cb90*/  SHFL.IDX P6, R14, R13, R12, R11 ;  /* 0x0000000c0d0e7389 */ /* 0x0002a400000c000b */
[----:B012---:R-:W-:Y:S01]  /*1cba0*/  ENDCOLLECTIVE ;  /* 0x000000000000791b */ /* 0x007fe20003800000 */
.L_x_1293:
[----:B------:R-:W-:Y:S05]  /*1cbb0*/  BSYNC B0 ;  /* 0x0000000000007941 */ /* 0x000fea0003800000 */
.L_x_1292:
[----:B------:R-:W-:Y:S01]  /*1cbc0*/  IMAD.MOV.U32 R13, RZ, RZ, R9 ;  /* 0x000000ffff0d7224 */ /* 0x000fe200078e0009 */
[C---:B------:R-:W-:Y:S01]  /*1cbd0*/  LOP3.LUT P1, RZ, R16.reuse, 0x200, RZ, 0xc0, !PT ;  /* 0x0000020010ff7812 */ /* 0x040fe2000782c0ff */
[----:B------:R-:W-:Y:S01]  /*1cbe0*/  IMAD.MOV.U32 R12, RZ, RZ, RZ ;  /* 0x000000ffff0c7224 */ /* 0x000fe200078e00ff */
[----:B------:R-:W-:Y:S01]  /*1cbf0*/  LOP3.LUT R16, R16, 0xffffffdf, RZ, 0xc0, !PT ;  /* 0xffffffdf10107812 */ /* 0x000fe200078ec0ff */
[----:B------:R-:W-:Y:S01]  /*1cc00*/  IMAD.MOV.U32 R11, RZ, RZ, 0x181f ;  /* 0x0000181fff0b7424 */ /* 0x000fe200078e00ff */
[C---:B------:R-:W-:Y:S01]  /*1cc10*/  ISETP.GE.AND P5, PT, R20.reuse, 0x31, PT ;  /* 0x000000311400780c */ /* 0x040fe20003fa6270 */
[----:B------:R-:W-:Y:S01]  /*1cc20*/  IMAD.MOV.U32 R15, RZ, RZ, -0x1 ;  /* 0xffffffffff0f7424 */ /* 0x000fe200078e00ff */
[C---:B------:R-:W-:Y:S01]  /*1cc30*/  ISETP.GE.AND P4, PT, R20.reuse, 0x41, PT ;  /* 0x000000411400780c */ /* 0x040fe20003f86270 */
[----:B------:R-:W-:Y:S01]  /*1cc40*/  IMAD.MOV.U32 R3, RZ, RZ, R14 ;  /* 0x000000ffff037224 */ /* 0x000fe200078e000e */
[----:B------:R-:W-:Y:S01]  /*1cc50*/  ISETP.GE.AND P3, PT, R20, 0x71, PT ;  /* 0x000000711400780c */ /* 0x000fe20003f66270 */
[----:B------:R-:W-:-:S12]  /*1cc60*/  IMAD.IADD R4, R17, 0x1, R4 ;  /* 0x0000000111047824 */ /* 0x000fd800078e0204 */
[----:B------:R-:W-:Y:S05]  /*1cc70*/  WARPSYNC.COLLECTIVE R15, `(.L_x_1294) ;  /* 0x000000000f087348 */ /* 0x000fea0003c00000 */
[----:B------:R0:W1:Y:S02]  /*1cc80*/  SHFL.IDX P6, R14, R13, R12, R11 ;  /* 0x0000000c0d0e7389 */ /* 0x00006400000c000b */
[----:B01----:R-:W-:Y:S01]  /*1cc90*/  ENDCOLLECTIVE ;  /* 0x000000000000791b */ /* 0x003fe20003800000 */
.L_x_1294:
[----:B------:R-:W-:Y:S02]  /*1cca0*/  IMAD.MOV.U32 R13, RZ, RZ, R10 ;  /* 0x000000ffff0d7224 */ /* 0x000fe400078e000a */
[----:B------:R-:W-:Y:S02]  /*1ccb0*/  IMAD.MOV.U32 R12, RZ, RZ, 0x1 ;  /* 0x00000001ff0c7424 */ /* 0x000fe400078e00ff */
[----:B------:R-:W-:-:S07]  /*1ccc0*/  IMAD.MOV.U32 R2, RZ, RZ, R14 ;  /* 0x000000ffff027224 */ /* 0x000fce00078e000e */
[----:B------:R-:W-:Y:S05]  /*1ccd0*/  WARPSYNC.COLLECTIVE R15, `(.L_x_1295) ;  /* 0x000000000f087348 */ /* 0x000fea0003c00000 */
[----:B------:R0:W1:Y:S02]  /*1cce0*/  SHFL.IDX P6, R14, R13, R12, R11 ;  /* 0x0000000c0d0e7389 */ /* 0x00006400000c000b */
[----:B01----:R-:W-:Y:S01]  /*1ccf0*/  ENDCOLLECTIVE ;  /* 0x000000000000791b */ /* 0x003fe20003800000 */
.L_x_1295:
        /* <DEDUP_REMOVED lines=12> */
.L_x_1296:
[----:B------:R-:W-:Y:S02]  /*1cdc0*/  IMAD.MOV.U32 R13, RZ, RZ, R10 ;  /* 0x000000ffff0d7224 */ /* 0x000fe400078e000a */
[----:B------:R-:W-:Y:S02]  /*1cdd0*/  IMAD.MOV.U32 R12, RZ, RZ, 0x2 ;  /* 0x00000002ff0c7424 */ /* 0x000fe400078e00ff */
[----:B------:R-:W-:-:S07]  /*1cde0*/  IMAD.MOV.U32 R2, RZ, RZ, R14 ;  /* 0x000000ffff027224 */ /* 0x000fce00078e000e */
[----:B------:R-:W-:Y:S05]  /*1cdf0*/  WARPSYNC.COLLECTIVE R15, `(.L_x_1297) ;  /* 0x000000000f087348 */ /* 0x000fea0003c00000 */
[----:B------:R0:W1:Y:S02]  /*1ce00*/  SHFL.IDX P6, R14, R13, R12, R11 ;  /* 0x0000000c0d0e7389 */ /* 0x00006400000c000b */
[----:B01----:R-:W-:Y:S01]  /*1ce10*/  ENDCOLLECTIVE ;  /* 0x000000000000791b */ /* 0x003fe20003800000 */
.L_x_1297:
        /* <DEDUP_REMOVED lines=12> */
.L_x_1298:
[----:B------:R-:W-:Y:S02]  /*1cee0*/  IMAD.MOV.U32 R13, RZ, RZ, R10 ;  /* 0x000000ffff0d7224 */ /* 0x000fe400078e000a */
[----:B------:R-:W-:Y:S02]  /*1cef0*/  IMAD.MOV.U32 R12, RZ, RZ, 0x3 ;  /* 0x00000003ff0c7424 */ /* 0x000fe400078e00ff */
[----:B------:R-:W-:-:S07]  /*1cf00*/  IMAD.MOV.U32 R2, RZ, RZ, R14 ;  /* 0x000000ffff027224 */ /* 0x000fce00078e000e */
[----:B------:R-:W-:Y:S05]  /*1cf10*/  WARPSYNC.COLLECTIVE R15, `(.L_x_1299) ;  /* 0x000000000f087348 */ /* 0x000fea0003c00000 */
[----:B------:R0:W1:Y:S02]  /*1cf20*/  SHFL.IDX P6, R14, R13, R12, R11 ;  /* 0x0000000c0d0e7389 */ /* 0x00006400000c000b */
[----:B01----:R-:W-:Y:S01]  /*1cf30*/  ENDCOLLECTIVE ;  /* 0x000000000000791b */ /* 0x003fe20003800000 */
.L_x_1299:
        /* <DEDUP_REMOVED lines=12> */
.L_x_1300:
[----:B------:R-:W-:Y:S02]  /*1d000*/  IMAD.MOV.U32 R13, RZ, RZ, R10 ;  /* 0x000000ffff0d7224 */ /* 0x000fe400078e000a */
[----:B------:R-:W-:Y:S02]  /*1d010*/  IMAD.MOV.U32 R12, RZ, RZ, 0x4 ;  /* 0x00000004ff0c7424 */ /* 0x000fe400078e00ff */
[----:B------:R-:W-:-:S07]  /*1d020*/  IMAD.MOV.U32 R2, RZ, RZ, R14 ;  /* 0x000000ffff027224 */ /* 0x000fce00078e000e */
[----:B------:R-:W-:Y:S05]  /*1d030*/  WARPSYNC.COLLECTIVE R15, `(.L_x_1301) ;  /* 0x000000000f087348 */ /* 0x000fea0003c00000 */
[----:B------:R0:W1:Y:S02]  /*1d040*/  SHFL.IDX P6, R14, R13, R12, R11 ;  /* 0x0000000c0d0e7389 */ /* 0x00006400000c000b */
[----:B01----:R-:W-:Y:S01]  /*1d050*/  ENDCOLLECTIVE ;  /* 0x000000000000791b */ /* 0x003fe20003800000 */
.L_x_1301:
        /* <DEDUP_REMOVED lines=12> */
.L_x_1302:
[----:B------:R-:W-:Y:S02]  /*1d120*/  IMAD.MOV.U32 R13, RZ, RZ, R10 ;  /* 0x000000ffff0d7224 */ /* 0x000fe400078e000a */
[----:B------:R-:W-:Y:S02]  /*1d130*/  IMAD.MOV.U32 R12, RZ, RZ, 0x5 ;  /* 0x00000005ff0c7424 */ /* 0x000fe400078e00ff */
[----:B------:R-:W-:-:S07]  /*1d140*/  IMAD.MOV.U32 R2, RZ, RZ, R14 ;  /* 0x000000ffff027224 */ /* 0x000fce00078e000e */
[----:B------:R-:W-:Y:S05]  /*1d150*/  WARPSYNC.COLLECTIVE R15, `(.L_x_1303) ;  /* 0x000000000f087348 */ /* 0x000fea0003c00000 */
[----:B------:R0:W1:Y:S02]  /*1d160*/  SHFL.IDX P6, R14, R13, R12, R11 ;  /* 0x0000000c0d0e7389 */ /* 0x00006400000c000b */
[----:B01----:R-:W-:Y:S01]  /*1d170*/  ENDCOLLECTIVE ;  /* 0x000000000000791b */ /* 0x003fe20003800000 */
.L_x_1303:
        /* <DEDUP_REMOVED lines=12> */
.L_x_1304:
[----:B------:R-:W-:Y:S02]  /*1d240*/  IMAD.MOV.U32 R13, RZ, RZ, R10 ;  /* 0x000000ffff0d7224 */ /* 0x000fe400078e000a */
[----:B------:R-:W-:Y:S02]  /*1d250*/  IMAD.MOV.U32 R12, RZ, RZ, 0x6 ;  /* 0x00000006ff0c7424 */ /* 0x000fe400078e00ff */
[----:B------:R-:W-:-:S07]  /*1d260*/  IMAD.MOV.U32 R2, RZ, RZ, R14 ;  /* 0x000000ffff027224 */ /* 0x000fce00078e000e */
[----:B------:R-:W-:Y:S05]  /*1d270*/  WARPSYNC.COLLECTIVE R15, `(.L_x_1305) ;  /* 0x000000000f087348 */ /* 0x000fea0003c00000 */
[----:B------:R0:W1:Y:S02]  /*1d280*/  SHFL.IDX P6, R14, R13, R12, R11 ;  /* 0x0000000c0d0e7389 */ /* 0x00006400000c000b */
[----:B01----:R-:W-:Y:S01]  /*1d290*/  ENDCOLLECTIVE ;  /* 0x000000000000791b */ /* 0x003fe20003800000 */
.L_x_1305:
        /* <DEDUP_REMOVED lines=12> */
.L_x_1306:
[----:B------:R-:W-:Y:S02]  /*1d360*/  IMAD.MOV.U32 R13, RZ, RZ, R10 ;  /* 0x000000ffff0d7224 */ /* 0x000fe400078e000a */
[----:B------:R-:W-:Y:S02]  /*1d370*/  IMAD.MOV.U32 R12, RZ, RZ, 0x7 ;  /* 0x00000007ff0c7424 */ /* 0x000fe400078e00ff */
[----:B------:R-:W-:-:S07]  /*1d380*/  IMAD.MOV.U32 R2, RZ, RZ, R14 ;  /* 0x000000ffff027224 */ /* 0x000fce00078e000e */
[----:B------:R-:W-:Y:S05]  /*1d390*/  WARPSYNC.COLLECTIVE R15, `(.L_x_1307) ;  /* 0x000000000f087348 */ /* 0x000fea0003c00000 */
[----:B------:R0:W1:Y:S02]  /*1d3a0*/  SHFL.IDX P6, R14, R13, R12, R11 ;  /* 0x0000000c0d0e7389 */ /* 0x00006400000c000b */
[----:B01----:R-:W-:Y:S01]  /*1d3b0*/  ENDCOLLECTIVE ;  /* 0x000000000000791b */ /* 0x003fe20003800000 */
.L_x_1307:
        /* <DEDUP_REMOVED lines=12> */
.L_x_1308:
[----:B------:R-:W-:Y:S02]  /*1d480*/  IMAD.MOV.U32 R13, RZ, RZ, R21 ;  /* 0x000000ffff0d7224 */ /* 0x000fe400078e0015 */
[----:B------:R-:W-:Y:S02]  /*1d490*/  IMAD.MOV.U32 R12, RZ, RZ, RZ ;  /* 0x000000ffff0c7224 */ /* 0x000fe400078e00ff */
[----:B------:R-:W-:-:S07]  /*1d4a0*/  IMAD.MOV.U32 R2, RZ, RZ, R14 ;  /* 0x000000ffff027224 */ /* 0x000fce00078e000e */
[----:B------:R-:W-:Y:S05]  /*1d4b0*/  WARPSYNC.COLLECTIVE R15, `(.L_x_1309) ;  /* 0x000000000f087348 */ /* 0x000fea0003c00000 */
[----:B------:R0:W1:Y:S02]  /*1d4c0*/  SHFL.IDX P6, R14, R13, R12, R11 ;  /* 0x0000000c0d0e7389 */ /* 0x00006400000c000b */
[----:B01----:R-:W-:Y:S01]  /*1d4d0*/  ENDCOLLECTIVE ;  /* 0x000000000000791b */ /* 0x003fe20003800000 */
.L_x_1309:
        /* <DEDUP_REMOVED lines=12> */
.L_x_1310:
[----:B------:R-:W-:Y:S02]  /*1d5a0*/  IMAD.MOV.U32 R13, RZ, RZ, R21 ;  /* 0x000000ffff0d7224 */ /* 0x000fe400078e0015 */
[----:B------:R-:W-:Y:S02]  /*1d5b0*/  IMAD.MOV.U32 R12, RZ, RZ, 0x1 ;  /* 0x00000001ff0c7424 */ /* 0x000fe400078e00ff */
[----:B------:R-:W-:-:S07]  /*1d5c0*/  IMAD.MOV.U32 R2, RZ, RZ, R14 ;  /* 0x000000ffff027224 */ /* 0x000fce00078e000e */
[----:B------:R-:W-:Y:S05]  /*1d5d0*/  WARPSYNC.COLLECTIVE R15, `(.L_x_1311) ;  /* 0x000000000f087348 */ /* 0x000fea0003c00000 */
[----:B------:R0:W1:Y:S02]  /*1d5e0*/  SHFL.IDX P6, R14, R13, R12, R11 ;  /* 0x0000000c0d0e7389 */ /* 0x00006400000c000b */
[----:B01----:R-:W-:Y:S01]  /*1d5f0*/  ENDCOLLECTIVE ;  /* 0x000000000000791b */ /* 0x003fe20003800000 */
.L_x_1311:
[----:B------:R-:W-:-:S05]  /*1d600*/  IADD3 R2, P0, R33, R2, RZ ;  /* 0x0000000221027210 */ /* 0x000fca0007f1e0ff */
[----:B------:R-:W-:Y:S01]  /*1d610*/  IMAD.X R3, RZ, RZ, R3, P0 ;  /* 0x000000ffff037224 */ /* 0x000fe200000e0603 */
[C---:B------:R-:W-:Y:S02]  /*1d620*/  ISETP.LT.OR P0, PT, R20.reuse, 0x81, P1 ;  /* 0x000000811400780c */ /* 0x040fe40000f01670 */
[----:B------:R-:W-:Y:S01]  /*1d630*/  ISETP.GE.AND P1, PT, R20, 0x11, PT ;  /* 0x000000111400780c */ /* 0x000fe20003f26270 */
[----:B------:R-:W-:-:S10]  /*1d640*/  IMAD.MOV.U32 R13, RZ, RZ, R19 ;  /* 0x000000ffff0d7224 */ /* 0x000fd400078e0013 */
[----:B------:R-:W-:Y:S01]  /*1d650*/  @!PT LDS RZ, [RZ] ;  /* 0x00000000fffff984 */ /* 0x000fe20000000800 */
[----:B------:R-:W-:Y:S01]  /*1d660*/  @!PT LDS RZ, [RZ] ;  /* 0x00000000fffff984 */ /* 0x000fe20000000800 */
[----:B------:R-:W-:Y:S01]  /*1d670*/  @!PT LDS RZ, [RZ] ;  /* 0x00000000fffff984 */ /* 0x000fe20000000800 */
[----:B------:R0:W-:Y:S01]  /*1d680*/  LDGSTS.E.BYPASS.LTC128B.128 [R4+0xe400], desc[UR48][R2.64], !P0 ;  /* 0x0e40000002047fae */ /* 0x0001e2000c101d70 */
[----:B------:R-:W-:Y:S01]  /*1d690*/  ISETP.GE.AND P0, PT, R20, 0x21, PT ;  /* 0x000000211400780c */ /* 0x000fe20003f06270 */
[----:B------:R-:W-:Y:S01]  /*1d6a0*/  IMAD.MOV.U32 R21, RZ, RZ, R14 ;  /* 0x000000ffff157224 */ /* 0x000fe200078e000e */
[----:B------:R-:W-:-:S11]  /*1d6b0*/  @P1 LOP3.LUT R16, R16, 0x20, RZ, 0xfc, !PT ;  /* 0x0000002010101812 */ /* 0x000fd600078efcff */
[----:B0-----:R-:W-:Y:S05]  /*1d6c0*/  WARPSYNC.COLLECTIVE R15, `(.L_x_1312) ;  /* 0x000000000f087348 */ /* 0x001fea0003c00000 */
[----:B------:R1:W2:Y:S02]  /*1d6d0*/  SHFL.IDX P6, R14, R13, R12, R11 ;  /* 0x0000000c0d0e7389 */ /* 0x0002a400000c000b */
[----:B012---:R-:W-:Y:S01]  /*1d6e0*/  ENDCOLLECTIVE ;  /* 0x000000000000791b */ /* 0x007fe20003800000 */
.L_x_1312:
[----:B------:R-:W-:Y:S02]  /*1d6f0*/  ISETP.GE.AND P1, PT, R20, 0x51, PT ;  /* 0x000000511400780c */ /* 0x000fe40003f26270 */
[----:B------:R-:W-:-:S04]  /*1d700*/  LOP3.LUT R16, R16, 0xffffffef, RZ, 0xc0, !PT ;  /* 0xffffffef10107812 */ /* 0x000fc800078ec0ff */
        /* <DEDUP_REMOVED lines=9> */
[----:B------:R-:W-:-:S11]  /*1d7a0*/  LOP3.LUT R16, R16, 0xfffffbff, RZ, 0xc0, !PT ;  /* 0xfffffbff10107812 */ /* 0x000fd600078ec0ff */
[----:B------:R-:W-:Y:S01]  /*1d7b0*/  @P0 LOP3.LUT R16, R16, 0x400, RZ, 0xfc, !PT ;  /* 0x0000040010100812 */ /* 0x000fe200078efcff */
[----:B------:R-:W-:Y:S06]  /*1d7c0*/  BRA `(.L_x_1313) ;  /* 0xffffffb4003c7947 */ /* 0x000fec000383ffff */
.L_x_1228:
[----:B--2---:R2:W3:Y:S02]  /*1d7d0*/  SYNCS.PHASECHK.TRANS64.TRYWAIT P0, [R0+URZ+0x22840], R26 ;  /* 0x0228401a000075a7 */ /* 0x0044e4000800017f */
[----:B---3--:R-:W-:Y:S05]  /*1d7e0*/  @!P0 NANOSLEEP.SYNCS 0x989680 ;  /* 0x009896800000895d */ /* 0x008fea0003900000 */
[----:B------:R-:W3:Y:S02]  /*1d7f0*/  @!P0 SYNCS.PHASECHK.TRANS64 P0, [R0+URZ+0x22840], R26 ;  /* 0x0228401a000085a7 */ /* 0x000ee4000800007f */
[----:B---3--:R-:W-:Y:S05]  /*1d800*/  @!P0 BRA `(.L_x_1228) ;  /* 0xfffffffc00f08947 */ /* 0x008fea000383ffff */
[----:B------:R-:W-:Y:S05]  /*1d810*/  BRA `(.L_x_1314) ;  /* 0xffffffb400947947 */ /* 0x000fea000383ffff */
.L_x_1229:
[----:B------:R-:W-:Y:S01]  /*1d820*/  BSSY B0, `(.L_x_1315) ;  /* 0x0000008000007945 */ /* 0x000fe20003800000 */
[----:B------:R-:W-:Y:S02]  /*1d830*/  IMAD.MOV.U32 R13, RZ, RZ, R6 ;  /* 0x000000ffff0d7224 */ /* 0x000fe400078e0006 */
[----:B------:R-:W-:Y:S02]  /*1d840*/  IMAD.MOV.U32 R12, RZ, RZ, RZ ;  /* 0x000000ffff0c7224 */ /* 0x000fe400078e00ff */
[----:B------:R-:W-:Y:S02]  /*1d850*/  IMAD.MOV.U32 R11, RZ, RZ, 0x181f ;  /* 0x0000181fff0b7424 */ /* 0x000fe400078e00ff */
[----:B------:R-:W-:-:S07]  /*1d860*/  IMAD.MOV.U32 R15, RZ, RZ, -0x1 ;  /* 0xffffffffff0f7424 */ /* 0x000fce00078e00ff */
[----:B012---:R-:W-:Y:S05]  /*1d870*/  WARPSYNC.COLLECTIVE R15, `(.L_x_1316) ;  /* 0x000000000f087348 */ /* 0x007fea0003c00000 */
[----:B------:R3:W4:Y:S02]  /*1d880*/  SHFL.IDX P6, R14, R13, R12, R11 ;  /* 0x0000000c0d0e7389 */ /* 0x00072400000c000b */
[----:B01234-:R-:W-:Y:S01]  /*1d890*/  ENDCOLLECTIVE ;  /* 0x000000000000791b */ /* 0x01ffe20003800000 */
.L_x_1316:
[----:B------:R-:W-:Y:S05]  /*1d8a0*/  BSYNC B0 ;  /* 0x0000000000007941 */ /* 0x000fea0003800000 */
.L_x_1315:
[----:B------:R-:W-:Y:S02]  /*1d8b0*/  IMAD.MOV.U32 R13, RZ, RZ, R8 ;  /* 0x000000ffff0d7224 */ /* 0x000fe400078e0008 */
[----:B------:R-:W-:Y:S02]  /*1d8c0*/  IMAD.MOV.U32 R12, RZ, RZ, RZ ;  /* 0x000000ffff0c7224 */ /* 0x000fe400078e00ff */
[----:B------:R-:W-:Y:S02]  /*1d8d0*/  IMAD.MOV.U32 R11, RZ, RZ, 0x181f ;  /* 0x0000181fff0b7424 */ /* 0x000fe400078e00ff */
[----:B------:R-:W-:Y:S02]  /*1d8e0*/  IMAD.MOV.U32 R15, RZ, RZ, -0x1 ;  /* 0xffffffffff0f7424 */ /* 0x000fe400078e00ff */
[----:B------:R-:W-:-:S07]  /*1d8f0*/  IMAD.MOV.U32 R2, RZ, RZ, R14 ;  /* 0x000000ffff027224 */ /* 0x000fce00078e000e */
[----:B------:R-:W-:Y:S05]  /*1d900*/  WARPSYNC.COLLECTIVE R15, `(.L_x_1317) ;  /* 0x000000000f087348 */ /* 0x000fea0003c00000 */
[----:B------:R0:W1:Y:S02]  /*1d910*/  SHFL.IDX P6, R14, R13, R12, R11 ;  /* 0x0000000c0d0e7389 */ /* 0x00006400000c000b */
[----:B01----:R-:W-:Y:S01]  /*1d920*/  ENDCOLLECTIVE ;  /* 0x000000000000791b */ /* 0x003fe20003800000 */
.L_x_1317:
        /* <DEDUP_REMOVED lines=13> */
.L_x_1318:
[----:B------:R-:W-:Y:S02]  /*1da00*/  IMAD.MOV.U32 R13, RZ, RZ, R8 ;  /* 0x000000ffff0d7224 */ /* 0x000fe400078e0008 */
[----:B------:R-:W-:-:S07]  /*1da10*/  IMAD.MOV.U32 R2, RZ, RZ, R14 ;  /* 0x000000ffff027224 */ /* 0x000fce00078e000e */
[----:B------:R-:W-:Y:S05]  /*1da20*/  WARPSYNC.COLLECTIVE R15, `(.L_x_1319) ;  /* 0x000000000f087348 */ /* 0x000fea0003c00000 */
[----:B------:R0:W1:Y:S02]  /*1da30*/  SHFL.IDX P6, R14, R13, R12, R11 ;  /* 0x0000000c0d0e7389 */ /* 0x00006400000c000b */
[----:B01----:R-:W-:Y:S01]  /*1da40*/  ENDCOLLECTIVE ;  /* 0x000000000000791b */ /* 0x003fe20003800000 */
.L_x_1319:
        /* <DEDUP_REMOVED lines=13> */
.L_x_1320:
[----:B------:R-:W-:Y:S02]  /*1db20*/  IMAD.MOV.U32 R13, RZ, RZ, R8 ;  /* 0x000000ffff0d7224 */ /* 0x000fe400078e0008 */
[----:B------:R-:W-:-:S07]  /*1db30*/  IMAD.MOV.U32 R2, RZ, RZ, R14 ;  /* 0x000000ffff027224 */ /* 0x000fce00078e000e */
[----:B------:R-:W-:Y:S05]  /*1db40*/  WARPSYNC.COLLECTIVE R15, `(.L_x_1321) ;  /* 0x000000000f087348 */ /* 0x000fea0003c00000 */
[----:B------:R0:W1:Y:S02]  /*1db50*/  SHFL.IDX P6, R14, R13, R12, R11 ;  /* 0x0000000c0d0e7389 */ /* 0x00006400000c000b */
[----:B01----:R-:W-:Y:S01]  /*1db60*/  ENDCOLLECTIVE ;  /* 0x000000000000791b */ /* 0x003fe20003800000 */
.L_x_1321:
[----:B------:R-:W-:Y:S02]  /*1db70*/  IMAD.MOV.U32 R13, RZ, RZ, R6 ;  /* 0x000000ffff0d7224 */ /* 0x000fe400078e0006 */
[----:B------:R-:W-:Y:S01]  /*1db80*/  IMAD.MOV.U32 R12, RZ, RZ, 0x3 ;  /* 0x00000003ff0c7424 */ /* 0x000fe200078e00ff */
[----:B------:R-:W-:-:S13]  /*1db90*/  LOP3.LUT P6, RZ, R16, 0x10, RZ, 0xc0, !PT ;  /* 0x0000001010ff7812 */ /* 0x000fda00078cc0ff */
[----:B------:R-:W-:-:S05]  /*1dba0*/  @P6 IADD3 R14, P0, R33, R14, RZ ;  /* 0x0000000e210e6210 */ /* 0x000fca0007f1e0ff */
[----:B------:R-:W-:Y:S02]  /*1dbb0*/  @P6 IMAD.X R19, RZ, RZ, R2, P0 ;  /* 0x000000ffff136224 */ /* 0x000fe400000e0602 */
[----:B------:R-:W-:Y:S02]  /*1dbc0*/  @P6 IMAD.MOV.U32 R2, RZ, RZ, R14 ;  /* 0x000000ffff026224 */ /* 0x000fe400078e000e */
        /* <DEDUP_REMOVED lines=8> */
.L_x_1322:
[----:B------:R-:W-:Y:S02]  /*1dc50*/  IMAD.MOV.U32 R13, RZ, RZ, R8 ;  /* 0x000000ffff0d7224 */ /* 0x000fe400078e0008 */
[----:B------:R-:W-:-:S07]  /*1dc60*/  IMAD.MOV.U32 R9, RZ, RZ, R14 ;  /* 0x000000ffff097224 */ /* 0x000fce00078e000e */
[----:B------:R-:W-:Y:S05]  /*1dc70*/  WARPSYNC.COLLECTIVE R15, `(.L_x_1323) ;  /* 0x000000000f087348 */ /* 0x000fea0003c00000 */
[----:B------:R0:W1:Y:S02]  /*1dc80*/  SHFL.IDX P6, R14, R13, R12, R11 ;  /* 0x0000000c0d0e7389 */ /* 0x00006400000c000b */
[----:B01----:R-:W-:Y:S01]  /*1dc90*/  ENDCOLLECTIVE ;  /* 0x000000000000791b */ /* 0x003fe20003800000 */
.L_x_1323:
[----:B------:R-:W-:Y:S02]  /*1dca0*/  IMAD.MOV.U32 R13, RZ, RZ, R6 ;  /* 0x000000ffff0d7224 */ /* 0x000fe400078e0006 */
[----:B------:R-:W-:Y:S01]  /*1dcb0*/  IMAD.MOV.U32 R12, RZ, RZ, 0x4 ;  /* 0x00000004ff0c7424 */ /* 0x000fe200078e00ff */
[----:B------:R-:W-:-:S05]  /*1dcc0*/  @P5 IADD3 R14, P0, R33, R14, RZ ;  /* 0x0000000e210e5210 */ /* 0x000fca0007f1e0ff */
[----:B------:R-:W-:-:S08]  /*1dcd0*/  @P5 IMAD.MOV.U32 R2, RZ, RZ, R14 ;  /* 0x000000ffff025224 */ /* 0x000fd000078e000e */
[----:B------:R-:W-:Y:S05]  /*1dce0*/  WARPSYNC.COLLECTIVE R15, `(.L_x_1324) ;  /* 0x000000000f087348 */ /* 0x000fea0003c00000 */
[----:B------:R0:W1:Y:S02]  /*1dcf0*/  SHFL.IDX P6, R14, R13, R12, R11 ;  /* 0x0000000c0d0e7389 */ /* 0x00006400000c000b */
[----:B01----:R-:W-:Y:S01]  /*1dd00*/  ENDCOLLECTIVE ;  /* 0x000000000000791b */ /* 0x003fe20003800000 */
.L_x_1324:
[----:B------:R-:W-:-:S04]  /*1dd10*/  @P5 IMAD.X R9, RZ, RZ, R9, P0 ;  /* 0x000000ffff095224 */ /* 0x000fc800000e0609 */
[----:B------:R-:W-:-:S05]  /*1dd20*/  @P5 IMAD.MOV.U32 R3, RZ, RZ, R9 ;  /* 0x000000ffff035224 */ /* 0x000fca00078e0009 */
[----:B------:R-:W-:Y:S01]  /*1dd30*/  @!PT LDS RZ, [RZ] ;  /* 0x00000000fffff984 */ /* 0x000fe20000000800 */
[----:B------:R-:W-:Y:S01]  /*1dd40*/  @!PT LDS RZ, [RZ] ;  /* 0x00000000fffff984 */ /* 0x000fe20000000800 */
[----:B------:R-:W-:Y:S01]  /*1dd50*/  @!PT LDS RZ, [RZ] ;  /* 0x00000000fffff984 */ /* 0x000fe20000000800 */
[----:B------:R0:W-:Y:S01]  /*1dd60*/  @P5 LDGSTS.E.BYPASS.LTC128B.128 [R4+0x19c00], desc[UR48][R2.64], !P2 ;  /* 0x19c0000002045fae */ /* 0x0001e2000d101d70 */
[----:B------:R-:W-:Y:S01]  /*1dd70*/  LOP3.LUT P5, RZ, R16, 0x100, RZ, 0xc0, !PT ;  /* 0x0000010010ff7812 */ /* 0x000fe200078ac0ff */
[----:B------:R-:W-:Y:S02]  /*1dd80*/  IMAD.MOV.U32 R13, RZ, RZ, R8 ;  /* 0x000000ffff0d7224 */ /* 0x000fe400078e0008 */
[----:B------:R-:W-:-:S10]  /*1dd90*/  IMAD.MOV.U32 R9, RZ, RZ, R14 ;  /* 0x000000ffff097224 */ /* 0x000fd400078e000e */
[----:B0-----:R-:W-:Y:S05]  /*1dda0*/  WARPSYNC.COLLECTIVE R15, `(.L_x_1325) ;  /* 0x000000000f087348 */ /* 0x001fea0003c00000 */
[----:B------:R1:W2:Y:S02]  /*1ddb0*/  SHFL.IDX P6, R14, R13, R12, R11 ;  /* 0x0000000c0d0e7389 */ /* 0x0002a400000c000b */
[----:B012---:R-:W-:Y:S01]  /*1ddc0*/  ENDCOLLECTIVE ;  /* 0x000000000000791b */ /* 0x007fe20003800000 */
.L_x_1325:
[----:B------:R-:W-:Y:S02]  /*1ddd0*/  IMAD.MOV.U32 R13, RZ, RZ, R6 ;  /* 0x000000ffff0d7224 */ /* 0x000fe400078e0006 */
[----:B------:R-:W-:Y:S01]  /*1dde0*/  IMAD.MOV.U32 R12, RZ, RZ, 0x5 ;  /* 0x00000005ff0c7424 */ /* 0x000fe200078e00ff */
[----:B------:R-:W-:-:S05]  /*1ddf0*/  @P4 IADD3 R14, P0, R33, R14, RZ ;  /* 0x0000000e210e4210 */ /* 0x000fca0007f1e0ff */
[----:B------:R-:W-:-:S08]  /*1de00*/  @P4 IMAD.MOV.U32 R2, RZ, RZ, R14 ;  /* 0x000000ffff024224 */ /* 0x000fd000078e000e */
[----:B------:R-:W-:Y:S05]  /*1de10*/  WARPSYNC.COLLECTIVE R15, `(.L_x_1326) ;  /* 0x000000000f087348 */ /* 0x000fea0003c00000 */
[----:B------:R0:W1:Y:S02]  /*1de20*/  SHFL.IDX P6, R14, R13, R12, R11 ;  /* 0x0000000c0d0e7389 */ /* 0x00006400000c000b */
[----:B01----:R-:W-:Y:S01]  /*1de30*/  ENDCOLLECTIVE ;  /* 0x000000000000791b */ /* 0x003fe20003800000 */
.L_x_1326:
        /* <DEDUP_REMOVED lines=12> */
.L_x_1327:
[----:B------:R-:W-:Y:S02]  /*1df00*/  IMAD.MOV.U32 R13, RZ, RZ, R6 ;  /* 0x000000ffff0d7224 */ /* 0x000fe400078e0006 */
[----:B------:R-:W-:Y:S01]  /*1df10*/  IMAD.MOV.U32 R12, RZ, RZ, 0x6 ;  /* 0x00000006ff0c7424 */ /* 0x000fe200078e00ff */
[----:B------:R-:W-:-:S05]  /*1df20*/  @P4 IADD3 R14, P0, R33, R14, RZ ;  /* 0x0000000e210e4210 */ /* 0x000fca0007f1e0ff */
[----:B------:R-:W-:-:S08]  /*1df30*/  @P4 IMAD.MOV.U32 R2, RZ, RZ, R14 ;  /* 0x000000ffff024224 */ /* 0x000fd000078e000e */
[----:B------:R-:W-:Y:S05]  /*1df40*/  WARPSYNC.COLLECTIVE R15, `(.L_x_1328) ;  /* 0x000000000f087348 */ /* 0x000fea0003c00000 */
[----:B------:R0:W1:Y:S02]  /*1df50*/  SHFL.IDX P6, R14, R13, R12, R11 ;  /* 0x0000000c0d0e7389 */ /* 0x00006400000c000b */
[----:B01----:R-:W-:Y:S01]  /*1df60*/  ENDCOLLECTIVE ;  /* 0x000000000000791b */ /* 0x003fe20003800000 */
.L_x_1328:
[----:B------:R-:W-:-:S04]  /*1df70*/  @P4 IMAD.X R9, RZ, RZ, R9, P0 ;  /* 0x000000ffff094224 */ /* 0x000fc800000e0609 */
        /* <DEDUP_REMOVED lines=10> */
.L_x_1329:
[----:B------:R-:W-:Y:S02]  /*1e020*/  IMAD.MOV.U32 R13, RZ, RZ, R6 ;  /* 0x000000ffff0d7224 */ /* 0x000fe400078e0006 */
[----:B------:R-:W-:Y:S01]  /*1e030*/  IMAD.MOV.U32 R12, RZ, RZ, 0x7 ;  /* 0x00000007ff0c7424 */ /* 0x000fe200078e00ff */
[----:B------:R-:W-:-:S05]  /*1e040*/  @P5 IADD3 R14, P0, R33, R14, RZ ;  /* 0x0000000e210e5210 */ /* 0x000fca0007f1e0ff */
[----:B------:R-:W-:-:S08]  /*1e050*/  @P5 IMAD.MOV.U32 R2, RZ, RZ, R14 ;  /* 0x000000ffff025224 */ /* 0x000fd000078e000e */
[----:B------:R-:W-:Y:S05]  /*1e060*/  WARPSYNC.COLLECTIVE R15, `(.L_x_1330) ;  /* 0x000000000f087348 */ /* 0x000fea0003c00000 */
[----:B------:R0:W1:Y:S02]  /*1e070*/  SHFL.IDX P6, R14, R13, R12, R11 ;  /* 0x0000000c0d0e7389 */ /* 0x00006400000c000b */
[----:B01----:R-:W-:Y:S01]  /*1e080*/  ENDCOLLECTIVE ;  /* 0x000000000000791b */ /* 0x003fe20003800000 */
.L_x_1330:
        /* <DEDUP_REMOVED lines=11> */
.L_x_1331:
[----:B------:R-:W-:Y:S02]  /*1e140*/  IMAD.MOV.U32 R13, RZ, RZ, R5 ;  /* 0x000000ffff0d7224 */ /* 0x000fe400078e0005 */
[----:B------:R-:W-:Y:S01]  /*1e150*/  IMAD.MOV.U32 R12, RZ, RZ, RZ ;  /* 0x000000ffff0c7224 */ /* 0x000fe200078e00ff */
[----:B------:R-:W-:-:S05]  /*1e160*/  @P3 IADD3 R14, P0, R33, R14, RZ ;  /* 0x0000000e210e3210 */ /* 0x000fca0007f1e0ff */
[----:B------:R-:W-:-:S08]  /*1e170*/  @P3 IMAD.MOV.U32 R2, RZ, RZ, R14 ;  /* 0x000000ffff023224 */ /* 0x000fd000078e000e */
[----:B------:R-:W-:Y:S05]  /*1e180*/  WARPSYNC.COLLECTIVE R15, `(.L_x_1332) ;  /* 0x000000000f087348 */ /* 0x000fea0003c00000 */
[----:B------:R0:W1:Y:S02]  /*1e190*/  SHFL.IDX P6, R14, R13, R12, R11 ;  /* 0x0000000c0d0e7389 */ /* 0x00006400000c000b */
[----:B01----:R-:W-:Y:S01]  /*1e1a0*/  ENDCOLLECTIVE ;  /* 0x000000000000791b */ /* 0x003fe20003800000 */
.L_x_1332:
        /* <DEDUP_REMOVED lines=11> */
.L_x_1333:
[----:B------:R-:W-:Y:S02]  /*1e260*/  IMAD.MOV.U32 R13, RZ, RZ, R5 ;  /* 0x000000ffff0d7224 */ /* 0x000fe400078e0005 */
[----:B------:R-:W-:Y:S01]  /*1e270*/  IMAD.MOV.U32 R12, RZ, RZ, 0x1 ;  /* 0x00000001ff0c7424 */ /* 0x000fe200078e00ff */
[----:B------:R-:W-:-:S05]  /*1e280*/  @P1 IADD3 R14, P0, R33, R14, RZ ;  /* 0x0000000e210e1210 */ /* 0x000fca0007f1e0ff */
[----:B------:R-:W-:-:S08]  /*1e290*/  @P1 IMAD.MOV.U32 R2, RZ, RZ, R14 ;  /* 0x000000ffff021224 */ /* 0x000fd000078e000e */
[----:B------:R-:W-:Y:S05]  /*1e2a0*/  WARPSYNC.COLLECTIVE R15, `(.L_x_1334) ;  /* 0x000000000f087348 */ /* 0x000fea0003c00000 */
[----:B------:R0:W1:Y:S02]  /*1e2b0*/  SHFL.IDX P6, R14, R13, R12, R11 ;  /* 0x0000000c0d0e7389 */ /* 0x00006400000c000b */
[----:B01----:R-:W-:Y:S01]  /*1e2c0*/  ENDCOLLECTIVE ;  /* 0x000000000000791b */ /* 0x003fe20003800000 */
.L_x_1334:
        /* <DEDUP_REMOVED lines=11> */
.L_x_1335:
[----:B------:R-:W-:Y:S05]  /*1e380*/  BRA `(.L_x_1336) ;  /* 0xffffffb000587947 */ /* 0x000fea000383ffff */
.L_x_1234:
[----:B------:R-:W-:Y:S02]  /*1e390*/  IMAD.MOV.U32 R13, RZ, RZ, R5 ;  /* 0x000000ffff0d7224 */ /* 0x000fe400078e0005 */
[----:B------:R-:W-:Y:S02]  /*1e3a0*/  IMAD.MOV.U32 R12, RZ, RZ, RZ ;  /* 0x000000ffff0c7224 */ /* 0x000fe400078e00ff */
[----:B------:R-:W-:Y:S02]  /*1e3b0*/  IMAD.MOV.U32 R11, RZ, RZ, 0x181f ;  /* 0x0000181fff0b7424 */ /* 0x000fe400078e00ff */
[----:B------:R-:W-:Y:S02]  /*1e3c0*/  IMAD.MOV.U32 R15, RZ, RZ, -0x1 ;  /* 0xffffffffff0f7424 */ /* 0x000fe400078e00ff */
[----:B------:R-:W-:-:S07]  /*1e3d0*/  VIADD R4, R10, UR43 ;  /* 0x0000002b0a047c36 */ /* 0x000fce0008000000 */
[----:B-----5:R-:W-:Y:S05]  /*1e3e0*/  WARPSYNC.COLLECTIVE R15, `(.L_x_1337) ;  /* 0x000000000f087348 */ /* 0x020fea0003c00000 */
[----:B------:R0:W1:Y:S02]  /*1e3f0*/  SHFL.IDX P6, R14, R13, R12, R11 ;  /* 0x0000000c0d0e7389 */ /* 0x00006400000c000b */
[----:B01---5:R-:W-:Y:S01]  /*1e400*/  ENDCOLLECTIVE ;  /* 0x000000000000791b */ /* 0x023fe20003800000 */
.L_x_1337:
[C---:B------:R-:W-:Y:S01]  /*1e410*/  VIADD R6, R4.reuse, 0x10 ;  /* 0x0000001004067836 */ /* 0x040fe20000000000 */
[----:B------:R-:W-:Y:S01]  /*1e420*/  ISETP.GE.AND P1, PT, R4, UR41, PT ;  /* 0x0000002904007c0c */ /* 0x000fe2000bf26270 */
[----:B------:R-:W-:Y:S02]  /*1e430*/  IMAD.MOV.U32 R13, RZ, RZ, R0 ;  /* 0x000000ffff0d7224 */ /* 0x000fe400078e0000 */
[----:B------:R-:W-:-:S10]  /*1e440*/  IMAD.MOV.U32 R2, RZ, RZ, R14 ;  /* 0x000000ffff027224 */ /* 0x000fd400078e000e */
[----:B------:R-:W-:Y:S05]  /*1e450*/  WARPSYNC.COLLECTIVE R15, `(.L_x_1338) ;  /* 0x000000000f087348 */ /* 0x000fea0003c00000 */
[----:B------:R0:W1:Y:S02]  /*1e460*/  SHFL.IDX P6, R14, R13, R12, R11 ;  /* 0x0000000c0d0e7389 */ /* 0x00006400000c000b */
[----:B01----:R-:W-:Y:S01]  /*1e470*/  ENDCOLLECTIVE ;  /* 0x000000000000791b */ /* 0x003fe20003800000 */
.L_x_1338:
        /* <DEDUP_REMOVED lines=8> */
.L_x_1339:
        /* <DEDUP_REMOVED lines=10> */
.L_x_1340:
[----:B------:R-:W-:Y:S02]  /*1e5a0*/  IMAD.MOV.U32 R13, RZ, RZ, R5 ;  /* 0x000000ffff0d7224 */ /* 0x000fe400078e0005 */
[----:B------:R-:W-:Y:S01]  /*1e5b0*/  IMAD.MOV.U32 R12, RZ, RZ, 0x2 ;  /* 0x00000002ff0c7424 */ /* 0x000fe200078e00ff */
[----:B------:R-:W-:-:S13]  /*1e5c0*/  @!P1 IADD3 R2, P0, R33, R14, RZ ;  /* 0x0000000e21029210 */ /* 0x000fda0007f1e0ff */
[----:B------:R-:W-:Y:S05]  /*1e5d0*/  WARPSYNC.COLLECTIVE R15, `(.L_x_1341) ;  /* 0x000000000f087348 */ /* 0x000fea0003c00000 */
[----:B------:R0:W1:Y:S02]  /*1e5e0*/  SHFL.IDX P6, R14, R13, R12, R11 ;  /* 0x0000000c0d0e7389 */ /* 0x00006400000c000b */
[----:B01----:R-:W-:Y:S01]  /*1e5f0*/  ENDCOLLECTIVE ;  /* 0x000000000000791b */ /* 0x003fe20003800000 */
.L_x_1341:
        /* <DEDUP_REMOVED lines=12> */
.L_x_1342:
[----:B------:R-:W-:Y:S02]  /*1e6c0*/  IMAD.MOV.U32 R13, RZ, RZ, R5 ;  /* 0x000000ffff0d7224 */ /* 0x000fe400078e0005 */
[----:B------:R-:W-:Y:S01]  /*1e6d0*/  IMAD.MOV.U32 R12, RZ, RZ, 0x3 ;  /* 0x00000003ff0c7424 */ /* 0x000fe200078e00ff */
[----:B------:R-:W-:-:S13]  /*1e6e0*/  @!P1 IADD3 R2, P0, R33, R14, RZ ;  /* 0x0000000e21029210 */ /* 0x000fda0007f1e0ff */
[----:B------:R-:W-:Y:S05]  /*1e6f0*/  WARPSYNC.COLLECTIVE R15, `(.L_x_1343) ;  /* 0x000000000f087348 */ /* 0x000fea0003c00000 */
[----:B------:R0:W1:Y:S02]  /*1e700*/  SHFL.IDX P6, R14, R13, R12, R11 ;  /* 0x0000000c0d0e7389 */ /* 0x00006400000c000b */
[----:B01----:R-:W-:Y:S01]  /*1e710*/  ENDCOLLECTIVE ;  /* 0x000000000000791b */ /* 0x003fe20003800000 */
.L_x_1343:
        /* <DEDUP_REMOVED lines=12> */
.L_x_1344:
[----:B------:R-:W-:Y:S02]  /*1e7e0*/  IMAD.MOV.U32 R13, RZ, RZ, R5 ;  /* 0x000000ffff0d7224 */ /* 0x000fe400078e0005 */
[----:B------:R-:W-:Y:S01]  /*1e7f0*/  IMAD.MOV.U32 R12, RZ, RZ, 0x4 ;  /* 0x00000004ff0c7424 */ /* 0x000fe200078e00ff */
[----:B------:R-:W-:-:S13]  /*1e800*/  @!P1 IADD3 R2, P0, R33, R14, RZ ;  /* 0x0000000e21029210 */ /* 0x000fda0007f1e0ff */
[----:B------:R-:W-:Y:S05]  /*1e810*/  WARPSYNC.COLLECTIVE R15, `(.L_x_1345) ;  /* 0x000000000f087348 */ /* 0x000fea0003c00000 */
[----:B------:R0:W1:Y:S02]  /*1e820*/  SHFL.IDX P6, R14, R13, R12, R11 ;  /* 0x0000000c0d0e7389 */ /* 0x00006400000c000b */
[----:B01----:R-:W-:Y:S01]  /*1e830*/  ENDCOLLECTIVE ;  /* 0x000000000000791b */ /* 0x003fe20003800000 */
.L_x_1345:
        /* <DEDUP_REMOVED lines=12> */
.L_x_1346:
[----:B------:R-:W-:Y:S02]  /*1e900*/  IMAD.MOV.U32 R13, RZ, RZ, R5 ;  /* 0x000000ffff0d7224 */ /* 0x000fe400078e0005 */
[----:B------:R-:W-:Y:S01]  /*1e910*/  IMAD.MOV.U32 R12, RZ, RZ, 0x5 ;  /* 0x00000005ff0c7424 */ /* 0x000fe200078e00ff */
[----:B------:R-:W-:-:S13]  /*1e920*/  @!P1 IADD3 R2, P0, R33, R14, RZ ;  /* 0x0000000e21029210 */ /* 0x000fda0007f1e0ff */
[----:B------:R-:W-:Y:S05]  /*1e930*/  WARPSYNC.COLLECTIVE R15, `(.L_x_1347) ;  /* 0x000000000f087348 */ /* 0x000fea0003c00000 */
[----:B------:R0:W1:Y:S02]  /*1e940*/  SHFL.IDX P6, R14, R13, R12, R11 ;  /* 0x0000000c0d0e7389 */ /* 0x00006400000c000b */
[----:B01----:R-:W-:Y:S01]  /*1e950*/  ENDCOLLECTIVE ;  /* 0x000000000000791b */ /* 0x003fe20003800000 */
.L_x_1347:
        /* <DEDUP_REMOVED lines=12> */
.L_x_1348:
[----:B------:R-:W-:Y:S02]  /*1ea20*/  IMAD.MOV.U32 R13, RZ, RZ, R5 ;  /* 0x000000ffff0d7224 */ /* 0x000fe400078e0005 */
[----:B------:R-:W-:Y:S01]  /*1ea30*/  IMAD.MOV.U32 R12, RZ, RZ, 0x6 ;  /* 0x00000006ff0c7424 */ /* 0x000fe200078e00ff */
[----:B------:R-:W-:-:S13]  /*1ea40*/  @!P1 IADD3 R2, P0, R33, R14, RZ ;  /* 0x0000000e21029210 */ /* 0x000fda0007f1e0ff */
[----:B------:R-:W-:Y:S05]  /*1ea50*/  WARPSYNC.COLLECTIVE R15, `(.L_x_1349) ;  /* 0x000000000f087348 */ /* 0x000fea0003c00000 */
[----:B------:R0:W1:Y:S02]  /*1ea60*/  SHFL.IDX P6, R14, R13, R12, R11 ;  /* 0x0000000c0d0e7389 */ /* 0x00006400000c000b */
[----:B01----:R-:W-:Y:S01]  /*1ea70*/  ENDCOLLECTIVE ;  /* 0x000000000000791b */ /* 0x003fe20003800000 */
.L_x_1349:
        /* <DEDUP_REMOVED lines=12> */
.L_x_1350:
[----:B------:R-:W-:Y:S02]  /*1eb40*/  IMAD.MOV.U32 R13, RZ, RZ, R5 ;  /* 0x000000ffff0d7224 */ /* 0x000fe400078e0005 */
[----:B------:R-:W-:Y:S01]  /*1eb50*/  IMAD.MOV.U32 R12, RZ, RZ, 0x7 ;  /* 0x00000007ff0c7424 */ /* 0x000fe200078e00ff */
[----:B------:R-:W-:-:S13]  /*1eb60*/  @!P1 IADD3 R2, P0, R33, R14, RZ ;  /* 0x0000000e21029210 */ /* 0x000fda0007f1e0ff */
[----:B------:R-:W-:Y:S05]  /*1eb70*/  WARPSYNC.COLLECTIVE R15, `(.L_x_1351) ;  /* 0x000000000f087348 */ /* 0x000fea0003c00000 */
[----:B------:R0:W1:Y:S02]  /*1eb80*/  SHFL.IDX P6, R14, R13, R12, R11 ;  /* 0x0000000c0d0e7389 */ /* 0x00006400000c000b */
[----:B01----:R-:W-:Y:S01]  /*1eb90*/  ENDCOLLECTIVE ;  /* 0x000000000000791b */ /* 0x003fe20003800000 */
.L_x_1351:
        /* <DEDUP_REMOVED lines=10> */
.L_x_1352:
[----:B------:R-:W-:Y:S05]  /*1ec40*/  BRA `(.L_x_1353) ;  /* 0xffffffb0007c7947 */ /* 0x000fea000383ffff */
.L_x_1237:
[----:B0-----:R0:W1:Y:S02]  /*1ec50*/  SYNCS.PHASECHK.TRANS64.TRYWAIT P0, [R17+URZ+0x22820], R0 ;  /* 0x02282000110075a7 */ /* 0x001064000800017f */
[----:B-1----:R-:W-:Y:S05]  /*1ec60*/  @!P0 NANOSLEEP.SYNCS 0x989680 ;  /* 0x009896800000895d */ /* 0x002fea0003900000 */
[----:B------:R-:W1:Y:S02]  /*1ec70*/  @!P0 SYNCS.PHASECHK.TRANS64 P0, [R17+URZ+0x22820], R0 ;  /* 0x02282000110085a7 */ /* 0x000e64000800007f */
[----:B-1----:R-:W-:Y:S05]  /*1ec80*/  @!P0 BRA `(.L_x_1237) ;  /* 0xfffffffc00f08947 */ /* 0x002fea000383ffff */
[----:B------:R-:W-:Y:S05]  /*1ec90*/  BRA `(.L_x_1354) ;  /* 0xffffffb000d87947 */ /* 0x000fea000383ffff */
.L_x_1241:
[----:B0-----:R0:W1:Y:S02]  /*1eca0*/  SYNCS.PHASECHK.TRANS64.TRYWAIT P0, [R0+URZ+0x22880], R28 ;  /* 0x0228801c000075a7 */ /* 0x001064000800017f */
[----:B-1----:R-:W-:Y:S05]  /*1ecb0*/  @!P0 NANOSLEEP.SYNCS 0x989680 ;  /* 0x009896800000895d */ /* 0x002fea0003900000 */
[----:B------:R-:W1:Y:S02]  /*1ecc0*/  @!P0 SYNCS.PHASECHK.TRANS64 P0, [R0+URZ+0x22880], R28 ;  /* 0x0228801c000085a7 */ /* 0x000e64000800007f */
[----:B-1----:R-:W-:Y:S05]  /*1ecd0*/  @!P0 BRA `(.L_x_1241) ;  /* 0xfffffffc00f08947 */ /* 0x002fea000383ffff */
[----:B------:R-:W-:Y:S05]  /*1ece0*/  BRA `(.L_x_1355) ;  /* 0xffffffb800087947 */ /* 0x000fea000383ffff */
.L_x_1242:
        /* <DEDUP_REMOVED lines=8> */
.L_x_1357:
[----:B------:R-:W-:Y:S05]  /*1ed70*/  BSYNC B0 ;  /* 0x0000000000007941 */ /* 0x000fea0003800000 */
.L_x_1356:
        /* <DEDUP_REMOVED lines=8> */
.L_x_1358:
        /* <DEDUP_REMOVED lines=8> */
.L_x_1359:
[----:B------:R-:W-:-:S05]  /*1ee80*/  IMAD.IADD R6, R17, 0x1, R30 ;  /* 0x0000000111067824 */ /* 0x000fca00078e021e */
        /* <DEDUP_REMOVED lines=9> */
.L_x_1360:
[----:B------:R-:W-:Y:S02]  /*1ef20*/  IMAD.MOV.U32 R13, RZ, RZ, R20 ;  /* 0x000000ffff0d7224 */ /* 0x000fe400078e0014 */
[----:B------:R-:W-:Y:S02]  /*1ef30*/  IMAD.MOV.U32 R12, RZ, RZ, 0x2 ;  /* 0x00000002ff0c7424 */ /* 0x000fe400078e00ff */
[----:B------:R-:W-:-:S07]  /*1ef40*/  IMAD.MOV.U32 R2, RZ, RZ, R14 ;  /* 0x000000ffff027224 */ /* 0x000fce00078e000e */
[----:B------:R-:W-:Y:S05]  /*1ef50*/  WARPSYNC.COLLECTIVE R15, `(.L_x_1361) ;  /* 0x000000000f087348 */ /* 0x000fea0003c00000 */
[----:B------:R0:W1:Y:S02]  /*1ef60*/  SHFL.IDX P6, R14, R13, R12, R11 ;  /* 0x0000000c0d0e7389 */ /* 0x00006400000c000b */
[----:B01----:R-:W-:Y:S01]  /*1ef70*/  ENDCOLLECTIVE ;  /* 0x000000000000791b */ /* 0x003fe20003800000 */
.L_x_1361:
        /* <DEDUP_REMOVED lines=11> */
.L_x_1362:
[----:B------:R-:W-:Y:S02]  /*1f030*/  IMAD.MOV.U32 R13, RZ, RZ, R20 ;  /* 0x000000ffff0d7224 */ /* 0x000fe400078e0014 */
[----:B------:R-:W-:Y:S02]  /*1f040*/  IMAD.MOV.U32 R12, RZ, RZ, 0x3 ;  /* 0x00000003ff0c7424 */ /* 0x000fe400078e00ff */
[----:B------:R-:W-:-:S07]  /*1f050*/  IMAD.MOV.U32 R2, RZ, RZ, R14 ;  /* 0x000000ffff027224 */ /* 0x000fce00078e000e */
[----:B------:R-:W-:Y:S05]  /*1f060*/  WARPSYNC.COLLECTIVE R15, `(.L_x_1363) ;  /* 0x000000000f087348 */ /* 0x000fea0003c00000 */
[----:B------:R0:W1:Y:S02]  /*1f070*/  SHFL.IDX P6, R14, R13, R12, R11 ;  /* 0x0000000c0d0e7389 */ /* 0x00006400000c000b */
[----:B01----:R-:W-:Y:S01]  /*1f080*/  ENDCOLLECTIVE ;  /* 0x000000000000791b */ /* 0x003fe20003800000 */
.L_x_1363:
        /* <DEDUP_REMOVED lines=11> */
.L_x_1364:
[----:B------:R-:W-:Y:S02]  /*1f140*/  IMAD.MOV.U32 R13, RZ, RZ, R20 ;  /* 0x000000ffff0d7224 */ /* 0x000fe400078e0014 */
[----:B------:R-:W-:Y:S01]  /*1f150*/  IMAD.MOV.U32 R12, RZ, RZ, 0x4 ;  /* 0x00000004ff0c7424 */ /* 0x000fe200078e00ff */
[----:B------:R-:W-:-:S13]  /*1f160*/  IADD3 R2, P0, R33, R14, RZ ;  /* 0x0000000e21027210 */ /* 0x000fda0007f1e0ff */
[----:B------:R-:W-:Y:S05]  /*1f170*/  WARPSYNC.COLLECTIVE R15, `(.L_x_1365) ;  /* 0x000000000f087348 */ /* 0x000fea0003c00000 */
[----:B------:R0:W1:Y:S02]  /*1f180*/  SHFL.IDX P6, R14, R13, R12, R11 ;  /* 0x0000000c0d0e7389 */ /* 0x00006400000c000b */
[----:B01----:R-:W-:Y:S01]  /*1f190*/  ENDCOLLECTIVE ;  /* 0x000000000000791b */ /* 0x003fe20003800000 */
.L_x_1365:
        /* <DEDUP_REMOVED lines=10> */
.L_x_1366:
[----:B------:R-:W-:Y:S02]  /*1f240*/  IMAD.MOV.U32 R13, RZ, RZ, R20 ;  /* 0x000000ffff0d7224 */ /* 0x000fe400078e0014 */
[----:B------:R-:W-:Y:S02]  /*1f250*/  IMAD.MOV.U32 R12, RZ, RZ, 0x5 ;  /* 0x00000005ff0c7424 */ /* 0x000fe400078e00ff */
[----:B------:R-:W-:-:S07]  /*1f260*/  IMAD.MOV.U32 R2, RZ, RZ, R14 ;  /* 0x000000ffff027224 */ /* 0x000fce00078e000e */
[----:B------:R-:W-:Y:S05]  /*1f270*/  WARPSYNC.COLLECTIVE R15, `(.L_x_1367) ;  /* 0x000000000f087348 */ /* 0x000fea0003c00000 */
[----:B------:R0:W1:Y:S02]  /*1f280*/  SHFL.IDX P6, R14, R13, R12, R11 ;  /* 0x0000000c0d0e7389 */ /* 0x00006400000c000b */
[----:B01----:R-:W-:Y:S01]  /*1f290*/  ENDCOLLECTIVE ;  /* 0x000000000000791b */ /* 0x003fe20003800000 */
.L_x_1367:
        /* <DEDUP_REMOVED lines=11> */
.L_x_1368:
[----:B------:R-:W-:Y:S02]  /*1f350*/  IMAD.MOV.U32 R13, RZ, RZ, R20 ;  /* 0x000000ffff0d7224 */ /* 0x000fe400078e0014 */
[----:B------:R-:W-:Y:S01]  /*1f360*/  IMAD.MOV.U32 R12, RZ, RZ, 0x6 ;  /* 0x00000006ff0c7424 */ /* 0x000fe200078e00ff */
[----:B------:R-:W-:-:S13]  /*1f370*/  IADD3 R2, P0, R33, R14, RZ ;  /* 0x0000000e21027210 */ /* 0x000fda0007f1e0ff */
[----:B------:R-:W-:Y:S05]  /*1f380*/  WARPSYNC.COLLECTIVE R15, `(.L_x_1369) ;  /* 0x000000000f087348 */ /* 0x000fea0003c00000 */
[----:B------:R0:W1:Y:S02]  /*1f390*/  SHFL.IDX P6, R14, R13, R12, R11 ;  /* 0x0000000c0d0e7389 */ /* 0x00006400000c000b */
[----:B01----:R-:W-:Y:S01]  /*1f3a0*/  ENDCOLLECTIVE ;  /* 0x000000000000791b */ /* 0x003fe20003800000 */
.L_x_1369:
        /* <DEDUP_REMOVED lines=10> */
.L_x_1370:
[----:B------:R-:W-:Y:S02]  /*1f450*/  IMAD.MOV.U32 R13, RZ, RZ, R20 ;  /* 0x000000ffff0d7224 */ /* 0x000fe400078e0014 */
[----:B------:R-:W-:Y:S02]  /*1f460*/  IMAD.MOV.U32 R12, RZ, RZ, 0x7 ;  /* 0x00000007ff0c7424 */ /* 0x000fe400078e00ff */
[----:B------:R-:W-:-:S07]  /*1f470*/  IMAD.MOV.U32 R2, RZ, RZ, R14 ;  /* 0x000000ffff027224 */ /* 0x000fce00078e000e */
[----:B------:R-:W-:Y:S05]  /*1f480*/  WARPSYNC.COLLECTIVE R15, `(.L_x_1371) ;  /* 0x000000000f087348 */ /* 0x000fea0003c00000 */
[----:B------:R0:W1:Y:S02]  /*1f490*/  SHFL.IDX P6, R14, R13, R12, R11 ;  /* 0x0000000c0d0e7389 */ /* 0x00006400000c000b */
[----:B01----:R-:W-:Y:S01]  /*1f4a0*/  ENDCOLLECTIVE ;  /* 0x000000000000791b */ /* 0x003fe20003800000 */
.L_x_1371:
        /* <DEDUP_REMOVED lines=11> */
.L_x_1372:
[----:B------:R-:W-:Y:S02]  /*1f560*/  IMAD.MOV.U32 R13, RZ, RZ, R21 ;  /* 0x000000ffff0d7224 */ /* 0x000fe400078e0015 */
[----:B------:R-:W-:Y:S02]  /*1f570*/  IMAD.MOV.U32 R12, RZ, RZ, RZ ;  /* 0x000000ffff0c7224 */ /* 0x000fe400078e00ff */
[----:B------:R-:W-:-:S07]  /*1f580*/  IMAD.MOV.U32 R5, RZ, RZ, R14 ;  /* 0x000000ffff057224 */ /* 0x000fce00078e000e */
[----:B------:R-:W-:Y:S05]  /*1f590*/  WARPSYNC.COLLECTIVE R15, `(.L_x_1373) ;  /* 0x000000000f087348 */ /* 0x000fea0003c00000 */
[----:B------:R0:W1:Y:S02]  /*1f5a0*/  SHFL.IDX P6, R14, R13, R12, R11 ;  /* 0x0000000c0d0e7389 */ /* 0x00006400000c000b */
[----:B01----:R-:W-:Y:S01]  /*1f5b0*/  ENDCOLLECTIVE ;  /* 0x000000000000791b */ /* 0x003fe20003800000 */
.L_x_1373:
        /* <DEDUP_REMOVED lines=11> */
.L_x_1374:
[----:B------:R-:W-:Y:S02]  /*1f670*/  IMAD.MOV.U32 R13, RZ, RZ, R21 ;  /* 0x000000ffff0d7224 */ /* 0x000fe400078e0015 */
[----:B------:R-:W-:Y:S02]  /*1f680*/  IMAD.MOV.U32 R12, RZ, RZ, 0x1 ;  /* 0x00000001ff0c7424 */ /* 0x000fe400078e00ff */
[----:B------:R-:W-:-:S07]  /*1f690*/  IMAD.MOV.U32 R2, RZ, RZ, R14 ;  /* 0x000000ffff027224 */ /* 0x000fce00078e000e */
[----:B------:R-:W-:Y:S05]  /*1f6a0*/  WARPSYNC.COLLECTIVE R15, `(.L_x_1375) ;  /* 0x000000000f087348 */ /* 0x000fea0003c00000 */
[----:B------:R0:W1:Y:S02]  /*1f6b0*/  SHFL.IDX P6, R14, R13, R12, R11 ;  /* 0x0000000c0d0e7389 */ /* 0x00006400000c000b */
[----:B01----:R-:W-:Y:S01]  /*1f6c0*/  ENDCOLLECTIVE ;  /* 0x000000000000791b */ /* 0x003fe20003800000 */
.L_x_1375:
        /* <DEDUP_REMOVED lines=11> */
.L_x_1376:
[----:B------:R-:W-:Y:S01]  /*1f780*/  IMAD.MOV.U32 R2, RZ, RZ, R14 ;  /* 0x000000ffff027224 */ /* 0x000fe200078e000e */
[----:B------:R-:W-:Y:S06]  /*1f790*/  BRA `(.L_x_1377) ;  /* 0xffffffb000ac7947 */ /* 0x000fec000383ffff */
.L_x_1247:
[----:B---3--:R3:W4:Y:S02]  /*1f7a0*/  SYNCS.PHASECHK.TRANS64.TRYWAIT P0, [R0+URZ+0x22840], R28 ;  /* 0x0228401c000075a7 */ /* 0x008724000800017f */
[----:B----4-:R-:W-:Y:S05]  /*1f7b0*/  @!P0 NANOSLEEP.SYNCS 0x989680 ;  /* 0x009896800000895d */ /* 0x010fea0003900000 */
[----:B------:R-:W4:Y:S02]  /*1f7c0*/  @!P0 SYNCS.PHASECHK.TRANS64 P0, [R0+URZ+0x22840], R28 ;  /* 0x0228401c000085a7 */ /* 0x000f24000800007f */
[----:B----4-:R-:W-:Y:S05]  /*1f7d0*/  @!P0 BRA `(.L_x_1247) ;  /* 0xfffffffc00f08947 */ /* 0x010fea000383ffff */
[----:B------:R-:W-:Y:S05]  /*1f7e0*/  BRA `(.L_x_1378) ;  /* 0xffffffb000fc7947 */ /* 0x000fea000383ffff */
.L_x_1248:
[----:B------:R-:W-:Y:S01]  /*1f7f0*/  BSSY B0, `(.L_x_1379) ;  /* 0x0000008000007945 */ /* 0x000fe20003800000 */
[----:B------:R-:W-:Y:S02]  /*1f800*/  IMAD.MOV.U32 R13, RZ, RZ, R10 ;  /* 0x000000ffff0d7224 */ /* 0x000fe400078e000a */
[----:B------:R-:W-:Y:S02]  /*1f810*/  IMAD.MOV.U32 R12, RZ, RZ, RZ ;  /* 0x000000ffff0c7224 */ /* 0x000fe400078e00ff */
[----:B------:R-:W-:Y:S02]  /*1f820*/  IMAD.MOV.U32 R11, RZ, RZ, 0x181f ;  /* 0x0000181fff0b7424 */ /* 0x000fe400078e00ff */
[----:B------:R-:W-:-:S07]  /*1f830*/  IMAD.MOV.U32 R15, RZ, RZ, -0x1 ;  /* 0xffffffffff0f7424 */ /* 0x000fce00078e00ff */
[----:B0123--:R-:W-:Y:S05]  /*1f840*/  WARPSYNC.COLLECTIVE R15, `(.L_x_1380) ;  /* 0x000000000f087348 */ /* 0x00ffea0003c00000 */
[----:B------:R4:W0:Y:S02]  /*1f850*/  SHFL.IDX P6, R14, R13, R12, R11 ;  /* 0x0000000c0d0e7389 */ /* 0x00082400000c000b */
[----:B01234-:R-:W-:Y:S01]  /*1f860*/  ENDCOLLECTIVE ;  /* 0x000000000000791b */ /* 0x01ffe20003800000 */
.L_x_1380:
[----:B------:R-:W-:Y:S05]  /*1f870*/  BSYNC B0 ;  /* 0x0000000000007941 */ /* 0x000fea0003800000 */
.L_x_1379:
        /* <DEDUP_REMOVED lines=8> */
.L_x_1381:
        /* <DEDUP_REMOVED lines=8> */
.L_x_1382:
        /* <DEDUP_REMOVED lines=9> */
.L_x_1383:
[----:B------:R-:W-:Y:S02]  /*1fa10*/  IMAD.MOV.U32 R13, RZ, RZ, R10 ;  /* 0x000000ffff0d7224 */ /* 0x000fe400078e000a */
[----:B------:R-:W-:Y:S01]  /*1fa20*/  IMAD.MOV.U32 R12, RZ, RZ, 0x2 ;  /* 0x00000002ff0c7424 */ /* 0x000fe200078e00ff */
[----:B------:R-:W-:-:S13]  /*1fa30*/  IADD3 R2, P0, R33, R14, RZ ;  /* 0x0000000e21027210 */ /* 0x000fda0007f1e0ff */
[----:B------:R-:W-:Y:S05]  /*1fa40*/  WARPSYNC.COLLECTIVE R15, `(.L_x_1384) ;  /* 0x000000000f087348 */ /* 0x000fea0003c00000 */
[----:B------:R0:W1:Y:S02]  /*1fa50*/  SHFL.IDX P6, R14, R13, R12, R11 ;  /* 0x0000000c0d0e7389 */ /* 0x00006400000c000b */
[----:B01----:R-:W-:Y:S01]  /*1fa60*/  ENDCOLLECTIVE ;  /* 0x000000000000791b */ /* 0x003fe20003800000 */
.L_x_1384:
        /* <DEDUP_REMOVED lines=10> */
.L_x_1385:
[----:B------:R-:W-:Y:S02]  /*1fb10*/  IMAD.MOV.U32 R13, RZ, RZ, R10 ;  /* 0x000000ffff0d7224 */ /* 0x000fe400078e000a */
[----:B------:R-:W-:Y:S02]  /*1fb20*/  IMAD.MOV.U32 R12, RZ, RZ, 0x3 ;  /* 0x00000003ff0c7424 */ /* 0x000fe400078e00ff */
[----:B------:R-:W-:-:S07]  /*1fb30*/  IMAD.MOV.U32 R2, RZ, RZ, R14 ;  /* 0x000000ffff027224 */ /* 0x000fce00078e000e */
[----:B------:R-:W-:Y:S05]  /*1fb40*/  WARPSYNC.COLLECTIVE R15, `(.L_x_1386) ;  /* 0x000000000f087348 */ /* 0x000fea0003c00000 */
[----:B------:R0:W1:Y:S02]  /*1fb50*/  SHFL.IDX P6, R14, R13, R12, R11 ;  /* 0x0000000c0d0e7389 */ /* 0x00006400000c000b */
[----:B01----:R-:W-:Y:S01]  /*1fb60*/  ENDCOLLECTIVE ;  /* 0x000000000000791b */ /* 0x003fe20003800000 */
.L_x_1386:
        /* <DEDUP_REMOVED lines=11> */
.L_x_1387:
[----:B------:R-:W-:Y:S02]  /*1fc20*/  IMAD.MOV.U32 R13, RZ, RZ, R10 ;  /* 0x000000ffff0d7224 */ /* 0x000fe400078e000a */
[----:B------:R-:W-:Y:S01]  /*1fc30*/  IMAD.MOV.U32 R12, RZ, RZ, 0x4 ;  /* 0x00000004ff0c7424 */ /* 0x000fe200078e00ff */
[----:B------:R-:W-:-:S13]  /*1fc40*/  IADD3 R2, P0, R33, R14, RZ ;  /* 0x0000000e21027210 */ /* 0x000fda0007f1e0ff */
[----:B------:R-:W-:Y:S05]  /*1fc50*/  WARPSYNC.COLLECTIVE R15, `(.L_x_1388) ;  /* 0x000000000f087348 */ /* 0x000fea0003c00000 */
[----:B------:R0:W1:Y:S02]  /*1fc60*/  SHFL.IDX P6, R14, R13, R12, R11 ;  /* 0x0000000c0d0e7389 */ /* 0x00006400000c000b */
[----:B01----:R-:W-:Y:S01]  /*1fc70*/  ENDCOLLECTIVE ;  /* 0x000000000000791b */ /* 0x003fe20003800000 */
.L_x_1388:
        /* <DEDUP_REMOVED lines=10> */
.L_x_1389:
[----:B------:R-:W-:Y:S02]  /*1fd20*/  IMAD.MOV.U32 R13, RZ, RZ, R10 ;  /* 0x000000ffff0d7224 */ /* 0x000fe400078e000a */
[----:B------:R-:W-:Y:S02]  /*1fd30*/  IMAD.MOV.U32 R12, RZ, RZ, 0x5 ;  /* 0x00000005ff0c7424 */ /* 0x000fe400078e00ff */
[----:B------:R-:W-:-:S07]  /*1fd40*/  IMAD.MOV.U32 R2, RZ, RZ, R14 ;  /* 0x000000ffff027224 */ /* 0x000fce00078e000e */
[----:B------:R-:W-:Y:S05]  /*1fd50*/  WARPSYNC.COLLECTIVE R15, `(.L_x_1390) ;  /* 0x000000000f087348 */ /* 0x000fea0003c00000 */
[----:B------:R0:W1:Y:S02]  /*1fd60*/  SHFL.IDX P6, R14, R13, R12, R11 ;  /* 0x0000000c0d0e7389 */ /* 0x00006400000c000b */
[----:B01----:R-:W-:Y:S01]  /*1fd70*/  ENDCOLLECTIVE ;  /* 0x000000000000791b */ /* 0x003fe20003800000 */
.L_x_1390:
        /* <DEDUP_REMOVED lines=11> */
.L_x_1391:
[----:B------:R-:W-:Y:S02]  /*1fe30*/  IMAD.MOV.U32 R13, RZ, RZ, R10 ;  /* 0x000000ffff0d7224 */ /* 0x000fe400078e000a */
[----:B------:R-:W-:Y:S01]  /*1fe40*/  IMAD.MOV.U32 R12, RZ, RZ, 0x6 ;  /* 0x00000006ff0c7424 */ /* 0x000fe200078e00ff */
[----:B------:R-:W-:-:S13]  /*1fe50*/  IADD3 R2, P0, R33, R14, RZ ;  /* 0x0000000e21027210 */ /* 0x000fda0007f1e0ff */
[----:B------:R-:W-:Y:S05]  /*1fe60*/  WARPSYNC.COLLECTIVE R15, `(.L_x_1392) ;  /* 0x000000000f087348 */ /* 0x000fea0003c00000 */
[----:B------:R0:W1:Y:S02]  /*1fe70*/  SHFL.IDX P6, R14, R13, R12, R11 ;  /* 0x0000000c0d0e7389 */ /* 0x00006400000c000b */
[----:B01----:R-:W-:Y:S01]  /*1fe80*/  ENDCOLLECTIVE ;  /* 0x000000000000791b */ /* 0x003fe20003800000 */
.L_x_1392:
        /* <DEDUP_REMOVED lines=10> */
.L_x_1393:
[----:B------:R-:W-:Y:S02]  /*1ff30*/  IMAD.MOV.U32 R13, RZ, RZ, R10 ;  /* 0x000000ffff0d7224 */ /* 0x000fe400078e000a */
[----:B------:R-:W-:Y:S02]  /*1ff40*/  IMAD.MOV.U32 R12, RZ, RZ, 0x7 ;  /* 0x00000007ff0c7424 */ /* 0x000fe400078e00ff */
[----:B------:R-:W-:-:S07]  /*1ff50*/  IMAD.MOV.U32 R2, RZ, RZ, R14 ;  /* 0x000000ffff027224 */ /* 0x000fce00078e000e */
[----:B------:R-:W-:Y:S05]  /*1ff60*/  WARPSYNC.COLLECTIVE R15, `(.L_x_1394) ;  /* 0x000000000f087348 */ /* 0x000fea0003c00000 */
[----:B------:R0:W1:Y:S02]  /*1ff70*/  SHFL.IDX P6, R14, R13, R12, R11 ;  /* 0x0000000c0d0e7389 */ /* 0x00006400000c000b */
[----:B01----:R-:W-:Y:S01]  /*1ff80*/  ENDCOLLECTIVE ;  /* 0x000000000000791b */ /* 0x003fe20003800000 */
.L_x_1394:
        /* <DEDUP_REMOVED lines=11> */
.L_x_1395:
[----:B------:R-:W-:Y:S02]  /*20040*/  IMAD.MOV.U32 R13, RZ, RZ, R9 ;  /* 0x000000ffff0d7224 */ /* 0x000fe400078e0009 */
[----:B------:R-:W-:Y:S02]  /*20050*/  IMAD.MOV.U32 R12, RZ, RZ, RZ ;  /* 0x000000ffff0c7224 */ /* 0x000fe400078e00ff */
[----:B------:R-:W-:-:S07]  /*20060*/  IMAD.MOV.U32 R4, RZ, RZ, R14 ;  /* 0x000000ffff047224 */ /* 0x000fce00078e000e */
[----:B------:R-:W-:Y:S05]  /*20070*/  WARPSYNC.COLLECTIVE R15, `(.L_x_1396) ;  /* 0x000000000f087348 */ /* 0x000fea0003c00000 */
[----:B------:R0:W1:Y:S02]  /*20080*/  SHFL.IDX P6, R14, R13, R12, R11 ;  /* 0x0000000c0d0e7389 */ /* 0x00006400000c000b */
[----:B01----:R-:W-:Y:S01]  /*20090*/  ENDCOLLECTIVE ;  /* 0x000000000000791b */ /* 0x003fe20003800000 */
.L_x_1396:
        /* <DEDUP_REMOVED lines=11> */
.L_x_1397:
[----:B------:R-:W-:Y:S02]  /*20150*/  IMAD.MOV.U32 R13, RZ, RZ, R9 ;  /* 0x000000ffff0d7224 */ /* 0x000fe400078e0009 */
[----:B------:R-:W-:Y:S02]  /*20160*/  IMAD.MOV.U32 R12, RZ, RZ, 0x1 ;  /* 0x00000001ff0c7424 */ /* 0x000fe400078e00ff */
[----:B------:R-:W-:-:S07]  /*20170*/  IMAD.MOV.U32 R2, RZ, RZ, R14 ;  /* 0x000000ffff027224 */ /* 0x000fce00078e000e */
[----:B------:R-:W-:Y:S05]  /*20180*/  WARPSYNC.COLLECTIVE R15, `(.L_x_1398) ;  /* 0x000000000f087348 */ /* 0x000fea0003c00000 */
[----:B------:R0:W1:Y:S02]  /*20190*/  SHFL.IDX P6, R14, R13, R12, R11 ;  /* 0x0000000c0d0e7389 */ /* 0x00006400000c000b */
[----:B01----:R-:W-:Y:S01]  /*201a0*/  ENDCOLLECTIVE ;  /* 0x000000000000791b */ /* 0x003fe20003800000 */
.L_x_1398:
        /* <DEDUP_REMOVED lines=11> */
.L_x_1399:
[----:B------:R-:W-:Y:S01]  /*20260*/  IMAD.MOV.U32 R8, RZ, RZ, R14 ;  /* 0x000000ffff087224 */ /* 0x000fe200078e000e */
[----:B------:R-:W-:Y:S06]  /*20270*/  BRA `(.L_x_1400) ;  /* 0xffffffac00987947 */ /* 0x000fec000383ffff */
.L_x_1253:
[----:B0-----:R0:W1:Y:S02]  /*20280*/  SYNCS.PHASECHK.TRANS64.TRYWAIT P2, [R19+URZ+0x22870], R0 ;  /* 0x02287000130075a7 */ /* 0x001064000804017f */
[----:B-1----:R-:W-:Y:S05]  /*20290*/  @!P2 NANOSLEEP.SYNCS 0x989680 ;  /* 0x009896800000a95d */ /* 0x002fea0003900000 */
[----:B------:R-:W1:Y:S02]  /*202a0*/  @!P2 SYNCS.PHASECHK.TRANS64 P2, [R19+URZ+0x22870], R0 ;  /* 0x022870001300a5a7 */ /* 0x000e64000804007f */
[----:B-1----:R-:W-:Y:S05]  /*202b0*/  @!P2 BRA `(.L_x_1253) ;  /* 0xfffffffc00f0a947 */ /* 0x002fea000383ffff */
[----:B------:R-:W-:Y:S05]  /*202c0*/  BRA `(.L_x_1401) ;  /* 0xffffffac00fc7947 */ /* 0x000fea000383ffff */
.L_x_1255:
[----:B0-----:R0:W1:Y:S02]  /*202d0*/  SYNCS.PHASECHK.TRANS64.TRYWAIT P2, [R19+URZ+0x22860], R2 ;  /* 0x02286002130075a7 */ /* 0x001064000804017f */
[----:B-1----:R-:W-:Y:S05]  /*202e0*/  @!P2 NANOSLEEP.SYNCS 0x989680 ;  /* 0x009896800000a95d */ /* 0x002fea0003900000 */
[----:B------:R-:W1:Y:S02]  /*202f0*/  @!P2 SYNCS.PHASECHK.TRANS64 P2, [R19+URZ+0x22860], R2 ;  /* 0x022860021300a5a7 */ /* 0x000e64000804007f */
[----:B-1----:R-:W-:Y:S05]  /*20300*/  @!P2 BRA `(.L_x_1255) ;  /* 0xfffffffc00f0a947 */ /* 0x002fea000383ffff */
[----:B------:R-:W-:Y:S05]  /*20310*/  BRA `(.L_x_1402) ;  /* 0xffffffb0000c7947 */ /* 0x000fea000383ffff */
.L_x_1263:
[----:B--2---:R2:W3:Y:S02]  /*20320*/  SYNCS.PHASECHK.TRANS64.TRYWAIT P2, [R18+URZ+0x22870], R3 ;  /* 0x02287003120075a7 */ /* 0x0044e4000804017f */
[----:B---3--:R-:W-:Y:S05]  /*20330*/  @!P2 NANOSLEEP.SYNCS 0x989680 ;  /* 0x009896800000a95d */ /* 0x008fea0003900000 */
[----:B------:R-:W3:Y:S02]  /*20340*/  @!P2 SYNCS.PHASECHK.TRANS64 P2, [R18+URZ+0x22870], R3 ;  /* 0x022870031200a5a7 */ /* 0x000ee4000804007f */
[----:B---3--:R-:W-:Y:S05]  /*20350*/  @!P2 BRA `(.L_x_1263) ;  /* 0xfffffffc00f0a947 */ /* 0x008fea000383ffff */
[----:B------:R-:W-:Y:S05]  /*20360*/  BRA `(.L_x_1403) ;  /* 0xffffffb400d07947 */ /* 0x000fea000383ffff */
.L_x_1265:
[----:B0-----:R0:W2:Y:S02]  /*20370*/  SYNCS.PHASECHK.TRANS64.TRYWAIT P2, [R18+URZ+0x22860], R3 ;  /* 0x02286003120075a7 */ /* 0x0010a4000804017f */
[----:B--2---:R-:W-:Y:S05]  /*20380*/  @!P2 NANOSLEEP.SYNCS 0x989680 ;  /* 0x009896800000a95d */ /* 0x004fea0003900000 */
[----:B------:R-:W2:Y:S02]  /*20390*/  @!P2 SYNCS.PHASECHK.TRANS64 P2, [R18+URZ+0x22860], R3 ;  /* 0x022860031200a5a7 */ /* 0x000ea4000804007f */
[----:B--2---:R-:W-:Y:S05]  /*203a0*/  @!P2 BRA `(.L_x_1265) ;  /* 0xfffffffc00f0a947 */ /* 0x004fea000383ffff */
[----:B------:R-:W-:Y:S05]  /*203b0*/  BRA `(.L_x_1404) ;  /* 0xffffffb400e07947 */ /* 0x000fea000383ffff */
.L_x_1272:
[----:B-1----:R1:W2:Y:S02]  /*203c0*/  SYNCS.PHASECHK.TRANS64.TRYWAIT P0, [R5+URZ+0x22820], R0 ;  /* 0x02282000050075a7 */ /* 0x0022a4000800017f */
[----:B--2---:R-:W-:Y:S05]  /*203d0*/  @!P0 NANOSLEEP.SYNCS 0x989680 ;  /* 0x009896800000895d */ /* 0x004fea0003900000 */
[----:B------:R-:W2:Y:S02]  /*203e0*/  @!P0 SYNCS.PHASECHK.TRANS64 P0, [R5+URZ+0x22820], R0 ;  /* 0x02282000050085a7 */ /* 0x000ea4000800007f */
[----:B--2---:R-:W-:Y:S05]  /*203f0*/  @!P0 BRA `(.L_x_1272) ;  /* 0xfffffffc00f08947 */ /* 0x004fea000383ffff */
[----:B------:R-:W-:Y:S05]  /*20400*/  BRA `(.L_x_1405) ;  /* 0xffffffbc00dc7947 */ /* 0x000fea000383ffff */
.L_x_1273:
[----:B------:R-:W2:Y:S01]  /*20410*/  S2R R2, SR_TID.X ;  /* 0x0000000000027919 */ /* 0x000ea20000002100 */
[----:B------:R-:W-:Y:S01]  /*20420*/  BSSY B0, `(.L_x_1406) ;  /* 0x000000a000007945 */ /* 0x000fe20003800000 */
[----:B------:R-:W-:Y:S02]  /*20430*/  IMAD.MOV.U32 R12, RZ, RZ, RZ ;  /* 0x000000ffff0c7224 */ /* 0x000fe400078e00ff */
[----:B------:R-:W-:Y:S02]  /*20440*/  IMAD.MOV.U32 R11, RZ, RZ, 0x1f ;  /* 0x0000001fff0b7424 */ /* 0x000fe400078e00ff */
[----:B------:R-:W-:Y:S01]  /*20450*/  IMAD.MOV.U32 R15, RZ, RZ, -0x1 ;  /* 0xffffffffff0f7424 */ /* 0x000fe200078e00ff */
[----:B--2---:R-:W-:-:S04]  /*20460*/  SHF.R.U32.HI R2, RZ, 0x5, R2 ;  /* 0x00000005ff027819 */ /* 0x004fc80000011602 */
[----:B------:R-:W-:-:S05]  /*20470*/  LOP3.LUT R2, R2, 0x3, RZ, 0xc0, !PT ;  /* 0x0000000302027812 */ /* 0x000fca00078ec0ff */
[----:B------:R-:W-:-:S07]  /*20480*/  IMAD.MOV.U32 R13, RZ, RZ, R2 ;  /* 0x000000ffff0d7224 */ /* 0x000fce00078e0002 */
[----:B01----:R-:W-:Y:S05]  /*20490*/  WARPSYNC.COLLECTIVE R15, `(.L_x_1407) ;  /* 0x000000000f087348 */ /* 0x003fea0003c00000 */
[----:B------:R2:W3:Y:S02]  /*204a0*/  SHFL.IDX P6, R14, R13, R12, R11 ;  /* 0x0000000c0d0e7389 */ /* 0x0004e400000c000b */
[----:B0123--:R-:W-:Y:S01]  /*204b0*/  ENDCOLLECTIVE ;  /* 0x000000000000791b */ /* 0x00ffe20003800000 */
.L_x_1407:
[----:B------:R-:W-:Y:S05]  /*204c0*/  BSYNC B0 ;  /* 0x0000000000007941 */ /* 0x000fea0003800000 */
.L_x_1406:
[----:B------:R-:W-:Y:S05]  /*204d0*/  BRA `(.L_x_1408) ;  /* 0xffffffbc00c47947 */ /* 0x000fea000383ffff */
.L_x_1276:
[----:B------:R-:W-:Y:S01]  /*204e0*/  BSSY B1, `(.L_x_1409) ;  /* 0x0000006000017945 */ /* 0x000fe20003800000 */
[----:B------:R-:W-:-:S07]  /*204f0*/  IMAD.MOV.U32 R15, RZ, RZ, -0x1 ;  /* 0xffffffffff0f7424 */ /* 0x000fce00078e00ff */
[----:B01----:R-:W-:Y:S05]  /*20500*/  WARPSYNC.COLLECTIVE R15, `(.L_x_1410) ;  /* 0x000000000f0c7348 */ /* 0x003fea0003c00000 */
[----:B------:R-:W-:Y:S02]  /*20510*/  ELECT P6, UR62, PT ;  /* 0x00000000003e782f */ /* 0x000fe400038c0000 */
[----:B------:R-:W-:Y:S01]  /*20520*/  MOV R14, UR62 ;  /* 0x0000003e000e7c02 */ /* 0x000fe20008000f00 */
[----:B01----:R-:W-:Y:S10]  /*20530*/  ENDCOLLECTIVE ;  /* 0x000000000000791b */ /* 0x003ff40003800000 */
.L_x_1410:
[----:B------:R-:W-:Y:S05]  /*20540*/  BSYNC B1 ;  /* 0x0000000000017941 */ /* 0x000fea0003800000 */
.L_x_1409:
[----:B------:R-:W-:Y:S05]  /*20550*/  BRA `(.L_x_1411) ;  /* 0xffffffbc00bc7947 */ /* 0x000fea000383ffff */
.L_x_1278:
[----:B-1----:R1:W2:Y:S02]  /*20560*/  SYNCS.PHASECHK.TRANS64.TRYWAIT P1, [R3+URZ+0x22840], R2 ;  /* 0x02284002030075a7 */ /* 0x0022a4000802017f */
[----:B--2---:R-:W-:Y:S05]  /*20570*/  @!P1 NANOSLEEP.SYNCS 0x989680 ;  /* 0x009896800000995d */ /* 0x004fea0003900000 */
[----:B------:R-:W2:Y:S02]  /*20580*/  @!P1 SYNCS.PHASECHK.TRANS64 P1, [R3+URZ+0x22840], R2 ;  /* 0x02284002030095a7 */ /* 0x000ea4000802007f */
[----:B--2---:R-:W-:Y:S05]  /*20590*/  @!P1 BRA `(.L_x_1278) ;  /* 0xfffffffc00f09947 */ /* 0x004fea000383ffff */
[----:B------:R-:W-:Y:S05]  /*205a0*/  BRA `(.L_x_1412) ;  /* 0xffffffbc00dc7947 */ /* 0x000fea000383ffff */
.L_x_1280:
[----:B--2---:R2:W3:Y:S02]  /*205b0*/  SYNCS.PHASECHK.TRANS64.TRYWAIT P1, [R29+URZ+0x22840], R0 ;  /* 0x022840001d0075a7 */ /* 0x0044e4000802017f */
[----:B---3--:R-:W-:Y:S05]  /*205c0*/  @!P1 NANOSLEEP.SYNCS 0x989680 ;  /* 0x009896800000995d */ /* 0x008fea0003900000 */
[----:B------:R-:W3:Y:S02]  /*205d0*/  @!P1 SYNCS.PHASECHK.TRANS64 P1, [R29+URZ+0x22840], R0 ;  /* 0x022840001d0095a7 */ /* 0x000ee4000802007f */
[----:B---3--:R-:W-:Y:S05]  /*205e0*/  @!P1 BRA `(.L_x_1280) ;  /* 0xfffffffc00f09947 */ /* 0x008fea000383ffff */
[----:B------:R-:W-:Y:S05]  /*205f0*/  BRA `(.L_x_1413) ;  /* 0xffffffbc00e87947 */ /* 0x000fea000383ffff */
.L_x_1282:
[----:B---3--:R3:W4:Y:S02]  /*20600*/  SYNCS.PHASECHK.TRANS64.TRYWAIT P1, [R3+URZ+0x22860], R2 ;  /* 0x02286002030075a7 */ /* 0x008724000802017f */
[----:B----4-:R-:W-:Y:S05]  /*20610*/  @!P1 NANOSLEEP.SYNCS 0x989680 ;  /* 0x009896800000995d */ /* 0x010fea0003900000 */
[----:B------:R-:W4:Y:S02]  /*20620*/  @!P1 SYNCS.PHASECHK.TRANS64 P1, [R3+URZ+0x22860], R2 ;  /* 0x02286002030095a7 */ /* 0x000f24000802007f */
[----:B----4-:R-:W-:Y:S05]  /*20630*/  @!P1 BRA `(.L_x_1282) ;  /* 0xfffffffc00f09947 */ /* 0x010fea000383ffff */
[----:B------:R-:W-:Y:S05]  /*20640*/  BRA `(.L_x_1414) ;  /* 0xffffffbc00e47947 */ /* 0x000fea000383ffff */
.L_x_1284:
[----:B----4-:R4:W0:Y:S02]  /*20650*/  SYNCS.PHASECHK.TRANS64.TRYWAIT P1, [R29+URZ+0x22860], R0 ;  /* 0x022860001d0075a7 */ /* 0x010824000802017f */
[----:B0-----:R-:W-:Y:S05]  /*20660*/  @!P1 NANOSLEEP.SYNCS 0x989680 ;  /* 0x009896800000995d */ /* 0x001fea0003900000 */
[----:B------:R-:W0:Y:S02]  /*20670*/  @!P1 SYNCS.PHASECHK.TRANS64 P1, [R29+URZ+0x22860], R0 ;  /* 0x022860001d0095a7 */ /* 0x000e24000802007f */
[----:B0-----:R-:W-:Y:S05]  /*20680*/  @!P1 BRA `(.L_x_1284) ;  /* 0xfffffffc00f09947 */ /* 0x001fea000383ffff */
[----:B------:R-:W-:Y:S05]  /*20690*/  BRA `(.L_x_1415) ;  /* 0xffffffbc00e07947 */ /* 0x000fea000383ffff */
.L_x_1286:
[----:B------:R0:W0:Y:S02]  /*206a0*/  SYNCS.PHASECHK.TRANS64.TRYWAIT P1, [R3+URZ+0x22880], R2 ;  /* 0x02288002030075a7 */ /* 0x000024000802017f */
[----:B0-----:R-:W-:Y:S05]  /*206b0*/  @!P1 NANOSLEEP.SYNCS 0x989680 ;  /* 0x009896800000995d */ /* 0x001fea0003900000 */
[----:B------:R-:W0:Y:S02]  /*206c0*/  @!P1 SYNCS.PHASECHK.TRANS64 P1, [R3+URZ+0x22880], R2 ;  /* 0x02288002030095a7 */ /* 0x000e24000802007f */
[----:B0-----:R-:W-:Y:S05]  /*206d0*/  @!P1 BRA `(.L_x_1286) ;  /* 0xfffffffc00f09947 */ /* 0x001fea000383ffff */
[----:B------:R-:W-:Y:S05]  /*206e0*/  BRA `(.L_x_1416) ;  /* 0xffffffbc00dc7947 */ /* 0x000fea000383ffff */
.L_x_1417:
        /* <DEDUP_REMOVED lines=9> */
.L_x_3625:


//--------------------- .text._ZN7cutlass13device_kernelIN5flash11enable_sm90INS1_16FlashAttnFwdSm90INS1_25CollectiveMainloopFwdSm90ILi2EN4cute5tupleIJNS5_1CILi1EEES8_S8_EEENS6_IJNS7_ILi128EEENS7_ILi160EEESA_EEELi128ENS_12float_e4m3_tEfNS_4arch4Sm90ELb0ELb1ELb1ELb1ELb1ELb0ELb0ELb1ELb1ELb1ELb0ELb0EEENS1_21CollectiveEpilogueFwdINS6_IJSA_SA_SB_EEES9_NS_10bfloat16_tESF_Li256ELb1ELb1ELb0ELb1EEENS1_36VarlenDynamicPersistentTileSchedulerILi128ELi160ELi256ELi128ELb0ELb1ELb1ELb1ELb0ELb1EEEEEEEEEvNT_6ParamsE --------------------------
	.section	.text._ZN7cutlass13device_kernelIN5flash11enable_sm90INS1_16FlashAttnFwdSm90INS1_25CollectiveMainloopFwdSm90ILi2EN4cute5tupleIJNS5_1CILi1EEES8_S8_EEENS6_IJNS7_ILi128EEENS7_ILi160EEESA_EEELi128ENS_12float_e4m3_tEfNS_4arch4Sm90ELb0ELb1ELb1ELb1ELb1ELb0ELb0ELb1ELb1ELb1ELb0ELb0EEENS1_21CollectiveEpilogueFwdINS6_IJSA_SA_SB_EEES9_NS_10bfloat16_tESF_Li256ELb1ELb1ELb0ELb1EEENS1_36VarlenDynamicPersistentTileSchedulerILi128ELi160ELi256ELi128ELb0ELb1ELb1ELb1ELb0ELb1EEEEEEEEEvNT_6ParamsE,"ax",@progbits
	.align	128
.text._ZN7cutlass13device_kernelIN5flash11enable_sm90INS1_16FlashAttnFwdSm90INS1_25CollectiveMainloopFwdSm90ILi2EN4cute5tupleIJNS5_1CILi1EEES8_S8_EEENS6_IJNS7_ILi128EEENS7_ILi160EEESA_EEELi128ENS_12float_e4m3_tEfNS_4arch4Sm90ELb0ELb1ELb1ELb1ELb1ELb0ELb0ELb1ELb1ELb1ELb0ELb0EEENS1_21CollectiveEpilogueFwdINS6_IJSA_SA_SB_EEES9_NS_10bfloat16_tESF_Li256ELb1ELb1ELb0ELb1EEENS1_36VarlenDynamicPersistentTileSchedulerILi128ELi160ELi256ELi128ELb0ELb1ELb1ELb1ELb0ELb1EEEEEEEEEvNT_6ParamsE:
        .type           _ZN7cutlass13device_kernelIN5flash11enable_sm90INS1_16FlashAttnFwdSm90INS1_25CollectiveMainloopFwdSm90ILi2EN4cute5tupleIJNS5_1CILi1EEES8_S8_EEENS6_IJNS7_ILi128EEENS7_ILi160EEESA_EEELi128ENS_12float_e4m3_tEfNS_4arch4Sm90ELb0ELb1ELb1ELb1ELb1ELb0ELb0ELb1ELb1ELb1ELb0ELb0EEENS1_21CollectiveEpilogueFwdINS6_IJSA_SA_SB_EEES9_NS_10bfloat16_tESF_Li256ELb1ELb1ELb0ELb1EEENS1_36VarlenDynamicPersistentTileSchedulerILi128ELi160ELi256ELi128ELb0ELb1ELb1ELb1ELb0ELb1EEEEEEEEEvNT_6ParamsE,@function
        .size           _ZN7cutlass13device_kernelIN5flash11enable_sm90INS1_16FlashAttnFwdSm90INS1_25CollectiveMainloopFwdSm90ILi2EN4cute5tupleIJNS5_1CILi1EEES8_S8_EEENS6_IJNS7_ILi128EEENS7_ILi160EEESA_EEELi128ENS_12float_e4m3_tEfNS_4arch4Sm90ELb0ELb1ELb1ELb1ELb1ELb0ELb0ELb1ELb1ELb1ELb0ELb0EEENS1_21CollectiveEpilogueFwdINS6_IJSA_SA_SB_EEES9_NS_10bfloat16_tESF_Li256ELb1ELb1ELb0ELb1EEENS1_36VarlenDynamicPersistentTileSchedulerILi128ELi160ELi256ELi128ELb0ELb1ELb1ELb1ELb0ELb1EEEEEEEEEvNT_6ParamsE,(.L_x_3626 - _ZN7cutlass13device_kernelIN5flash11enable_sm90INS1_16FlashAttnFwdSm90INS1_25CollectiveMainloopFwdSm90ILi2EN4cute5tupleIJNS5_1CILi1EEES8_S8_EEENS6_IJNS7_ILi128EEENS7_ILi160EEESA_EEELi128ENS_12float_e4m3_tEfNS_4arch4Sm90ELb0ELb1ELb1ELb1ELb1ELb0ELb0ELb1ELb1ELb1ELb0ELb0EEENS1_21CollectiveEpilogueFwdINS6_IJSA_SA_SB_EEES9_NS_10bfloat16_tESF_Li256ELb1ELb1ELb0ELb1EEENS1_36VarlenDynamicPersistentTileSchedulerILi128ELi160ELi256ELi128ELb0ELb1ELb1ELb1ELb0ELb1EEEEEEEEEvNT_6ParamsE)
        .other          _ZN7cutlass13device_kernelIN5flash11enable_sm90INS1_16FlashAttnFwdSm90INS1_25CollectiveMainloopFwdSm90ILi2EN4cute5tupleIJNS5_1CILi1EEES8_S8_EEENS6_IJNS7_ILi128EEENS7_ILi160EEESA_EEELi128ENS_12float_e4m3_tEfNS_4arch4Sm90ELb0ELb1ELb1ELb1ELb1ELb0ELb0ELb1ELb1ELb1ELb0ELb0EEENS1_21CollectiveEpilogueFwdINS6_IJSA_SA_SB_EEES9_NS_10bfloat16_tESF_Li256ELb1ELb1ELb0ELb1EEENS1_36VarlenDynamicPersistentTileSchedulerILi128ELi160ELi256ELi128ELb0ELb1ELb1ELb1ELb0ELb1EEEEEEEEEvNT_6ParamsE,@"STO_CUDA_ENTRY STV_DEFAULT"
_ZN7cutlass13device_kernelIN5flash11enable_sm90INS1_16FlashAttnFwdSm90INS1_25CollectiveMainloopFwdSm90ILi2EN4cute5tupleIJNS5_1CILi1EEES8_S8_EEENS6_IJNS7_ILi128EEENS7_ILi160EEESA_EEELi128ENS_12float_e4m3_tEfNS_4arch4Sm90ELb0ELb1ELb1ELb1ELb1ELb0ELb0ELb1ELb1ELb1ELb0ELb0EEENS1_21CollectiveEpilogueFwdINS6_IJSA_SA_SB_EEES9_NS_10bfloat16_tESF_Li256ELb1ELb1ELb0ELb1EEENS1_36VarlenDynamicPersistentTileSchedulerILi128ELi160ELi256ELi128ELb0ELb1ELb1ELb1ELb0ELb1EEEEEEEEEvNT_6ParamsE:
        /* <DEDUP_REMOVED lines=45> */
.L_x_1418:
        /* <DEDUP_REMOVED lines=22> */
.L_x_1419:
        /* <DEDUP_REMOVED lines=18> */
.L_x_1420:
        /* <DEDUP_REMOVED lines=22> */
.L_x_1421:
        /* <DEDUP_REMOVED lines=24> */
.L_x_1422:
        /* <DEDUP_REMOVED lines=8> */
.L_x_1424:
        /* <DEDUP_REMOVED lines=20> */
[----:B------:R-:W-:Y:S01]  /*09f0*/  ULOP3.LUT UR47, UR36, 0x1, URZ, 0xfc, !UPT ;  /* 0x00000001242f7892 */ /* 0x000fe2000f8efc3f */
[----:B------:R-:W-:Y:S01]  /*0a00*/  R2UR UR5, R9 ;  /* 0x00000000090572ca */ /* 0x000fe200000e0000 */
[----:B------:R-:W-:Y:S01]  /*0a10*/  UMOV UR46, URZ ;  /* 0x0000003f002e7c82 */ /* 0x000fe20008000000 */
[----:B------:R-:W-:Y:S01]  /*0a20*/  SHF.R.S32.HI R3, RZ, 0x1f, R198 ;  /* 0x0000001fff037819 */ /* 0x000fe200000114c6 */
[----:B------:R-:W-:Y:S01]  /*0a30*/  UMOV UR45, URZ ;  /* 0x0000003f002d7c82 */ /* 0x000fe20008000000 */
[----:B------:R-:W-:Y:S01]  /*0a40*/  R2UR UR49, R10 ;  /* 0x000000000a3172ca */ /* 0x000fe200000e0000 */
[----:B------:R-:W-:Y:S01]  /*0a50*/  UMOV UR44, URZ ;  /* 0x0000003f002c7c82 */ /* 0x000fe20008000000 */
[CC--:B------:R-:W-:Y:S02]  /*0a60*/  LEA.HI R0, R3.reuse, R198.reuse, RZ, 0x7 ;  /* 0x000000c603007211 */ /* 0x0c0fe400078f38ff */
[----:B------:R-:W-:-:S02]  /*0a70*/  LEA.HI R4, R3, R198, RZ, 0x5 ;  /* 0x000000c603047211 */ /* 0x000fc400078f28ff */
[----:B------:R-:W-:Y:S02]  /*0a80*/  LOP3.LUT R191, R0, 0xffffff80, RZ, 0xc0, !PT ;  /* 0xffffff8000bf7812 */ /* 0x000fe400078ec0ff */
[CC--:B------:R-:W-:Y:S01]  /*0a90*/  LEA.HI R2, R3.reuse, R198.reuse, RZ, 0x4 ;  /* 0x000000c603027211 */ /* 0x0c0fe200078f20ff */
[----:B------:R-:W-:Y:S01]  /*0aa0*/  IMAD.SHL.U32 R4, R4, 0x20, RZ ;  /* 0x0000002004047824 */ /* 0x000fe200078e00ff */
[-C--:B------:R-:W-:Y:S01]  /*0ab0*/  LEA.HI R11, R3, R198.reuse, RZ, 0x2 ;  /* 0x000000c6030b7211 */ /* 0x080fe200078f10ff */
[----:B------:R-:W-:Y:S01]  /*0ac0*/  IMAD.IADD R191, R198, 0x1, -R191 ;  /* 0x00000001c6bf7824 */ /* 0x000fe200078e0abf */
[----:B------:R-:W-:Y:S02]  /*0ad0*/  LOP3.LUT R5, R2, 0x3fffff0, RZ, 0xc0, !PT ;  /* 0x03fffff002057812 */ /* 0x000fe400078ec0ff */
[----:B------:R-:W-:Y:S02]  /*0ae0*/  LOP3.LUT R11, R11, 0xfffffffc, RZ, 0xc0, !PT ;  /* 0xfffffffc0b0b7812 */ /* 0x000fe400078ec0ff */
[----:B------:R-:W-:Y:S01]  /*0af0*/  SHF.R.S32.HI R6, RZ, 0x1f, R191 ;  /* 0x0000001fff067819 */ /* 0x000fe200000114bf */
[C---:B------:R-:W-:Y:S01]  /*0b00*/  IMAD.IADD R5, R198.reuse, 0x1, -R5 ;  /* 0x00000001c6057824 */ /* 0x040fe200078e0a05 */
[----:B------:R-:W-:Y:S01]  /*0b10*/  LEA.HI R3, R3, R198, RZ, 0x3 ;  /* 0x000000c603037211 */ /* 0x000fe200078f18ff */
[----:B------:R-:W-:Y:S01]  /*0b20*/  IMAD.IADD R11, R198, 0x1, -R11 ;  /* 0x00000001c60b7824 */ /* 0x000fe200078e0a0b */
[----:B------:R-:W-:-:S02]  /*0b30*/  LEA.HI R8, R6, R191, RZ, 0x2 ;  /* 0x000000bf06087211 */ /* 0x000fc400078f10ff */
[----:B------:R-:W-:Y:S02]  /*0b40*/  SHF.R.S32.HI R193, RZ, 0x7, R0 ;  /* 0x00000007ffc17819 */ /* 0x000fe40000011400 */
[--C-:B------:R-:W-:Y:S02]  /*0b50*/  SHF.R.S32.HI R9, RZ, 0x2, R8.reuse ;  /* 0x00000002ff097819 */ /* 0x100fe40000011408 */
[----:B------:R-:W-:Y:S02]  /*0b60*/  SHF.R.S32.HI R10, RZ, 0x1f, R8 ;  /* 0x0000001fff0a7819 */ /* 0x000fe40000011408 */
[----:B------:R-:W-:Y:S02]  /*0b70*/  LOP3.LUT R4, R4, 0xfffffc00, RZ, 0xc0, !PT ;  /* 0xfffffc0004047812 */ /* 0x000fe400078ec0ff */
[----:B------:R-:W-:Y:S02]  /*0b80*/  LEA.HI R10, R10, R9, RZ, 0x3 ;  /* 0x000000090a0a7211 */ /* 0x000fe400078f18ff */
[----:B------:R-:W-:Y:S01]  /*0b90*/  LOP3.LUT R189, R3, 0xfffffff8, RZ, 0xc0, !PT ;  /* 0xfffffff803bd7812 */ /* 0x000fe200078ec0ff */
[----:B------:R-:W-:Y:S01]  /*0ba0*/  IMAD R5, R5, 0x40, R4 ;  /* 0x0000004005057824 */ /* 0x000fe200078e0204 */
[----:B------:R-:W-:-:S02]  /*0bb0*/  SHF.R.S32.HI R7, RZ, 0x4, R2 ;  /* 0x00000004ff077819 */ /* 0x000fc40000011402 */
[----:B------:R-:W-:Y:S01]  /*0bc0*/  LOP3.LUT R10, R10, 0xfffffff8, RZ, 0xc0, !PT ;  /* 0xfffffff80a0a7812 */ /* 0x000fe200078ec0ff */
[----:B------:R-:W-:Y:S01]  /*0bd0*/  IMAD.IADD R189, R198, 0x1, -R189 ;  /* 0x00000001c6bd7824 */ /* 0x000fe200078e0abd */
[----:B------:R-:W-:Y:S02]  /*0be0*/  LEA.HI R6, R6, R191, RZ, 0x5 ;  /* 0x000000bf06067211 */ /* 0x000fe400078f28ff */
[----:B------:R-:W-:Y:S01]  /*0bf0*/  LEA.HI R0, R0, R193, RZ, 0x1 ;  /* 0x000000c100007211 */ /* 0x000fe200078f08ff */
[----:B------:R-:W-:Y:S01]  /*0c00*/  IMAD.IADD R9, R9, 0x1, -R10 ;  /* 0x0000000109097824 */ /* 0x000fe200078e0a0a */
[----:B------:R-:W-:Y:S01]  /*0c10*/  LEA.HI R2, R2, R7, RZ, 0x1 ;  /* 0x0000000702027211 */ /* 0x000fe200078f08ff */
[----:B------:R-:W-:Y:S01]  /*0c20*/  IMAD.SHL.U32 R23, R189, 0x8, RZ ;  /* 0x00000008bd177824 */ /* 0x000fe200078e00ff */
[----:B------:R-:W-:Y:S02]  /*0c30*/  SHF.R.S32.HI R6, RZ, 0x5, R6 ;  /* 0x00000005ff067819 */ /* 0x000fe40000011406 */
[----:B------:R-:W-:Y:S01]  /*0c40*/  LEA.HI R4, R11, R11, RZ, 0x1 ;  /* 0x0000000b0b047211 */ /* 0x000fe200078f08ff */
[----:B------:R-:W-:Y:S01]  /*0c50*/  VIADD R188, R23, 0x40 ;  /* 0x0000004017bc7836 */ /* 0x000fe20000000000 */
[----:B------:R-:W-:Y:S01]  /*0c60*/  LOP3.LUT R0, R0, 0x3fffffe, RZ, 0xc0, !PT ;  /* 0x03fffffe00007812 */ /* 0x000fe200078ec0ff */
[----:B------:R-:W-:Y:S01]  /*0c70*/  IMAD R9, R6, 0x10, R9 ;  /* 0x0000001006097824 */ /* 0x000fe200078e0209 */
[----:B------:R-:W-:-:S02]  /*0c80*/  LOP3.LUT R2, R2, 0x1ffffffe, RZ, 0xc0, !PT ;  /* 0x1ffffffe02027812 */ /* 0x000fc400078ec0ff */
[----:B------:R-:W-:Y:S01]  /*0c90*/  LOP3.LUT R4, R4, 0x1ffffffe, RZ, 0xc0, !PT ;  /* 0x1ffffffe04047812 */ /* 0x000fe200078ec0ff */
[----:B------:R-:W-:Y:S01]  /*0ca0*/  IMAD.IADD R0, R193, 0x1, -R0 ;  /* 0x00000001c1007824 */ /* 0x000fe200078e0a00 */
[----:B------:R-:W-:Y:S01]  /*0cb0*/  LOP3.LUT R8, R8, 0x7ffffffc, RZ, 0xc0, !PT ;  /* 0x7ffffffc08087812 */ /* 0x000fe200078ec0ff */
[----:B------:R-:W-:Y:S01]  /*0cc0*/  IMAD.IADD R2, R7, 0x1, -R2 ;  /* 0x0000000107027824 */ /* 0x000fe200078e0a02 */
[----:B------:R-:W-:Y:S01]  /*0cd0*/  SHF.R.S32.HI R190, RZ, 0x3, R3 ;  /* 0x00000003ffbe7819 */ /* 0x000fe20000011403 */
[----:B------:R-:W-:Y:S01]  /*0ce0*/  IMAD.IADD R11, R11, 0x1, -R4 ;  /* 0x000000010b0b7824 */ /* 0x000fe200078e0a04 */
[----:B------:R-:W-:Y:S01]  /*0cf0*/  SHF.R.S32.HI R197, RZ, 0x1f, R23 ;  /* 0x0000001fffc57819 */ /* 0x000fe20000011417 */
[----:B------:R-:W-:Y:S01]  /*0d00*/  IMAD R194, R0, 0x40, R9 ;  /* 0x0000004000c27824 */ /* 0x000fe200078e0209 */
[----:B------:R-:W-:Y:S01]  /*0d10*/  SHF.R.S32.HI R196, RZ, 0x1f, R188 ;  /* 0x0000001fffc47819 */ /* 0x000fe200000114bc */
[----:B------:R-:W-:Y:S02]  /*0d20*/  IMAD R195, R2, 0x8, R5 ;  /* 0x0000000802c37824 */ /* 0x000fe400078e0205 */
[----:B------:R-:W-:-:S02]  /*0d30*/  IMAD.IADD R19, R191, 0x1, -R8 ;  /* 0x00000001bf137824 */ /* 0x000fc400078e0a08 */
[----:B------:R-:W-:-:S07]  /*0d40*/  IMAD R22, R11, 0x8, R194 ;  /* 0x000000080b167824 */ /* 0x000fce00078e02c2 */
.L_x_1532:
[----:B------:R-:W-:Y:S01]  /*0d50*/  ULDC.64 UR6, c[0x0][0xa28] ;  /* 0x00028a0000067ab9 */ /* 0x000fe20000000a00 */
[----:B------:R-:W-:Y:S01]  /*0d60*/  IMAD.MOV.U32 R0, RZ, RZ, RZ ;  /* 0x000000ffff007224 */ /* 0x000fe200078e00ff */
[----:B------:R-:W-:Y:S01]  /*0d70*/  UISETP.NE.U32.AND UP0, UPT, UR6, URZ, UPT ;  /* 0x0000003f0600728c */ /* 0x000fe2000bf05070 */
[----:B------:R-:W-:-:S03]  /*0d80*/  ULDC UR4, c[0x0][0x424] ;  /* 0x0001090000047ab9 */ /* 0x000fc60000000800 */
[----:B------:R-:W-:-:S03]  /*0d90*/  UISETP.NE.AND.EX UP0, UPT, UR7, URZ, UPT, UP0 ;  /* 0x0000003f0700728c */ /* 0x000fc6000bf05300 */
[----:B------:R-:W-:Y:S02]  /*0da0*/  ULDC.64 UR6, c[0x0][0xa18] ;  /* 0x0002860000067ab9 */ /* 0x000fe40000000a00 */
[----:B------:R-:W-:Y:S01]  /*0db0*/  UISETP.NE.U32.AND UP1, UPT, UR6, URZ, UPT ;  /* 0x0000003f0600728c */ /* 0x000fe2000bf25070 */
[----:B------:R-:W-:-:S03]  /*0dc0*/  PLOP3.LUT P0, PT, PT, PT, UP0, 0x80, 0x0 ;  /* 0x000000000000781c */ /* 0x000fc60003f0f008 */
[----:B------:R-:W-:-:S03]  /*0dd0*/  UISETP.NE.AND.EX UP1, UPT, UR7, URZ, UPT, UP1 ;  /* 0x0000003f0700728c */ /* 0x000fc6000bf25310 */
[----:B------:R-:W-:Y:S02]  /*0de0*/  @UP0 ULDC.64 UR6, c[0x0][0xa28] ;  /* 0x00028a0000060ab9 */ /* 0x000fe40000000a00 */
[----:B------:R-:W-:Y:S01]  /*0df0*/  @UP0 UIMAD.WIDE UR6, UR48, 0x4, UR6 ;  /* 0x00000004300608a5 */ /* 0x000fe2000f8e0206 */
[----:B------:R-:W-:-:S05]  /*0e00*/  PLOP3.LUT P2, PT, PT, PT, UP1, 0x80, 0x0 ;  /* 0x000000000000781c */ /* 0x000fca0003f4f018 */
[----:B------:R-:W-:Y:S01]  /*0e10*/  @UP1 ULDC.64 UR8, c[0x0][0xa18] ;  /* 0x0002860000081ab9 */ /* 0x000fe20000000a00 */
[----:B0123--:R-:W-:Y:S02]  /*0e20*/  IMAD.U32 R4, RZ, RZ, UR6 ;  /* 0x00000006ff047e24 */ /* 0x00ffe4000f8e00ff */
[----:B------:R-:W-:Y:S01]  /*0e30*/  IMAD.U32 R5, RZ, RZ, UR7 ;  /* 0x00000007ff057e24 */ /* 0x000fe2000f8e00ff */
[----:B------:R-:W-:-:S04]  /*0e40*/  @UP1 UIMAD.WIDE UR6, UR48, 0x4, UR8 ;  /* 0x00000004300618a5 */ /* 0x000fc8000f8e0208 */
[----:B-----5:R0:W5:Y:S02]  /*0e50*/  @P0 LDG.E R0, desc[UR50][R4.64] ;  /* 0x0000003204000981 */ /* 0x020164000c1e1900 */
[----:B------:R-:W-:Y:S02]  /*0e60*/  IMAD.U32 R6, RZ, RZ, UR6 ;  /* 0x00000006ff067e24 */ /* 0x000fe4000f8e00ff */
[----:B------:R-:W-:Y:S01]  /*0e70*/  IMAD.U32 R7, RZ, RZ, UR7 ;  /* 0x00000007ff077e24 */ /* 0x000fe2000f8e00ff */
[----:B------:R-:W-:-:S04]  /*0e80*/  ULDC.64 UR6, c[0x0][0x418] ;  /* 0x0001060000067ab9 */ /* 0x000fc80000000a00 */
[----:B------:R0:W5:Y:S01]  /*0e90*/  @P2 LDG.E R18, desc[UR50][R6.64] ;  /* 0x0000003206122981 */ /* 0x000162000c1e1900 */
[----:B------:R-:W-:-:S04]  /*0ea0*/  UISETP.NE.U32.AND UP0, UPT, UR6, URZ, UPT ;  /* 0x0000003f0600728c */ /* 0x000fc8000bf05070 */
[----:B------:R-:W-:-:S03]  /*0eb0*/  UISETP.NE.AND.EX UP0, UPT, UR7, URZ, UPT, UP0 ;  /* 0x0000003f0700728c */ /* 0x000fc6000bf05300 */
[----:B------:R-:W-:Y:S01]  /*0ec0*/  ULDC.64 UR6, c[0x0][0xa20] ;  /* 0x0002880000067ab9 */ /* 0x000fe20000000a00 */
[----:B------:R-:W-:Y:S01]  /*0ed0*/  USEL UR4, UR4, 0x1, UP0 ;  /* 0x0000000104047887 */ /* 0x000fe20008000000 */
[----:B------:R-:W-:Y:S01]  /*0ee0*/  ISETP.NE.U32.AND P1, PT, RZ, UR6, PT ;  /* 0x00000006ff007c0c */ /* 0x000fe2000bf25070 */
[----:B------:R-:W-:Y:S02]  /*0ef0*/  ULDC UR6, c[0x0][0x2f0] ;  /* 0x0000bc0000067ab9 */ /* 0x000fe40000000800 */
[----:B------:R-:W-:Y:S01]  /*0f00*/  UIMAD UR4, UR4, UR6, URZ ;  /* 0x00000006040472a4 */ /* 0x000fe2000f8e023f */
[----:B------:R-:W-:Y:S01]  /*0f10*/  ISETP.NE.AND.EX P1, PT, RZ, UR7, PT, P1 ;  /* 0x00000007ff007c0c */ /* 0x000fe2000bf25310 */
[----:B0---4-:R-:W-:-:S12]  /*0f20*/  @P2 BRA `(.L_x_1425) ;  /* 0x0000000000302947 */ /* 0x011fd80003800000 */
[----:B------:R-:W-:Y:S01]  /*0f30*/  ULDC.64 UR6, c[0x0][0xa00] ;  /* 0x0002800000067ab9 */ /* 0x000fe20000000a00 */
[----:B-----5:R-:W0:Y:S01]  /*0f40*/  LDC R18, c[0x0][0x288] ;  /* 0x0000a200ff127b82 */ /* 0x020e220000000800 */
[----:B------:R-:W-:-:S04]  /*0f50*/  ISETP.NE.U32.AND P0, PT, RZ, UR6, PT ;  /* 0x00000006ff007c0c */ /* 0x000fc8000bf05070 */
[----:B------:R-:W-:-:S13]  /*0f60*/  ISETP.NE.AND.EX P0, PT, RZ, UR7, PT, P0 ;  /* 0x00000007ff007c0c */ /* 0x000fda000bf05300 */
[----:B------:R-:W-:Y:S05]  /*0f70*/  @!P0 BRA `(.L_x_1425) ;  /* 0x00000000001c8947 */ /* 0x000fea0003800000 */
[----:B------:R-:W-:Y:S02]  /*0f80*/  ULDC.64 UR6, c[0x0][0xa00] ;  /* 0x0002800000067ab9 */ /* 0x000fe40000000a00 */
[----:B------:R-:W-:-:S06]  /*0f90*/  UIMAD.WIDE UR6, UR48, 0x4, UR6 ;  /* 0x00000004300678a5 */ /* 0x000fcc000f8e0206 */
[----:B------:R-:W-:Y:S02]  /*0fa0*/  IMAD.U32 R4, RZ, RZ, UR6 ;  /* 0x00000006ff047e24 */ /* 0x000fe4000f8e00ff */
[----:B------:R-:W-:-:S05]  /*0fb0*/  IMAD.U32 R5, RZ, RZ, UR7 ;  /* 0x00000007ff057e24 */ /* 0x000fca000f8e00ff */
[----:B0-----:R-:W2:Y:S04]  /*0fc0*/  LDG.E R18, desc[UR50][R4.64] ;  /* 0x0000003204127981 */ /* 0x001ea8000c1e1900 */
[----:B------:R-:W2:Y:S02]  /*0fd0*/  LDG.E R3, desc[UR50][R4.64+0x4] ;  /* 0x0000043204037981 */ /* 0x000ea4000c1e1900 */
[----:B--2---:R-:W-:-:S07]  /*0fe0*/  IMAD.IADD R18, R3, 0x1, -R18 ;  /* 0x0000000103127824 */ /* 0x004fce00078e0a12 */
.L_x_1425:
[----:B------:R-:W-:Y:S01]  /*0ff0*/  IMAD.U32 R17, RZ, RZ, UR4 ;  /* 0x00000004ff117e24 */ /* 0x000fe2000f8e00ff */
[----:B------:R-:W-:Y:S01]  /*1000*/  UMOV UR37, UR49 ;  /* 0x0000003100257c82 */ /* 0x000fe20008000000 */
[----:B------:R-:W-:Y:S01]  /*1010*/  UMOV UR38, UR48 ;  /* 0x0000003000267c82 */ /* 0x000fe20008000000 */
[----:B------:R-:W-:Y:S05]  /*1020*/  @!P1 BRA `(.L_x_1426) ;  /* 0x0000000000189947 */ /* 0x000fea0003800000 */
[----:B------:R-:W-:Y:S02]  /*1030*/  ULDC.64 UR6, c[0x0][0xa20] ;  /* 0x0002880000067ab9 */ /* 0x000fe40000000a00 */
[----:B------:R-:W-:-:S06]  /*1040*/  UIMAD.WIDE UR6, UR48, 0x4, UR6 ;  /* 0x00000004300678a5 */ /* 0x000fcc000f8e0206 */
[----:B------:R-:W-:Y:S02]  /*1050*/  IMAD.U32 R4, RZ, RZ, UR6 ;  /* 0x00000006ff047e24 */ /* 0x000fe4000f8e00ff */
[----:B------:R-:W-:-:S05]  /*1060*/  IMAD.U32 R5, RZ, RZ, UR7 ;  /* 0x00000007ff057e24 */ /* 0x000fca000f8e00ff */
[----:B------:R1:W5:Y:S01]  /*1070*/  LDG.E R17, desc[UR50][R4.64] ;  /* 0x0000003204117981 */ /* 0x000362000c1e1900 */
[----:B------:R-:W-:Y:S05]  /*1080*/  BRA `(.L_x_1427) ;  /* 0x00000000002c7947 */ /* 0x000fea0003800000 */
.L_x_1426:
        /* <DEDUP_REMOVED lines=9> */
[----:B------:R-:W2:Y:S02]  /*1120*/  LDG.E R6, desc[UR50][R4.64+0x4] ;  /* 0x0000043204067981 */ /* 0x000ea4000c1e1900 */
[----:B--2---:R-:W-:-:S07]  /*1130*/  IMAD.IADD R17, R6, 0x1, -R17 ;  /* 0x0000000106117824 */ /* 0x004fce00078e0a11 */
.L_x_1427:
[----:B------:R-:W2:Y:S01]  /*1140*/  LDC R192, c[0x0][0x448] ;  /* 0x00011200ffc07b82 */ /* 0x000ea20000000800 */
[----:B------:R-:W-:Y:S01]  /*1150*/  USHF.L.U32 UR39, UR5, 0x7, URZ ;  /* 0x0000000705277899 */ /* 0x000fe2000800063f */
[----:B-----5:R-:W-:Y:S01]  /*1160*/  IMAD.IADD R17, R17, 0x1, -R0 ;  /* 0x0000000111117824 */ /* 0x020fe200078e0a00 */
[----:B------:R-:W-:Y:S02]  /*1170*/  LOP3.LUT R2, R2, 0xffffffef, RZ, 0xc0, !PT ;  /* 0xffffffef02027812 */ /* 0x000fe400078ec0ff */
[----:B------:R-:W-:Y:S02]  /*1180*/  UIADD3 UR4, UR39, 0x7f, URZ ;  /* 0x0000007f27047890 */ /* 0x000fe4000fffe03f */
[----:B01----:R-:W-:Y:S01]  /*1190*/  IADD3 R5, R17, 0x1, -R18 ;  /* 0x0000000111057810 */ /* 0x003fe20007ffe812 */
[----:B------:R-:W0:Y:S03]  /*11a0*/  LDC.64 R6, c[0x0][0x9e0] ;  /* 0x00027800ff067b82 */ /* 0x000e260000000a00 */
[----:B------:R-:W-:Y:S01]  /*11b0*/  IMAD.U32 R0, RZ, RZ, UR4 ;  /* 0x00000004ff007e24 */ /* 0x000fe2000f8e00ff */
[----:B--2---:R-:W-:-:S02]  /*11c0*/  ISETP.NE.AND P2, PT, R192, 0x1, PT ;  /* 0x00000001c000780c */ /* 0x004fc40003f45270 */
[----:B0-----:R-:W-:-:S11]  /*11d0*/  ISETP.GE.AND P1, PT, R7, 0x1, PT ;  /* 0x000000010700780c */ /* 0x001fd60003f26270 */
[----:B------:R-:W0:Y:S01]  /*11e0*/  @P2 LDC R3, c[0x0][0x44c] ;  /* 0x00011300ff032b82 */ /* 0x000e220000000800 */
[----:B------:R-:W-:-:S04]  /*11f0*/  @P2 LOP3.LUT R2, R2, 0x10, RZ, 0xfc, !PT ;  /* 0x0000001002022812 */ /* 0x000fc800078efcff */
[----:B------:R-:W-:-:S03]  /*1200*/  LOP3.LUT R2, R2, 0xfffffff7, RZ, 0xc0, !PT ;  /* 0xfffffff702027812 */ /* 0x000fc600078ec0ff */
[----:B------:R-:W1:Y:S01]  /*1210*/  @P2 LDC R4, c[0x0][0x450] ;  /* 0x00011400ff042b82 */ /* 0x000e620000000800 */
[----:B------:R-:W-:Y:S01]  /*1220*/  @P1 LOP3.LUT R2, R2, 0x8, RZ, 0xfc, !PT ;  /* 0x0000000802021812 */ /* 0x000fe200078efcff */
[----:B0-----:R-:W-:-:S05]  /*1230*/  @P2 IMAD.HI.U32 R3, R3, UR4, RZ ;  /* 0x0000000403032c27 */ /* 0x001fca000f8e00ff */
[----:B-1----:R-:W-:-:S05]  /*1240*/  @P2 SHF.R.U32.HI R0, RZ, R4, R3 ;  /* 0x00000004ff002219 */ /* 0x002fca0000011603 */
        /* <DEDUP_REMOVED lines=13> */
.L_x_1429:
[----:B------:R-:W-:-:S13]  /*1320*/  ISETP.NE.AND P0, PT, R7, 0x1, PT ;  /* 0x000000010700780c */ /* 0x000fda0003f05270 */
[----:B------:R-:W0:Y:S02]  /*1330*/  @P0 LDC.64 R4, c[0x0][0x9e8] ;  /* 0x00027a00ff040b82 */ /* 0x000e240000000a00 */
[----:B0-----:R-:W-:-:S05]  /*1340*/  @P0 IMAD.HI.U32 R4, R3, R4, RZ ;  /* 0x0000000403040227 */ /* 0x001fca00078e00ff */
[----:B------:R-:W-:-:S07]  /*1350*/  @P0 SHF.R.U32.HI R3, RZ, R5, R4 ;  /* 0x00000005ff030219 */ /* 0x000fce0000011604 */
.L_x_1430:
[----:B------:R-:W-:-:S05]  /*1360*/  IMAD R3, R3, R7, R7 ;  /* 0x0000000703037224 */ /* 0x000fca00078e0207 */
[----:B------:R-:W-:-:S07]  /*1370*/  VIMNMX R0, R0, R3, PT ;  /* 0x0000000300007248 */ /* 0x000fce0003fe0100 */
.L_x_1428:
[----:B------:R-:W0:Y:S01]  /*1380*/  @P2 LDC R5, c[0x0][0x44c] ;  /* 0x00011300ff052b82 */ /* 0x000e220000000800 */
[----:B------:R-:W-:Y:S01]  /*1390*/  IMAD.U32 R4, RZ, RZ, UR39 ;  /* 0x00000027ff047e24 */ /* 0x000fe2000f8e00ff */
[----:B------:R-:W-:Y:S01]  /*13a0*/  ULDC UR4, c[0x0][0x9dc] ;  /* 0x0002770000047ab9 */ /* 0x000fe20000000800 */
[----:B------:R-:W-:Y:S02]  /*13b0*/  VIADD R3, R0, 0x9f ;  /* 0x0000009f00037836 */ /* 0x000fe40000000000 */
[C---:B------:R-:W-:Y:S02]  /*13c0*/  IMAD.IADD R105, R17.reuse, 0x1, -R18 ;  /* 0x0000000111697824 */ /* 0x040fe400078e0a12 */
[----:B------:R-:W-:Y:S01]  /*13d0*/  VIADD R0, R17, 0x9f ;  /* 0x0000009f11007836 */ /* 0x000fe20000000000 */
        /* <DEDUP_REMOVED lines=23> */
.L_x_1432:
[----:B------:R-:W-:-:S13]  /*1550*/  ISETP.NE.AND P0, PT, R7, 0x1, PT ;  /* 0x000000010700780c */ /* 0x000fda0003f05270 */
[----:B------:R-:W0:Y:S02]  /*1560*/  @P0 LDC.64 R4, c[0x0][0x9e8] ;  /* 0x00027a00ff040b82 */ /* 0x000e240000000a00 */
[----:B0-----:R-:W-:-:S05]  /*1570*/  @P0 IMAD.HI.U32 R0, R6, R4, RZ ;  /* 0x0000000406000227 */ /* 0x001fca00078e00ff */
[----:B------:R-:W-:-:S07]  /*1580*/  @P0 SHF.R.U32.HI R6, RZ, R5, R0 ;  /* 0x00000005ff060219 */ /* 0x000fce0000011600 */
.L_x_1433:
[----:B------:R-:W-:-:S05]  /*1590*/  IMAD R6, R6, R7, RZ ;  /* 0x0000000706067224 */ /* 0x000fca00078e02ff */
[----:B------:R-:W-:-:S13]  /*15a0*/  R2UR UR5, R6 ;  /* 0x00000000060572ca */ /* 0x000fda00000e0000 */
[----:B------:R-:W-:-:S04]  /*15b0*/  UISETP.LT.AND UP0, UPT, UR4, UR5, UPT ;  /* 0x000000050400728c */ /* 0x000fc8000bf01270 */
[----:B------:R-:W-:-:S12]  /*15c0*/  USEL UR4, UR4, UR5, !UP0 ;  /* 0x0000000504047287 */ /* 0x000fd8000c000000 */
.L_x_1431:
        /* <DEDUP_REMOVED lines=38> */
[----:B------:R-:W-:Y:S01]  /*1830*/  CS2R R92, SRZ ;  /* 0x00000000005c7805 */ /* 0x000fe2000001ff00 */
[----:B------:R-:W-:Y:S01]  /*1840*/  IMAD.MOV.U32 R64, RZ, RZ, RZ ;  /* 0x000000ffff407224 */ /* 0x000fe200078e00ff */
[----:B------:R-:W-:Y:S01]  /*1850*/  CS2R R94, SRZ ;  /* 0x00000000005e7805 */ /* 0x000fe2000001ff00 */
[----:B------:R-:W-:-:S02]  /*1860*/  IMAD.MOV.U32 R72, RZ, RZ, RZ ;  /* 0x000000ffff487224 */ /* 0x000fc400078e00ff */
[----:B------:R-:W-:Y:S01]  /*1870*/  IMAD.MOV.U32 R97, RZ, RZ, RZ ;  /* 0x000000ffff617224 */ /* 0x000fe200078e00ff */
        /* <DEDUP_REMOVED lines=32> */
.L_x_1435:
        /* <DEDUP_REMOVED lines=16> */
[----:B------:R-:W-:Y:S02]  /*1b80*/  @UP0 UIMAD.WIDE.U32 UR8, UR48, UR16, URZ ;  /* 0x00000010300802a5 */ /* 0x000fe4000f8e003f */
[----:B------:R-:W-:-:S02]  /*1b90*/  @UP0 UIMAD UR17, UR48, UR17, UR10 ;  /* 0x00000011301102a4 */ /* 0x000fc4000f8e020a */
[----:B------:R-:W-:Y:S02]  /*1ba0*/  @UP0 USHF.R.S32.HI UR16, URZ, 0x1f, UR49 ;  /* 0x0000001f3f100899 */ /* 0x000fe40008011431 */
[----:B------:R-:W-:Y:S02]  /*1bb0*/  @UP1 UIMAD.WIDE.U32 UR10, UR48, UR14, URZ ;  /* 0x0000000e300a12a5 */ /* 0x000fe4000f8e003f */
[----:B------:R-:W-:Y:S02]  /*1bc0*/  @UP1 UIMAD UR18, UR48, UR15, UR12 ;  /* 0x0000000f301212a4 */ /* 0x000fe4000f8e020c */
[----:B------:R-:W-:Y:S01]  /*1bd0*/  @UP1 USHF.R.S32.HI UR19, URZ, 0x1f, UR49 ;  /* 0x0000001f3f131899 */ /* 0x000fe20008011431 */
[----:B------:R-:W-:Y:S01]  /*1be0*/  @UP0 ULDC.64 UR14, c[0x0][0x9b0] ;  /* 0x00026c00000e0ab9 */ /* 0x000fe20000000a00 */
[----:B------:R-:W-:Y:S01]  /*1bf0*/  @UP1 ULDC.64 UR12, c[0x0][0x9c0] ;  /* 0x00027000000c1ab9 */ /* 0x000fe20000000a00 */
[----:B------:R-:W-:Y:S02]  /*1c00*/  @UP0 UIMAD UR16, UR16, UR14, URZ ;  /* 0x0000000e101002a4 */ /* 0x000fe4000f8e023f */
[----:B------:R-:W-:-:S02]  /*1c10*/  @UP0 UIADD3 UR9, UR9, UR17, URZ ;  /* 0x0000001109090290 */ /* 0x000fc4000fffe03f */
[----:B------:R-:W-:Y:S02]  /*1c20*/  @UP1 UIMAD UR17, UR19, UR12, URZ ;  /* 0x0000000c131112a4 */ /* 0x000fe4000f8e023f */
[----:B------:R-:W-:Y:S02]  /*1c30*/  @UP1 UIADD3 UR11, UR11, UR18, URZ ;  /* 0x000000120b0b1290 */ /* 0x000fe4000fffe03f */
[----:B------:R-:W-:Y:S02]  /*1c40*/  @UP0 UIMAD UR16, UR49, UR15, UR16 ;  /* 0x0000000f311002a4 */ /* 0x000fe4000f8e0210 */
[----:B------:R-:W-:Y:S02]  /*1c50*/  @UP0 UIMAD.WIDE.U32 UR14, UR49, UR14, UR8 ;  /* 0x0000000e310e02a5 */ /* 0x000fe4000f8e0008 */
[----:B------:R-:W-:Y:S02]  /*1c60*/  @UP1 UIMAD UR8, UR49, UR13, UR17 ;  /* 0x0000000d310812a4 */ /* 0x000fe4000f8e0211 */
        /* <DEDUP_REMOVED lines=25> */
.L_x_1638:
[----:B------:R-:W-:Y:S05]  /*1e00*/  @!P0 BRA `(.L_x_1437) ;  /* 0x0000000000048947 */ /* 0x000fea0003800000 */
[----:B------:R-:W-:Y:S01]  /*1e10*/  BPT.TRAP 0x1 ;  /* 0x000000040000795c */ /* 0x000fe20000300000 */
.L_x_1437:
[----:B------:R-:W-:Y:S02]  /*1e20*/  IMAD.U32 R106, RZ, RZ, UR44 ;  /* 0x0000002cff6a7e24 */ /* 0x000fe4000f8e00ff */
[----:B0-----:R-:W-:-:S03]  /*1e30*/  IMAD.U32 R3, RZ, RZ, UR45 ;  /* 0x0000002dff037e24 */ /* 0x001fc6000f8e00ff */
[----:B------:R-:W-:Y:S02]  /*1e40*/  LEA R106, R106, UR43, 0x3 ;  /* 0x0000002b6a6a7c11 */ /* 0x000fe4000f8e18ff */
[----:B------:R-:W-:-:S04]  /*1e50*/  SHF.L.U32 R3, R3, 0x1f, RZ ;  /* 0x0000001f03037819 */ /* 0x000fc800000006ff */
[----:B------:R0:W1:Y:S01]  /*1e60*/  SYNCS.PHASECHK.TRANS64.TRYWAIT P1, [R106+URZ+0x22830], R3 ;  /* 0x022830036a0075a7 */ /* 0x000062000802017f */
[----:B------:R-:W-:Y:S05]  /*1e70*/  @!P0 BRA `(.L_x_1438) ;  /* 0x0000000000048947 */ /* 0x000fea0003800000 */
[----:B------:R-:W-:Y:S01]  /*1e80*/  BPT.TRAP 0x1 ;  /* 0x000000040000795c */ /* 0x000fe20000300000 */
.L_x_1438:
[----:B-1----:R-:W-:Y:S05]  /*1e90*/  @P1 BRA `(.L_x_1439) ;  /* 0x0000000000081947 */ /* 0x002fea0003800000 */
[----:B------:R-:W1:Y:S02]  /*1ea0*/  SYNCS.PHASECHK.TRANS64.TRYWAIT P1, [R106+URZ+0x22830], R3 ;  /* 0x022830036a0075a7 */ /* 0x000e64000802017f */
[----:B-1----:R-:W-:Y:S05]  /*1eb0*/  @!P1 BRA `(.L_x_1440) ;  /* 0x000001c000b09947 */ /* 0x002fea0003800000 */
.L_x_1439:
        /* <DEDUP_REMOVED lines=135> */
.L_x_1441:
[----:B------:R-:W-:Y:S01]  /*2730*/  ISETP.NE.AND P2, PT, R192, 0x1, PT ;  /* 0x00000001c000780c */ /* 0x000fe20003f45270 */
        /* <DEDUP_REMOVED lines=9> */
[----:B------:R-:W-:Y:S01]  /*27d0*/  R2UR UR6, R106 ;  /* 0x000000006a0672ca */ /* 0x000fe200000e0000 */
[----:B------:R-:W-:Y:S01]  /*27e0*/  FMUL.FTZ R91, R0, R96 ;  /* 0x00000060005b7220 */ /* 0x000fe20000410000 */
[----:B01----:R-:W-:Y:S01]  /*27f0*/  VIADD R106, R22, UR39 ;  /* 0x00000027166a7c36 */ /* 0x003fe20008000000 */
[----:B------:R-:W0:Y:S01]  /*2800*/  @P2 LDC R27, c[0x0][0x44c] ;  /* 0x00011300ff1b2b82 */ /* 0x000e220000000800 */
[C---:B------:R-:W-:Y:S01]  /*2810*/  FMUL.FTZ R96, R0.reuse, R73 ;  /* 0x0000004900607220 */ /* 0x040fe20000410000 */
[C---:B------:R-:W-:Y:S01]  /*2820*/  FMUL.FTZ R73, R0.reuse, R86 ;  /* 0x0000005600497220 */ /* 0x040fe20000410000 */
[C---:B------:R-:W-:Y:S01]  /*2830*/  FMUL.FTZ R86, R0.reuse, R26 ;  /* 0x0000001a00567220 */ /* 0x040fe20000410000 */
[C---:B------:R-:W-:Y:S01]  /*2840*/  FMUL.FTZ R32, R0.reuse, R32 ;  /* 0x0000002000207220 */ /* 0x040fe20000410000 */
[C---:B------:R-:W-:Y:S01]  /*2850*/  FMUL.FTZ R29, R0.reuse, R29 ;  /* 0x0000001d001d7220 */ /* 0x040fe20000410000 */
[C---:B------:R-:W-:Y:S01]  /*2860*/  FMUL.FTZ R13, R0.reuse, R74 ;  /* 0x0000004a000d7220 */ /* 0x040fe20000410000 */
[C---:B------:R-:W-:Y:S01]  /*2870*/  FMUL.FTZ R20, R0.reuse, R79 ;  /* 0x0000004f00147220 */ /* 0x040fe20000410000 */
[----:B------:R-:W1:Y:S01]  /*2880*/  @P2 LDC R31, c[0x0][0x450] ;  /* 0x00011400ff1f2b82 */ /* 0x000e620000000800 */
[----:B------:R-:W2:Y:S01]  /*2890*/  MUFU.TANH R119, R32 ;  /* 0x0000002000777308 */ /* 0x000ea20000002400 */
[----:B------:R-:W-:Y:S01]  /*28a0*/  UIADD3 UR6, UR6, 0x22840, URZ ;  /* 0x0002284006067890 */ /* 0x000fe2000fffe03f */
[C---:B------:R-:W-:Y:S01]  /*28b0*/  FMUL.FTZ R9, R0.reuse, R98 ;  /* 0x0000006200097220 */ /* 0x040fe20000410000 */
[C---:B------:R-:W-:Y:S01]  /*28c0*/  FMUL.FTZ R79, R0.reuse, R84 ;  /* 0x00000054004f7220 */ /* 0x040fe20000410000 */
[C---:B------:R-:W-:Y:S01]  /*28d0*/  FMUL.FTZ R74, R0.reuse, R87 ;  /* 0x00000057004a7220 */ /* 0x040fe20000410000 */
[C---:B------:R-:W-:Y:S01]  /*28e0*/  FMUL.FTZ R24, R0.reuse, R24 ;  /* 0x0000001800187220 */ /* 0x040fe20000410000 */
[C---:B------:R-:W-:Y:S01]  /*28f0*/  FMUL.FTZ R25, R0.reuse, R25 ;  /* 0x0000001900197220 */ /* 0x040fe20000410000 */
[C---:B------:R-:W-:Y:S01]  /*2900*/  FMUL.FTZ R3, R0.reuse, R90 ;  /* 0x0000005a00037220 */ /* 0x040fe20000410000 */
[----:B------:R3:W4:Y:S01]  /*2910*/  MUFU.TANH R118, R29 ;  /* 0x0000001d00767308 */ /* 0x0007220000002400 */
        /* <DEDUP_REMOVED lines=10> */
[----:B---3--:R-:W-:Y:S02]  /*29c0*/  IMAD.MOV.U32 R29, RZ, RZ, -0xa0 ;  /* 0xffffff60ff1d7424 */ /* 0x008fe400078e00ff */
        /* <DEDUP_REMOVED lines=56> */
[----:B------:R1:W0:Y:S01]  /*2d50*/  MUFU.TANH R117, R28 ;  /* 0x0000001c00757308 */ /* 0x0002220000002400 */
[----:B------:R-:W-:Y:S01]  /*2d60*/  ULDC UR30, c[0x0][0x9dc] ;  /* 0x00027700001e7ab9 */ /* 0x000fe20000000800 */
[----:B------:R-:W-:Y:S01]  /*2d70*/  SYNCS.ARRIVE.TRANS64.RED.A1T0 RZ, [UR6], RZ ;  /* 0x000000ffffff79a7 */ /* 0x000fe20008100406 */
[----:B------:R-:W-:Y:S01]  /*2d80*/  ULOP3.LUT UR6, URZ, UR30, URZ, 0x33, !UPT ;  /* 0x0000001e3f067292 */ /* 0x000fe2000f8e333f */
[----:B------:R-:W-:Y:S01]  /*2d90*/  IADD3 R31, -R18, R29, R17 ;  /* 0x0000001d121f7210 */ /* 0x000fe20007ffe111 */
[----:B------:R-:W-:Y:S01]  /*2da0*/  ULDC UR7, c[0x0][0x9e0] ;  /* 0x0002780000077ab9 */ /* 0x000fe20000000800 */
[----:B------:R-:W-:-:S02]  /*2db0*/  VIADD R126, R30, 0xffffffff ;  /* 0xffffffff1e7e7836 */ /* 0x000fc40000000000 */
[----:B------:R-:W2:Y:S01]  /*2dc0*/  MUFU.TANH R6, R6 ;  /* 0x0000000600067308 */ /* 0x000ea20000002400 */
[----:B-1----:R-:W-:Y:S02]  /*2dd0*/  IMAD R28, R104, -0xa0, R17 ;  /* 0xffffff60681c7824 */ /* 0x002fe400078e0211 */
[C---:B------:R-:W-:Y:S02]  /*2de0*/  VIADD R124, R31.reuse, UR7 ;  /* 0x000000071f7c7c36 */ /* 0x040fe40008000000 */
[----:B------:R-:W-:Y:S02]  /*2df0*/  VIADD R28, R28, 0xa0 ;  /* 0x000000a01c1c7836 */ /* 0x000fe40000000000 */
[----:B------:R-:W-:Y:S01]  /*2e00*/  VIADD R125, R31, UR6 ;  /* 0x000000061f7d7c36 */ /* 0x000fe20008000000 */
[----:B------:R-:W1:Y:S01]  /*2e10*/  MUFU.TANH R88, R88 ;  /* 0x0000005800587308 */ /* 0x000e620000002400 */
[----:B------:R-:W-:Y:S02]  /*2e20*/  IMAD R123, R19, -0x2, R28 ;  /* 0xfffffffe137b7824 */ /* 0x000fe400078e021c */
[----:B------:R-:W-:-:S02]  /*2e30*/  VIADD R128, R29, 0xffffffff ;  /* 0xffffffff1d807836 */ /* 0x000fc40000000000 */
[----:B0-----:R-:W-:Y:S01]  /*2e40*/  IMAD.IADD R112, R125, 0x1, R32 ;  /* 0x000000017d707824 */ /* 0x001fe200078e0220 */
[----:B------:R-:W-:Y:S02]  /*2e50*/  VIADDMNMX R111, R32, R124, R123, PT ;  /* 0x0000007c206f7246 */ /* 0x000fe4000380017b */
        /* <DEDUP_REMOVED lines=59> */
[----:B------:R0:W0:Y:S08]  /*3210*/  MUFU.TANH R114, R53 ;  /* 0x0000003500727308 */ /* 0x0000300000002400 */
[----:B------:R-:W0:Y:S08]  /*3220*/  MUFU.TANH R69, R69 ;  /* 0x0000004500457308 */ /* 0x000e300000002400 */
[----:B------:R-:W0:Y:S08]  /*3230*/  MUFU.TANH R71, R71 ;  /* 0x0000004700477308 */ /* 0x000e300000002400 */
[----:B------:R-:W0:Y:S08]  /*3240*/  MUFU.TANH R86, R86 ;  /* 0x0000005600567308 */ /* 0x000e300000002400 */
[----:B------:R-:W0:Y:S08]  /*3250*/  MUFU.TANH R97, R97 ;  /* 0x0000006100617308 */ /* 0x000e300000002400 */
[----:B------:R-:W0:Y:S08]  /*3260*/  MUFU.TANH R99, R99 ;  /* 0x0000006300637308 */ /* 0x000e300000002400 */
[----:B------:R-:W0:Y:S08]  /*3270*/  MUFU.TANH R101, R101 ;  /* 0x0000006500657308 */ /* 0x000e300000002400 */
        /* <DEDUP_REMOVED lines=8> */
[----:B------:R-:W-:Y:S01]  /*3300*/  IADD3 R31, -R18, R17, R32 ;  /* 0x00000011121f7210 */ /* 0x000fe20007ffe120 */
        /* <DEDUP_REMOVED lines=12> */
.L_x_1444:
[----:B------:R-:W-:Y:S02]  /*33d0*/  ULDC UR6, c[0x0][0x9e4] ;  /* 0x0002790000067ab9 */ /* 0x000fe40000000800 */
[----:B------:R-:W-:-:S05]  /*33e0*/  IMAD.U32 R30, RZ, RZ, UR6 ;  /* 0x00000006ff1e7e24 */ /* 0x000fca000f8e00ff */
[----:B------:R-:W-:-:S13]  /*33f0*/  ISETP.NE.AND P1, PT, R30, 0x1, PT ;  /* 0x000000011e00780c */ /* 0x000fda0003f25270 */
[----:B------:R-:W1:Y:S02]  /*3400*/  @P1 LDC.64 R28, c[0x0][0x9e8] ;  /* 0x00027a00ff1c1b82 */ /* 0x000e640000000a00 */
[----:B-1----:R-:W-:-:S05]  /*3410*/  @P1 IMAD.HI.U32 R28, R31, R28, RZ ;  /* 0x0000001c1f1c1227 */ /* 0x002fca00078e00ff */
[----:B------:R-:W-:-:S07]  /*3420*/  @P1 SHF.R.U32.HI R31, RZ, R29, R28 ;  /* 0x0000001dff1f1219 */ /* 0x000fce000001161c */
.L_x_1445:
[----:B------:R-:W-:Y:S05]  /*3430*/  BSYNC B0 ;  /* 0x0000000000007941 */ /* 0x000fea0003800000 */
.L_x_1443:
[----:B------:R-:W-:-:S05]  /*3440*/  IMAD R31, R31, R30, R128 ;  /* 0x0000001e1f1f7224 */ /* 0x000fca00078e0280 */
[----:B------:R-:W-:Y:S02]  /*3450*/  VIADDMNMX R111, R31, R30, R111, PT ;  /* 0x0000001e1f6f7246 */ /* 0x000fe4000380016f */
[----:B------:R-:W-:-:S07]  /*3460*/  VIMNMX R112, R112, R31, !PT ;  /* 0x0000001f70707248 */ /* 0x000fce0007fe0100 */
.L_x_1442:
[C---:B------:R-:W-:Y:S01]  /*3470*/  ISETP.GE.AND P1, PT, R126.reuse, 0x2, PT ;  /* 0x000000027e00780c */ /* 0x040fe20003f26270 */
[----:B------:R-:W1:Y:S01]  /*3480*/  SHFL.IDX PT, R106, R106, 0x1, 0x1c1f ;  /* 0x003c1f006a6a7f89 */ /* 0x000e6200000e0000 */
        /* <DEDUP_REMOVED lines=8> */
[----:B0-----:R-:W-:Y:S02]  /*3510*/  FSEL R89, R89, -INF , !P3 ;  /* 0xff80000059597808 */ /* 0x001fe40005800000 */
        /* <DEDUP_REMOVED lines=202> */
.L_x_1448:
[----:B------:R-:W-:Y:S02]  /*41c0*/  ULDC UR6, c[0x0][0x9e4] ;  /* 0x0002790000067ab9 */ /* 0x000fe40000000800 */
[----:B------:R-:W-:-:S05]  /*41d0*/  IMAD.U32 R76, RZ, RZ, UR6 ;  /* 0x00000006ff4c7e24 */ /* 0x000fca000f8e00ff */
[----:B------:R-:W-:-:S13]  /*41e0*/  ISETP.NE.AND P6, PT, R76, 0x1, PT ;  /* 0x000000014c00780c */ /* 0x000fda0003fc5270 */
[----:B------:R-:W0:Y:S02]  /*41f0*/  @P6 LDC.64 R48, c[0x0][0x9e8] ;  /* 0x00027a00ff306b82 */ /* 0x000e240000000a00 */
[----:B0-----:R-:W-:-:S05]  /*4200*/  @P6 IMAD.HI.U32 R48, R75, R48, RZ ;  /* 0x000000304b306227 */ /* 0x001fca00078e00ff */
[----:B------:R-:W-:-:S07]  /*4210*/  @P6 SHF.R.U32.HI R75, RZ, R49, R48 ;  /* 0x00000031ff4b6219 */ /* 0x000fce0000011630 */
.L_x_1449:
[----:B------:R-:W-:Y:S05]  /*4220*/  BSYNC B0 ;  /* 0x0000000000007941 */ /* 0x000fea0003800000 */
.L_x_1447:
[----:B------:R-:W-:-:S05]  /*4230*/  IMAD R75, R75, R76, R128 ;  /* 0x0000004c4b4b7224 */ /* 0x000fca00078e0280 */
[----:B------:R-:W-:Y:S02]  /*4240*/  VIADDMNMX R66, R75, R76, R66, PT ;  /* 0x0000004c4b427246 */ /* 0x000fe40003800142 */
[----:B------:R-:W-:-:S07]  /*4250*/  VIMNMX R68, R68, R75, !PT ;  /* 0x0000004b44447248 */ /* 0x000fce0007fe0100 */
.L_x_1446:
        /* <DEDUP_REMOVED lines=122> */
[C---:B------:R-:W-:Y:S01]  /*4a00*/  ISETP.LT.OR P3, PT, R66.reuse, 0x92, P3 ;  /* 0x000000924200780c */ /* 0x040fe20001f61670 */
[----:B------:R-:W0:Y:S01]  /*4a10*/  SHFL.BFLY PT, R10, R9, 0x2, 0x1f ;  /* 0x0c401f00090a7f89 */ /* 0x000e2200000e0000 */
[C---:B------:R-:W-:Y:S02]  /*4a20*/  ISETP.LT.OR P1, PT, R66.reuse, 0x51, P1 ;  /* 0x000000514200780c */ /* 0x040fe40000f21670 */
[----:B------:R-:W-:Y:S02]  /*4a30*/  ISETP.LT.OR P4, PT, R66, 0x99, P4 ;  /* 0x000000994200780c */ /* 0x000fe40002781670 */
[----:B------:R-:W-:Y:S02]  /*4a40*/  FSEL R60, R60, -INF , !P1 ;  /* 0xff8000003c3c7808 */ /* 0x000fe40004800000 */
[----:B------:R-:W-:-:S02]  /*4a50*/  ISETP.NE.AND P1, PT, R102, RZ, PT ;  /* 0x000000ff6600720c */ /* 0x000fc40003f25270 */
[----:B------:R-:W-:Y:S02]  /*4a60*/  FSEL R25, R25, -INF , !P3 ;  /* 0xff80000019197808 */ /* 0x000fe40005800000 */
[----:B------:R-:W-:-:S04]  /*4a70*/  ISETP.GT.AND P1, PT, R68, 0x51, !P1 ;  /* 0x000000514400780c */ /* 0x000fc80004f24270 */
        /* <DEDUP_REMOVED lines=52> */
[----:B------:R-:W-:Y:S01]  /*4dc0*/  FSEL R76, R97, -INF , !P1 ;  /* 0xff800000614c7808 */ /* 0x000fe20004800000 */
[----:B------:R-:W-:Y:S01]  /*4dd0*/  IMAD.U32 R97, RZ, RZ, UR28 ;  /* 0x0000001cff617e24 */ /* 0x000fe2000f8e00ff */
[----:B------:R-:W-:Y:S02]  /*4de0*/  ISETP.GT.AND P1, PT, R68, 0x88, !P2 ;  /* 0x000000884400780c */ /* 0x000fe40005724270 */
[----:B------:R-:W-:Y:S01]  /*4df0*/  ISETP.NE.AND P2, PT, R118, RZ, PT ;  /* 0x000000ff7600720c */ /* 0x000fe20003f45270 */
[----:B------:R-:W-:-:S01]  /*4e00*/  FFMA.FTZ R97, R10, R97, -8 ;  /* 0xc10000000a617423 */ /* 0x000fc20000010061 */
[----:B------:R-:W-:-:S04]  /*4e10*/  ISETP.LT.OR P1, PT, R66, 0x89, P1 ;  /* 0x000000894200780c */ /* 0x000fc80000f21670 */
[----:B------:R-:W-:Y:S02]  /*4e20*/  FSEL R77, R99, -INF , !P1 ;  /* 0xff800000634d7808 */ /* 0x000fe40004800000 */
[----:B------:R-:W-:Y:S02]  /*4e30*/  ISETP.GT.AND P1, PT, R68, 0x89, !P6 ;  /* 0x000000894400780c */ /* 0x000fe40007724270 */
[----:B------:R-:W-:Y:S02]  /*4e40*/  FSEL R99, R3, -INF , !P5 ;  /* 0xff80000003637808 */ /* 0x000fe40006800000 */
[----:B------:R-:W-:Y:S02]  /*4e50*/  ISETP.LT.OR P1, PT, R66, 0x8a, P1 ;  /* 0x0000008a4200780c */ /* 0x000fe40000f21670 */
[----:B------:R-:W-:Y:S02]  /*4e60*/  ISETP.NE.AND P6, PT, R119, RZ, PT ;  /* 0x000000ff7700720c */ /* 0x000fe40003fc5270 */
[----:B------:R-:W-:-:S02]  /*4e70*/  FSEL R79, R101, -INF , !P1 ;  /* 0xff800000654f7808 */ /* 0x000fc40004800000 */
[----:B------:R-:W-:-:S04]  /*4e80*/  FSETP.NEU.FTZ.AND P1, PT, R10, -INF , PT ;  /* 0xff8000000a00780b */ /* 0x000fc80003f3d000 */
[----:B------:R-:W-:Y:S02]  /*4e90*/  FSEL R97, R97, RZ, P1 ;  /* 0x000000ff61617208 */ /* 0x000fe40000800000 */
[C---:B------:R-:W-:Y:S02]  /*4ea0*/  ISETP.GT.AND P1, PT, R68.reuse, 0x90, !P2 ;  /* 0x000000904400780c */ /* 0x040fe40005724270 */
[----:B------:R-:W-:Y:S01]  /*4eb0*/  ISETP.GT.AND P2, PT, R68, 0x99, !P6 ;  /* 0x000000994400780c */ /* 0x000fe20007744270 */
        /* <DEDUP_REMOVED lines=10> */
[----:B------:R-:W-:Y:S01]  /*4f60*/  ISETP.LT.OR P1, PT, R66, 0x91, P1 ;  /* 0x000000914200780c */ /* 0x000fe20000f21670 */
[--C-:B------:R-:W-:Y:S01]  /*4f70*/  FFMA.FTZ R87, R91, UR28, -R97.reuse ;  /* 0x0000001c5b577c23 */ /* 0x100fe20008010861 */
[----:B------:R-:W-:Y:S01]  /*4f80*/  FMNMX.FTZ R92, R8, R9, !PT ;  /* 0x00000009085c7209 */ /* 0x000fe20007810000 */
[--C-:B------:R-:W-:Y:S01]  /*4f90*/  FFMA.FTZ R91, R95, UR28, -R97.reuse ;  /* 0x0000001c5f5b7c23 */ /* 0x100fe20008010861 */
[----:B------:R-:W-:-:S01]  /*4fa0*/  FFMA.FTZ R95, R47, UR28, -R97 ;  /* 0x0000001c2f5f7c23 */ /* 0x000fc20008010861 */
        /* <DEDUP_REMOVED lines=33> */
[----:B------:R1:W-:Y:S01]  /*51c0*/  MUFU.EX2 R27, R95 ;  /* 0x0000005f001b7308 */ /* 0x0003e20000000800 */
[----:B------:R-:W-:Y:S01]  /*51d0*/  FMNMX.FTZ R9, R21, R94, !PT ;  /* 0x0000005e15097209 */ /* 0x000fe20007810000 */
[--C-:B------:R-:W-:Y:S01]  /*51e0*/  FFMA.FTZ R31, R31, UR28, -R97.reuse ;  /* 0x0000001c1f1f7c23 */ /* 0x100fe20008010861 */
[----:B------:R-:W-:-:S01]  /*51f0*/  FFMA.FTZ R30, R30, UR28, -R97 ;  /* 0x0000001c1e1e7c23 */ /* 0x000fc20008010861 */
[--C-:B------:R-:W-:Y:S01]  /*5200*/  FFMA.FTZ R29, R29, UR28, -R97.reuse ;  /* 0x0000001c1d1d7c23 */ /* 0x100fe20008010861 */
[----:B------:R-:W-:Y:S01]  /*5210*/  FMNMX.FTZ R94, R72, R9, !PT ;  /* 0x00000009485e7209 */ /* 0x000fe20007810000 */
[--C-:B------:R-:W-:Y:S01]  /*5220*/  FFMA.FTZ R28, R28, UR28, -R97.reuse ;  /* 0x0000001c1c1c7c23 */ /* 0x100fe20008010861 */
[----:B------:R-:W-:Y:S01]  /*5230*/  ISETP.NE.AND P6, PT, R192, 0x1, PT ;  /* 0x00000001c000780c */ /* 0x000fe20003fc5270 */
[----:B------:R-:W-:Y:S01]  /*5240*/  MUFU.EX2 R87, R87 ;  /* 0x0000005700577308 */ /* 0x000fe20000000800 */
[----:B------:R-:W-:Y:S01]  /*5250*/  FMNMX.FTZ R9, R73, R94, !PT ;  /* 0x0000005e49097209 */ /* 0x000fe20007810000 */
[----:B-1----:R-:W-:Y:S01]  /*5260*/  FFMA.FTZ R95, R6, UR28, -R97 ;  /* 0x0000001c065f7c23 */ /* 0x002fe20008010861 */
[----:B0-----:R-:W-:-:S02]  /*5270*/  F2FP.SATFINITE.E4M3.F32.PACK_AB_MERGE_C R184, R86, R85, RZ ;  /* 0x0000005556b8723e */ /* 0x001fc400048070ff */
[----:B------:R-:W-:Y:S02]  /*5280*/  FMNMX.FTZ R9, R74, R9, !PT ;  /* 0x000000094a097209 */ /* 0x000fe40007810000 */
[----:B------:R-:W-:Y:S01]  /*5290*/  F2FP.SATFINITE.E4M3.F32.PACK_AB_MERGE_C R184, R84, R3, R184 ;  /* 0x0000000354b8723e */ /* 0x000fe200048070b8 */
[----:B------:R-:W-:Y:S01]  /*52a0*/  MUFU.EX2 R88, R88 ;  /* 0x0000005800587308 */ /* 0x000fe20000000800 */
[----:B------:R-:W-:-:S04]  /*52b0*/  FMNMX.FTZ R70, R56, R9, !PT ;  /* 0x0000000938467209 */ /* 0x000fc80007810000 */
[----:B------:R-:W-:-:S03]  /*52c0*/  FMNMX.FTZ R9, R57, R70, !PT ;  /* 0x0000004639097209 */ /* 0x000fc60007810000 */
[----:B------:R-:W-:Y:S01]  /*52d0*/  MUFU.EX2 R89, R89 ;  /* 0x0000005900597308 */ /* 0x000fe20000000800 */
[----:B------:R-:W-:-:S04]  /*52e0*/  FMNMX.FTZ R70, R58, R9, !PT ;  /* 0x000000093a467209 */ /* 0x000fc80007810000 */
[----:B------:R-:W-:Y:S01]  /*52f0*/  FMNMX.FTZ R9, R59, R70, !PT ;  /* 0x000000463b097209 */ /* 0x000fe20007810000 */
[----:B------:R-:W-:-:S01]  /*5300*/  FFMA.FTZ R70, R65, UR28, -R97 ;  /* 0x0000001c41467c23 */ /* 0x000fc20008010861 */
[----:B------:R-:W-:Y:S01]  /*5310*/  FFMA.FTZ R65, R50, UR28, -R97 ;  /* 0x0000001c32417c23 */ /* 0x000fe20008010861 */
[----:B------:R-:W0:Y:S01]  /*5320*/  MUFU.EX2 R90, R90 ;  /* 0x0000005a005a7308 */ /* 0x000e220000000800 */
[----:B------:R-:W-:-:S04]  /*5330*/  FMNMX.FTZ R94, R60, R9, !PT ;  /* 0x000000093c5e7209 */ /* 0x000fc80007810000 */
[----:B------:R-:W-:-:S03]  /*5340*/  FMNMX.FTZ R9, R61, R94, !PT ;  /* 0x0000005e3d097209 */ /* 0x000fc60007810000 */
[----:B------:R-:W-:Y:S01]  /*5350*/  MUFU.EX2 R91, R91 ;  /* 0x0000005b005b7308 */ /* 0x000fe20000000800 */
[----:B------:R-:W-:-:S04]  /*5360*/  FMNMX.FTZ R94, R62, R9, !PT ;  /* 0x000000093e5e7209 */ /* 0x000fc80007810000 */
[----:B------:R-:W-:Y:S01]  /*5370*/  FMNMX.FTZ R9, R63, R94, !PT ;  /* 0x0000005e3f097209 */ /* 0x000fe20007810000 */
[----:B------:R-:W-:-:S01]  /*5380*/  FFMA.FTZ R94, R55, UR28, -R97 ;  /* 0x0000001c375e7c23 */ /* 0x000fc20008010861 */
[----:B------:R-:W-:Y:S01]  /*5390*/  FSEL R55, R26, -INF , !P2 ;  /* 0xff8000001a377808 */ /* 0x000fe20005000000 */
[----:B------:R-:W-:-:S01]  /*53a0*/  FFMA.FTZ R26, R46, UR28, -R97 ;  /* 0x0000001c2e1a7c23 */ /* 0x000fc20008010861 */
[----:B------:R-:W-:Y:S01]  /*53b0*/  FMNMX.FTZ R50, R40, R9, !PT ;  /* 0x0000000928327209 */ /* 0x000fe20007810000 */
[----:B------:R-:W-:Y:S01]  /*53c0*/  MUFU.EX2 R92, R96 ;  /* 0x00000060005c7308 */ /* 0x000fe20000000800 */
[----:B0-----:R-:W-:Y:S02]  /*53d0*/  F2FP.SATFINITE.E4M3.F32.PACK_AB_MERGE_C R186, R90, R89, RZ ;  /* 0x000000595aba723e */ /* 0x001fe400048070ff */
[----:B------:R-:W-:Y:S01]  /*53e0*/  FMNMX.FTZ R9, R41, R50, !PT ;  /* 0x0000003229097209 */ /* 0x000fe20007810000 */
[----:B------:R-:W-:-:S01]  /*53f0*/  FFMA.FTZ R50, R54, UR28, -R97 ;  /* 0x0000001c36327c23 */ /* 0x000fc20008010861 */
[----:B------:R-:W-:-:S02]  /*5400*/  F2FP.SATFINITE.E4M3.F32.PACK_AB_MERGE_C R186, R88, R87, R186 ;  /* 0x0000005758ba723e */ /* 0x000fc400048070ba */
        /* <DEDUP_REMOVED lines=13> */
[----:B------:R-:W-:Y:S01]  /*54e0*/  MUFU.EX2 R78, R78 ;  /* 0x0000004e004e7308 */ /* 0x000fe20000000800 */
[----:B------:R-:W-:Y:S02]  /*54f0*/  FSEL R54, R24, -INF , !P1 ;  /* 0xff80000018367808 */ /* 0x000fe40004800000 */
[----:B------:R-:W-:-:S04]  /*5500*/  FMNMX.FTZ R9, R79, R68, !PT ;  /* 0x000000444f097209 */ /* 0x000fc80007810000 */
[----:B------:R-:W-:Y:S01]  /*5510*/  FMNMX.FTZ R68, R54, R9, !PT ;  /* 0x0000000936447209 */ /* 0x000fe20007810000 */
[----:B------:R-:W-:Y:S03]  /*5520*/  MUFU.EX2 R93, R93 ;  /* 0x0000005d005d7308 */ /* 0x000fe60000000800 */
[----:B------:R-:W-:-:S04]  /*5530*/  FMNMX.FTZ R68, R25, R68, !PT ;  /* 0x0000004419447209 */ /* 0x000fc80007810000 */
[----:B------:R-:W-:Y:S01]  /*5540*/  FMNMX.FTZ R68, R47, R68, !PT ;  /* 0x000000442f447209 */ /* 0x000fe20007810000 */
[----:B------:R-:W-:Y:S03]  /*5550*/  MUFU.EX2 R67, R67 ;  /* 0x0000004300437308 */ /* 0x000fe60000000800 */
[----:B------:R-:W-:-:S05]  /*5560*/  FMNMX.FTZ R68, R55, R68, !PT ;  /* 0x0000004437447209 */ /* 0x000fca0007810000 */
[----:B------:R-:W0:Y:S01]  /*5570*/  SHFL.BFLY PT, R9, R68, 0x2, 0x1f ;  /* 0x0c401f0044097f89 */ /* 0x000e2200000e0000 */
        /* <DEDUP_REMOVED lines=247> */
.L_x_1451:
[----:B------:R-:W-:Y:S02]  /*64f0*/  ULDC UR14, c[0x0][0x9e4] ;  /* 0x00027900000e7ab9 */ /* 0x000fe40000000800 */
[----:B------:R-:W-:-:S11]  /*6500*/  UISETP.NE.AND UP0, UPT, UR14, 0x1, UPT ;  /* 0x000000010e00788c */ /* 0x000fd6000bf05270 */
[----:B------:R-:W-:Y:S02]  /*6510*/  @UP0 ULDC.64 UR18, c[0x0][0x9e8] ;  /* 0x00027a0000120ab9 */ /* 0x000fe40000000a00 */
[----:B------:R-:W-:-:S04]  /*6520*/  UIMAD.WIDE.U32 UR6, UR11, UR18, URZ ;  /* 0x000000120b0672a5 */ /* 0x000fc8000f8e003f */
[----:B------:R-:W-:-:S12]  /*6530*/  @UP0 USHF.R.U32.HI UR11, URZ, UR19, UR7 ;  /* 0x000000133f0b0299 */ /* 0x000fd80008011607 */
.L_x_1452:
[----:B------:R-:W-:-:S04]  /*6540*/  UIMAD UR11, UR11, UR14, UR14 ;  /* 0x0000000e0b0b72a4 */ /* 0x000fc8000f8e020e */
[----:B------:R-:W-:-:S04]  /*6550*/  UISETP.LT.AND UP0, UPT, UR10, UR11, UPT ;  /* 0x0000000b0a00728c */ /* 0x000fc8000bf01270 */
[----:B------:R-:W-:-:S12]  /*6560*/  USEL UR10, UR10, UR11, UP0 ;  /* 0x0000000b0a0a7287 */ /* 0x000fd80008000000 */
.L_x_1450:
        /* <DEDUP_REMOVED lines=48> */
.L_x_1472:
[----:B------:R-:W-:Y:S01]  /*6870*/  ISETP.NE.AND P2, PT, RZ, UR42, PT ;  /* 0x0000002aff007c0c */ /* 0x000fe2000bf45270 */
[----:B------:R-:W-:-:S04]  /*6880*/  UISETP.NE.AND UP0, UPT, UR33, 0x1, UPT ;  /* 0x000000012100788c */ /* 0x000fc8000bf05270 */
[----:B------:R-:W-:-:S04]  /*6890*/  USEL UR45, URZ, 0x1, UP0 ;  /* 0x000000013f2d7887 */ /* 0x000fc80008000000 */
[----:B------:R-:W-:-:S04]  /*68a0*/  ULOP3.LUT UR45, UR34, UR45, URZ, 0x3c, !UPT ;  /* 0x0000002d222d7292 */ /* 0x000fc8000f8e3c3f */
[----:B------:R-:W-:Y:S08]  /*68b0*/  @P2 BRA `(.L_x_1454) ;  /* 0x0000000000382947 */ /* 0x000ff00003800000 */
[----:B------:R-:W-:Y:S05]  /*68c0*/  @!P0 BRA `(.L_x_1455) ;  /* 0x0000000000048947 */ /* 0x000fea0003800000 */
[----:B------:R-:W-:Y:S01]  /*68d0*/  BPT.TRAP 0x1 ;  /* 0x000000040000795c */ /* 0x000fe20000300000 */
.L_x_1455:
        /* <DEDUP_REMOVED lines=9> */
.L_x_1456:
[----:B-1----:R-:W-:Y:S05]  /*6970*/  @P1 BRA `(.L_x_1454) ;  /* 0x0000000000081947 */ /* 0x002fea0003800000 */
[----:B------:R-:W1:Y:S02]  /*6980*/  SYNCS.PHASECHK.TRANS64.TRYWAIT P1, [UR6+0x22830], R9 ;  /* 0x02283009ff0075a7 */ /* 0x000e640008020146 */
[----:B-1----:R-:W-:Y:S05]  /*6990*/  @!P1 BRA `(.L_x_1457) ;  /* 0x00000178000c9947 */ /* 0x002fea0003800000 */
.L_x_1454:
        /* <DEDUP_REMOVED lines=132> */
.L_x_1459:
[----:B------:R-:W-:Y:S01]  /*71e0*/  ULEA UR6, UR33, UR43, 0x3 ;  /* 0x0000002b21067291 */ /* 0x000fe2000f8e183f */
[----:B------:R-:W-:-:S05]  /*71f0*/  IMAD.U32 R9, RZ, RZ, UR34 ;  /* 0x00000022ff097e24 */ /* 0x000fca000f8e00ff */
[----:B------:R-:W-:-:S04]  /*7200*/  SHF.L.U32 R9, R9, 0x1f, RZ ;  /* 0x0000001f09097819 */ /* 0x000fc800000006ff */
[----:B------:R0:W1:Y:S01]  /*7210*/  SYNCS.PHASECHK.TRANS64.TRYWAIT P1, [UR6+0x22850], R9 ;  /* 0x02285009ff0075a7 */ /* 0x0000620008020146 */
[----:B------:R-:W-:Y:S05]  /*7220*/  @!P0 BRA `(.L_x_1460) ;  /* 0x0000000000048947 */ /* 0x000fea0003800000 */
[----:B------:R-:W-:Y:S01]  /*7230*/  BPT.TRAP 0x1 ;  /* 0x000000040000795c */ /* 0x000fe20000300000 */
.L_x_1460:
[----:B-1----:R-:W-:Y:S05]  /*7240*/  @P1 BRA `(.L_x_1458) ;  /* 0x0000000000081947 */ /* 0x002fea0003800000 */
[----:B------:R-:W1:Y:S02]  /*7250*/  SYNCS.PHASECHK.TRANS64.TRYWAIT P1, [UR6+0x22850], R9 ;  /* 0x02285009ff0075a7 */ /* 0x000e640008020146 */
[----:B-1----:R-:W-:Y:S05]  /*7260*/  @!P1 BRA `(.L_x_1461) ;  /* 0x0000016c00f09947 */ /* 0x002fea0003800000 */
.L_x_1458:
        /* <DEDUP_REMOVED lines=36> */
.L_x_1462:
[----:B------:R-:W-:Y:S01]  /*74b0*/  ISETP.NE.AND P2, PT, R192, 0x1, PT ;  /* 0x00000001c000780c */ /* 0x000fe20003f45270 */
[C---:B------:R-:W-:Y:S01]  /*74c0*/  FMUL.FTZ R21, R0.reuse, R167 ;  /* 0x000000a700157220 */ /* 0x040fe20000410000 */
[C---:B------:R-:W-:Y:S01]  /*74d0*/  FMUL.FTZ R167, R0.reuse, R88 ;  /* 0x0000005800a77220 */ /* 0x040fe20000410000 */
[----:B------:R-:W-:Y:S01]  /*74e0*/  FMUL.FTZ R168, R0, R89 ;  /* 0x0000005900a87220 */ /* 0x000fe20000410000 */
[----:B------:R-:W-:Y:S02]  /*74f0*/  VIADD R173, R22, UR39 ;  /* 0x0000002716ad7c36 */ /* 0x000fe40008000000 */
[C---:B0-----:R-:W-:Y:S01]  /*7500*/  FMUL.FTZ R9, R0.reuse, R154 ;  /* 0x0000009a00097220 */ /* 0x041fe20000410000 */
[C---:B------:R-:W-:Y:S01]  /*7510*/  FMUL.FTZ R154, R0.reuse, R156 ;  /* 0x0000009c009a7220 */ /* 0x040fe20000410000 */
[C---:B------:R-:W-:Y:S01]  /*7520*/  FMUL.FTZ R156, R0.reuse, R160 ;  /* 0x000000a0009c7220 */ /* 0x040fe20000410000 */
[C---:B------:R-:W-:Y:S01]  /*7530*/  FMUL.FTZ R160, R0.reuse, R136 ;  /* 0x0000008800a07220 */ /* 0x040fe20000410000 */
[----:B------:R-:W-:Y:S01]  /*7540*/  ULEA UR6, UR44, UR43, 0x3 ;  /* 0x0000002b2c067291 */ /* 0x000fe2000f8e183f */
        /* <DEDUP_REMOVED lines=86> */
[----:B------:R-:W-:Y:S01]  /*7ab0*/  ULOP3.LUT UR6, URZ, UR30, URZ, 0x33, !UPT ;  /* 0x0000001e3f067292 */ /* 0x000fe2000f8e333f */
[----:B------:R-:W-:Y:S01]  /*7ac0*/  VIADD R176, R88, 0xffffffff ;  /* 0xffffffff58b07836 */ /* 0x000fe20000000000 */
[----:B------:R-:W-:-:S04]  /*7ad0*/  IADD3 R179, -R18, R88, R17 ;  /* 0x0000005812b37210 */ /* 0x000fc80007ffe111 */
        /* <DEDUP_REMOVED lines=84> */
[----:B------:R-:W-:Y:S01]  /*8020*/  IADD3 R99, -R18, R17, R99 ;  /* 0x0000001112637210 */ /* 0x000fe20007ffe163 */
        /* <DEDUP_REMOVED lines=11> */
.L_x_1465:
[----:B------:R-:W-:-:S05]  /*80e0*/  IMAD.U32 R98, RZ, RZ, UR29 ;  /* 0x0000001dff627e24 */ /* 0x000fca000f8e00ff */
[----:B------:R-:W-:-:S13]  /*80f0*/  ISETP.NE.AND P1, PT, R98, 0x1, PT ;  /* 0x000000016200780c */ /* 0x000fda0003f25270 */
[----:B------:R-:W1:Y:S02]  /*8100*/  @P1 LDC.64 R88, c[0x0][0x9e8] ;  /* 0x00027a00ff581b82 */ /* 0x000e640000000a00 */
[----:B-1----:R-:W-:-:S05]  /*8110*/  @P1 IMAD.HI.U32 R88, R99, R88, RZ ;  /* 0x0000005863581227 */ /* 0x002fca00078e00ff */
[----:B------:R-:W-:-:S07]  /*8120*/  @P1 SHF.R.U32.HI R99, RZ, R89, R88 ;  /* 0x00000059ff631219 */ /* 0x000fce0000011658 */
.L_x_1466:
[----:B------:R-:W-:Y:S05]  /*8130*/  BSYNC B0 ;  /* 0x0000000000007941 */ /* 0x000fea0003800000 */
.L_x_1464:
[----:B------:R-:W-:-:S05]  /*8140*/  IMAD R99, R99, R98, R176 ;  /* 0x0000006263637224 */ /* 0x000fca00078e02b0 */
[----:B------:R-:W-:Y:S02]  /*8150*/  VIADDMNMX R180, R99, R98, R180, PT ;  /* 0x0000006263b47246 */ /* 0x000fe400038001b4 */
[----:B------:R-:W-:-:S07]  /*8160*/  VIMNMX R181, R181, R99, !PT ;  /* 0x00000063b5b57248 */ /* 0x000fce0007fe0100 */
.L_x_1463:
        /* <DEDUP_REMOVED lines=113> */
[----:B0-----:R-:W-:Y:S01]  /*8880*/  IMAD.IADD R149, R178, 0x1, R163 ;  /* 0x00000001b2957824 */ /* 0x001fe200078e02a3 */
        /* <DEDUP_REMOVED lines=133> */
.L_x_1469:
[----:B------:R-:W-:-:S05]  /*90e0*/  IMAD.U32 R164, RZ, RZ, UR29 ;  /* 0x0000001dffa47e24 */ /* 0x000fca000f8e00ff */
[----:B------:R-:W-:-:S13]  /*90f0*/  ISETP.NE.AND P6, PT, R164, 0x1, PT ;  /* 0x00000001a400780c */ /* 0x000fda0003fc5270 */
[----:B------:R-:W0:Y:S02]  /*9100*/  @P6 LDC.64 R88, c[0x0][0x9e8] ;  /* 0x00027a00ff586b82 */ /* 0x000e240000000a00 */
[----:B0-----:R-:W-:-:S05]  /*9110*/  @P6 IMAD.HI.U32 R88, R163, R88, RZ ;  /* 0x00000058a3586227 */ /* 0x001fca00078e00ff */
[----:B------:R-:W-:-:S07]  /*9120*/  @P6 SHF.R.U32.HI R163, RZ, R89, R88 ;  /* 0x00000059ffa36219 */ /* 0x000fce0000011658 */
.L_x_1470:
[----:B------:R-:W-:Y:S05]  /*9130*/  BSYNC B0 ;  /* 0x0000000000007941 */ /* 0x000fea0003800000 */
.L_x_1468:
[----:B------:R-:W-:-:S05]  /*9140*/  IMAD R176, R163, R164, R176 ;  /* 0x000000a4a3b07224 */ /* 0x000fca00078e02b0 */
[----:B------:R-:W-:Y:S02]  /*9150*/  VIADDMNMX R149, R176, R164, R149, PT ;  /* 0x000000a4b0957246 */ /* 0x000fe40003800195 */
[----:B------:R-:W-:-:S07]  /*9160*/  VIMNMX R11, R11, R176, !PT ;  /* 0x000000b00b0b7248 */ /* 0x000fce0007fe0100 */
.L_x_1467:
        /* <DEDUP_REMOVED lines=133> */
[----:B0-----:R-:W-:Y:S02]  /*99c0*/  FMNMX.FTZ R10, R163, R10, !PT ;  /* 0x0000000aa30a7209 */ /* 0x001fe40007810000 */
        /* <DEDUP_REMOVED lines=66> */
[----:B------:R-:W-:Y:S02]  /*9df0*/  FMNMX.FTZ R163, R164, R7, !PT ;  /* 0x00000007a4a37209 */ /* 0x000fe40007810000 */
[----:B------:R-:W-:Y:S02]  /*9e00*/  FSEL R9, R9, RZ, P1 ;  /* 0x000000ff09097208 */ /* 0x000fe40000800000 */
[----:B------:R-:W-:Y:S02]  /*9e10*/  FMNMX.FTZ R163, R88, R163, !PT ;  /* 0x000000a358a37209 */ /* 0x000fe40007810000 */
[----:B------:R-:W-:Y:S01]  /*9e20*/  ISETP.LT.OR P2, PT, R149, 0x9a, P2 ;  /* 0x0000009a9500780c */ /* 0x000fe20001741670 */
[----:B------:R-:W-:-:S01]  /*9e30*/  FFMA.FTZ R89, R151, UR28, -R9 ;  /* 0x0000001c97597c23 */ /* 0x000fc20008010809 */
[--C-:B------:R-:W-:Y:S01]  /*9e40*/  FFMA.FTZ R151, R154, UR28, -R9.reuse ;  /* 0x0000001c9a977c23 */ /* 0x100fe20008010809 */
[----:B------:R-:W-:-:S01]  /*9e50*/  FFMA.FTZ R154, R153, UR28, -R9 ;  /* 0x0000001c999a7c23 */ /* 0x000fc20008010809 */
[----:B------:R-:W-:Y:S01]  /*9e60*/  FMNMX.FTZ R166, R12, R163, !PT ;  /* 0x000000a30ca67209 */ /* 0x000fe20007810000 */
[----:B------:R-:W-:-:S01]  /*9e70*/  FFMA.FTZ R153, R156, UR28, -R9 ;  /* 0x0000001c9c997c23 */ /* 0x000fc20008010809 */
        /* <DEDUP_REMOVED lines=13> */
[----:B------:R-:W-:Y:S01]  /*9f50*/  FSEL R97, R97, -INF , !P2 ;  /* 0xff80000061617808 */ /* 0x000fe20005000000 */
[----:B------:R0:W-:Y:S01]  /*9f60*/  MUFU.EX2 R162, R163 ;  /* 0x000000a300a27308 */ /* 0x0001e20000000800 */
        /* <DEDUP_REMOVED lines=34> */
[----:B0-----:R-:W-:-:S01]  /*a190*/  FFMA.FTZ R163, R150, UR28, -R9 ;  /* 0x0000001c96a37c23 */ /* 0x001fc20008010809 */
        /* <DEDUP_REMOVED lines=36> */
[----:B------:R-:W-:Y:S01]  /*a3e0*/  FSEL R161, R10, RZ, P1 ;  /* 0x000000ff0aa17208 */ /* 0x000fe20000800000 */
[----:B------:R-:W-:Y:S01]  /*a3f0*/  MUFU.EX2 R99, R99 ;  /* 0x0000006300637308 */ /* 0x000fe20000000800 */
[----:B------:R-:W-:-:S03]  /*a400*/  FMNMX.FTZ R148, R97, R148, !PT ;  /* 0x0000009461947209 */ /* 0x000fc60007810000 */
[----:B------:R-:W-:Y:S02]  /*a410*/  FADD.FTZ R161, -R161, R6 ;  /* 0x00000006a1a17221 */ /* 0x000fe40000010100 */
        /* <DEDUP_REMOVED lines=13> */
[----:B------:R-:W-:-:S01]  /*a4f0*/  FFMA.FTZ R149, R9, R148, -8 ;  /* 0xc100000009957423 */ /* 0x000fc20000010094 */
[----:B------:R-:W-:Y:S01]  /*a500*/  FMUL.FTZ R148, R161, UR28 ;  /* 0x0000001ca1947c20 */ /* 0x000fe20008410000 */
[----:B------:R-:W-:Y:S03]  /*a510*/  MUFU.EX2 R114, R114 ;  /* 0x0000007200727308 */ /* 0x000fe60000000800 */
[----:B------:R-:W-:-:S05]  /*a520*/  FSEL R149, R149, RZ, P1 ;  /* 0x000000ff95957208 */ /* 0x000fca0000800000 */
[--C-:B------:R-:W-:Y:S01]  /*a530*/  FFMA.FTZ R161, R88, UR28, -R149.reuse ;  /* 0x0000001c58a17c23 */ /* 0x100fe20008010895 */
[----:B------:R-:W-:-:S01]  /*a540*/  FFMA.FTZ R88, R136, UR28, -R149 ;  /* 0x0000001c88587c23 */ /* 0x000fc20008010895 */
[--C-:B------:R-:W-:Y:S01]  /*a550*/  FFMA.FTZ R136, R138, UR28, -R149.reuse ;  /* 0x0000001c8a887c23 */ /* 0x100fe20008010895 */
        /* <DEDUP_REMOVED lines=63> */
[----:B------:R-:W-:-:S06]  /*a950*/  FADD.FTZ R127, R162, R127 ;  /* 0x0000007fa27f7221 */ /* 0x000fcc0000010000 */
        /* <DEDUP_REMOVED lines=14> */
[----:B------:R-:W-:-:S06]  /*aa40*/  FADD.FTZ R4, R98, R127 ;  /* 0x0000007f62047221 */ /* 0x000fcc0000010000 */
        /* <DEDUP_REMOVED lines=84> */
[----:B------:R-:W2:Y:S08]  /*af90*/  MUFU.EX2 R131, R131 ;  /* 0x0000008300837308 */ /* 0x000eb00000000800 */
[----:B------:R-:W3:Y:S08]  /*afa0*/  MUFU.EX2 R92, R92 ;  /* 0x0000005c005c7308 */ /* 0x000ef00000000800 */
[----:B------:R-:W4:Y:S08]  /*afb0*/  MUFU.EX2 R130, R130 ;  /* 0x0000008200827308 */ /* 0x000f300000000800 */
[----:B------:R0:W5:Y:S08]  /*afc0*/  MUFU.EX2 R93, R94 ;  /* 0x0000005e005d7308 */ /* 0x0001700000000800 */
[----:B------:R-:W5:Y:S01]  /*afd0*/  MUFU.EX2 R129, R129 ;  /* 0x0000008100817308 */ /* 0x000f620000000800 */
[----:B0-----:R-:W-:-:S01]  /*afe0*/  FADD.FTZ R94, R132, R3 ;  /* 0x00000003845e7221 */ /* 0x001fc20000010000 */
[----:B-1----:R-:W-:-:S03]  /*aff0*/  FADD.FTZ R3, R164, R4 ;  /* 0x00000004a4037221 */ /* 0x002fc60000010000 */
[----:B--2---:R-:W-:Y:S01]  /*b000*/  FADD.FTZ R95, R131, R94 ;  /* 0x0000005e835f7221 */ /* 0x004fe20000010000 */
        /* <DEDUP_REMOVED lines=11> */
.L_x_1471:
        /* <DEDUP_REMOVED lines=115> */
.L_x_1453:
        /* <DEDUP_REMOVED lines=25> */
.L_x_1474:
[----:B------:R-:W-:Y:S02]  /*b980*/  ULDC UR14, c[0x0][0x9e4] ;  /* 0x00027900000e7ab9 */ /* 0x000fe40000000800 */
[----:B------:R-:W-:-:S11]  /*b990*/  UISETP.NE.AND UP0, UPT, UR14, 0x1, UPT ;  /* 0x000000010e00788c */ /* 0x000fd6000bf05270 */
[----:B------:R-:W-:Y:S02]  /*b9a0*/  @UP0 ULDC.64 UR18, c[0x0][0x9e8] ;  /* 0x00027a0000120ab9 */ /* 0x000fe40000000a00 */
[----:B------:R-:W-:-:S04]  /*b9b0*/  UIMAD.WIDE.U32 UR6, UR10, UR18, URZ ;  /* 0x000000120a0672a5 */ /* 0x000fc8000f8e003f */
[----:B------:R-:W-:-:S12]  /*b9c0*/  @UP0 USHF.R.U32.HI UR10, URZ, UR19, UR7 ;  /* 0x000000133f0a0299 */ /* 0x000fd80008011607 */
.L_x_1475:
[----:B------:R-:W-:-:S04]  /*b9d0*/  UIMAD UR10, UR10, UR14, URZ ;  /* 0x0000000e0a0a72a4 */ /* 0x000fc8000f8e023f */
[----:B------:R-:W-:-:S04]  /*b9e0*/  UISETP.LT.AND UP0, UPT, UR11, UR10, UPT ;  /* 0x0000000a0b00728c */ /* 0x000fc8000bf01270 */
[----:B------:R-:W-:-:S12]  /*b9f0*/  USEL UR11, UR11, UR10, !UP0 ;  /* 0x0000000a0b0b7287 */ /* 0x000fd8000c000000 */
.L_x_1473:
        /* <DEDUP_REMOVED lines=13> */
.L_x_1487:
[----:B------:R-:W-:Y:S01]  /*bad0*/  ISETP.NE.AND P2, PT, RZ, UR42, PT ;  /* 0x0000002aff007c0c */ /* 0x000fe2000bf45270 */
[----:B------:R-:W-:-:S04]  /*bae0*/  UISETP.NE.AND UP0, UPT, UR30, 0x1, UPT ;  /* 0x000000011e00788c */ /* 0x000fc8000bf05270 */
[----:B------:R-:W-:-:S04]  /*baf0*/  USEL UR45, URZ, 0x1, UP0 ;  /* 0x000000013f2d7887 */ /* 0x000fc80008000000 */
[----:B------:R-:W-:-:S04]  /*bb00*/  ULOP3.LUT UR45, UR31, UR45, URZ, 0x3c, !UPT ;  /* 0x0000002d1f2d7292 */ /* 0x000fc8000f8e3c3f */
[----:B------:R-:W-:Y:S08]  /*bb10*/  @P2 BRA `(.L_x_1477) ;  /* 0x0000000000382947 */ /* 0x000ff00003800000 */
[----:B------:R-:W-:Y:S05]  /*bb20*/  @!P0 BRA `(.L_x_1478) ;  /* 0x0000000000048947 */ /* 0x000fea0003800000 */
[----:B------:R-:W-:Y:S01]  /*bb30*/  BPT.TRAP 0x1 ;  /* 0x000000040000795c */ /* 0x000fe20000300000 */
.L_x_1478:
        /* <DEDUP_REMOVED lines=9> */
.L_x_1479:
[----:B-1----:R-:W-:Y:S05]  /*bbd0*/  @P1 BRA `(.L_x_1477) ;  /* 0x0000000000081947 */ /* 0x002fea0003800000 */
[----:B------:R-:W1:Y:S02]  /*bbe0*/  SYNCS.PHASECHK.TRANS64.TRYWAIT P1, [UR6+0x22830], R9 ;  /* 0x02283009ff0075a7 */ /* 0x000e640008020146 */
[----:B-1----:R-:W-:Y:S05]  /*bbf0*/  @!P1 BRA `(.L_x_1480) ;  /* 0x0000012400a49947 */ /* 0x002fea0003800000 */
.L_x_1477:
        /* <DEDUP_REMOVED lines=132> */
.L_x_1482:
[----:B------:R-:W-:Y:S01]  /*c440*/  ULEA UR6, UR30, UR43, 0x3 ;  /* 0x0000002b1e067291 */ /* 0x000fe2000f8e183f */
[----:B------:R-:W-:-:S05]  /*c450*/  IMAD.U32 R9, RZ, RZ, UR31 ;  /* 0x0000001fff097e24 */ /* 0x000fca000f8e00ff */
[----:B------:R-:W-:-:S04]  /*c460*/  SHF.L.U32 R9, R9, 0x1f, RZ ;  /* 0x0000001f09097819 */ /* 0x000fc800000006ff */
[----:B------:R0:W1:Y:S01]  /*c470*/  SYNCS.PHASECHK.TRANS64.TRYWAIT P1, [UR6+0x22850], R9 ;  /* 0x02285009ff0075a7 */ /* 0x0000620008020146 */
[----:B------:R-:W-:Y:S05]  /*c480*/  @!P0 BRA `(.L_x_1483) ;  /* 0x0000000000048947 */ /* 0x000fea0003800000 */
[----:B------:R-:W-:Y:S01]  /*c490*/  BPT.TRAP 0x1 ;  /* 0x000000040000795c */ /* 0x000fe20000300000 */
.L_x_1483:
[----:B-1----:R-:W-:Y:S05]  /*c4a0*/  @P1 BRA `(.L_x_1481) ;  /* 0x0000000000081947 */ /* 0x002fea0003800000 */
[----:B------:R-:W1:Y:S02]  /*c4b0*/  SYNCS.PHASECHK.TRANS64.TRYWAIT P1, [UR6+0x22850], R9 ;  /* 0x02285009ff0075a7 */ /* 0x000e640008020146 */
[----:B-1----:R-:W-:Y:S05]  /*c4c0*/  @!P1 BRA `(.L_x_1484) ;  /* 0x0000011c00889947 */ /* 0x002fea0003800000 */
.L_x_1481:
        /* <DEDUP_REMOVED lines=36> */
.L_x_1485:
        /* <DEDUP_REMOVED lines=24> */
[----:B------:R-:W-:Y:S01]  /*c890*/  FMUL.FTZ R126, R0, R128 ;  /* 0x00000080007e7220 */ /* 0x000fe20000410000 */
[----:B-1----:R-:W-:Y:S01]  /*c8a0*/  FMNMX.FTZ R10, R12, R7, !PT ;  /* 0x000000070c0a7209 */ /* 0x002fe20007810000 */
        /* <DEDUP_REMOVED lines=8> */
[----:B0-----:R-:W-:Y:S01]  /*c930*/  FMNMX.FTZ R9, R13, R6, !PT ;  /* 0x000000060d097209 */ /* 0x001fe20007810000 */
[C---:B------:R-:W-:Y:S01]  /*c940*/  FMUL.FTZ R159, R0.reuse, R166 ;  /* 0x000000a6009f7220 */ /* 0x040fe20000410000 */
[C---:B------:R-:W-:Y:S01]  /*c950*/  FMUL.FTZ R127, R0.reuse, R129 ;  /* 0x00000081007f7220 */ /* 0x040fe20000410000 */
[C---:B------:R-:W-:Y:S01]  /*c960*/  FMUL.FTZ R134, R0.reuse, R108 ;  /* 0x0000006c00867220 */ /* 0x040fe20000410000 */
[----:B------:R-:W0:Y:S01]  /*c970*/  MUFU.TANH R15, R15 ;  /* 0x0000000f000f7308 */ /* 0x000e220000002400 */
        /* <DEDUP_REMOVED lines=52> */
[----:B------:R-:W-:Y:S01]  /*ccc0*/  FMUL.FTZ R174, R0, R101 ;  /* 0x0000006500ae7220 */ /* 0x000fe20000410000 */
[----:B------:R-:W-:Y:S01]  /*ccd0*/  IMAD.U32 R175, RZ, RZ, UR28 ;  /* 0x0000001cffaf7e24 */ /* 0x000fe2000f8e00ff */
[----:B------:R-:W-:Y:S01]  /*cce0*/  ULEA UR6, UR44, UR43, 0x3 ;  /* 0x0000002b2c067291 */ /* 0x000fe2000f8e183f */
[----:B------:R-:W2:Y:S01]  /*ccf0*/  MUFU.TANH R156, R156 ;  /* 0x0000009c009c7308 */ /* 0x000ea20000002400 */
[----:B-1----:R-:W-:-:S02]  /*cd00*/  FMNMX.FTZ R115, R155, R114, !PT ;  /* 0x000000729b737209 */ /* 0x002fc40007810000 */
[----:B------:R-:W-:-:S04]  /*cd10*/  UIADD3 UR6, UR6, 0x22840, URZ ;  /* 0x0002284006067890 */ /* 0x000fc8000fffe03f */
[----:B------:R-:W-:Y:S01]  /*cd20*/  UPRMT UR6, UR41, 0x654, UR6 ;  /* 0x0000065429067896 */ /* 0x000fe20008000006 */
[----:B------:R-:W1:Y:S01]  /*cd30*/  MUFU.TANH R157, R157 ;  /* 0x0000009d009d7308 */ /* 0x000e620000002400 */
[----:B0-----:R-:W-:-:S07]  /*cd40*/  FMNMX.FTZ R10, R154, R9, !PT ;  /* 0x000000099a0a7209 */ /* 0x001fce0007810000 */
[----:B------:R-:W0:Y:S01]  /*cd50*/  MUFU.TANH R159, R159 ;  /* 0x0000009f009f7308 */ /* 0x000e220000002400 */
[----:B--2---:R-:W-:Y:S01]  /*cd60*/  FMNMX.FTZ R88, R156, R115, !PT ;  /* 0x000000739c587209 */ /* 0x004fe20007810000 */
[----:B------:R-:W-:Y:S06]  /*cd70*/  SYNCS.ARRIVE.TRANS64.RED.A1T0 RZ, [UR6], RZ ;  /* 0x000000ffffff79a7 */ /* 0x000fec0008100406 */
[----:B------:R-:W2:Y:S01]  /*cd80*/  MUFU.TANH R158, R158 ;  /* 0x0000009e009e7308 */ /* 0x000ea20000002400 */
[----:B-1----:R-:W-:-:S07]  /*cd90*/  FMNMX.FTZ R9, R157, R10, !PT ;  /* 0x0000000a9d097209 */ /* 0x002fce0007810000 */
[----:B------:R-:W1:Y:S01]  /*cda0*/  MUFU.TANH R160, R160 ;  /* 0x000000a000a07308 */ /* 0x000e620000002400 */
[----:B0-----:R-:W-:Y:S01]  /*cdb0*/  FMNMX.FTZ R89, R159, R88, !PT ;  /* 0x000000589f597209 */ /* 0x001fe20007810000 */
[----:B------:R-:W-:-:S06]  /*cdc0*/  FMUL.FTZ R88, R0, R90 ;  /* 0x0000005a00587220 */ /* 0x000fcc0000410000 */
[----:B------:R-:W0:Y:S01]  /*cdd0*/  MUFU.TANH R136, R136 ;  /* 0x0000008800887308 */ /* 0x000e220000002400 */
[----:B--2---:R-:W-:-:S07]  /*cde0*/  FMNMX.FTZ R9, R158, R9, !PT ;  /* 0x000000099e097209 */ /* 0x004fce0007810000 */
[----:B------:R-:W2:Y:S01]  /*cdf0*/  MUFU.TANH R138, R138 ;  /* 0x0000008a008a7308 */ /* 0x000ea20000002400 */
[----:B-1----:R-:W-:-:S07]  /*ce00*/  FMNMX.FTZ R89, R160, R89, !PT ;  /* 0x00000059a0597209 */ /* 0x002fce0007810000 */
[----:B------:R-:W1:Y:S01]  /*ce10*/  MUFU.TANH R137, R137 ;  /* 0x0000008900897308 */ /* 0x000e620000002400 */
[----:B0-----:R-:W-:-:S07]  /*ce20*/  FMNMX.FTZ R10, R136, R9, !PT ;  /* 0x00000009880a7209 */ /* 0x001fce0007810000 */
[----:B------:R-:W0:Y:S01]  /*ce30*/  MUFU.TANH R139, R139 ;  /* 0x0000008b008b7308 */ /* 0x000e220000002400 */
[----:B--2---:R-:W-:Y:S01]  /*ce40*/  FMNMX.FTZ R90, R138, R89, !PT ;  /* 0x000000598a5a7209 */ /* 0x004fe20007810000 */
[----:B------:R-:W-:-:S06]  /*ce50*/  FMUL.FTZ R89, R0, R91 ;  /* 0x0000005b00597220 */ /* 0x000fcc0000410000 */
[----:B------:R-:W2:Y:S01]  /*ce60*/  MUFU.TANH R140, R140 ;  /* 0x0000008c008c7308 */ /* 0x000ea20000002400 */
[----:B-1----:R-:W-:-:S07]  /*ce70*/  FMNMX.FTZ R9, R137, R10, !PT ;  /* 0x0000000a89097209 */ /* 0x002fce0007810000 */
[----:B------:R-:W1:Y:S01]  /*ce80*/  MUFU.TANH R142, R142 ;  /* 0x0000008e008e7308 */ /* 0x000e620000002400 */
[----:B0-----:R-:W-:-:S07]  /*ce90*/  FMNMX.FTZ R115, R139, R90, !PT ;  /* 0x0000005a8b737209 */ /* 0x001fce0007810000 */
[----:B------:R-:W0:Y:S01]  /*cea0*/  MUFU.TANH R141, R141 ;  /* 0x0000008d008d7308 */ /* 0x000e220000002400 */
[----:B--2---:R-:W-:-:S07]  /*ceb0*/  FMNMX.FTZ R10, R140, R9, !PT ;  /* 0x000000098c0a7209 */ /* 0x004fce0007810000 */
        /* <DEDUP_REMOVED lines=26> */
[----:B-1----:R-:W-:Y:S01]  /*d060*/  FMNMX.FTZ R92, R120, R91, !PT ;  /* 0x0000005b785c7209 */ /* 0x002fe20007810000 */
[----:B------:R-:W-:-:S06]  /*d070*/  FMUL.FTZ R91, R0, R95 ;  /* 0x0000005f005b7220 */ /* 0x000fcc0000410000 */
        /* <DEDUP_REMOVED lines=91> */
[----:B--2---:R-:W-:Y:S02]  /*d630*/  FMNMX.FTZ R10, R94, R9, !PT ;  /* 0x000000095e0a7209 */ /* 0x004fe40007810000 */
[----:B-1----:R-:W-:Y:S02]  /*d640*/  FMNMX.FTZ R97, R174, R97, !PT ;  /* 0x00000061ae617209 */ /* 0x002fe40007810000 */
[----:B0-----:R-:W-:-:S03]  /*d650*/  FMNMX.FTZ R96, R95, R10, !PT ;  /* 0x0000000a5f607209 */ /* 0x001fc60007810000 */
        /* <DEDUP_REMOVED lines=35> */
[--C-:B------:R-:W-:Y:S01]  /*d890*/  FFMA.FTZ R114, R161, UR28, -R175.reuse ;  /* 0x0000001ca1727c23 */ /* 0x100fe200080108af */
[----:B------:R-:W-:-:S01]  /*d8a0*/  FFMA.FTZ R100, R136, UR28, -R175 ;  /* 0x0000001c88647c23 */ /* 0x000fc200080108af */
[----:B------:R-:W-:Y:S01]  /*d8b0*/  MUFU.EX2 R6, R6 ;  /* 0x0000000600067308 */ /* 0x000fe20000000800 */
[----:B------:R-:W-:-:S01]  /*d8c0*/  FFMA.FTZ R138, R138, UR28, -R158 ;  /* 0x0000001c8a8a7c23 */ /* 0x000fc2000801089e */
[----:B------:R-:W-:Y:S01]  /*d8d0*/  FFMA.FTZ R139, R139, UR28, -R158 ;  /* 0x0000001c8b8b7c23 */ /* 0x000fe2000801089e */
[----:B------:R-:W-:-:S01]  /*d8e0*/  FFMA.FTZ R102, R140, UR28, -R175 ;  /* 0x0000001c8c667c23 */ /* 0x000fc200080108af */
[----:B------:R-:W-:Y:S01]  /*d8f0*/  FFMA.FTZ R142, R142, UR28, -R158 ;  /* 0x0000001c8e8e7c23 */ /* 0x000fe2000801089e */
[----:B------:R-:W-:-:S01]  /*d900*/  FFMA.FTZ R103, R141, UR28, -R175 ;  /* 0x0000001c8d677c23 */ /* 0x000fc200080108af */
[--C-:B------:R-:W-:Y:S01]  /*d910*/  FFMA.FTZ R143, R143, UR28, -R158.reuse ;  /* 0x0000001c8f8f7c23 */ /* 0x100fe2000801089e */
        /* <DEDUP_REMOVED lines=43> */
[--C-:B------:R-:W-:Y:S01]  /*dbd0*/  FFMA.FTZ R110, R110, UR28, -R158.reuse ;  /* 0x0000001c6e6e7c23 */ /* 0x100fe2000801089e */
        /* <DEDUP_REMOVED lines=171> */
.L_x_1486:
        /* <DEDUP_REMOVED lines=115> */
.L_x_1476:
        /* <DEDUP_REMOVED lines=9> */
[----:B------:R-:W-:-:S05]  /*ee50*/  ULDC UR30, c[0x0][0x9e0] ;  /* 0x00027800001e7ab9 */ /* 0x000fca0000000800 */
.L_x_1507:
        /* <DEDUP_REMOVED lines=9> */
.L_x_1490:
[----:B------:R-:W-:Y:S01]  /*eef0*/  ULEA UR6, UR44, UR43, 0x3 ;  /* 0x0000002b2c067291 */ /* 0x000fe2000f8e183f */
[----:B------:R-:W-:-:S05]  /*ef00*/  IMAD.U32 R9, RZ, RZ, UR45 ;  /* 0x0000002dff097e24 */ /* 0x000fca000f8e00ff */
[----:B------:R-:W-:-:S04]  /*ef10*/  SHF.L.U32 R9, R9, 0x1f, RZ ;  /* 0x0000001f09097819 */ /* 0x000fc800000006ff */
[----:B------:R0:W1:Y:S01]  /*ef20*/  SYNCS.PHASECHK.TRANS64.TRYWAIT P1, [UR6+0x22830], R9 ;  /* 0x02283009ff0075a7 */ /* 0x0000620008020146 */
[----:B------:R-:W-:Y:S05]  /*ef30*/  @!P0 BRA `(.L_x_1491) ;  /* 0x0000000000048947 */ /* 0x000fea0003800000 */
[----:B------:R-:W-:Y:S01]  /*ef40*/  BPT.TRAP 0x1 ;  /* 0x000000040000795c */ /* 0x000fe20000300000 */
.L_x_1491:
[----:B-1----:R-:W-:Y:S05]  /*ef50*/  @P1 BRA `(.L_x_1489) ;  /* 0x0000000000081947 */ /* 0x002fea0003800000 */
[----:B------:R-:W1:Y:S02]  /*ef60*/  SYNCS.PHASECHK.TRANS64.TRYWAIT P1, [UR6+0x22830], R9 ;  /* 0x02283009ff0075a7 */ /* 0x000e640008020146 */
[----:B-1----:R-:W-:Y:S05]  /*ef70*/  @!P1 BRA `(.L_x_1492) ;  /* 0x000000f000f49947 */ /* 0x002fea0003800000 */
.L_x_1489:
        /* <DEDUP_REMOVED lines=129> */
.L_x_1494:
[----:B------:R-:W-:Y:S01]  /*f790*/  ULEA UR6, UR32, UR43, 0x3 ;  /* 0x0000002b20067291 */ /* 0x000fe2000f8e183f */
[----:B------:R-:W-:-:S05]  /*f7a0*/  IMAD.U32 R9, RZ, RZ, UR33 ;  /* 0x00000021ff097e24 */ /* 0x000fca000f8e00ff */
[----:B------:R-:W-:-:S04]  /*f7b0*/  SHF.L.U32 R9, R9, 0x1f, RZ ;  /* 0x0000001f09097819 */ /* 0x000fc800000006ff */
[----:B------:R0:W1:Y:S01]  /*f7c0*/  SYNCS.PHASECHK.TRANS64.TRYWAIT P1, [UR6+0x22850], R9 ;  /* 0x02285009ff0075a7 */ /* 0x0000620008020146 */
[----:B------:R-:W-:Y:S05]  /*f7d0*/  @!P0 BRA `(.L_x_1495) ;  /* 0x0000000000048947 */ /* 0x000fea0003800000 */
[----:B------:R-:W-:Y:S01]  /*f7e0*/  BPT.TRAP 0x1 ;  /* 0x000000040000795c */ /* 0x000fe20000300000 */
.L_x_1495:
[----:B-1----:R-:W-:Y:S05]  /*f7f0*/  @P1 BRA `(.L_x_1493) ;  /* 0x0000000000081947 */ /* 0x002fea0003800000 */
[----:B------:R-:W1:Y:S02]  /*f800*/  SYNCS.PHASECHK.TRANS64.TRYWAIT P1, [UR6+0x22850], R9 ;  /* 0x02285009ff0075a7 */ /* 0x000e640008020146 */
[----:B-1----:R-:W-:Y:S05]  /*f810*/  @!P1 BRA `(.L_x_1496) ;  /* 0x000000e800e49947 */ /* 0x002fea0003800000 */
.L_x_1493:
        /* <DEDUP_REMOVED lines=36> */
.L_x_1497:
        /* <DEDUP_REMOVED lines=195> */
.L_x_1500:
[----:B------:R-:W-:-:S05]  /*10690*/  IMAD.U32 R101, RZ, RZ, UR29 ;  /* 0x0000001dff657e24 */ /* 0x000fca000f8e00ff */
[----:B------:R-:W-:-:S13]  /*106a0*/  ISETP.NE.AND P1, PT, R101, 0x1, PT ;  /* 0x000000016500780c */ /* 0x000fda0003f25270 */
[----:B------:R-:W1:Y:S02]  /*106b0*/  @P1 LDC.64 R88, c[0x0][0x9e8] ;  /* 0x00027a00ff581b82 */ /* 0x000e640000000a00 */
[----:B-1----:R-:W-:-:S05]  /*106c0*/  @P1 IMAD.HI.U32 R88, R98, R88, RZ ;  /* 0x0000005862581227 */ /* 0x002fca00078e00ff */
[----:B------:R-:W-:-:S07]  /*106d0*/  @P1 SHF.R.U32.HI R98, RZ, R89, R88 ;  /* 0x00000059ff621219 */ /* 0x000fce0000011658 */
.L_x_1501:
[----:B------:R-:W-:Y:S05]  /*106e0*/  BSYNC B0 ;  /* 0x0000000000007941 */ /* 0x000fea0003800000 */
.L_x_1499:
[----:B------:R-:W-:-:S05]  /*106f0*/  IMAD R98, R98, R101, R177 ;  /* 0x0000006562627224 */ /* 0x000fca00078e02b1 */
[----:B------:R-:W-:Y:S02]  /*10700*/  VIADDMNMX R180, R98, R101, R180, PT ;  /* 0x0000006562b47246 */ /* 0x000fe400038001b4 */
[----:B------:R-:W-:-:S07]  /*10710*/  VIMNMX R181, R181, R98, !PT ;  /* 0x00000062b5b57248 */ /* 0x000fce0007fe0100 */
.L_x_1498:
        /* <DEDUP_REMOVED lines=247> */
.L_x_1504:
[----:B------:R-:W-:-:S05]  /*11690*/  IMAD.U32 R164, RZ, RZ, UR29 ;  /* 0x0000001dffa47e24 */ /* 0x000fca000f8e00ff */
[----:B------:R-:W-:-:S13]  /*116a0*/  ISETP.NE.AND P6, PT, R164, 0x1, PT ;  /* 0x00000001a400780c */ /* 0x000fda0003fc5270 */
[----:B------:R-:W0:Y:S02]  /*116b0*/  @P6 LDC.64 R88, c[0x0][0x9e8] ;  /* 0x00027a00ff586b82 */ /* 0x000e240000000a00 */
[----:B0-----:R-:W-:-:S05]  /*116c0*/  @P6 IMAD.HI.U32 R88, R163, R88, RZ ;  /* 0x00000058a3586227 */ /* 0x001fca00078e00ff */
[----:B------:R-:W-:-:S07]  /*116d0*/  @P6 SHF.R.U32.HI R163, RZ, R89, R88 ;  /* 0x00000059ffa36219 */ /* 0x000fce0000011658 */
.L_x_1505:
[----:B------:R-:W-:Y:S05]  /*116e0*/  BSYNC B0 ;  /* 0x0000000000007941 */ /* 0x000fea0003800000 */
.L_x_1503:
[----:B------:R-:W-:-:S05]  /*116f0*/  IMAD R88, R163, R164, R177 ;  /* 0x000000a4a3587224 */ /* 0x000fca00078e02b1 */
[----:B------:R-:W-:Y:S02]  /*11700*/  VIADDMNMX R149, R88, R164, R149, PT ;  /* 0x000000a458957246 */ /* 0x000fe40003800195 */
[----:B------:R-:W-:-:S07]  /*11710*/  VIMNMX R11, R11, R88, !PT ;  /* 0x000000580b0b7248 */ /* 0x000fce0007fe0100 */
.L_x_1502:
        /* <DEDUP_REMOVED lines=501> */
.L_x_1506:
        /* <DEDUP_REMOVED lines=115> */
.L_x_1488:
[----:B------:R-:W-:Y:S06]  /*13da0*/  BAR.ARV 0x8, 0x180 ;  /* 0x0206000000007b1d */ /* 0x000fec0000002000 */
[----:B------:R-:W-:Y:S05]  /*13db0*/  @!P0 BRA `(.L_x_1508) ;  /* 0x0000000000048947 */ /* 0x000fea0003800000 */
[----:B------:R-:W-:Y:S01]  /*13dc0*/  BPT.TRAP 0x1 ;  /* 0x000000040000795c */ /* 0x000fe20000300000 */
.L_x_1508:
[----:B------:R-:W-:Y:S01]  /*13dd0*/  ULEA UR9, UR44, UR43, 0x3 ;  /* 0x0000002b2c097291 */ /* 0x000fe2000f8e183f */
[----:B------:R-:W-:-:S05]  /*13de0*/  IMAD.U32 R0, RZ, RZ, UR45 ;  /* 0x0000002dff007e24 */ /* 0x000fca000f8e00ff */
[----:B------:R-:W-:-:S04]  /*13df0*/  SHF.L.U32 R0, R0, 0x1f, RZ ;  /* 0x0000001f00007819 */ /* 0x000fc800000006ff */
[----:B------:R0:W1:Y:S01]  /*13e00*/  SYNCS.PHASECHK.TRANS64.TRYWAIT P1, [UR9+0x22850], R0 ;  /* 0x02285000ff0075a7 */ /* 0x0000620008020149 */
[----:B------:R-:W-:Y:S05]  /*13e10*/  @!P0 BRA `(.L_x_1509) ;  /* 0x0000000000048947 */ /* 0x000fea0003800000 */
[----:B------:R-:W-:Y:S01]  /*13e20*/  BPT.TRAP 0x1 ;  /* 0x000000040000795c */ /* 0x000fe20000300000 */
.L_x_1509:
[----:B-1----:R-:W-:Y:S05]  /*13e30*/  @P1 BRA `(.L_x_1510) ;  /* 0x0000000000081947 */ /* 0x002fea0003800000 */
[----:B------:R-:W1:Y:S02]  /*13e40*/  SYNCS.PHASECHK.TRANS64.TRYWAIT P1, [UR9+0x22850], R0 ;  /* 0x02285000ff0075a7 */ /* 0x000e640008020149 */
[----:B-1----:R-:W-:Y:S05]  /*13e50*/  @!P1 BRA `(.L_x_1511) ;  /* 0x000000a4006c9947 */ /* 0x002fea0003800000 */
.L_x_1510:
        /* <DEDUP_REMOVED lines=11> */
[----:B------:R-:W-:-:S04]  /*13f10*/  PLOP3.LUT P1, PT, PT, PT, UP0, 0x80, 0x0 ;  /* 0x000000000000781c */ /* 0x000fc80003f2f008 */
[----:B------:R-:W-:Y:S02]  /*13f20*/  @UP0 ULDC.64 UR12, c[0x0][0x9c8] ;  /* 0x00027200000c0ab9 */ /* 0x000fe40000000a00 */
[----:B------:R-:W-:Y:S01]  /*13f30*/  UMOV UR6, UR8 ;  /* 0x0000000800067c82 */ /* 0x000fe20008000000 */
[----:B------:R-:W-:-:S09]  /*13f40*/  @UP0 UIMAD.WIDE.U32 UR4, UR48, UR12, URZ ;  /* 0x0000000c300402a5 */ /* 0x000fd2000f8e003f */
[----:B------:R-:W-:Y:S01]  /*13f50*/  QGMMA.64x128x32.F32.E4M3.E4M3 R24, R184, gdesc[UR4], R24, gsb0 ;  /* 0x01e00004b8187df3 */ /* 0x000fe20008000818 */
[----:B------:R-:W-:Y:S01]  /*13f60*/  UIADD3 UR6, UR8, 0x100, URZ ;  /* 0x0000010008067890 */ /* 0x000fe2000fffe03f */
[----:B------:R-:W-:Y:S01]  /*13f70*/  UMOV UR7, 0xc0000010 ;  /* 0xc000001000077882 */ /* 0x000fe20000000000 */
[----:B------:R-:W-:Y:S02]  /*13f80*/  WARPGROUP.DEPBAR.LE gsb0, 0x0 ;  /* 0x00008000000079c5 */ /* 0x000fe40000010000 */
[----:B------:R-:W-:-:S07]  /*13f90*/  WARPGROUP.ARRIVE ;  /* 0x00000000000079c5 */ /* 0x000fce0000000000 */
        /* <DEDUP_REMOVED lines=69> */
.L_x_1512:
        /* <DEDUP_REMOVED lines=74> */
.L_x_1434:
[----:B------:R-:W0:Y:S01]  /*14890*/  S2R R7, SR_CgaCtaId ;  /* 0x0000000000077919 */ /* 0x000e220000008800 */
[----:B------:R-:W-:Y:S01]  /*148a0*/  MOV R4, 0x400 ;  /* 0x0000040000047802 */ /* 0x000fe20000000f00 */
[----:B------:R-:W-:Y:S01]  /*148b0*/  BSSY B0, `(.L_x_1513) ;  /* 0x0000277000007945 */ /* 0x000fe20003800000 */
[----:B------:R-:W-:Y:S02]  /*148c0*/  BAR.SYNC.DEFER_BLOCKING 0x5, 0x180 ;  /* 0x0146000000007b1d */ /* 0x000fe40000010000 */
[----:B0-----:R-:W-:-:S05]  /*148d0*/  LEA R4, R7, R4, 0x18 ;  /* 0x0000000407047211 */ /* 0x001fca00078ec0ff */
[----:B------:R-:W0:Y:S02]  /*148e0*/  LDS.128 R32, [R4+0x228d0] ;  /* 0x0228d00004207984 */ /* 0x000e240000000c00 */
[----:B0-----:R-:W-:Y:S02]  /*148f0*/  R2UR UR5, R33 ;  /* 0x00000000210572ca */ /* 0x001fe400000e0000 */
[----:B------:R-:W-:Y:S02]  /*14900*/  R2UR UR49, R34 ;  /* 0x00000000223172ca */ /* 0x000fe400000e0000 */
        /* <DEDUP_REMOVED lines=9> */
[----:B------:R-:W0:Y:S01]  /*149a0*/  S2R R33, SR_SWINHI ;  /* 0x0000000000217919 */ /* 0x000e220000002f00 */
[----:B------:R-:W-:Y:S01]  /*149b0*/  F2FP.BF16.F32.PACK_AB R9, R84, R9 ;  /* 0x000000095409723e */ /* 0x000fe200000010ff */
[----:B------:R-:W-:Y:S02]  /*149c0*/  ULDC.64 UR6, c[0x0][0xc00] ;  /* 0x0003000000067ab9 */ /* 0x000fe40000000a00 */
[----:B------:R1:W2:Y:S01]  /*149d0*/  LDG.E.CONSTANT R17, desc[UR50][R6.64] ;  /* 0x0000003206117981 */ /* 0x0002a2000c1e9900 */
[----:B------:R-:W-:Y:S01]  /*149e0*/  F2FP.BF16.F32.PACK_AB R10, R85, R10 ;  /* 0x0000000a550a723e */ /* 0x000fe200000010ff */
[----:B------:R-:W-:Y:S01]  /*149f0*/  UISETP.NE.U32.AND UP0, UPT, UR6, URZ, UPT ;  /* 0x0000003f0600728c */ /* 0x000fe2000bf05070 */
[----:B------:R-:W-:Y:S02]  /*14a00*/  F2FP.BF16.F32.PACK_AB R29, R60, R29 ;  /* 0x0000001d3c1d723e */ /* 0x000fe400000010ff */
[----:B------:R-:W-:Y:S01]  /*14a10*/  F2FP.BF16.F32.PACK_AB R25, R62, R25 ;  /* 0x000000193e19723e */ /* 0x000fe200000010ff */
[----:B------:R-:W-:Y:S01]  /*14a20*/  UISETP.NE.AND.EX UP0, UPT, UR7, URZ, UPT, UP0 ;  /* 0x0000003f0700728c */ /* 0x000fe2000bf05300 */
[----:B------:R-:W-:-:S02]  /*14a30*/  F2FP.BF16.F32.PACK_AB R5, R86, R5 ;  /* 0x000000055605723e */ /* 0x000fc400000010ff */
[----:B------:R-:W-:Y:S01]  /*14a40*/  F2FP.BF16.F32.PACK_AB R31, R46, R31 ;  /* 0x0000001f2e1f723e */ /* 0x000fe200000010ff */
[----:B------:R-:W-:Y:S01]  /*14a50*/  ULDC.64 UR6, c[0x0][0xc00] ;  /* 0x0003000000067ab9 */ /* 0x000fe20000000a00 */
[----:B-1----:R-:W-:Y:S01]  /*14a60*/  LOP3.LUT P0, R6, R18, 0x3, RZ, 0xc0, !PT ;  /* 0x0000000312067812 */ /* 0x002fe2000780c0ff */
[----:B------:R-:W-:Y:S01]  /*14a70*/  UIMAD.WIDE UR6, UR38, 0x4, UR6 ;  /* 0x00000004260678a5 */ /* 0x000fe2000f8e0206 */
[----:B------:R-:W-:Y:S02]  /*14a80*/  F2FP.BF16.F32.PACK_AB R18, R87, R8 ;  /* 0x000000085712723e */ /* 0x000fe400000010ff */
[----:B------:R-:W-:Y:S02]  /*14a90*/  ISETP.EQ.OR P0, PT, R6, 0x3, !P0 ;  /* 0x000000030600780c */ /* 0x000fe40004702670 */
[----:B------:R-:W-:Y:S02]  /*14aa0*/  F2FP.BF16.F32.PACK_AB R38, R47, R38 ;  /* 0x000000262f26723e */ /* 0x000fe400000010ff */
[----:B------:R-:W-:-:S02]  /*14ab0*/  SEL R60, R9, R10, P0 ;  /* 0x0000000a093c7207 */ /* 0x000fc40000000000 */
[----:B------:R-:W-:Y:S02]  /*14ac0*/  SEL R62, R10, R9, P0 ;  /* 0x000000090a3e7207 */ /* 0x000fe40000000000 */
[----:B------:R-:W-:Y:S02]  /*14ad0*/  F2FP.BF16.F32.PACK_AB R11, R78, R11 ;  /* 0x0000000b4e0b723e */ /* 0x000fe400000010ff */
[----:B------:R-:W-:Y:S02]  /*14ae0*/  F2FP.BF16.F32.PACK_AB R12, R79, R12 ;  /* 0x0000000c4f0c723e */ /* 0x000fe400000010ff */
[----:B------:R-:W-:Y:S02]  /*14af0*/  SEL R86, R5, R18, P0 ;  /* 0x0000001205567207 */ /* 0x000fe40000000000 */
[----:B------:R-:W-:Y:S02]  /*14b00*/  MOV R6, R4 ;  /* 0x0000000400067202 */ /* 0x000fe40000000f00 */
[----:B0-----:R-:W-:-:S02]  /*14b10*/  MOV R7, R33 ;  /* 0x0000002100077202 */ /* 0x001fc40000000f00 */
[----:B------:R-:W-:Y:S02]  /*14b20*/  F2FP.BF16.F32.PACK_AB R15, R70, R15 ;  /* 0x0000000f460f723e */ /* 0x000fe400000010ff */
[----:B------:R-:W-:Y:S01]  /*14b30*/  SEL R18, R18, R5, P0 ;  /* 0x0000000512127207 */ /* 0x000fe20000000000 */
[----:B------:R-:W-:Y:S01]  /*14b40*/  IMAD.WIDE R8, R195, 0x2, R6 ;  /* 0x00000002c3087825 */ /* 0x000fe200078e0206 */
[----:B------:R-:W-:Y:S02]  /*14b50*/  SEL R70, R31, R38, P0 ;  /* 0x000000261f467207 */ /* 0x000fe40000000000 */
[----:B------:R-:W-:Y:S02]  /*14b60*/  SEL R82, R11, R12, P0 ;  /* 0x0000000c0b527207 */ /* 0x000fe40000000000 */
[----:B------:R-:W-:Y:S02]  /*14b70*/  SEL R84, R12, R11, P0 ;  /* 0x0000000b0c547207 */ /* 0x000fe40000000000 */
[----:B------:R-:W-:-:S02]  /*14b80*/  LOP3.LUT R5, R8, 0x380, RZ, 0xc0, !PT ;  /* 0x0000038008057812 */ /* 0x000fc400078ec0ff */
[----:B------:R-:W-:Y:S02]  /*14b90*/  F2FP.BF16.F32.PACK_AB R37, R52, R37 ;  /* 0x000000253425723e */ /* 0x000fe400000010ff */
[----:B------:R-:W-:Y:S02]  /*14ba0*/  F2FP.BF16.F32.PACK_AB R36, R53, R36 ;  /* 0x000000243524723e */ /* 0x000fe400000010ff */
[----:B------:R-:W-:Y:S02]  /*14bb0*/  F2FP.BF16.F32.PACK_AB R28, R61, R28 ;  /* 0x0000001c3d1c723e */ /* 0x000fe400000010ff */
[----:B------:R-:W-:Y:S02]  /*14bc0*/  F2FP.BF16.F32.PACK_AB R13, R76, R13 ;  /* 0x0000000d4c0d723e */ /* 0x000fe400000010ff */
[----:B------:R-:W-:Y:S02]  /*14bd0*/  F2FP.BF16.F32.PACK_AB R14, R77, R14 ;  /* 0x0000000e4d0e723e */ /* 0x000fe400000010ff */
[----:B------:R-:W-:-:S02]  /*14be0*/  SEL R38, R38, R31, P0 ;  /* 0x0000001f26267207 */ /* 0x000fc40000000000 */
[C---:B------:R-:W-:Y:S02]  /*14bf0*/  IADD3 R12, P6, R8.reuse, 0x20, RZ ;  /* 0x00000020080c7810 */ /* 0x040fe40007fde0ff */
[----:B------:R-:W-:Y:S02]  /*14c00*/  IADD3 R31, P1, R8, 0x40, RZ ;  /* 0x00000040081f7810 */ /* 0x000fe40007f3e0ff */
[----:B------:R-:W-:Y:S02]  /*14c10*/  F2FP.BF16.F32.PACK_AB R41, R41, R56 ;  /* 0x000000382929723e */ /* 0x000fe400000010ff */
[----:B------:R-:W-:Y:S02]  /*14c20*/  SHF.R.U64 R5, R5, 0x3, RZ ;  /* 0x0000000305057819 */ /* 0x000fe400000012ff */
[----:B------:R-:W-:Y:S02]  /*14c30*/  SEL R42, R37, R36, P0 ;  /* 0x00000024252a7207 */ /* 0x000fe40000000000 */
[----:B------:R-:W-:-:S02]  /*14c40*/  SEL R46, R29, R28, P0 ;  /* 0x0000001c1d2e7207 */ /* 0x000fc40000000000 */
[----:B------:R-:W-:Y:S01]  /*14c50*/  SEL R50, R28, R29, P0 ;  /* 0x0000001d1c327207 */ /* 0x000fe20000000000 */
[----:B------:R-:W-:Y:S01]  /*14c60*/  IMAD.X R29, RZ, RZ, R9, P6 ;  /* 0x000000ffff1d7224 */ /* 0x000fe200030e0609 */
[----:B------:R-:W-:Y:S02]  /*14c70*/  SEL R56, R13, R14, P0 ;  /* 0x0000000e0d387207 */ /* 0x000fe40000000000 */
[----:B------:R-:W-:Y:S02]  /*14c80*/  SEL R58, R14, R13, P0 ;  /* 0x0000000d0e3a7207 */ /* 0x000fe40000000000 */
[----:B------:R-:W-:Y:S02]  /*14c90*/  LOP3.LUT R10, R12, 0x380, RZ, 0xc0, !PT ;  /* 0x000003800c0a7812 */ /* 0x000fe400078ec0ff */
[----:B------:R-:W-:Y:S02]  /*14ca0*/  F2FP.BF16.F32.PACK_AB R95, R92, R95 ;  /* 0x0000005f5c5f723e */ /* 0x000fe400000010ff */
[----:B------:R-:W-:-:S02]  /*14cb0*/  F2FP.BF16.F32.PACK_AB R91, R88, R91 ;  /* 0x0000005b585b723e */ /* 0x000fc400000010ff */
[----:B------:R-:W-:Y:S02]  /*14cc0*/  SEL R36, R36, R37, P0 ;  /* 0x0000002524247207 */ /* 0x000fe40000000000 */
[----:B------:R-:W-:Y:S02]  /*14cd0*/  LOP3.LUT R14, R31, 0x380, RZ, 0xc0, !PT ;  /* 0x000003801f0e7812 */ /* 0x000fe400078ec0ff */
[C---:B------:R-:W-:Y:S02]  /*14ce0*/  IADD3 R33, P2, R8.reuse, 0x60, RZ ;  /* 0x0000006008217810 */ /* 0x040fe40007f5e0ff */
[C---:B------:R-:W-:Y:S02]  /*14cf0*/  IADD3 R88, P3, R8.reuse, 0x4000, RZ ;  /* 0x0000400008587810 */ /* 0x040fe40007f7e0ff */
[C---:B------:R-:W-:Y:S02]  /*14d00*/  IADD3 R35, P4, R8.reuse, 0x4020, RZ ;  /* 0x0000402008237810 */ /* 0x040fe40007f9e0ff */
[----:B------:R-:W-:-:S02]  /*14d10*/  IADD3 R37, P5, R8, 0x4040, RZ ;  /* 0x0000404008257810 */ /* 0x000fc40007fbe0ff */
[----:B------:R-:W-:Y:S02]  /*14d20*/  IADD3 R92, P6, R8, 0x4060, RZ ;  /* 0x00004060085c7810 */ /* 0x000fe40007fde0ff */
[----:B------:R-:W-:Y:S01]  /*14d30*/  LOP3.LUT R8, R5, R8, RZ, 0x3c, !PT ;  /* 0x0000000805087212 */ /* 0x000fe200078e3cff */
[--C-:B------:R-:W-:Y:S01]  /*14d40*/  IMAD.X R13, RZ, RZ, R9.reuse, P5 ;  /* 0x000000ffff0d7224 */ /* 0x100fe200028e0609 */
[----:B------:R-:W-:Y:S01]  /*14d50*/  F2FP.BF16.F32.PACK_AB R26, R63, R26 ;  /* 0x0000001a3f1a723e */ /* 0x000fe200000010ff */
[----:B------:R-:W-:Y:S01]  /*14d60*/  IMAD.X R11, RZ, RZ, R9, P6 ;  /* 0x000000ffff0b7224 */ /* 0x000fe200030e0609 */
[----:B------:R-:W-:Y:S02]  /*14d70*/  F2FP.BF16.F32.PACK_AB R20, R71, R20 ;  /* 0x000000144714723e */ /* 0x000fe400000010ff */
[----:B------:R-:W-:Y:S02]  /*14d80*/  SHF.R.U64 R5, R10, 0x3, RZ ;  /* 0x000000030a057819 */ /* 0x000fe400000012ff */
[----:B------:R-:W-:-:S02]  /*14d90*/  SHF.R.U64 R10, R14, 0x3, RZ ;  /* 0x000000030e0a7819 */ /* 0x000fc400000012ff */
[----:B------:R-:W-:Y:S02]  /*14da0*/  SEL R74, R25, R26, P0 ;  /* 0x0000001a194a7207 */ /* 0x000fe40000000000 */
[----:B------:R-:W-:Y:S01]  /*14db0*/  SEL R76, R26, R25, P0 ;  /* 0x000000191a4c7207 */ /* 0x000fe20000000000 */
[--C-:B------:R-:W-:Y:S01]  /*14dc0*/  IMAD.X R25, RZ, RZ, R9.reuse, P2 ;  /* 0x000000ffff197224 */ /* 0x100fe200010e0609 */
[----:B------:R-:W-:Y:S02]  /*14dd0*/  SEL R78, R15, R20, P0 ;  /* 0x000000140f4e7207 */ /* 0x000fe40000000000 */
[----:B------:R-:W-:Y:S01]  /*14de0*/  SEL R80, R20, R15, P0 ;  /* 0x0000000f14507207 */ /* 0x000fe20000000000 */
[----:B------:R-:W-:Y:S01]  /*14df0*/  IMAD.X R15, RZ, RZ, R9, P4 ;  /* 0x000000ffff0f7224 */ /* 0x000fe200020e0609 */
[----:B------:R-:W-:Y:S02]  /*14e00*/  LOP3.LUT R20, R33, 0x380, RZ, 0xc0, !PT ;  /* 0x0000038021147812 */ /* 0x000fe400078ec0ff */
[----:B------:R-:W-:-:S02]  /*14e10*/  LOP3.LUT R28, R5, R12, RZ, 0x3c, !PT ;  /* 0x0000000c051c7212 */ /* 0x000fc400078e3cff */
[----:B------:R-:W-:Y:S02]  /*14e20*/  LOP3.LUT R26, R10, R31, RZ, 0x3c, !PT ;  /* 0x0000001f0a1a7212 */ /* 0x000fe400078e3cff */
[----:B------:R-:W-:Y:S02]  /*14e30*/  LOP3.LUT R5, R88, 0x380, RZ, 0xc0, !PT ;  /* 0x0000038058057812 */ /* 0x000fe400078ec0ff */
[----:B------:R-:W-:Y:S02]  /*14e40*/  LOP3.LUT R10, R35, 0x380, RZ, 0xc0, !PT ;  /* 0x00000380230a7812 */ /* 0x000fe400078ec0ff */
[----:B------:R-:W-:Y:S02]  /*14e50*/  LOP3.LUT R31, R92, 0x380, RZ, 0xc0, !PT ;  /* 0x000003805c1f7812 */ /* 0x000fe400078ec0ff */
[----:B------:R-:W-:Y:S02]  /*14e60*/  F2FP.BF16.F32.PACK_AB R21, R68, R21 ;  /* 0x000000154415723e */ /* 0x000fe400000010ff */
[----:B------:R-:W-:-:S02]  /*14e70*/  F2FP.BF16.F32.PACK_AB R24, R69, R24 ;  /* 0x000000184518723e */ /* 0x000fc400000010ff */
[----:B------:R-:W-:Y:S02]  /*14e80*/  LOP3.LUT R12, R37, 0x380, RZ, 0xc0, !PT ;  /* 0x00000380250c7812 */ /* 0x000fe400078ec0ff */
[----:B------:R-:W-:Y:S02]  /*14e90*/  SHF.R.U64 R14, R20, 0x3, RZ ;  /* 0x00000003140e7819 */ /* 0x000fe400000012ff */
[----:B------:R-:W-:Y:S02]  /*14ea0*/  F2FP.BF16.F32.PACK_AB R94, R94, R97 ;  /* 0x000000615e5e723e */ /* 0x000fe400000010ff */
[----:B------:R-:W-:Y:S02]  /*14eb0*/  F2FP.BF16.F32.PACK_AB R90, R90, R93 ;  /* 0x0000005d5a5a723e */ /* 0x000fe400000010ff */
[----:B------:R-:W-:Y:S02]  /*14ec0*/  F2FP.BF16.F32.PACK_AB R27, R54, R27 ;  /* 0x0000001b361b723e */ /* 0x000fe400000010ff */
[----:B------:R-:W-:-:S02]  /*14ed0*/  F2FP.BF16.F32.PACK_AB R30, R55, R30 ;  /* 0x0000001e371e723e */ /* 0x000fc400000010ff */
[----:B------:R-:W-:Y:S02]  /*14ee0*/  SHF.R.U64 R5, R5, 0x3, RZ ;  /* 0x0000000305057819 */ /* 0x000fe400000012ff */
[----:B------:R-:W-:Y:S02]  /*14ef0*/  SHF.R.U64 R10, R10, 0x3, RZ ;  /* 0x000000030a0a7819 */ /* 0x000fe400000012ff */
[----:B------:R-:W-:Y:S02]  /*14f00*/  F2FP.BF16.F32.PACK_AB R57, R57, R72 ;  /* 0x000000483939723e */ /* 0x000fe400000010ff */
[----:B------:R-:W-:Y:S02]  /*14f10*/  F2FP.BF16.F32.PACK_AB R64, R49, R64 ;  /* 0x000000403140723e */ /* 0x000fe400000010ff */
[----:B------:R-:W-:Y:S02]  /*14f20*/  F2FP.BF16.F32.PACK_AB R44, R44, R89 ;  /* 0x000000592c2c723e */ /* 0x000fe400000010ff */
[----:B------:R-:W-:-:S02]  /*14f30*/  F2FP.BF16.F32.PACK_AB R45, R45, R40 ;  /* 0x000000282d2d723e */ /* 0x000fc400000010ff */
[----:B------:R-:W-:Y:S02]  /*14f40*/  SHF.R.U64 R31, R31, 0x3, RZ ;  /* 0x000000031f1f7819 */ /* 0x000fe400000012ff */
[----:B------:R-:W-:Y:S02]  /*14f50*/  F2FP.BF16.F32.PACK_AB R48, R39, R48 ;  /* 0x000000302730723e */ /* 0x000fe400000010ff */
[----:B------:R-:W-:Y:S02]  /*14f60*/  SEL R52, R21, R24, P0 ;  /* 0x0000001815347207 */ /* 0x000fe40000000000 */
[----:B------:R-:W-:Y:S01]  /*14f70*/  SEL R54, R24, R21, P0 ;  /* 0x0000001518367207 */ /* 0x000fe20000000000 */
[----:B------:R-:W-:Y:S01]  /*14f80*/  IMAD.X R21, RZ, RZ, R9, P3 ;  /* 0x000000ffff157224 */ /* 0x000fe200018e0609 */
[----:B------:R-:W-:Y:S02]  /*14f90*/  SHF.R.U64 R12, R12, 0x3, RZ ;  /* 0x000000030c0c7819 */ /* 0x000fe400000012ff */
[----:B------:R-:W-:-:S02]  /*14fa0*/  LOP3.LUT R24, R14, R33, RZ, 0x3c, !PT ;  /* 0x000000210e187212 */ /* 0x000fc400078e3cff */
[----:B------:R-:W-:Y:S02]  /*14fb0*/  SEL R32, R94, R95, P0 ;  /* 0x0000005f5e207207 */ /* 0x000fe40000000000 */
[----:B------:R-:W-:Y:S02]  /*14fc0*/  SEL R34, R90, R91, P0 ;  /* 0x0000005b5a227207 */ /* 0x000fe40000000000 */
[----:B------:R-:W-:Y:S02]  /*14fd0*/  SEL R72, R27, R30, P0 ;  /* 0x0000001e1b487207 */ /* 0x000fe40000000000 */
[----:B------:R-:W-:Y:S02]  /*14fe0*/  LOP3.LUT R20, R5, R88, RZ, 0x3c, !PT ;  /* 0x0000005805147212 */ /* 0x000fe400078e3cff */
[----:B------:R-:W-:Y:S02]  /*14ff0*/  LOP3.LUT R14, R10, R35, RZ, 0x3c, !PT ;  /* 0x000000230a0e7212 */ /* 0x000fe400078e3cff */
[----:B------:R-:W-:-:S02]  /*15000*/  SEL R94, R95, R94, P0 ;  /* 0x0000005e5f5e7207 */ /* 0x000fc40000000000 */
[----:B------:R-:W-:Y:S02]  /*15010*/  SEL R90, R91, R90, P0 ;  /* 0x0000005a5b5a7207 */ /* 0x000fe40000000000 */
[----:B------:R-:W-:Y:S02]  /*15020*/  SEL R40, R44, R45, P0 ;  /* 0x0000002d2c287207 */ /* 0x000fe40000000000 */
[----:B------:R-:W-:Y:S02]  /*15030*/  SEL R66, R57, R64, P0 ;  /* 0x0000004039427207 */ /* 0x000fe40000000000 */
[----:B------:R-:W-:Y:S01]  /*15040*/  SEL R30, R30, R27, P0 ;  /* 0x0000001b1e1e7207 */ /* 0x000fe20000000000 */
[----:B------:R-:W-:Y:S01]  /*15050*/  IMAD.X R27, RZ, RZ, R9, P1 ;  /* 0x000000ffff1b7224 */ /* 0x000fe200008e0609 */
[----:B------:R-:W-:Y:S02]  /*15060*/  LOP3.LUT R10, R31, R92, RZ, 0x3c, !PT ;  /* 0x0000005c1f0a7212 */ /* 0x000fe400078e3cff */
[----:B------:R-:W-:-:S02]  /*15070*/  SEL R44, R45, R44, P0 ;  /* 0x0000002c2d2c7207 */ /* 0x000fc40000000000 */
[----:B------:R-:W-:Y:S02]  /*15080*/  SEL R64, R64, R57, P0 ;  /* 0x0000003940407207 */ /* 0x000fe40000000000 */
[----:B------:R-:W-:Y:S02]  /*15090*/  SEL R68, R41, R48, P0 ;  /* 0x0000003029447207 */ /* 0x000fe40000000000 */
[----:B------:R-:W-:Y:S02]  /*150a0*/  LOP3.LUT R12, R12, R37, RZ, 0x3c, !PT ;  /* 0x000000250c0c7212 */ /* 0x000fe400078e3cff */
[----:B------:R-:W-:Y:S02]  /*150b0*/  SEL R48, R48, R41, P0 ;  /* 0x0000002930307207 */ /* 0x000fe40000000000 */
[----:B------:R-:W-:Y:S02]  /*150c0*/  MOV R53, R20 ;  /* 0x0000001400357202 */ /* 0x000fe40000000f00 */
[----:B------:R-:W-:-:S02]  /*150d0*/  MOV R59, R8 ;  /* 0x00000008003b7202 */ /* 0x000fc40000000f00 */
[----:B------:R-:W-:Y:S02]  /*150e0*/  MOV R20, R10 ;  /* 0x0000000a00147202 */ /* 0x000fe40000000f00 */
[----:B------:R-:W-:Y:S02]  /*150f0*/  MOV R55, R24 ;  /* 0x0000001800377202 */ /* 0x000fe40000000f00 */
[----:B------:R-:W-:Y:S02]  /*15100*/  MOV R51, R14 ;  /* 0x0000000e00337202 */ /* 0x000fe40000000f00 */
[----:B------:R-:W-:Y:S02]  /*15110*/  MOV R49, R12 ;  /* 0x0000000c00317202 */ /* 0x000fe40000000f00 */
[----:B------:R-:W-:Y:S02]  /*15120*/  MOV R45, R26 ;  /* 0x0000001a002d7202 */ /* 0x000fe40000000f00 */
[----:B------:R-:W-:-:S02]  /*15130*/  MOV R57, R28 ;  /* 0x0000001c00397202 */ /* 0x000fc40000000f00 */
[----:B------:R-:W-:Y:S02]  /*15140*/  PLOP3.LUT P2, PT, PT, PT, UP0, 0x80, 0x0 ;  /* 0x000000000000781c */ /* 0x000fe40003f4f008 */
[----:B--2---:R-:W-:Y:S01]  /*15150*/  LOP3.LUT R5, R17, 0x2, RZ, 0x3c, !PT ;  /* 0x0000000211057812 */ /* 0x004fe200078e3cff */
[----:B------:R-:W-:Y:S04]  /*15160*/  SHFL.IDX PT, R32, R32, R17, 0x1c1f ;  /* 0x001c1f1120207589 */ /* 0x000fe800000e0000 */
[----:B------:R-:W-:Y:S04]  /*15170*/  SHFL.IDX PT, R34, R34, R17, 0x1c1f ;  /* 0x001c1f1122227589 */ /* 0x000fe800000e0000 */
[----:B------:R-:W0:Y:S04]  /*15180*/  SHFL.IDX PT, R9, R94, R5, 0x1c1f ;  /* 0x001c1f055e097589 */ /* 0x000e2800000e0000 */
[----:B------:R-:W1:Y:S04]  /*15190*/  SHFL.IDX PT, R11, R90, R5, 0x1c1f ;  /* 0x001c1f055a0b7589 */ /* 0x000e6800000e0000 */
[----:B------:R-:W-:Y:S04]  /*151a0*/  SHFL.IDX PT, R40, R40, R17, 0x1c1f ;  /* 0x001c1f1128287589 */ /* 0x000fe800000e0000 */
[----:B------:R-:W-:Y:S04]  /*151b0*/  SHFL.IDX PT, R42, R42, R17, 0x1c1f ;  /* 0x001c1f112a2a7589 */ /* 0x000fe800000e0000 */
[----:B------:R-:W-:Y:S04]  /*151c0*/  SHFL.IDX PT, R66, R66, R17, 0x1c1f ;  /* 0x001c1f1142427589 */ /* 0x000fe800000e0000 */
[----:B------:R-:W2:Y:S04]  /*151d0*/  SHFL.IDX PT, R13, R44, R5, 0x1c1f ;  /* 0x001c1f052c0d7589 */ /* 0x000ea800000e0000 */
[----:B------:R-:W3:Y:S01]  /*151e0*/  SHFL.IDX PT, R15, R36, R5, 0x1c1f ;  /* 0x001c1f05240f7589 */ /* 0x000ee200000e0000 */
[----:B0-----:R-:W-:-:S02]  /*151f0*/  SEL R8, R32, R9, P0 ;  /* 0x0000000920087207 */ /* 0x001fc40000000000 */
[----:B------:R-:W-:Y:S01]  /*15200*/  SEL R10, R9, R32, P0 ;  /* 0x00000020090a7207 */ /* 0x000fe20000000000 */
[----:B------:R-:W0:Y:S01]  /*15210*/  SHFL.IDX PT, R25, R64, R5, 0x1c1f ;  /* 0x001c1f0540197589 */ /* 0x000e2200000e0000 */
[----:B-1----:R-:W-:Y:S02]  /*15220*/  SEL R12, R34, R11, P0 ;  /* 0x0000000b220c7207 */ /* 0x002fe40000000000 */
[----:B------:R-:W-:Y:S01]  /*15230*/  SEL R14, R11, R34, P0 ;  /* 0x000000220b0e7207 */ /* 0x000fe20000000000 */
[----:B------:R-:W-:Y:S04]  /*15240*/  SHFL.IDX PT, R68, R68, R17, 0x1c1f ;  /* 0x001c1f1144447589 */ /* 0x000fe800000e0000 */
[----:B------:R-:W1:Y:S04]  /*15250*/  SHFL.IDX PT, R27, R48, R5, 0x1c1f ;  /* 0x001c1f05301b7589 */ /* 0x000e6800000e0000 */
[----:B------:R-:W-:Y:S04]  /*15260*/  SHFL.IDX PT, R70, R70, R17, 0x1c1f ;  /* 0x001c1f1146467589 */ /* 0x000fe800000e0000 */
[----:B------:R-:W4:Y:S01]  /*15270*/  SHFL.IDX PT, R29, R38, R5, 0x1c1f ;  /* 0x001c1f05261d7589 */ /* 0x000f2200000e0000 */
[----:B--2---:R-:W-:-:S02]  /*15280*/  SEL R24, R40, R13, P0 ;  /* 0x0000000d28187207 */ /* 0x004fc40000000000 */
[----:B------:R-:W-:Y:S01]  /*15290*/  SEL R26, R13, R40, P0 ;  /* 0x000000280d1a7207 */ /* 0x000fe20000000000 */
[----:B------:R-:W-:Y:S01]  /*152a0*/  SHFL.IDX PT, R72, R72, R17, 0x1c1f ;  /* 0x001c1f1148487589 */ /* 0x000fe200000e0000 */
[----:B---3--:R-:W-:-:S03]  /*152b0*/  SEL R28, R42, R15, P0 ;  /* 0x0000000f2a1c7207 */ /* 0x008fc60000000000 */
[----:B------:R2:W3:Y:S01]  /*152c0*/  SHFL.IDX PT, R31, R30, R5, 0x1c1f ;  /* 0x001c1f051e1f7589 */ /* 0x0004e200000e0000 */
[----:B0-----:R-:W-:Y:S02]  /*152d0*/  SEL R9, R66, R25, P0 ;  /* 0x0000001942097207 */ /* 0x001fe40000000000 */
[----:B------:R-:W-:Y:S01]  /*152e0*/  SEL R11, R25, R66, P0 ;  /* 0x00000042190b7207 */ /* 0x000fe20000000000 */
[----:B------:R-:W-:Y:S01]  /*152f0*/  BAR.SYNC.DEFER_BLOCKING 0x1, 0x100 ;  /* 0x0044000000007b1d */ /* 0x000fe20000010000 */
[----:B-1----:R-:W-:Y:S02]  /*15300*/  SEL R13, R68, R27, P0 ;  /* 0x0000001b440d7207 */ /* 0x002fe40000000000 */
[----:B--2---:R-:W-:-:S03]  /*15310*/  SEL R30, R15, R42, P0 ;  /* 0x0000002a0f1e7207 */ /* 0x004fc60000000000 */
[----:B------:R-:W-:Y:S01]  /*15320*/  SHFL.IDX PT, R46, R46, R17, 0x1c1f ;  /* 0x001c1f112e2e7589 */ /* 0x000fe200000e0000 */
[----:B------:R-:W-:-:S03]  /*15330*/  SEL R15, R27, R68, P0 ;  /* 0x000000441b0f7207 */ /* 0x000fc60000000000 */
[----:B------:R-:W-:Y:S01]  /*15340*/  SHFL.IDX PT, R52, R52, R17, 0x1c1f ;  /* 0x001c1f1134347589 */ /* 0x000fe200000e0000 */
[----:B----4-:R-:W-:Y:S02]  /*15350*/  SEL R25, R70, R29, P0 ;  /* 0x0000001d46197207 */ /* 0x010fe40000000000 */
[----:B------:R-:W-:Y:S01]  /*15360*/  SEL R27, R29, R70, P0 ;  /* 0x000000461d1b7207 */ /* 0x000fe20000000000 */
[----:B------:R-:W-:Y:S04]  /*15370*/  SHFL.IDX PT, R56, R56, R17, 0x1c1f ;  /* 0x001c1f1138387589 */ /* 0x000fe800000e0000 */
[----:B------:R-:W-:Y:S01]  /*15380*/  SHFL.IDX PT, R74, R74, R17, 0x1c1f ;  /* 0x001c1f114a4a7589 */ /* 0x000fe200000e0000 */
[----:B---3--:R-:W-:Y:S02]  /*15390*/  SEL R29, R72, R31, P0 ;  /* 0x0000001f481d7207 */ /* 0x008fe40000000000 */
[----:B------:R-:W-:Y:S01]  /*153a0*/  SEL R31, R31, R72, P0 ;  /* 0x000000481f1f7207 */ /* 0x000fe20000000000 */
[----:B------:R-:W0:Y:S04]  /*153b0*/  SHFL.IDX PT, R21, R50, R5, 0x1c1f ;  /* 0x001c1f0532157589 */ /* 0x000e2800000e0000 */
[----:B------:R-:W1:Y:S04]  /*153c0*/  SHFL.IDX PT, R33, R54, R5, 0x1c1f ;  /* 0x001c1f0536217589 */ /* 0x000e6800000e0000 */
[----:B------:R-:W2:Y:S04]  /*153d0*/  SHFL.IDX PT, R35, R58, R5, 0x1c1f ;  /* 0x001c1f053a237589 */ /* 0x000ea800000e0000 */
[----:B------:R-:W-:Y:S04]  /*153e0*/  SHFL.IDX PT, R47, R76, R5, 0x1c1f ;  /* 0x001c1f054c2f7589 */ /* 0x000fe800000e0000 */
[----:B------:R-:W-:Y:S04]  /*153f0*/  SHFL.IDX PT, R60, R60, R17, 0x1c1f ;  /* 0x001c1f113c3c7589 */ /* 0x000fe800000e0000 */
[----:B------:R-:W-:Y:S04]  /*15400*/  SHFL.IDX PT, R78, R78, R17, 0x1c1f ;  /* 0x001c1f114e4e7589 */ /* 0x000fe800000e0000 */
[----:B------:R-:W3:Y:S01]  /*15410*/  SHFL.IDX PT, R37, R62, R5, 0x1c1f ;  /* 0x001c1f053e257589 */ /* 0x000ee200000e0000 */
[----:B0-----:R-:W-:-:S02]  /*15420*/  SEL R44, R46, R21, P0 ;  /* 0x000000152e2c7207 */ /* 0x001fc40000000000 */
[----:B------:R-:W-:Y:S01]  /*15430*/  SEL R46, R21, R46, P0 ;  /* 0x0000002e152e7207 */ /* 0x000fe20000000000 */
[----:B------:R-:W0:Y:S01]  /*15440*/  SHFL.IDX PT, R39, R80, R5, 0x1c1f ;  /* 0x001c1f0550277589 */ /* 0x000e2200000e0000 */
[----:B-1----:R-:W-:Y:S02]  /*15450*/  SEL R32, R52, R33, P0 ;  /* 0x0000002134207207 */ /* 0x002fe40000000000 */
[----:B------:R-:W-:Y:S01]  /*15460*/  SEL R34, R33, R52, P0 ;  /* 0x0000003421227207 */ /* 0x000fe20000000000 */
[----:B------:R-:W-:Y:S01]  /*15470*/  SHFL.IDX PT, R82, R82, R17, 0x1c1f ;  /* 0x001c1f1152527589 */ /* 0x000fe200000e0000 */
[----:B--2---:R-:W-:Y:S02]  /*15480*/  SEL R36, R56, R35, P0 ;  /* 0x0000002338247207 */ /* 0x004fe40000000000 */
[----:B------:R-:W-:Y:S01]  /*15490*/  SEL R38, R35, R56, P0 ;  /* 0x0000003823267207 */ /* 0x000fe20000000000 */
[----:B------:R-:W1:Y:S04]  /*154a0*/  SHFL.IDX PT, R41, R84, R5, 0x1c1f ;  /* 0x001c1f0554297589 */ /* 0x000e6800000e0000 */
[----:B------:R-:W-:Y:S04]  /*154b0*/  SHFL.IDX PT, R86, R86, R17, 0x1c1f ;  /* 0x001c1f1156567589 */ /* 0x000fe800000e0000 */
[----:B------:R2:W4:Y:S04]  /*154c0*/  SHFL.IDX PT, R43, R18, R5, 0x1c1f ;  /* 0x001c1f05122b7589 */ /* 0x00052800000e0000 */
[----:B------:R1:W-:Y:S01]  /*154d0*/  STSM.16.M88.4 [R59], R8 ;  /* 0x000000083b007844 */ /* 0x0003e20000000200 */
[----:B---3--:R-:W-:-:S02]  /*154e0*/  SEL R40, R60, R37, P0 ;  /* 0x000000253c287207 */ /* 0x008fc40000000000 */
[----:B------:R-:W-:Y:S01]  /*154f0*/  SEL R42, R37, R60, P0 ;  /* 0x0000003c252a7207 */ /* 0x000fe20000000000 */
[----:B------:R-:W-:Y:S01]  /*15500*/  STSM.16.M88.4 [R57], R12 ;  /* 0x0000000c39007844 */ /* 0x000fe20000000200 */
[----:B0-----:R-:W-:Y:S01]  /*15510*/  SEL R33, R78, R39, P0 ;  /* 0x000000274e217207 */ /* 0x001fe20000000000 */
[----:B------:R-:W-:Y:S01]  /*15520*/  UMOV UR4, URZ ;  /* 0x0000003f00047c82 */ /* 0x000fe20008000000 */
[----:B------:R-:W-:Y:S01]  /*15530*/  SEL R35, R39, R78, P0 ;  /* 0x0000004e27237207 */ /* 0x000fe20000000000 */
[----:B------:R0:W-:Y:S01]  /*15540*/  STSM.16.M88.4 [R45], R24 ;  /* 0x000000182d007844 */ /* 0x0001e20000000200 */
[----:B------:R-:W-:Y:S01]  /*15550*/  ULDC UR8, c[0x0][0xa88] ;  /* 0x0002a20000087ab9 */ /* 0x000fe20000000800 */
[----:B--2---:R-:W2:Y:S01]  /*15560*/  LDC R18, c[0x0][0xbe8] ;  /* 0x0002fa00ff127b82 */ /* 0x004ea20000000800 */
[----:B-1----:R-:W-:Y:S01]  /*15570*/  SEL R37, R82, R41, P0 ;  /* 0x0000002952257207 */ /* 0x002fe20000000000 */
[----:B------:R1:W-:Y:S01]  /*15580*/  STSM.16.M88.4 [R55], R28 ;  /* 0x0000001c37007844 */ /* 0x0003e20000000200 */
[----:B------:R-:W-:Y:S01]  /*15590*/  SEL R39, R41, R82, P0 ;  /* 0x0000005229277207 */ /* 0x000fe20000000000 */
[----:B------:R-:W-:-:S02]  /*155a0*/  IMAD.U32 R8, RZ, RZ, UR6 ;  /* 0x00000006ff087e24 */ /* 0x000fc4000f8e00ff */
[----:B------:R-:W-:Y:S01]  /*155b0*/  IMAD.U32 R9, RZ, RZ, UR7 ;  /* 0x00000007ff097e24 */ /* 0x000fe2000f8e00ff */
[----:B------:R-:W-:Y:S01]  /*155c0*/  ULDC.64 UR6, c[0x0][0xc08] ;  /* 0x0003020000067ab9 */ /* 0x000fe20000000a00 */
[----:B----4-:R-:W-:Y:S02]  /*155d0*/  SEL R41, R86, R43, P0 ;  /* 0x0000002b56297207 */ /* 0x010fe40000000000 */
[----:B------:R-:W-:Y:S02]  /*155e0*/  SEL R43, R43, R86, P0 ;  /* 0x000000562b2b7207 */ /* 0x000fe40000000000 */
[----:B0-----:R-:W-:Y:S02]  /*155f0*/  SEL R45, R74, R47, P0 ;  /* 0x0000002f4a2d7207 */ /* 0x001fe40000000000 */
[----:B------:R-:W-:-:S05]  /*15600*/  SEL R47, R47, R74, P0 ;  /* 0x0000004a2f2f7207 */ /* 0x000fca0000000000 */
[----:B------:R1:W-:Y:S04]  /*15610*/  STSM.16.M88.4 [R53], R44 ;  /* 0x0000002c35007844 */ /* 0x0003e80000000200 */
[----:B------:R1:W-:Y:S04]  /*15620*/  STSM.16.M88.4 [R51], R32 ;  /* 0x0000002033007844 */ /* 0x0003e80000000200 */
[----:B------:R1:W-:Y:S04]  /*15630*/  STSM.16.M88.4 [R49], R36 ;  /* 0x0000002431007844 */ /* 0x0003e80000000200 */
[----:B------:R1:W-:Y:S01]  /*15640*/  STSM.16.M88.4 [R20], R40 ;  /* 0x0000002814007844 */ /* 0x0003e20000000200 */
[----:B------:R-:W-:Y:S06]  /*15650*/  BAR.SYNC.DEFER_BLOCKING 0x1, 0x100 ;  /* 0x0044000000007b1d */ /* 0x000fec0000010000 */
[----:B------:R-:W3:Y:S01]  /*15660*/  @P2 LDG.E R5, desc[UR50][R8.64] ;  /* 0x0000003208052981 */ /* 0x000ee2000c1e1900 */
[----:B------:R-:W-:Y:S01]  /*15670*/  UISETP.NE.U32.AND UP1, UPT, UR6, URZ, UPT ;  /* 0x0000003f0600728c */ /* 0x000fe2000bf25070 */
[----:B--2---:R-:W-:-:S03]  /*15680*/  ISETP.NE.AND P1, PT, R18, 0x1, PT ;  /* 0x000000011200780c */ /* 0x004fc60003f25270 */
[----:B------:R-:W-:-:S06]  /*15690*/  UISETP.NE.AND.EX UP1, UPT, UR7, URZ, UPT, UP1 ;  /* 0x0000003f0700728c */ /* 0x000fcc000bf25310 */
[----:B------:R-:W-:-:S04]  /*156a0*/  PLOP3.LUT P0, PT, PT, PT, UP1, 0x80, 0x0 ;  /* 0x000000000000781c */ /* 0x000fc80003f0f018 */
[----:B------:R-:W0:Y:S01]  /*156b0*/  @P1 LDC R10, c[0x0][0xbec] ;  /* 0x0002fb00ff0a1b82 */ /* 0x000e220000000800 */
[----:B------:R-:W-:Y:S02]  /*156c0*/  @UP1 ULDC.64 UR6, c[0x0][0xc08] ;  /* 0x0003020000061ab9 */ /* 0x000fe40000000a00 */
[----:B------:R-:W-:-:S05]  /*156d0*/  @UP1 UIMAD.WIDE UR6, UR38, 0x4, UR6 ;  /* 0x00000004260618a5 */ /* 0x000fca000f8e0206 */
[----:B------:R-:W2:Y:S01]  /*156e0*/  @P1 LDC R12, c[0x0][0xbf0] ;  /* 0x0002fc00ff0c1b82 */ /* 0x000ea20000000800 */
[----:B------:R-:W-:Y:S02]  /*156f0*/  IMAD.U32 R14, RZ, RZ, UR6 ;  /* 0x00000006ff0e7e24 */ /* 0x000fe4000f8e00ff */
[----:B------:R-:W-:Y:S01]  /*15700*/  IMAD.U32 R15, RZ, RZ, UR7 ;  /* 0x00000007ff0f7e24 */ /* 0x000fe2000f8e00ff */
[----:B---3--:R-:W-:Y:S01]  /*15710*/  @P2 R2UR UR4, R5 ;  /* 0x00000000050422ca */ /* 0x008fe200000e0000 */
[----:B------:R-:W-:-:S06]  /*15720*/  IMAD.U32 R5, RZ, RZ, UR8 ;  /* 0x00000008ff057e24 */ /* 0x000fcc000f8e00ff */
[----:B------:R1:W5:Y:S01]  /*15730*/  @P0 LDG.E R5, desc[UR50][R14.64] ;  /* 0x000000320e050981 */ /* 0x000362000c1e1900 */
[----:B0-2---:R-:W-:Y:S07]  /*15740*/  @P0 BRA `(.L_x_1515) ;  /* 0x0000000000100947 */ /* 0x005fee0003800000 */
[----:B------:R-:W-:Y:S05]  /*15750*/  @!P2 BRA `(.L_x_1515) ;  /* 0x00000000000ca947 */ /* 0x000fea0003800000 */
[----:B-1----:R-:W2:Y:S04]  /*15760*/  LDG.E R14, desc[UR50][R8.64] ;  /* 0x00000032080e7981 */ /* 0x002ea8000c1e1900 */
[----:B-----5:R-:W2:Y:S02]  /*15770*/  LDG.E R5, desc[UR50][R8.64+0x4] ;  /* 0x0000043208057981 */ /* 0x020ea4000c1e1900 */
[----:B--2---:R-:W-:-:S07]  /*15780*/  IMAD.IADD R5, R5, 0x1, -R14 ;  /* 0x0000000105057824 */ /* 0x004fce00078e0a0e */
.L_x_1515:
[----:B------:R-:W-:Y:S01]  /*15790*/  USHF.R.S32.HI UR16, URZ, 0x1f, UR37 ;  /* 0x0000001f3f107899 */ /* 0x000fe20008011425 */
[----:B------:R-:W-:Y:S01]  /*157a0*/  VIADD R13, R22, UR39 ;  /* 0x00000027160d7c36 */ /* 0x000fe20008000000 */
[----:B------:R-:W-:Y:S01]  /*157b0*/  ULDC.64 UR12, c[0x0][0xb90] ;  /* 0x0002e400000c7ab9 */ /* 0x000fe20000000a00 */
[----:B------:R-:W-:Y:S01]  /*157c0*/  USHF.R.S32.HI UR15, URZ, 0x1f, UR38 ;  /* 0x0000001f3f0f7899 */ /* 0x000fe20008011426 */
[----:B------:R-:W-:Y:S01]  /*157d0*/  VIADD R26, R194, UR39 ;  /* 0x00000027c21a7c36 */ /* 0x000fe20008000000 */
[----:B------:R-:W-:Y:S01]  /*157e0*/  USHF.R.S32.HI UR7, URZ, 0x1f, UR4 ;  /* 0x0000001f3f077899 */ /* 0x000fe20008011404 */
[----:B------:R-:W-:Y:S01]  /*157f0*/  @P1 IMAD.HI.U32 R9, R13, R10, RZ ;  /* 0x0000000a0d091227 */ /* 0x000fe200078e00ff */
[----:B------:R-:W-:Y:S01]  /*15800*/  UIMAD UR10, UR16, UR12, URZ ;  /* 0x0000000c100a72a4 */ /* 0x000fe2000f8e023f */
[----:B------:R-:W-:Y:S01]  /*15810*/  UMOV UR6, UR4 ;  /* 0x0000000400067c82 */ /* 0x000fe20008000000 */
[----:B------:R-:W-:Y:S01]  /*15820*/  USEL UR15, UR15, URZ, !UP0 ;  /* 0x0000003f0f0f7287 */ /* 0x000fe2000c000000 */
[----:B------:R-:W-:Y:S01]  /*15830*/  IMAD.MOV.U32 R8, RZ, RZ, R13 ;  /* 0x000000ffff087224 */ /* 0x000fe200078e000d */
[----:B------:R-:W-:Y:S01]  /*15840*/  UIMAD.WIDE.U32 UR8, UR37, UR12, UR6 ;  /* 0x0000000c250872a5 */ /* 0x000fe2000f8e0006 */
[----:B------:R-:W-:Y:S01]  /*15850*/  @P1 SHF.R.U32.HI R8, RZ, R12, R9 ;  /* 0x0000000cff081219 */ /* 0x000fe20000011609 */
[----:B------:R-:W-:Y:S01]  /*15860*/  UIMAD UR10, UR37, UR13, UR10 ;  /* 0x0000000d250a72a4 */ /* 0x000fe2000f8e020a */
[----:B------:R-:W-:Y:S01]  /*15870*/  IMAD R9, R190, 0x40, R23 ;  /* 0x00000040be097824 */ /* 0x000fe200078e0217 */
[----:B------:R-:W-:Y:S01]  /*15880*/  USEL UR14, UR38, URZ, !UP0 ;  /* 0x0000003f260e7287 */ /* 0x000fe2000c000000 */
[----:B-1---5:R-:W-:Y:S01]  /*15890*/  IMAD R51, R5, R18, RZ ;  /* 0x0000001205337224 */ /* 0x022fe200078e02ff */
[----:B------:R-:W-:Y:S01]  /*158a0*/  ULDC.64 UR12, c[0x0][0xb98] ;  /* 0x0002e600000c7ab9 */ /* 0x000fe20000000a00 */
[----:B------:R-:W-:Y:S01]  /*158b0*/  UIADD3 UR9, UR9, UR10, URZ ;  /* 0x0000000a09097290 */ /* 0x000fe2000fffe03f */
[----:B------:R-:W-:Y:S01]  /*158c0*/  IMAD.MOV R11, RZ, RZ, -R8 ;  /* 0x000000ffff0b7224 */ /* 0x000fe200078e0a08 */
[----:B------:R-:W-:Y:S01]  /*158d0*/  UIMAD UR6, UR15, UR12, URZ ;  /* 0x0000000c0f0672a4 */ /* 0x000fe2000f8e023f */
[----:B------:R-:W-:Y:S01]  /*158e0*/  IMAD.WIDE R6, R9, 0x2, R6 ;  /* 0x0000000209067825 */ /* 0x000fe200078e0206 */
[----:B------:R-:W-:Y:S01]  /*158f0*/  UIMAD.WIDE.U32 UR8, UR14, UR12, UR8 ;  /* 0x0000000c0e0872a5 */ /* 0x000fe2000f8e0008 */
[----:B------:R-:W-:Y:S01]  /*15900*/  SHF.R.S32.HI R9, RZ, 0x1f, R8 ;  /* 0x0000001fff097819 */ /* 0x000fe20000011408 */
[----:B------:R-:W-:Y:S01]  /*15910*/  UIMAD UR6, UR14, UR13, UR6 ;  /* 0x0000000d0e0672a4 */ /* 0x000fe2000f8e0206 */
[----:B------:R-:W-:Y:S01]  /*15920*/  IMAD R11, R18, R11, R13 ;  /* 0x0000000b120b7224 */ /* 0x000fe200078e020d */
[----:B------:R-:W-:Y:S01]  /*15930*/  IADD3 R13, P3, R6, 0x2000, RZ ;  /* 0x00002000060d7810 */ /* 0x000fe20007f7e0ff */
[----:B------:R-:W-:Y:S01]  /*15940*/  ULDC.64 UR10, c[0x0][0xaa0] ;  /* 0x0002a800000a7ab9 */ /* 0x000fe20000000a00 */
[----:B------:R-:W-:-:S02]  /*15950*/  IADD3 R8, P2, R8, UR8, RZ ;  /* 0x0000000808087c10 */ /* 0x000fc4000ff5e0ff */
[----:B------:R-:W-:Y:S01]  /*15960*/  IMAD.U32 R12, RZ, RZ, UR6 ;  /* 0x00000006ff0c7e24 */ /* 0x000fe2000f8e00ff */
[----:B------:R-:W-:Y:S02]  /*15970*/  SHF.R.S32.HI R10, RZ, 0x1f, R11 ;  /* 0x0000001fff0a7819 */ /* 0x000fe4000001140b */
[----:B------:R-:W-:Y:S02]  /*15980*/  IADD3 R25, P0, R6, 0x1000, RZ ;  /* 0x0000100006197810 */ /* 0x000fe40007f1e0ff */
[----:B------:R-:W-:Y:S01]  /*15990*/  IADD3.X R9, R9, UR9, R12, P2, !PT ;  /* 0x0000000909097c10 */ /* 0x000fe200097fe40c */
[----:B------:R-:W-:Y:S01]  /*159a0*/  ULDC.64 UR8, c[0x0][0xb88] ;  /* 0x0002e20000087ab9 */ /* 0x000fe20000000a00 */
[----:B------:R-:W-:Y:S01]  /*159b0*/  LOP3.LUT R12, R13, 0x380, RZ, 0xc0, !PT ;  /* 0x000003800d0c7812 */ /* 0x000fe200078ec0ff */
[----:B------:R-:W-:Y:S01]  /*159c0*/  IMAD R10, R10, UR8, RZ ;  /* 0x000000080a0a7c24 */ /* 0x000fe2000f8e02ff */
[----:B------:R-:W-:Y:S01]  /*159d0*/  LOP3.LUT R24, R25, 0x380, RZ, 0xc0, !PT ;  /* 0x0000038019187812 */ /* 0x000fe200078ec0ff */
[----:B------:R-:W-:Y:S01]  /*159e0*/  IMAD.WIDE.U32 R8, R11, UR8, R8 ;  /* 0x000000080b087c25 */ /* 0x000fe2000f8e0008 */
[----:B------:R-:W-:-:S02]  /*159f0*/  SHF.R.U64 R12, R12, 0x3, RZ ;  /* 0x000000030c0c7819 */ /* 0x000fc400000012ff */
[----:B------:R-:W-:Y:S01]  /*15a00*/  SHF.R.U64 R24, R24, 0x3, RZ ;  /* 0x0000000318187819 */ /* 0x000fe200000012ff */
[----:B------:R-:W-:Y:S01]  /*15a10*/  IMAD R15, R11, UR9, R10 ;  /* 0x000000090b0f7c24 */ /* 0x000fe2000f8e020a */
[----:B------:R-:W-:Y:S01]  /*15a20*/  LOP3.LUT R12, R12, R13, RZ, 0x3c, !PT ;  /* 0x0000000d0c0c7212 */ /* 0x000fe200078e3cff */
[----:B------:R-:W-:Y:S01]  /*15a30*/  ULDC.64 UR8, c[0x0][0xb50] ;  /* 0x0002d40000087ab9 */ /* 0x000fe20000000a00 */
[----:B------:R-:W-:Y:S01]  /*15a40*/  IADD3 R11, P2, R6, 0x3000, RZ ;  /* 0x00003000060b7810 */ /* 0x000fe20007f5e0ff */
[----:B------:R-:W-:Y:S01]  /*15a50*/  IMAD.IADD R13, R9, 0x1, R15 ;  /* 0x00000001090d7824 */ /* 0x000fe200078e020f */
[----:B------:R-:W-:Y:S01]  /*15a60*/  LEA R15, P4, R8, UR8, 0x2 ;  /* 0x00000008080f7c11 */ /* 0x000fe2000f8810ff */
[----:B------:R-:W-:Y:S01]  /*15a70*/  VIADD R10, R26, 0x8 ;  /* 0x000000081a0a7836 */ /* 0x000fe20000000000 */
[----:B------:R-:W-:Y:S01]  /*15a80*/  LOP3.LUT R24, R24, R25, RZ, 0x3c, !PT ;  /* 0x0000001918187212 */ /* 0x000fe200078e3cff */
[----:B------:R-:W-:Y:S01]  /*15a90*/  IMAD.X R25, RZ, RZ, R7, P0 ;  /* 0x000000ffff197224 */ /* 0x000fe200000e0607 */
[----:B------:R-:W-:Y:S01]  /*15aa0*/  LEA.HI.X R17, R8, UR9, R13, 0x2, P4 ;  /* 0x0000000908117c11 */ /* 0x000fe2000a0f140d */
[----:B------:R-:W-:Y:S01]  /*15ab0*/  SHFL.IDX PT, R20, R15, RZ, 0x1c1f ;  /* 0x001c1fff0f147589 */ /* 0x000fe200000e0000 */
[----:B------:R-:W-:Y:S01]  /*15ac0*/  LOP3.LUT R9, R11, 0x380, RZ, 0xc0, !PT ;  /* 0x000003800b097812 */ /* 0x000fe200078ec0ff */
[--C-:B------:R-:W-:Y:S01]  /*15ad0*/  IMAD.X R13, RZ, RZ, R7.reuse, P3 ;  /* 0x000000ffff0d7224 */ /* 0x100fe200018e0607 */
[----:B------:R-:W-:Y:S01]  /*15ae0*/  LOP3.LUT P0, RZ, R191, 0x3, RZ, 0xc0, !PT ;  /* 0x00000003bfff7812 */ /* 0x000fe2000780c0ff */
[----:B------:R-:W0:Y:S01]  /*15af0*/  SHFL.IDX PT, R21, R17, RZ, 0x1c1f ;  /* 0x001c1fff11157589 */ /* 0x000e2200000e0000 */
[----:B------:R-:W-:Y:S01]  /*15b00*/  SHF.R.U64 R8, R9, 0x3, RZ ;  /* 0x0000000309087819 */ /* 0x000fe200000012ff */
[----:B------:R-:W-:Y:S01]  /*15b10*/  IMAD.X R9, RZ, RZ, R7, P2 ;  /* 0x000000ffff097224 */ /* 0x000fe200010e0607 */
[----:B------:R-:W-:Y:S01]  /*15b20*/  ISETP.GE.OR P2, PT, R26, R51, P0 ;  /* 0x000000331a00720c */ /* 0x000fe20000746670 */
[----:B------:R-:W-:Y:S01]  /*15b30*/  SHFL.IDX PT, R48, R15, 0x1, 0x1c1f ;  /* 0x003c1f000f307f89 */ /* 0x000fe200000e0000 */
[----:B------:R-:W-:-:S02]  /*15b40*/  IADD3 R14, P3, R6, 0x7000, RZ ;  /* 0x00007000060e7810 */ /* 0x000fc40007f7e0ff */
[----:B------:R-:W-:Y:S01]  /*15b50*/  ISETP.GE.OR P0, PT, R10, R51, P0 ;  /* 0x000000330a00720c */ /* 0x000fe20000706670 */
[----:B------:R-:W1:Y:S01]  /*15b60*/  SHFL.IDX PT, R49, R17, 0x1, 0x1c1f ;  /* 0x003c1f0011317f89 */ /* 0x000e6200000e0000 */
[----:B------:R-:W-:Y:S01]  /*15b70*/  LOP3.LUT R5, R14, 0x380, RZ, 0xc0, !PT ;  /* 0x000003800e057812 */ /* 0x000fe200078ec0ff */
[----:B------:R-:W-:Y:S01]  /*15b80*/  UIMAD UR8, UR7, UR10, URZ ;  /* 0x0000000a070872a4 */ /* 0x000fe2000f8e023f */
[C---:B------:R-:W-:Y:S01]  /*15b90*/  IADD3 R45, P6, R6.reuse, 0x4000, RZ ;  /* 0x00004000062d7810 */ /* 0x040fe20007fde0ff */
[----:B------:R-:W-:Y:S01]  /*15ba0*/  IMAD.X R33, RZ, RZ, R7, P3 ;  /* 0x000000ffff217224 */ /* 0x000fe200018e0607 */
[----:B------:R-:W-:Y:S02]  /*15bb0*/  SHF.R.U64 R5, R5, 0x3, RZ ;  /* 0x0000000305057819 */ /* 0x000fe400000012ff */
[----:B------:R-:W-:Y:S02]  /*15bc0*/  IADD3 R41, P5, R6, 0x5000, RZ ;  /* 0x0000500006297810 */ /* 0x000fe40007fbe0ff */
[----:B------:R-:W-:-:S02]  /*15bd0*/  LOP3.LUT R32, R5, R14, RZ, 0x3c, !PT ;  /* 0x0000000e05207212 */ /* 0x000fc400078e3cff */
[----:B------:R-:W2:Y:S01]  /*15be0*/  @P1 LDC R5, c[0x0][0xbf0] ;  /* 0x0002fc00ff051b82 */ /* 0x000ea20000000800 */
[----:B------:R-:W-:Y:S02]  /*15bf0*/  IADD3 R37, P4, R6, 0x6000, RZ ;  /* 0x0000600006257810 */ /* 0x000fe40007f9e0ff */
[----:B------:R-:W-:Y:S01]  /*15c00*/  LOP3.LUT R8, R8, R11, RZ, 0x3c, !PT ;  /* 0x0000000b08087212 */ /* 0x000fe200078e3cff */
[----:B0-----:R0:W-:Y:S01]  /*15c10*/  @!P2 ST.E desc[UR50][R20.64], R3 ;  /* 0x000000031400a985 */ /* 0x0011e2000c101932 */
[----:B------:R-:W-:Y:S01]  /*15c20*/  UIMAD.WIDE.U32 UR6, UR4, UR10, URZ ;  /* 0x0000000a040672a5 */ /* 0x000fe2000f8e003f */
[----:B------:R-:W-:Y:S01]  /*15c30*/  LOP3.LUT R11, R6, 0x380, RZ, 0xc0, !PT ;  /* 0x00000380060b7812 */ /* 0x000fe200078ec0ff */
[----:B------:R-:W-:Y:S01]  /*15c40*/  UIMAD UR8, UR4, UR11, UR8 ;  /* 0x0000000b040872a4 */ /* 0x000fe2000f8e0208 */
[----:B------:R-:W-:Y:S02]  /*15c50*/  LOP3.LUT R44, R45, 0x380, RZ, 0xc0, !PT ;  /* 0x000003802d2c7812 */ /* 0x000fe400078ec0ff */
[----:B------:R-:W-:Y:S01]  /*15c60*/  ULDC.64 UR10, c[0x0][0xae8] ;  /* 0x0002ba00000a7ab9 */ /* 0x000fe20000000a00 */
[----:B------:R-:W-:Y:S01]  /*15c70*/  LOP3.LUT R40, R41, 0x380, RZ, 0xc0, !PT ;  /* 0x0000038029287812 */ /* 0x000fe200078ec0ff */
[----:B-1----:R1:W-:Y:S01]  /*15c80*/  @!P0 ST.E desc[UR50][R48.64], R0 ;  /* 0x0000000030008985 */ /* 0x0023e2000c101932 */
[----:B------:R-:W-:Y:S01]  /*15c90*/  LOP3.LUT R36, R37, 0x380, RZ, 0xc0, !PT ;  /* 0x0000038025247812 */ /* 0x000fe200078ec0ff */
[----:B0-----:R-:W0:Y:S01]  /*15ca0*/  @P1 LDC R20, c[0x0][0xbec] ;  /* 0x0002fb00ff141b82 */ /* 0x001e220000000800 */
[----:B------:R-:W-:Y:S01]  /*15cb0*/  UIADD3 UR7, UR7, UR8, URZ ;  /* 0x0000000807077290 */ /* 0x000fe2000fffe03f */
[----:B------:R-:W-:Y:S01]  /*15cc0*/  SHF.R.U64 R11, R11, 0x3, RZ ;  /* 0x000000030b0b7819 */ /* 0x000fe200000012ff */
[----:B------:R-:W-:Y:S01]  /*15cd0*/  UIMAD UR4, UR16, UR10, URZ ;  /* 0x0000000a100472a4 */ /* 0x000fe2000f8e023f */
[----:B------:R-:W-:-:S02]  /*15ce0*/  SHF.R.U64 R44, R44, 0x3, RZ ;  /* 0x000000032c2c7819 */ /* 0x000fc400000012ff */
[----:B------:R-:W-:Y:S01]  /*15cf0*/  SHF.R.U64 R40, R40, 0x3, RZ ;  /* 0x0000000328287819 */ /* 0x000fe200000012ff */
[----:B-1----:R-:W-:Y:S01]  /*15d00*/  IMAD R0, R189, 0x20, R190 ;  /* 0x00000020bd007824 */ /* 0x002fe200078e02be */
[----:B------:R-:W-:Y:S01]  /*15d10*/  UIMAD UR4, UR37, UR11, UR4 ;  /* 0x0000000b250472a4 */ /* 0x000fe2000f8e0204 */
[----:B------:R-:W-:Y:S01]  /*15d20*/  SHF.R.U64 R36, R36, 0x3, RZ ;  /* 0x0000000324247819 */ /* 0x000fe200000012ff */
[----:B------:R-:W-:Y:S01]  /*15d30*/  UIMAD.WIDE.U32 UR6, UR37, UR10, UR6 ;  /* 0x0000000a250672a5 */ /* 0x000fe2000f8e0006 */
[----:B------:R-:W-:Y:S01]  /*15d40*/  VIADD R17, R0, UR39 ;  /* 0x0000002700117c36 */ /* 0x000fe20008000000 */
[----:B------:R-:W-:Y:S01]  /*15d50*/  ULDC.64 UR8, c[0x0][0xaf0] ;  /* 0x0002bc0000087ab9 */ /* 0x000fe20000000a00 */
[----:B------:R-:W-:Y:S01]  /*15d60*/  LOP3.LUT R6, R11, R6, RZ, 0x3c, !PT ;  /* 0x000000060b067212 */ /* 0x000fe200078e3cff */
[----:B------:R-:W-:Y:S01]  /*15d70*/  UIADD3 UR7, UR7, UR4, URZ ;  /* 0x0000000407077290 */ /* 0x000fe2000fffe03f */
[----:B------:R-:W-:Y:S01]  /*15d80*/  IMAD.MOV.U32 R3, RZ, RZ, R17 ;  /* 0x000000ffff037224 */ /* 0x000fe200078e0011 */
[----:B------:R-:W-:Y:S01]  /*15d90*/  UIMAD UR4, UR15, UR8, URZ ;  /* 0x000000080f0472a4 */ /* 0x000fe2000f8e023f */
[----:B------:R-:W-:Y:S01]  /*15da0*/  LOP3.LUT R44, R44, R45, RZ, 0x3c, !PT ;  /* 0x0000002d2c2c7212 */ /* 0x000fe200078e3cff */
[----:B------:R-:W5:Y:S01]  /*15db0*/  LD.E.128 R24, desc[UR50][R24.64] ;  /* 0x0000003218187980 */ /* 0x000f62000c101d00 */
[----:B------:R-:W-:-:S02]  /*15dc0*/  LOP3.LUT R40, R40, R41, RZ, 0x3c, !PT ;  /* 0x0000002928287212 */ /* 0x000fc400078e3cff */
[----:B------:R-:W-:Y:S01]  /*15dd0*/  LOP3.LUT R36, R36, R37, RZ, 0x3c, !PT ;  /* 0x0000002524247212 */ /* 0x000fe200078e3cff */
[----:B------:R-:W5:Y:S01]  /*15de0*/  LD.E.128 R12, desc[UR50][R12.64] ;  /* 0x000000320c0c7980 */ /* 0x000f62000c101d00 */
[----:B0-----:R-:W-:Y:S01]  /*15df0*/  @P1 IMAD.HI.U32 R0, R17, R20, RZ ;  /* 0x0000001411001227 */ /* 0x001fe200078e00ff */
[----:B------:R-:W-:Y:S02]  /*15e00*/  UIMAD UR4, UR14, UR9, UR4 ;  /* 0x000000090e0472a4 */ /* 0x000fe4000f8e0204 */
[----:B------:R-:W-:Y:S01]  /*15e10*/  UIMAD.WIDE.U32 UR6, UR14, UR8, UR6 ;  /* 0x000000080e0672a5 */ /* 0x000fe2000f8e0006 */
[--C-:B------:R-:W-:Y:S01]  /*15e20*/  IMAD.X R45, RZ, RZ, R7.reuse, P6 ;  /* 0x000000ffff2d7224 */ /* 0x100fe200030e0607 */
[----:B--2---:R-:W-:Y:S01]  /*15e30*/  @P1 SHF.R.U32.HI R3, RZ, R5, R0 ;  /* 0x00000005ff031219 */ /* 0x004fe20000011600 */
[--C-:B------:R-:W-:Y:S01]  /*15e40*/  IMAD.X R41, RZ, RZ, R7.reuse, P5 ;  /* 0x000000ffff297224 */ /* 0x100fe200028e0607 */
[----:B------:R-:W-:Y:S01]  /*15e50*/  UIADD3 UR4, UR7, UR4, URZ ;  /* 0x0000000407047290 */ /* 0x000fe2000fffe03f */
[----:B------:R-:W-:Y:S01]  /*15e60*/  IMAD.X R37, RZ, RZ, R7, P4 ;  /* 0x000000ffff257224 */ /* 0x000fe200020e0607 */
[--C-:B------:R-:W-:Y:S01]  /*15e70*/  SHF.R.S32.HI R0, RZ, 0x1f, R3.reuse ;  /* 0x0000001fff007819 */ /* 0x100fe20000011403 */
[----:B------:R-:W-:Y:S01]  /*15e80*/  IMAD.MOV R5, RZ, RZ, -R3 ;  /* 0x000000ffff057224 */ /* 0x000fe200078e0a03 */
[----:B------:R-:W-:Y:S01]  /*15e90*/  ULDC.64 UR8, c[0x0][0xae0] ;  /* 0x0002b80000087ab9 */ /* 0x000fe20000000a00 */
[----:B------:R0:W5:Y:S02]  /*15ea0*/  LD.E.128 R28, desc[UR50][R6.64] ;  /* 0x00000032061c7980 */ /* 0x000164000c101d00 */
[----:B------:R-:W-:-:S02]  /*15eb0*/  IMAD R0, R0, UR8, RZ ;  /* 0x0000000800007c24 */ /* 0x000fc4000f8e02ff */
[----:B------:R-:W-:Y:S01]  /*15ec0*/  IMAD R5, R18, R5, R17 ;  /* 0x0000000512057224 */ /* 0x000fe200078e0211 */
[----:B------:R-:W5:Y:S01]  /*15ed0*/  LD.E.128 R8, desc[UR50][R8.64] ;  /* 0x0000003208087980 */ /* 0x000f62000c101d00 */
[----:B------:R-:W-:-:S03]  /*15ee0*/  IMAD R17, R3, UR9, R0 ;  /* 0x0000000903117c24 */ /* 0x000fc6000f8e0200 */
[----:B------:R-:W5:Y:S01]  /*15ef0*/  LD.E.128 R44, desc[UR50][R44.64] ;  /* 0x000000322c2c7980 */ /* 0x000f62000c101d00 */
[----:B0-----:R-:W-:Y:S02]  /*15f00*/  IMAD.U32 R7, RZ, RZ, UR7 ;  /* 0x00000007ff077e24 */ /* 0x001fe4000f8e00ff */
[----:B------:R-:W-:Y:S01]  /*15f10*/  IMAD.U32 R6, RZ, RZ, UR6 ;  /* 0x00000006ff067e24 */ /* 0x000fe2000f8e00ff */
[----:B------:R-:W5:Y:S01]  /*15f20*/  LD.E.128 R40, desc[UR50][R40.64] ;  /* 0x0000003228287980 */ /* 0x000f62000c101d00 */
[----:B------:R-:W-:Y:S01]  /*15f30*/  IMAD.U32 R7, RZ, RZ, UR4 ;  /* 0x00000004ff077e24 */ /* 0x000fe2000f8e00ff */
[----:B------:R-:W-:Y:S01]  /*15f40*/  SHF.R.S32.HI R0, RZ, 0x1f, R5 ;  /* 0x0000001fff007819 */ /* 0x000fe20000011405 */
[----:B------:R-:W-:Y:S01]  /*15f50*/  ULDC.64 UR6, c[0x0][0xad8] ;  /* 0x0002b60000067ab9 */ /* 0x000fe20000000a00 */
[----:B------:R-:W5:Y:S01]  /*15f60*/  LD.E.128 R36, desc[UR50][R36.64] ;  /* 0x0000003224247980 */ /* 0x000f62000c101d00 */
[----:B------:R-:W-:-:S03]  /*15f70*/  IMAD.WIDE.U32 R6, R3, UR8, R6 ;  /* 0x0000000803067c25 */ /* 0x000fc6000f8e0006 */
[----:B------:R-:W5:Y:S01]  /*15f80*/  LD.E.128 R32, desc[UR50][R32.64] ;  /* 0x0000003220207980 */ /* 0x000f62000c101d00 */
[----:B------:R-:W-:Y:S01]  /*15f90*/  @!PT LDS RZ, [RZ] ;  /* 0x00000000fffff984 */ /* 0x000fe20000000800 */
[----:B------:R-:W-:Y:S01]  /*15fa0*/  @!PT LDS RZ, [RZ] ;  /* 0x00000000fffff984 */ /* 0x000fe20000000800 */
[----:B------:R-:W-:Y:S01]  /*15fb0*/  @!PT LDS RZ, [RZ] ;  /* 0x00000000fffff984 */ /* 0x000fe20000000800 */
[----:B------:R-:W-:Y:S01]  /*15fc0*/  @!PT LDS RZ, [RZ] ;  /* 0x00000000fffff984 */ /* 0x000fe20000000800 */
[----:B------:R0:W-:Y:S06]  /*15fd0*/  MEMBAR.ALL.CTA ;  /* 0x0000000000007992 */ /* 0x0001ec0000008000 */
[----:B0-----:R-:W0:Y:S01]  /*15fe0*/  FENCE.VIEW.ASYNC.S ;  /* 0x00000000000073c6 */ /* 0x001e220000000000 */
[----:B------:R-:W-:Y:S02]  /*15ff0*/  IMAD.IADD R7, R7, 0x1, R17 ;  /* 0x0000000107077824 */ /* 0x000fe400078e0211 */
[----:B------:R-:W-:-:S02]  /*16000*/  IMAD R18, R0, UR6, RZ ;  /* 0x0000000600127c24 */ /* 0x000fc4000f8e02ff */
[----:B------:R-:W-:Y:S02]  /*16010*/  VIADD R20, R190, UR39 ;  /* 0x00000027be147c36 */ /* 0x000fe40008000000 */
[C---:B------:R-:W-:Y:S02]  /*16020*/  IMAD R3, R5.reuse, UR7, R18 ;  /* 0x0000000705037c24 */ /* 0x040fe4000f8e0212 */
[----:B------:R-:W-:Y:S01]  /*16030*/  IMAD.WIDE.U32 R6, R5, UR6, R6 ;  /* 0x0000000605067c25 */ /* 0x000fe2000f8e0006 */
[C---:B------:R-:W-:Y:S01]  /*16040*/  ISETP.GE.AND P2, PT, R20.reuse, R51, PT ;  /* 0x000000331400720c */ /* 0x040fe20003f46270 */
[----:B------:R-:W-:Y:S02]  /*16050*/  ULDC.64 UR6, c[0x0][0xa80] ;  /* 0x0002a00000067ab9 */ /* 0x000fe40000000a00 */
[----:B------:R-:W-:Y:S01]  /*16060*/  VIADD R0, R20, 0x20 ;  /* 0x0000002014007836 */ /* 0x000fe20000000000 */
[----:B------:R-:W-:Y:S01]  /*16070*/  LEA R17, P3, R6, UR6, 0x1 ;  /* 0x0000000606117c11 */ /* 0x000fe2000f8608ff */
[----:B------:R-:W-:-:S02]  /*16080*/  IMAD.IADD R3, R7, 0x1, R3 ;  /* 0x0000000107037824 */ /* 0x000fc400078e0203 */
[----:B------:R-:W-:Y:S01]  /*16090*/  VIADD R4, R4, 0x22820 ;  /* 0x0002282004047836 */ /* 0x000fe20000000000 */
[-C--:B------:R-:W-:Y:S01]  /*160a0*/  ISETP.GE.AND P0, PT, R0, R51.reuse, PT ;  /* 0x000000330000720c */ /* 0x080fe20003f06270 */
[----:B------:R-:W-:Y:S01]  /*160b0*/  VIADD R0, R20, 0x40 ;  /* 0x0000004014007836 */ /* 0x000fe20000000000 */
[----:B------:R-:W-:Y:S02]  /*160c0*/  LEA.HI.X R3, R6, UR7, R3, 0x1, P3 ;  /* 0x0000000706037c11 */ /* 0x000fe400098f0c03 */
[----:B------:R-:W-:Y:S01]  /*160d0*/  PRMT R4, RZ, 0x654, R4 ;  /* 0x00000654ff047816 */ /* 0x000fe20000000004 */
[----:B0-----:R0:W1:Y:S01]  /*160e0*/  SHFL.IDX PT, R6, R17, RZ, 0x181f ;  /* 0x00181fff11067589 */ /* 0x00106200000e0000 */
        /* <DEDUP_REMOVED lines=14> */
.L_x_1517:
[----:B------:R-:W-:Y:S05]  /*161d0*/  BSYNC B1 ;  /* 0x0000000000017941 */ /* 0x000fea0003800000 */
.L_x_1516:
        /* <DEDUP_REMOVED lines=13> */
.L_x_1519:
[----:B------:R-:W-:Y:S05]  /*162b0*/  BSYNC B1 ;  /* 0x0000000000017941 */ /* 0x000fea0003800000 */
.L_x_1518:
        /* <DEDUP_REMOVED lines=13> */
.L_x_1521:
[----:B------:R-:W-:Y:S05]  /*16390*/  BSYNC B1 ;  /* 0x0000000000017941 */ /* 0x000fea0003800000 */
.L_x_1520:
[----:B0-----:R-:W-:Y:S01]  /*163a0*/  VIADD R0, R20, 0x60 ;  /* 0x0000006014007836 */ /* 0x001fe20000000000 */
[----:B--2-4-:R-:W4:Y:S04]  /*163b0*/  SHFL.IDX PT, R3, R3, 0x3, 0x181f ;  /* 0x00781f0003037f89 */ /* 0x014f2800000e0000 */
[----:B------:R-:W-:Y:S01]  /*163c0*/  ISETP.GE.AND P0, PT, R0, R51, PT ;  /* 0x000000330000720c */ /* 0x000fe20003f06270 */
[----:B------:R-:W0:-:S12]  /*163d0*/  SHFL.IDX PT, R17, R17, 0x3, 0x181f ;  /* 0x00781f0011117f89 */ /* 0x000e1800000e0000 */
[----:B------:R-:W-:Y:S05]  /*163e0*/  @P0 BRA `(.L_x_1522) ;  /* 0x0000000c000c0947 */ /* 0x000fea0003800000 */
[----:B------:R-:W-:Y:S02]  /*163f0*/  ULDC UR4, c[0x0][0xac8] ;  /* 0x0002b20000047ab9 */ /* 0x000fe40000000800 */
[----:B------:R-:W-:-:S13]  /*16400*/  ISETP.GE.AND P1, PT, R23, UR4, PT ;  /* 0x0000000417007c0c */ /* 0x000fda000bf26270 */
[----:B0--3--:R-:W-:-:S04]  /*16410*/  @!P1 LEA R4, P0, R23, R17, 0x1 ;  /* 0x0000001117049211 */ /* 0x009fc800078008ff */
[----:B----4-:R-:W-:Y:S02]  /*16420*/  @!P1 LEA.HI.X R5, R23, R3, R197, 0x1, P0 ;  /* 0x0000000317059211 */ /* 0x010fe400000f0cc5 */
[----:B------:R-:W-:-:S03]  /*16430*/  ISETP.GE.AND P0, PT, R188, UR4, PT ;  /* 0x00000004bc007c0c */ /* 0x000fc6000bf06270 */
[----:B-----5:R0:W-:Y:S10]  /*16440*/  @!P1 ST.E.128 desc[UR50][R4.64], R8 ;  /* 0x0000000804009985 */ /* 0x0201f4000c101d32 */
[----:B------:R-:W-:Y:S05]  /*16450*/  @P0 BRA `(.L_x_1522) ;  /* 0x0000000800f00947 */ /* 0x000fea0003800000 */
[----:B0-----:R-:W-:-:S04]  /*16460*/  LEA R4, P0, R188, R17, 0x1 ;  /* 0x00000011bc047211 */ /* 0x001fc800078008ff */
[----:B------:R-:W-:-:S05]  /*16470*/  LEA.HI.X R5, R188, R3, R196, 0x1, P0 ;  /* 0x00000003bc057211 */ /* 0x000fca00000f0cc4 */
[----:B------:R0:W-:Y:S01]  /*16480*/  ST.E.128 desc[UR50][R4.64], R32 ;  /* 0x0000002004007985 */ /* 0x0001e2000c101d32 */
[----:B------:R-:W-:Y:S05]  /*16490*/  BRA `(.L_x_1522) ;  /* 0x0000000800e07947 */ /* 0x000fea0003800000 */
.L_x_1514:
        /* <DEDUP_REMOVED lines=11> */
[----:B------:R-:W-:Y:S01]  /*16550*/  UISETP.NE.U32.AND UP1, UPT, UR6, URZ, UPT ;  /* 0x0000003f0600728c */ /* 0x000fe2000bf25070 */
[----:B------:R-:W-:Y:S02]  /*16560*/  IMAD.U32 R0, RZ, RZ, UR4 ;  /* 0x00000004ff007e24 */ /* 0x000fe4000f8e00ff */
[----:B------:R-:W2:Y:S01]  /*16570*/  @P2 LDG.E R3, desc[UR50][R4.64] ;  /* 0x0000003204032981 */ /* 0x000ea2000c1e1900 */
[----:B------:R-:W-:-:S06]  /*16580*/  UISETP.NE.AND.EX UP1, UPT, UR7, URZ, UPT, UP1 ;  /* 0x0000003f0700728c */ /* 0x000fcc000bf25310 */
        /* <DEDUP_REMOVED lines=11> */
[----:B--2---:R-:W-:Y:S01]  /*16640*/  @P2 R2UR UR4, R3 ;  /* 0x00000000030422ca */ /* 0x004fe200000e0000 */
[----:B01----:R-:W-:-:S14]  /*16650*/  @P3 BRA `(.L_x_1523) ;  /* 0x0000000000103947 */ /* 0x003fdc0003800000 */
[----:B------:R-:W-:Y:S05]  /*16660*/  @!P2 BRA `(.L_x_1523) ;  /* 0x00000000000ca947 */ /* 0x000fea0003800000 */
[----:B------:R-:W2:Y:S04]  /*16670*/  LDG.E R3, desc[UR50][R4.64] ;  /* 0x0000003204037981 */ /* 0x000ea8000c1e1900 */
[----:B-----5:R-:W2:Y:S02]  /*16680*/  LDG.E R0, desc[UR50][R4.64+0x4] ;  /* 0x0000043204007981 */ /* 0x020ea4000c1e1900 */
[----:B--2---:R-:W-:-:S07]  /*16690*/  IMAD.IADD R0, R0, 0x1, -R3 ;  /* 0x0000000100007824 */ /* 0x004fce00078e0a03 */
.L_x_1523:
[----:B------:R-:W-:Y:S01]  /*166a0*/  USHF.R.S32.HI UR6, URZ, 0x1f, UR38 ;  /* 0x0000001f3f067899 */ /* 0x000fe20008011426 */
[----:B------:R-:W-:Y:S01]  /*166b0*/  BSSY B1, `(.L_x_1524) ;  /* 0x000002e000017945 */ /* 0x000fe20003800000 */
[----:B------:R-:W-:Y:S02]  /*166c0*/  USHF.R.S32.HI UR9, URZ, 0x1f, UR4 ;  /* 0x0000001f3f097899 */ /* 0x000fe40008011404 */
[----:B------:R-:W-:Y:S02]  /*166d0*/  USEL UR11, UR38, URZ, !UP0 ;  /* 0x0000003f260b7287 */ /* 0x000fe4000c000000 */
[----:B------:R-:W-:Y:S01]  /*166e0*/  USEL UR12, UR6, URZ, !UP0 ;  /* 0x0000003f060c7287 */ /* 0x000fe2000c000000 */
[----:B------:R-:W-:Y:S11]  /*166f0*/  @P1 BRA `(.L_x_1525) ;  /* 0x0000000000a41947 */ /* 0x000ff60003800000 */
[----:B------:R-:W0:Y:S01]  /*16700*/  S2R R4, SR_TID.X ;  /* 0x0000000000047919 */ /* 0x000e220000002100 */
[----:B------:R-:W1:Y:S01]  /*16710*/  LDC R5, c[0x0][0xbe8] ;  /* 0x0002fa00ff057b82 */ /* 0x000e620000000800 */
[----:B------:R-:W-:Y:S02]  /*16720*/  IMAD.U32 R6, RZ, RZ, UR39 ;  /* 0x00000027ff067e24 */ /* 0x000fe4000f8e00ff */
[----:B-1---5:R-:W-:-:S03]  /*16730*/  IMAD R3, R0, R5, RZ ;  /* 0x0000000500037224 */ /* 0x022fc600078e02ff */
[----:B0-----:R-:W-:-:S04]  /*16740*/  IADD3 R6, R6, -0x80, R4 ;  /* 0xffffff8006067810 */ /* 0x001fc80007ffe004 */
[----:B------:R-:W-:-:S13]  /*16750*/  ISETP.GE.AND P1, PT, R6, R3, PT ;  /* 0x000000030600720c */ /* 0x000fda0003f26270 */
[----:B------:R-:W-:Y:S05]  /*16760*/  @P1 BRA `(.L_x_1525) ;  /* 0x0000000000881947 */ /* 0x000fea0003800000 */
[----:B------:R-:W-:Y:S01]  /*16770*/  ISETP.NE.AND P1, PT, R5, 0x1, PT ;  /* 0x000000010500780c */ /* 0x000fe20003f25270 */
[----:B------:R-:W-:Y:S01]  /*16780*/  ULDC.64 UR14, c[0x0][0xb90] ;  /* 0x0002e400000e7ab9 */ /* 0x000fe20000000a00 */
[----:B------:R-:W-:Y:S01]  /*16790*/  UMOV UR6, UR4 ;  /* 0x0000000400067c82 */ /* 0x000fe20008000000 */
[----:B------:R-:W-:Y:S01]  /*167a0*/  UIMAD UR8, UR10, UR14, URZ ;  /* 0x0000000e0a0872a4 */ /* 0x000fe2000f8e023f */
[----:B------:R-:W-:Y:S01]  /*167b0*/  IMAD.MOV.U32 R4, RZ, RZ, R6 ;  /* 0x000000ffff047224 */ /* 0x000fe200078e0006 */
[----:B------:R-:W-:Y:S02]  /*167c0*/  UMOV UR7, UR9 ;  /* 0x0000000900077c82 */ /* 0x000fe40008000000 */
[----:B------:R-:W-:Y:S02]  /*167d0*/  UIMAD.WIDE.U32 UR6, UR37, UR14, UR6 ;  /* 0x0000000e250672a5 */ /* 0x000fe4000f8e0006 */
[----:B------:R-:W-:-:S03]  /*167e0*/  UIMAD UR8, UR37, UR15, UR8 ;  /* 0x0000000f250872a4 */ /* 0x000fc6000f8e0208 */
[----:B------:R-:W-:Y:S01]  /*167f0*/  ULDC.64 UR14, c[0x0][0xb98] ;  /* 0x0002e600000e7ab9 */ /* 0x000fe20000000a00 */
[----:B------:R-:W0:Y:S01]  /*16800*/  @P1 LDC R3, c[0x0][0xbec] ;  /* 0x0002fb00ff031b82 */ /* 0x000e220000000800 */
[----:B------:R-:W-:Y:S02]  /*16810*/  UIADD3 UR7, UR7, UR8, URZ ;  /* 0x0000000807077290 */ /* 0x000fe4000fffe03f */
[----:B------:R-:W-:Y:S02]  /*16820*/  UIMAD UR8, UR12, UR14, URZ ;  /* 0x0000000e0c0872a4 */ /* 0x000fe4000f8e023f */
[----:B------:R-:W-:Y:S02]  /*16830*/  UIMAD.WIDE.U32 UR6, UR11, UR14, UR6 ;  /* 0x0000000e0b0672a5 */ /* 0x000fe4000f8e0006 */
[----:B------:R-:W-:Y:S01]  /*16840*/  UIMAD UR8, UR11, UR15, UR8 ;  /* 0x0000000f0b0872a4 */ /* 0x000fe2000f8e0208 */
[----:B------:R-:W1:Y:S02]  /*16850*/  @P1 LDC R8, c[0x0][0xbf0] ;  /* 0x0002fc00ff081b82 */ /* 0x000e640000000800 */
[----:B------:R-:W-:Y:S01]  /*16860*/  ULDC.64 UR14, c[0x0][0xb88] ;  /* 0x0002e200000e7ab9 */ /* 0x000fe20000000a00 */
[----:B0-----:R-:W-:-:S05]  /*16870*/  @P1 IMAD.HI.U32 R3, R6, R3, RZ ;  /* 0x0000000306031227 */ /* 0x001fca00078e00ff */
        /* <DEDUP_REMOVED lines=17> */
.L_x_1525:
[----:B------:R-:W-:Y:S05]  /*16990*/  BSYNC B1 ;  /* 0x0000000000017941 */ /* 0x000fea0003800000 */
.L_x_1524:
[----:B------:R-:W1:Y:S01]  /*169a0*/  @P0 LDC R5, c[0x0][0xbf0] ;  /* 0x0002fc00ff050b82 */ /* 0x000e620000000800 */
[----:B------:R-:W-:Y:S01]  /*169b0*/  ULDC.64 UR14, c[0x0][0xaa0] ;  /* 0x0002a800000e7ab9 */ /* 0x000fe20000000a00 */
[----:B0-----:R-:W-:Y:S01]  /*169c0*/  IMAD R3, R189, 0x20, R190 ;  /* 0x00000020bd037824 */ /* 0x001fe200078e02be */
[----:B------:R-:W-:Y:S01]  /*169d0*/  UIMAD UR8, UR9, UR14, URZ ;  /* 0x0000000e090872a4 */ /* 0x000fe2000f8e023f */
[----:B------:R-:W-:Y:S01]  /*169e0*/  BSSY B1, `(.L_x_1526) ;  /* 0x0000039000017945 */ /* 0x000fe20003800000 */
[----:B------:R-:W-:Y:S01]  /*169f0*/  UIMAD.WIDE.U32 UR6, UR4, UR14, URZ ;  /* 0x0000000e040672a5 */ /* 0x000fe2000f8e003f */
[----:B------:R-:W-:Y:S01]  /*16a00*/  VIADD R8, R3, UR39 ;  /* 0x0000002703087c36 */ /* 0x000fe20008000000 */
[----:B------:R-:W-:-:S03]  /*16a10*/  UIMAD UR8, UR4, UR15, UR8 ;  /* 0x0000000f040872a4 */ /* 0x000fc6000f8e0208 */
[----:B------:R-:W-:Y:S01]  /*16a20*/  ULDC.64 UR14, c[0x0][0xae8] ;  /* 0x0002ba00000e7ab9 */ /* 0x000fe20000000a00 */
[----:B------:R-:W-:Y:S01]  /*16a30*/  UIADD3 UR7, UR7, UR8, URZ ;  /* 0x0000000807077290 */ /* 0x000fe2000fffe03f */
[----:B------:R-:W-:Y:S01]  /*16a40*/  @P0 IMAD.HI.U32 R4, R8, R9, RZ ;  /* 0x0000000908040227 */ /* 0x000fe200078e00ff */
[----:B------:R-:W-:Y:S02]  /*16a50*/  UIMAD UR4, UR10, UR14, URZ ;  /* 0x0000000e0a0472a4 */ /* 0x000fe4000f8e023f */
        /* <DEDUP_REMOVED lines=13> */
[----:B------:R-:W-:Y:S02]  /*16b30*/  IMAD.U32 R5, RZ, RZ, UR7 ;  /* 0x00000007ff057e24 */ /* 0x000fe4000f8e00ff */
[----:B------:R-:W-:Y:S02]  /*16b40*/  IMAD R6, R4, UR8, RZ ;  /* 0x0000000804067c24 */ /* 0x000fe4000f8e02ff */
[----:B------:R-:W-:Y:S01]  /*16b50*/  IMAD.U32 R4, RZ, RZ, UR6 ;  /* 0x00000006ff047e24 */ /* 0x000fe2000f8e00ff */
[----:B------:R-:W-:Y:S01]  /*16b60*/  ULDC.64 UR6, c[0x0][0xad8] ;  /* 0x0002b60000067ab9 */ /* 0x000fe20000000a00 */
[----:B------:R-:W-:Y:S02]  /*16b70*/  IMAD.U32 R5, RZ, RZ, UR4 ;  /* 0x00000004ff057e24 */ /* 0x000fe4000f8e00ff */
[----:B------:R-:W-:Y:S02]  /*16b80*/  IMAD R7, R11, R7, R8 ;  /* 0x000000070b077224 */ /* 0x000fe400078e0208 */
[----:B------:R-:W-:-:S02]  /*16b90*/  IMAD R9, R3, UR9, R6 ;  /* 0x0000000903097c24 */ /* 0x000fc4000f8e0206 */
[----:B------:R-:W-:Y:S01]  /*16ba0*/  IMAD.WIDE.U32 R4, R3, UR8, R4 ;  /* 0x0000000803047c25 */ /* 0x000fe2000f8e0004 */
[----:B------:R-:W-:-:S03]  /*16bb0*/  SHF.R.S32.HI R3, RZ, 0x1f, R7 ;  /* 0x0000001fff037819 */ /* 0x000fc60000011407 */
[----:B------:R-:W-:Y:S02]  /*16bc0*/  IMAD.IADD R5, R5, 0x1, R9 ;  /* 0x0000000105057824 */ /* 0x000fe400078e0209 */
[----:B------:R-:W-:Y:S02]  /*16bd0*/  IMAD R6, R3, UR6, RZ ;  /* 0x0000000603067c24 */ /* 0x000fe4000f8e02ff */
[----:B------:R-:W-:Y:S02]  /*16be0*/  VIADD R8, R190, UR39 ;  /* 0x00000027be087c36 */ /* 0x000fe40008000000 */
[----:B-----5:R-:W-:Y:S02]  /*16bf0*/  IMAD R11, R0, R11, RZ ;  /* 0x0000000b000b7224 */ /* 0x020fe400078e02ff */
        /* <DEDUP_REMOVED lines=23> */
.L_x_1527:
[----:B------:R-:W-:Y:S05]  /*16d70*/  BSYNC B1 ;  /* 0x0000000000017941 */ /* 0x000fea0003800000 */
.L_x_1526:
        /* <DEDUP_REMOVED lines=13> */
.L_x_1529:
[----:B------:R-:W-:Y:S05]  /*16e50*/  BSYNC B1 ;  /* 0x0000000000017941 */ /* 0x000fea0003800000 */
.L_x_1528:
        /* <DEDUP_REMOVED lines=13> */
.L_x_1531:
[----:B------:R-:W-:Y:S05]  /*16f30*/  BSYNC B1 ;  /* 0x0000000000017941 */ /* 0x000fea0003800000 */
.L_x_1530:
[----:B0-----:R-:W-:Y:S01]  /*16f40*/  VIADD R0, R8, 0x60 ;  /* 0x0000006008007836 */ /* 0x001fe20000000000 */
[----:B--2-4-:R-:W0:Y:S04]  /*16f50*/  SHFL.IDX PT, R3, R3, 0x3, 0x181f ;  /* 0x00781f0003037f89 */ /* 0x014e2800000e0000 */
[----:B------:R-:W-:Y:S01]  /*16f60*/  ISETP.GE.AND P0, PT, R0, R11, PT ;  /* 0x0000000b0000720c */ /* 0x000fe20003f06270 */
[----:B-1-3--:R1:W2:-:S12]  /*16f70*/  SHFL.IDX PT, R4, R6, 0x3, 0x181f ;  /* 0x00781f0006047f89 */ /* 0x00a29800000e0000 */
[----:B-1----:R-:W-:Y:S05]  /*16f80*/  @P0 BRA `(.L_x_1522) ;  /* 0x0000000000240947 */ /* 0x002fea0003800000 */
[----:B------:R-:W-:Y:S02]  /*16f90*/  ULDC UR4, c[0x0][0xac8] ;  /* 0x0002b20000047ab9 */ /* 0x000fe40000000800 */
[----:B------:R-:W-:Y:S02]  /*16fa0*/  ISETP.GE.AND P2, PT, R23, UR4, PT ;  /* 0x0000000417007c0c */ /* 0x000fe4000bf46270 */
[----:B------:R-:W-:-:S11]  /*16fb0*/  ISETP.GE.AND P3, PT, R188, UR4, PT ;  /* 0x00000004bc007c0c */ /* 0x000fd6000bf66270 */
[CC--:B--2---:R-:W-:Y:S02]  /*16fc0*/  @!P2 LEA R6, P0, R23.reuse, R4.reuse, 0x1 ;  /* 0x000000041706a211 */ /* 0x0c4fe400078008ff */
[C---:B------:R-:W-:Y:S02]  /*16fd0*/  @!P3 LEA R4, P1, R188.reuse, R4, 0x1 ;  /* 0x00000004bc04b211 */ /* 0x040fe400078208ff */
[-C--:B0-----:R-:W-:Y:S02]  /*16fe0*/  @!P2 LEA.HI.X R7, R23, R3.reuse, R197, 0x1, P0 ;  /* 0x000000031707a211 */ /* 0x081fe400000f0cc5 */
[----:B------:R-:W-:-:S03]  /*16ff0*/  @!P3 LEA.HI.X R5, R188, R3, R196, 0x1, P1 ;  /* 0x00000003bc05b211 */ /* 0x000fc600008f0cc4 */
[----:B------:R1:W-:Y:S04]  /*17000*/  @!P2 ST.E.128 desc[UR50][R6.64], RZ ;  /* 0x000000ff0600a985 */ /* 0x0003e8000c101d32 */
[----:B------:R1:W-:Y:S02]  /*17010*/  @!P3 ST.E.128 desc[UR50][R4.64], RZ ;  /* 0x000000ff0400b985 */ /* 0x0003e4000c101d32 */
.L_x_1522:
[----:B------:R-:W-:Y:S05]  /*17020*/  BSYNC B0 ;  /* 0x0000000000007941 */ /* 0x000fea0003800000 */
.L_x_1513:
[----:B------:R-:W-:Y:S02]  /*17030*/  ULDC UR4, c[0x0][0xc3c] ;  /* 0x00030f0000047ab9 */ /* 0x000fe40000000800 */
[----:B------:R-:W-:-:S06]  /*17040*/  UISETP.GE.AND UP0, UPT, UR48, UR4, UPT ;  /* 0x000000043000728c */ /* 0x000fcc000bf06270 */
[----:B------:R-:W-:-:S13]  /*17050*/  PLOP3.LUT P0, PT, PT, PT, UP0, 0x80, 0x0 ;  /* 0x000000000000781c */ /* 0x000fda0003f0f008 */
[----:B------:R-:W-:Y:S05]  /*17060*/  @!P0 BRA `(.L_x_1532) ;  /* 0xfffffe9c00388947 */ /* 0x000fea000383ffff */
[----:B------:R-:W-:Y:S05]  /*17070*/  EXIT ;  /* 0x000000000000794d */ /* 0x000fea0003800000 */
.L_x_1423:
        /* <DEDUP_REMOVED lines=25> */
[----:B------:R-:W-:Y:S01]  /*17210*/  IMAD.MOV.U32 R24, RZ, RZ, RZ ;  /* 0x000000ffff187224 */ /* 0x000fe200078e00ff */
[C---:B------:R-:W-:Y:S02]  /*17220*/  ISETP.GE.U32.AND P2, PT, R5.reuse, 0x2, PT ;  /* 0x000000020500780c */ /* 0x040fe40003f46070 */
        /* <DEDUP_REMOVED lines=18> */
[----:B------:R-:W0:Y:S03]  /*17350*/  S2R R7, SR_CTAID.X ;  /* 0x0000000000077919 */ /* 0x000e260000002500 */
[----:B------:R-:W1:Y:S02]  /*17360*/  SHFL.IDX PT, R4, R8, 0x1f, 0x1f ;  /* 0x03e01f0008047f89 */ /* 0x000e6400000e0000 */
[----:B-1----:R-:W-:Y:S02]  /*17370*/  IMAD R6, R4, R9, RZ ;  /* 0x0000000904067224 */ /* 0x002fe400078e02ff */
[----:B------:R-:W-:Y:S02]  /*17380*/  IMAD.MOV.U32 R4, RZ, RZ, RZ ;  /* 0x000000ffff047224 */ /* 0x000fe400078e00ff */
[----:B------:R-:W-:Y:S01]  /*17390*/  IMAD.MOV.U32 R3, RZ, RZ, R6 ;  /* 0x000000ffff037224 */ /* 0x000fe200078e0006 */
[----:B0-----:R-:W-:-:S13]  /*173a0*/  ISETP.GT.AND P6, PT, R6, R7, PT ;  /* 0x000000070600720c */ /* 0x001fda0003fc4270 */
[----:B------:R-:W-:Y:S05]  /*173b0*/  @P6 BRA `(.L_x_1534) ;  /* 0x0000000000906947 */ /* 0x000fea0003800000 */
[----:B------:R-:W-:Y:S01]  /*173c0*/  IMAD.MOV.U32 R6, RZ, RZ, R3 ;  /* 0x000000ffff067224 */ /* 0x000fe200078e0003 */
[----:B------:R-:W-:Y:S01]  /*173d0*/  ULDC UR4, c[0x0][0xc3c] ;  /* 0x00030f0000047ab9 */ /* 0x000fe20000000800 */
[----:B------:R-:W-:-:S07]  /*173e0*/  IMAD.MOV.U32 R4, RZ, RZ, RZ ;  /* 0x000000ffff047224 */ /* 0x000fce00078e00ff */
.L_x_1538:
[----:B------:R-:W-:-:S05]  /*173f0*/  VIADD R4, R4, 0x1f ;  /* 0x0000001f04047836 */ /* 0x000fca0000000000 */
[----:B------:R-:W-:-:S13]  /*17400*/  ISETP.GE.AND P6, PT, R4, UR4, PT ;  /* 0x0000000404007c0c */ /* 0x000fda000bfc6270 */
[----:B------:R-:W-:Y:S05]  /*17410*/  @P6 BRA `(.L_x_1535) ;  /* 0x0000000400d86947 */ /* 0x000fea0003800000 */
[----:B------:R-:W-:Y:S01]  /*17420*/  IMAD.IADD R9, R5, 0x1, R4 ;  /* 0x0000000105097824 */ /* 0x000fe200078e0204 */
[----:B------:R-:W-:Y:S01]  /*17430*/  BSSY B0, `(.L_x_1536) ;  /* 0x0000007000007945 */ /* 0x000fe20003800000 */
[----:B------:R-:W-:-:S03]  /*17440*/  IMAD.MOV.U32 R0, RZ, RZ, RZ ;  /* 0x000000ffff007224 */ /* 0x000fc600078e00ff */
[----:B------:R-:W-:-:S13]  /*17450*/  ISETP.GE.OR P6, PT, R9, UR4, !P0 ;  /* 0x0000000409007c0c */ /* 0x000fda000c7c6670 */
[----:B------:R-:W-:Y:S05]  /*17460*/  @P6 BRA `(.L_x_1537) ;  /* 0x00000000000c6947 */ /* 0x000fea0003800000 */
[----:B------:R-:W0:Y:S02]  /*17470*/  LDC.64 R2, c[0x0][0xc80] ;  /* 0x00032000ff027b82 */ /* 0x000e240000000a00 */
[----:B0-----:R-:W-:-:S05]  /*17480*/  IMAD.WIDE R2, R9, 0x4, R2 ;  /* 0x0000000409027825 */ /* 0x001fca00078e0202 */
[----:B------:R0:W5:Y:S02]  /*17490*/  LDG.E R0, desc[UR50][R2.64] ;  /* 0x0000003202007981 */ /* 0x000164000c1e1900 */
.L_x_1537:
[----:B------:R-:W-:Y:S05]  /*174a0*/  BSYNC B0 ;  /* 0x0000000000007941 */ /* 0x000fea0003800000 */
.L_x_1536:
[----:B0----5:R-:W0:Y:S02]  /*174b0*/  SHFL.UP PT, R2, R0, 0x1, RZ ;  /* 0x0420000000027989 */ /* 0x021e2400000e00ff */
        /* <DEDUP_REMOVED lines=20> */
.L_x_1534:
[----:B------:R-:W-:-:S04]  /*17600*/  IMAD.IADD R14, R6, 0x1, -R3 ;  /* 0x00000001060e7824 */ /* 0x000fc800078e0a03 */
[----:B------:R-:W-:-:S05]  /*17610*/  IMAD R2, R8, R9, R14 ;  /* 0x0000000908027224 */ /* 0x000fca00078e020e */
[----:B------:R-:W-:Y:S02]  /*17620*/  ISETP.GT.AND P0, PT, R2, R7, PT ;  /* 0x000000070200720c */ /* 0x000fe40003f04270 */
[----:B------:R-:W0:Y:S11]  /*17630*/  LDC.64 R2, c[0x0][0xc90] ;  /* 0x00032400ff027b82 */ /* 0x000e360000000a00 */
[----:B------:R-:W-:-:S04]  /*17640*/  VOTE.ANY R10, PT, !P0 ;  /* 0x00000000000a7806 */ /* 0x000fc800040e0100 */
[----:B------:R-:W1:Y:S02]  /*17650*/  POPC R15, R10 ;  /* 0x0000000a000f7309 */ /* 0x000e640000000000 */
[----:B-1----:R-:W-:-:S04]  /*17660*/  IMAD.IADD R27, R15, 0x1, R4 ;  /* 0x000000010f1b7824 */ /* 0x002fc800078e0204 */
[----:B0-----:R-:W-:-:S05]  /*17670*/  IMAD.WIDE R2, R27, 0x4, R2 ;  /* 0x000000041b027825 */ /* 0x001fca00078e0202 */
[----:B------:R-:W2:Y:S01]  /*17680*/  LDG.E R6, desc[UR50][R2.64] ;  /* 0x0000003202067981 */ /* 0x000ea2000c1e1900 */
[----:B------:R-:W-:-:S03]  /*17690*/  ISETP.NE.AND P0, PT, R10, RZ, PT ;  /* 0x000000ff0a00720c */ /* 0x000fc60003f05270 */
[----:B------:R-:W0:Y:S02]  /*176a0*/  SHFL.IDX PT, R0, R0, R15, 0x1f ;  /* 0x00001f0f00007589 */ /* 0x000e2400000e0000 */
[----:B0-----:R-:W-:-:S13]  /*176b0*/  R2UR UR7, R0 ;  /* 0x00000000000772ca */ /* 0x001fda00000e0000 */
[----:B--2---:R-:W-:-:S05]  /*176c0*/  IMAD R4, R6, UR7, RZ ;  /* 0x0000000706047c24 */ /* 0x004fca000f8e02ff */
[----:B------:R-:W-:-:S04]  /*176d0*/  IABS R13, R4 ;  /* 0x00000004000d7213 */ /* 0x000fc80000000000 */
[----:B------:R-:W0:Y:S08]  /*176e0*/  I2F.RP R11, R13 ;  /* 0x0000000d000b7306 */ /* 0x000e300000209400 */
[----:B0-----:R-:W0:Y:S02]  /*176f0*/  MUFU.RCP R11, R11 ;  /* 0x0000000b000b7308 */ /* 0x001e240000001000 */
[----:B0-----:R-:W-:-:S06]  /*17700*/  VIADD R12, R11, 0xffffffe ;  /* 0x0ffffffe0b0c7836 */ /* 0x001fcc0000000000 */
[----:B------:R0:W1:Y:S01]  /*17710*/  F2I.FTZ.U32.TRUNC.NTZ R3, R12 ;  /* 0x0000000c00037305 */ /* 0x000062000021f000 */
[----:B------:R-:W-:Y:S05]  /*17720*/  @!P0 BRA `(.L_x_1539) ;  /* 0x0000000000088947 */ /* 0x000fea0003800000 */
[----:B------:R-:W-:-:S05]  /*17730*/  VIADD R11, R15, 0xffffffff ;  /* 0xffffffff0f0b7836 */ /* 0x000fca0000000000 */
[----:B------:R2:W3:Y:S02]  /*17740*/  SHFL.IDX PT, R24, R8, R11, 0x1f ;  /* 0x00001f0b08187589 */ /* 0x0004e400000e0000 */
.L_x_1539:
[----:B---3--:R-:W-:Y:S01]  /*17750*/  IMAD R24, R24, R9, R14 ;  /* 0x0000000918187224 */ /* 0x008fe200078e020e */
[----:B------:R-:W-:Y:S01]  /*17760*/  IABS R2, R4 ;  /* 0x0000000400027213 */ /* 0x000fe20000000000 */
[----:B-1----:R-:W-:Y:S02]  /*17770*/  IMAD.MOV R0, RZ, RZ, -R3 ;  /* 0x000000ffff007224 */ /* 0x002fe400078e0a03 */
[----:B--2---:R-:W-:Y:S02]  /*17780*/  IMAD.IADD R11, R7, 0x1, -R24 ;  /* 0x00000001070b7824 */ /* 0x004fe400078e0a18 */
[----:B------:R-:W-:Y:S02]  /*17790*/  IMAD.MOV R8, RZ, RZ, -R2 ;  /* 0x000000ffff087224 */ /* 0x000fe400078e0a02 */
[----:B------:R-:W-:Y:S01]  /*177a0*/  IMAD R7, R0, R13, RZ ;  /* 0x0000000d00077224 */ /* 0x000fe200078e02ff */
[----:B------:R-:W-:Y:S01]  /*177b0*/  IABS R0, R11 ;  /* 0x0000000b00007213 */ /* 0x000fe20000000000 */
[----:B------:R-:W-:-:S04]  /*177c0*/  IMAD.MOV.U32 R2, RZ, RZ, RZ ;  /* 0x000000ffff027224 */ /* 0x000fc800078e00ff */
[----:B------:R-:W-:-:S04]  /*177d0*/  IMAD.HI.U32 R2, R3, R7, R2 ;  /* 0x0000000703027227 */ /* 0x000fc800078e0002 */
[----:B------:R-:W-:Y:S02]  /*177e0*/  IMAD.MOV.U32 R3, RZ, RZ, R0 ;  /* 0x000000ffff037224 */ /* 0x000fe400078e0000 */
        /* <DEDUP_REMOVED lines=13> */
[----:B------:R-:W-:Y:S02]  /*178c0*/  IMAD R26, R6, R2, RZ ;  /* 0x00000002061a7224 */ /* 0x000fe400078e02ff */
[----:B------:R-:W-:Y:S02]  /*178d0*/  IMAD.MOV R7, RZ, RZ, -R2 ;  /* 0x000000ffff077224 */ /* 0x000fe400078e0a02 */
[----:B------:R-:W-:Y:S02]  /*178e0*/  IMAD.MOV R0, RZ, RZ, -R26 ;  /* 0x000000ffff007224 */ /* 0x000fe400078e0a1a */
[----:B------:R-:W-:-:S03]  /*178f0*/  IMAD R7, R4, R7, R11 ;  /* 0x0000000704077224 */ /* 0x000fc600078e020b */
[----:B------:R-:W-:Y:S01]  /*17900*/  VIADDMNMX R0, R0, R9, R6, PT ;  /* 0x0000000900007246 */ /* 0x000fe20003800106 */
[----:B------:R-:W-:Y:S01]  /*17910*/  IMAD.IADD R26, R7, 0x1, R26 ;  /* 0x00000001071a7824 */ /* 0x000fe200078e021a */
[----:B------:R-:W-:Y:S02]  /*17920*/  IABS R2, R7 ;  /* 0x0000000700027213 */ /* 0x000fe40000000000 */
[----:B------:R-:W-:Y:S02]  /*17930*/  R2UR UR9, R0 ;  /* 0x00000000000972ca */ /* 0x000fe400000e0000 */
[----:B------:R-:W-:-:S11]  /*17940*/  R2UR UR8, R2 ;  /* 0x00000000020872ca */ /* 0x000fd600000e0000 */
[----:B------:R-:W-:-:S04]  /*17950*/  IABS R9, UR9 ;  /* 0x0000000900097c13 */ /* 0x000fc80008000000 */
[----:B------:R-:W1:Y:S01]  /*17960*/  I2F.RP R0, R9 ;  /* 0x0000000900007306 */ /* 0x000e620000209400 */
[----:B------:R-:W-:-:S07]  /*17970*/  R2UR UR6, R9 ;  /* 0x00000000090672ca */ /* 0x000fce00000e0000 */
[----:B-1----:R-:W1:Y:S02]  /*17980*/  MUFU.RCP R0, R0 ;  /* 0x0000000000007308 */ /* 0x002e640000001000 */
[----:B-1----:R-:W-:Y:S01]  /*17990*/  VIADD R3, R0, 0xffffffe ;  /* 0x0ffffffe00037836 */ /* 0x002fe20000000000 */
[----:B------:R-:W-:-:S05]  /*179a0*/  IABS R0, UR9 ;  /* 0x0000000900007c13 */ /* 0x000fca0008000000 */
[----:B------:R-:W1:Y:S01]  /*179b0*/  F2I.FTZ.U32.TRUNC.NTZ R3, R3 ;  /* 0x0000000300037305 */ /* 0x000e62000021f000 */
[----:B------:R-:W-:Y:S01]  /*179c0*/  IMAD.MOV R0, RZ, RZ, -R0 ;  /* 0x000000ffff007224 */ /* 0x000fe200078e0a00 */
[----:B-1----:R-:W-:-:S13]  /*179d0*/  R2UR UR5, R3 ;  /* 0x00000000030572ca */ /* 0x002fda00000e0000 */
[----:B------:R-:W-:-:S04]  /*179e0*/  UIADD3 UR4, URZ, -UR5, URZ ;  /* 0x800000053f047290 */ /* 0x000fc8000fffe03f */
[----:B------:R-:W-:-:S03]  /*179f0*/  UIMAD UR6, UR4, UR6, URZ ;  /* 0x00000006040672a4 */ /* 0x000fc6000f8e023f */
[----:B------:R-:W-:Y:S02]  /*17a00*/  UMOV UR4, URZ ;  /* 0x0000003f00047c82 */ /* 0x000fe40008000000 */
[----:B------:R-:W-:-:S04]  /*17a10*/  UIMAD.WIDE.U32 UR4, UR5, UR6, UR4 ;  /* 0x00000006050472a5 */ /* 0x000fc8000f8e0004 */
[----:B------:R-:W-:-:S06]  /*17a20*/  UIMAD.WIDE.U32 UR4, UR5, UR8, URZ ;  /* 0x00000008050472a5 */ /* 0x000fcc000f8e003f */
[----:B------:R-:W-:Y:S01]  /*17a30*/  IMAD.U32 R3, RZ, RZ, UR5 ;  /* 0x00000005ff037e24 */ /* 0x000fe2000f8e00ff */
[----:B------:R-:W-:-:S03]  /*17a40*/  R2UR UR4, R7 ;  /* 0x00000000070472ca */ /* 0x000fc600000e0000 */
[----:B------:R-:W-:Y:S02]  /*17a50*/  IMAD R0, R0, R3, UR8 ;  /* 0x0000000800007e24 */ /* 0x000fe4000f8e0203 */
[----:B------:R-:W-:-:S03]  /*17a60*/  IMAD R3, RZ, RZ, -UR9 ;  /* 0x80000009ff037e24 */ /* 0x000fc6000f8e02ff */
[----:B------:R-:W-:-:S05]  /*17a70*/  ISETP.GT.U32.AND P0, PT, R9, R0, PT ;  /* 0x000000000900720c */ /* 0x000fca0003f04070 */
[----:B------:R-:W-:-:S08]  /*17a80*/  ULOP3.LUT UR4, UR4, UR9, URZ, 0x3c, !UPT ;  /* 0x0000000904047292 */ /* 0x000fd0000f8e3c3f */
[----:B------:R-:W-:Y:S01]  /*17a90*/  VOTEU.ANY UP1, P0 ;  /* 0x00000000003f7886 */ /* 0x000fe20000020100 */
[----:B------:R-:W-:-:S04]  /*17aa0*/  PLOP3.LUT P0, PT, PT, PT, UP1, 0x80, 0x0 ;  /* 0x000000000000781c */ /* 0x000fc80003f0f018 */
[----:B------:R-:W-:Y:S02]  /*17ab0*/  @!UP1 UIADD3 UR5, UR5, 0x1, URZ ;  /* 0x0000000105059890 */ /* 0x000fe4000fffe03f */
[----:B------:R-:W-:-:S07]  /*17ac0*/  UISETP.GE.AND UP1, UPT, UR4, URZ, UPT ;  /* 0x0000003f0400728c */ /* 0x000fce000bf26270 */
[----:B------:R-:W-:-:S05]  /*17ad0*/  @!P0 IMAD.IADD R0, R0, 0x1, -R9 ;  /* 0x0000000100008824 */ /* 0x000fca00078e0a09 */
[----:B------:R-:W-:-:S13]  /*17ae0*/  ISETP.GE.U32.AND P0, PT, R0, R9, PT ;  /* 0x000000090000720c */ /* 0x000fda0003f06070 */
[----:B------:R-:W-:-:S05]  /*17af0*/  VOTEU.ANY UP0, P0 ;  /* 0x00000000003f7886 */ /* 0x000fca0000000100 */
[----:B------:R-:W-:Y:S02]  /*17b00*/  @UP0 UIADD3 UR5, UR5, 0x1, URZ ;  /* 0x0000000105050890 */ /* 0x000fe4000fffe03f */
[----:B------:R-:W-:Y:S02]  /*17b10*/  UISETP.NE.AND UP0, UPT, UR9, URZ, UPT ;  /* 0x0000003f0900728c */ /* 0x000fe4000bf05270 */
[----:B------:R-:W-:-:S09]  /*17b20*/  @!UP1 UIADD3 UR5, -UR5, URZ, URZ ;  /* 0x0000003f05059290 */ /* 0x000fd2000fffe13f */
[----:B------:R-:W-:-:S04]  /*17b30*/  @!UP0 ULOP3.LUT UR5, URZ, UR9, URZ, 0x33, !UPT ;  /* 0x000000093f058292 */ /* 0x000fc8000f8e333f */
[----:B------:R-:W-:Y:S02]  /*17b40*/  ULOP3.LUT UR4, URZ, UR5, URZ, 0x33, !UPT ;  /* 0x000000053f047292 */ /* 0x000fe4000f8e333f */
[----:B------:R-:W-:Y:S02]  /*17b50*/  IMAD R26, R3, UR5, R26 ;  /* 0x00000005031a7c24 */ /* 0x000fe4000f8e021a */
[----:B------:R-:W-:Y:S01]  /*17b60*/  UIADD3 UR4, UR7, UR4, URZ ;  /* 0x0000000407047290 */ /* 0x000fe2000fffe03f */
[----:B------:R-:W-:Y:S11]  /*17b70*/  BRA `(.L_x_1540) ;  /* 0x0000000000107947 */ /* 0x000ff60003800000 */
.L_x_1535:
[----:B------:R-:W0:Y:S01]  /*17b80*/  LDC R27, c[0x0][0xc3c] ;  /* 0x00030f00ff1b7b82 */ /* 0x000e220000000800 */
[----:B------:R-:W-:Y:S01]  /*17b90*/  IMAD.MOV.U32 R24, RZ, RZ, R7 ;  /* 0x000000ffff187224 */ /* 0x000fe200078e0007 */
[----:B------:R-:W-:Y:S01]  /*17ba0*/  UMOV UR4, URZ ;  /* 0x0000003f00047c82 */ /* 0x000fe20008000000 */
[----:B------:R-:W-:-:S07]  /*17bb0*/  IMAD.MOV.U32 R26, RZ, RZ, RZ ;  /* 0x000000ffff1a7224 */ /* 0x000fce00078e00ff */
.L_x_1540:
[----:B------:R-:W-:Y:S01]  /*17bc0*/  ISETP.NE.AND P0, PT, R5, RZ, PT ;  /* 0x000000ff0500720c */ /* 0x000fe20003f05270 */
[----:B------:R-:W-:-:S12]  /*17bd0*/  IMAD.U32 R25, RZ, RZ, UR4 ;  /* 0x00000004ff197e24 */ /* 0x000fd8000f8e00ff */
[----:B------:R-:W1:Y:S01]  /*17be0*/  @!P0 S2R R3, SR_CgaCtaId ;  /* 0x0000000000038919 */ /* 0x000e620000008800 */
[----:B------:R-:W-:-:S04]  /*17bf0*/  @!P0 MOV R0, 0x400 ;  /* 0x0000040000008802 */ /* 0x000fc80000000f00 */
[----:B-1----:R-:W-:-:S05]  /*17c00*/  @!P0 LEA R0, R3, R0, 0x18 ;  /* 0x0000000003008211 */ /* 0x002fca00078ec0ff */
[----:B0-----:R0:W-:Y:S01]  /*17c10*/  @!P0 STS.128 [R0+0x228d0], R24 ;  /* 0x0228d01800008388 */ /* 0x0011e20000000c00 */
[----:B------:R-:W-:Y:S06]  /*17c20*/  BAR.ARV 0x5, 0x180 ;  /* 0x0146000000007b1d */ /* 0x000fec0000002000 */
.L_x_1533:
[----:B------:R1:W-:Y:S01]  /*17c30*/  STL [R1+0x1c], RZ ;  /* 0x00001cff01007387 */ /* 0x0003e20000100800 */
[----:B------:R-:W-:Y:S01]  /*17c40*/  ULDC UR5, c[0x0][0xc3c] ;  /* 0x00030f0000057ab9 */ /* 0x000fe20000000800 */
[----:B------:R-:W-:Y:S01]  /*17c50*/  IMAD.MOV.U32 R36, RZ, RZ, 0x1 ;  /* 0x00000001ff247424 */ /* 0x000fe200078e00ff */
[----:B------:R-:W-:Y:S01]  /*17c60*/  ISETP.GE.AND P0, PT, R27, UR5, PT ;  /* 0x000000051b007c0c */ /* 0x000fe2000bf06270 */
[----:B------:R-:W-:-:S12]  /*17c70*/  IMAD.MOV.U32 R32, RZ, RZ, RZ ;  /* 0x000000ffff207224 */ /* 0x000fd800078e00ff */
[----:B-1----:R-:W-:Y:S05]  /*17c80*/  @P0 BRA `(.L_x_1541) ;  /* 0x00000060001c0947 */ /* 0x002fea0003800000 */
[----:B------:R-:W1:Y:S01]  /*17c90*/  S2R R10, SR_TID.X ;  /* 0x00000000000a7919 */ /* 0x000e620000002100 */
[----:B------:R-:W2:Y:S01]  /*17ca0*/  S2UR UR5, SR_CgaCtaId ;  /* 0x00000000000579c3 */ /* 0x000ea20000008800 */
[----:B------:R-:W-:Y:S01]  /*17cb0*/  MOV R17, 0x400 ;  /* 0x0000040000117802 */ /* 0x000fe20000000f00 */
[----:B------:R-:W-:Y:S01]  /*17cc0*/  IMAD.MOV.U32 R36, RZ, RZ, 0x1 ;  /* 0x00000001ff247424 */ /* 0x000fe200078e00ff */
[----:B------:R-:W-:Y:S01]  /*17cd0*/  ULOP3.LUT UR43, UR36, 0x2, URZ, 0xfc, !UPT ;  /* 0x00000002242b7892 */ /* 0x000fe2000f8efc3f */
[----:B------:R-:W-:Y:S01]  /*17ce0*/  IMAD.MOV.U32 R32, RZ, RZ, RZ ;  /* 0x000000ffff207224 */ /* 0x000fe200078e00ff */
[----:B------:R-:W-:Y:S01]  /*17cf0*/  ULOP3.LUT UR44, UR36, 0x1, URZ, 0xfc, !UPT ;  /* 0x00000001242c7892 */ /* 0x000fe2000f8efc3f */
[----:B------:R-:W-:Y:S01]  /*17d00*/  ULDC UR45, c[0x0][0xc] ;  /* 0x00000300002d7ab9 */ /* 0x000fe20000000800 */
[C---:B-1----:R-:W-:Y:S01]  /*17d10*/  IMAD.SHL.U32 R2, R10.reuse, 0x80, RZ ;  /* 0x000000800a027824 */ /* 0x042fe200078e00ff */
[C---:B------:R-:W-:Y:S01]  /*17d20*/  LOP3.LUT R8, R10.reuse, 0x7f, RZ, 0xc0, !PT ;  /* 0x0000007f0a087812 */ /* 0x040fe200078ec0ff */
[C---:B------:R-:W-:Y:S01]  /*17d30*/  IMAD.SHL.U32 R4, R10.reuse, 0x20, RZ ;  /* 0x000000200a047824 */ /* 0x040fe200078e00ff */
[C---:B------:R-:W-:Y:S01]  /*17d40*/  LOP3.LUT P0, RZ, R10.reuse, 0x4, RZ, 0xc0, !PT ;  /* 0x000000040aff7812 */ /* 0x040fe2000780c0ff */
[C---:B------:R-:W-:Y:S01]  /*17d50*/  IMAD.SHL.U32 R6, R10.reuse, 0x4, RZ ;  /* 0x000000040a067824 */ /* 0x040fe200078e00ff */
[----:B0-----:R-:W-:Y:S01]  /*17d60*/  SHF.R.U32.HI R0, RZ, 0x5, R8 ;  /* 0x00000005ff007819 */ /* 0x001fe20000011608 */
[----:B------:R-:W-:Y:S01]  /*17d70*/  IMAD.SHL.U32 R30, R10, 0x10, RZ ;  /* 0x000000100a1e7824 */ /* 0x000fe200078e00ff */
[----:B------:R-:W-:Y:S01]  /*17d80*/  LOP3.LUT R3, R2, 0x380, RZ, 0xc0, !PT ;  /* 0x0000038002037812 */ /* 0x000fe200078ec0ff */
[----:B------:R-:W-:Y:S01]  /*17d90*/  IMAD.SHL.U32 R9, R10, 0x2, RZ ;  /* 0x000000020a097824 */ /* 0x000fe200078e00ff */
[----:B------:R-:W-:-:S02]  /*17da0*/  LOP3.LUT R5, R4, 0x80, RZ, 0xc0, !PT ;  /* 0x0000008004057812 */ /* 0x000fc400078ec0ff */
[----:B------:R-:W-:Y:S01]  /*17db0*/  LOP3.LUT R7, R4, 0x60, RZ, 0xc0, !PT ;  /* 0x0000006004077812 */ /* 0x000fe200078ec0ff */
[----:B------:R-:W-:Y:S01]  /*17dc0*/  IMAD R3, R0, 0x10, R3 ;  /* 0x0000001000037824 */ /* 0x000fe200078e0203 */
[----:B------:R-:W-:Y:S02]  /*17dd0*/  LOP3.LUT R5, R5, 0x10, R10, 0xf8, !PT ;  /* 0x0000001005057812 */ /* 0x000fe400078ef80a */
[----:B------:R-:W-:Y:S01]  /*17de0*/  LOP3.LUT R4, R4, 0x100, RZ, 0xc0, !PT ;  /* 0x0000010004047812 */ /* 0x000fe200078ec0ff */
[----:B------:R-:W-:Y:S01]  /*17df0*/  IMAD R7, R0, 0x200, R7 ;  /* 0x0000020000077824 */ /* 0x000fe200078e0207 */
[----:B------:R-:W-:Y:S02]  /*17e00*/  LOP3.LUT R5, R5, 0x10, R6, 0x78, !PT ;  /* 0x0000001005057812 */ /* 0x000fe400078e7806 */
[----:B------:R-:W-:Y:S02]  /*17e10*/  LOP3.LUT R0, R30, 0x3f0, RZ, 0xc0, !PT ;  /* 0x000003f01e007812 */ /* 0x000fe400078ec0ff */
[----:B------:R-:W-:-:S02]  /*17e20*/  LOP3.LUT R3, R3, 0x70, R30, 0x78, !PT ;  /* 0x0000007003037812 */ /* 0x000fc400078e781e */
[----:B------:R-:W-:Y:S02]  /*17e30*/  LOP3.LUT R9, R0, 0x70, R9, 0x78, !PT ;  /* 0x0000007000097812 */ /* 0x000fe400078e7809 */
[----:B------:R-:W-:Y:S02]  /*17e40*/  IADD3 R4, R5, R7, R4 ;  /* 0x0000000705047210 */ /* 0x000fe40007ffe004 */
[----:B------:R-:W-:Y:S01]  /*17e50*/  LOP3.LUT R0, R3, 0xc00, R2, 0xf8, !PT ;  /* 0x00000c0003007812 */ /* 0x000fe200078ef802 */
[----:B--2---:R-:W-:Y:S01]  /*17e60*/  IMAD.U32 R3, RZ, RZ, UR5 ;  /* 0x00000005ff037e24 */ /* 0x004fe2000f8e00ff */
[----:B------:R-:W-:Y:S01]  /*17e70*/  SHF.R.U32.HI R2, RZ, 0x3, R8 ;  /* 0x00000003ff027819 */ /* 0x000fe20000011608 */
[----:B------:R-:W-:Y:S03]  /*17e80*/  STL [R1+0xc], R4 ;  /* 0x00000c0401007387 */ /* 0x000fe60000100800 */
[----:B------:R-:W-:Y:S01]  /*17e90*/  LEA R17, R3, R17, 0x18 ;  /* 0x0000001103117211 */ /* 0x000fe200078ec0ff */
[----:B------:R0:W-:Y:S04]  /*17ea0*/  STL [R1+0x10], R0 ;  /* 0x0000100001007387 */ /* 0x0001e80000100800 */
[----:B------:R-:W-:Y:S04]  /*17eb0*/  STL [R1+0x1c], RZ ;  /* 0x00001cff01007387 */ /* 0x000fe80000100800 */
[----:B------:R1:W-:Y:S01]  /*17ec0*/  STL [R1+0x4], R3 ;  /* 0x0000040301007387 */ /* 0x0003e20000100800 */
[----:B0-----:R-:W-:-:S05]  /*17ed0*/  IMAD.MOV.U32 R0, RZ, RZ, 0x40 ;  /* 0x00000040ff007424 */ /* 0x001fca00078e00ff */
[----:B------:R-:W-:Y:S02]  /*17ee0*/  SEL R0, R0, 0xffffffc0, !P0 ;  /* 0xffffffc000007807 */ /* 0x000fe40004000000 */
[--C-:B-1----:R-:W-:Y:S02]  /*17ef0*/  LOP3.LUT R3, R2, 0x70, R30.reuse, 0xf8, !PT ;  /* 0x0000007002037812 */ /* 0x102fe400078ef81e */
[----:B------:R-:W-:Y:S01]  /*17f00*/  LOP3.LUT R2, R9, 0x400, R30, 0xf8, !PT ;  /* 0x0000040009027812 */ /* 0x000fe200078ef81e */
[----:B------:R0:W-:Y:S01]  /*17f10*/  STL [R1+0x14], R0 ;  /* 0x0000140001007387 */ /* 0x0001e20000100800 */
[----:B------:R-:W-:Y:S02]  /*17f20*/  LOP3.LUT R30, R30, 0x70, RZ, 0xc0, !PT ;  /* 0x000000701e1e7812 */ /* 0x000fe400078ec0ff */
[----:B------:R-:W-:Y:S01]  /*17f30*/  LOP3.LUT R3, R3, 0x80, RZ, 0xfc, !PT ;  /* 0x0000008003037812 */ /* 0x000fe200078efcff */
[----:B------:R1:W-:Y:S01]  /*17f40*/  STL [R1+0x8], R2 ;  /* 0x0000080201007387 */ /* 0x0003e20000100800 */
[----:B0-----:R-:W-:-:S05]  /*17f50*/  IMAD.IADD R0, R17, 0x1, R2 ;  /* 0x0000000111007824 */ /* 0x001fca00078e0202 */
[----:B------:R1:W-:Y:S02]  /*17f60*/  STL [R1+0x18], R0 ;  /* 0x0000180001007387 */ /* 0x0003e40000100800 */
.L_x_1620:
[----:B0-----:R-:W0:Y:S08]  /*17f70*/  LDC.64 R4, c[0x0][0xa18] ;  /* 0x00028600ff047b82 */ /* 0x001e300000000a00 */
[----:B-12---:R-:W1:Y:S08]  /*17f80*/  LDC.64 R2, c[0x0][0xa28] ;  /* 0x00028a00ff027b82 */ /* 0x006e700000000a00 */
[----:B------:R-:W2:Y:S01]  /*17f90*/  LDC.64 R6, c[0x0][0xa00] ;  /* 0x00028000ff067b82 */ /* 0x000ea20000000a00 */
[----:B0-----:R-:W-:-:S07]  /*17fa0*/  ISETP.NE.U32.AND P1, PT, R4, RZ, PT ;  /* 0x000000ff0400720c */ /* 0x001fce0003f25070 */
[----:B------:R-:W0:Y:S01]  /*17fb0*/  LDC.64 R8, c[0x0][0xa00] ;  /* 0x00028000ff087b82 */ /* 0x000e220000000a00 */
[----:B------:R-:W-:Y:S02]  /*17fc0*/  ISETP.NE.AND.EX P2, PT, R5, RZ, PT, P1 ;  /* 0x000000ff0500720c */ /* 0x000fe40003f45310 */
[----:B-1----:R-:W-:-:S04]  /*17fd0*/  ISETP.NE.U32.AND P0, PT, R2, RZ, PT ;  /* 0x000000ff0200720c */ /* 0x002fc80003f05070 */
[----:B------:R-:W-:Y:S02]  /*17fe0*/  ISETP.NE.AND.EX P0, PT, R3, RZ, PT, P0 ;  /* 0x000000ff0300720c */ /* 0x000fe40003f05300 */
[----:B--2---:R-:W-:-:S05]  /*17ff0*/  ISETP.NE.U32.AND P1, PT, R6, RZ, PT ;  /* 0x000000ff0600720c */ /* 0x004fca0003f25070 */
[----:B------:R-:W1:Y:S01]  /*18000*/  @P2 LDC.64 R2, c[0x0][0xa18] ;  /* 0x00028600ff022b82 */ /* 0x000e620000000a00 */
[----:B------:R-:W-:-:S07]  /*18010*/  ISETP.NE.AND.EX P3, PT, R7, RZ, PT, P1 ;  /* 0x000000ff0700720c */ /* 0x000fce0003f65310 */
[----:B------:R-:W2:Y:S01]  /*18020*/  @P0 LDC.64 R4, c[0x0][0xa28] ;  /* 0x00028a00ff040b82 */ /* 0x000ea20000000a00 */
[----:B------:R-:W-:Y:S02]  /*18030*/  IMAD.MOV.U32 R22, RZ, RZ, RZ ;  /* 0x000000ffff167224 */ /* 0x000fe400078e00ff */
[----:B-1----:R-:W-:-:S05]  /*18040*/  @P2 IMAD.WIDE R2, R27, 0x4, R2 ;  /* 0x000000041b022825 */ /* 0x002fca00078e0202 */
[----:B------:R0:W3:Y:S01]  /*18050*/  @P2 LDG.E R0, desc[UR50][R2.64] ;  /* 0x0000003202002981 */ /* 0x0000e2000c1e1900 */
[----:B--2---:R-:W-:-:S06]  /*18060*/  @P0 IMAD.WIDE R4, R27, 0x4, R4 ;  /* 0x000000041b040825 */ /* 0x004fcc00078e0204 */
[----:B------:R1:W5:Y:S01]  /*18070*/  @P0 LDG.E R4, desc[UR50][R4.64] ;  /* 0x0000003204040981 */ /* 0x000362000c1e1900 */
[----:B0-----:R-:W-:Y:S01]  /*18080*/  IMAD.WIDE R2, R27, 0x4, R8 ;  /* 0x000000041b027825 */ /* 0x001fe200078e0208 */
[----:B------:R-:W-:-:S04]  /*18090*/  LOP3.LUT R16, R16, 0xfffffbff, RZ, 0xc0, !PT ;  /* 0xfffffbff10107812 */ /* 0x000fc800078ec0ff */
[----:B------:R1:W5:Y:S01]  /*180a0*/  @P3 LDG.E R22, desc[UR50][R2.64] ;  /* 0x0000003202163981 */ /* 0x000362000c1e1900 */
[----:B------:R-:W-:Y:S02]  /*180b0*/  @P3 LOP3.LUT R16, R16, 0x400, RZ, 0xfc, !PT ;  /* 0x0000040010103812 */ /* 0x000fe400078efcff */
[----:B---3--:R-:W-:Y:S01]  /*180c0*/  @P2 R2UR UR38, R0 ;  /* 0x00000000002622ca */ /* 0x008fe200000e0000 */
[----:B-1----:R-:W-:-:S14]  /*180d0*/  @P2 BRA `(.L_x_1542) ;  /* 0x00000000001c2947 */ /* 0x002fdc0003800000 */
[----:B------:R-:W-:Y:S01]  /*180e0*/  ULDC UR38, c[0x0][0x288] ;  /* 0x0000a20000267ab9 */ /* 0x000fe20000000800 */
[----:B------:R-:W-:Y:S05]  /*180f0*/  @!P3 BRA `(.L_x_1542) ;  /* 0x000000000014b947 */ /* 0x000fea0003800000 */
[----:B------:R-:W2:Y:S04]  /*18100*/  LDG.E R5, desc[UR50][R2.64] ;  /* 0x0000003202057981 */ /* 0x000ea8000c1e1900 */
[----:B------:R-:W3:Y:S01]  /*18110*/  LDG.E R0, desc[UR50][R2.64+0x4] ;  /* 0x0000043202007981 */ /* 0x000ee2000c1e1900 */
[----:B--2---:R-:W-:Y:S02]  /*18120*/  R2UR UR5, R5 ;  /* 0x00000000050572ca */ /* 0x004fe400000e0000 */
[----:B---3--:R-:W-:-:S13]  /*18130*/  R2UR UR38, R0 ;  /* 0x00000000002672ca */ /* 0x008fda00000e0000 */
[----:B------:R-:W-:-:S12]  /*18140*/  UIADD3 UR38, -UR5, UR38, URZ ;  /* 0x0000002605267290 */ /* 0x000fd8000fffe13f */
.L_x_1542:
[----:B------:R-:W-:Y:S01]  /*18150*/  ULDC.64 UR6, c[0x0][0x418] ;  /* 0x0001060000067ab9 */ /* 0x000fe20000000a00 */
[----:B------:R-:W-:Y:S01]  /*18160*/  UMOV UR37, URZ ;  /* 0x0000003f00257c82 */ /* 0x000fe20008000000 */
[----:B------:R-:W-:Y:S01]  /*18170*/  UISETP.NE.U32.AND UP0, UPT, UR6, URZ, UPT ;  /* 0x0000003f0600728c */ /* 0x000fe2000bf05070 */
[----:B-----5:R-:W-:Y:S01]  /*18180*/  @P0 R2UR UR37, R4 ;  /* 0x00000000042502ca */ /* 0x020fe200000e0000 */
[----:B------:R-:W-:Y:S01]  /*18190*/  ULDC UR5, c[0x0][0x424] ;  /* 0x0001090000057ab9 */ /* 0x000fe20000000800 */
[----:B------:R-:W-:Y:S01]  /*181a0*/  ULDC UR40, c[0x0][0x2f0] ;  /* 0x0000bc0000287ab9 */ /* 0x000fe20000000800 */
[----:B------:R-:W-:-:S03]  /*181b0*/  UISETP.NE.AND.EX UP0, UPT, UR7, URZ, UPT, UP0 ;  /* 0x0000003f0700728c */ /* 0x000fc6000bf05300 */
[----:B------:R-:W-:Y:S01]  /*181c0*/  ULDC.64 UR6, c[0x0][0xa20] ;  /* 0x0002880000067ab9 */ /* 0x000fe20000000a00 */
[----:B------:R-:W-:Y:S01]  /*181d0*/  USEL UR5, UR5, 0x1, UP0 ;  /* 0x0000000105057887 */ /* 0x000fe20008000000 */
[----:B------:R-:W-:-:S03]  /*181e0*/  ISETP.NE.U32.AND P0, PT, RZ, UR6, PT ;  /* 0x00000006ff007c0c */ /* 0x000fc6000bf05070 */
[----:B------:R-:W-:Y:S01]  /*181f0*/  UIMAD UR40, UR5, UR40, URZ ;  /* 0x00000028052872a4 */ /* 0x000fe2000f8e023f */
[----:B------:R-:W-:-:S13]  /*18200*/  ISETP.NE.AND.EX P0, PT, RZ, UR7, PT, P0 ;  /* 0x00000007ff007c0c */ /* 0x000fda000bf05300 */
[----:B------:R-:W-:Y:S05]  /*18210*/  @!P0 BRA `(.L_x_1543) ;  /* 0x0000000000148947 */ /* 0x000fea0003800000 */
[----:B------:R-:W0:Y:S02]  /*18220*/  LDC.64 R2, c[0x0][0xa20] ;  /* 0x00028800ff027b82 */ /* 0x000e240000000a00 */
[----:B0-----:R-:W-:-:S06]  /*18230*/  IMAD.WIDE R2, R27, 0x4, R2 ;  /* 0x000000041b027825 */ /* 0x001fcc00078e0202 */
[----:B------:R-:W2:Y:S02]  /*18240*/  LDG.E R2, desc[UR50][R2.64] ;  /* 0x0000003202027981 */ /* 0x000ea4000c1e1900 */
[----:B--2---:R-:W-:Y:S01]  /*18250*/  R2UR UR40, R2 ;  /* 0x00000000022872ca */ /* 0x004fe200000e0000 */
[----:B------:R-:W-:-:S14]  /*18260*/  BRA `(.L_x_1544) ;  /* 0x00000000002c7947 */ /* 0x000fdc0003800000 */
.L_x_1543:
        /* <DEDUP_REMOVED lines=11> */
.L_x_1544:
[----:B------:R-:W-:Y:S01]  /*18320*/  ULDC UR5, c[0x0][0x448] ;  /* 0x0001120000057ab9 */ /* 0x000fe20000000800 */
[----:B------:R-:W-:Y:S02]  /*18330*/  USHF.L.U32 UR39, UR4, 0x7, URZ ;  /* 0x0000000704277899 */ /* 0x000fe4000800063f */
[----:B------:R-:W-:Y:S02]  /*18340*/  UISETP.NE.AND UP0, UPT, UR5, 0x1, UPT ;  /* 0x000000010500788c */ /* 0x000fe4000bf05270 */
[----:B------:R-:W-:Y:S01]  /*18350*/  UIADD3 UR8, UR39, 0x7f, URZ ;  /* 0x0000007f27087890 */ /* 0x000fe2000fffe03f */
[----:B------:R-:W-:Y:S01]  /*18360*/  ULDC.64 UR4, c[0x0][0x9e0] ;  /* 0x0002780000047ab9 */ /* 0x000fe20000000a00 */
[----:B------:R-:W-:Y:S02]  /*18370*/  UP2UR UR46, UPR, URZ, 0x1 ;  /* 0x000000013f2e7883 */ /* 0x000fe40008000000 */
[----:B------:R-:W-:-:S05]  /*18380*/  UIADD3 UR40, -UR37, UR40, URZ ;  /* 0x0000002825287290 */ /* 0x000fca000fffe13f */
[----:B------:R-:W-:Y:S01]  /*18390*/  @UP0 ULDC UR6, c[0x0][0x44c] ;  /* 0x0001130000060ab9 */ /* 0x000fe20000000800 */
[----:B------:R-:W-:Y:S01]  /*183a0*/  @UP0 ULDC UR10, c[0x0][0x450] ;  /* 0x00011400000a0ab9 */ /* 0x000fe20000000800 */
[----:B------:R-:W-:Y:S02]  /*183b0*/  UIMAD.WIDE.U32 UR6, UR8, UR6, URZ ;  /* 0x00000006080672a5 */ /* 0x000fe4000f8e003f */
[----:B------:R-:W-:Y:S02]  /*183c0*/  UIADD3 UR9, UR40, 0x1, -UR38 ;  /* 0x0000000128097890 */ /* 0x000fe4000fffe826 */
[----:B------:R-:W-:Y:S02]  /*183d0*/  @UP0 USHF.R.U32.HI UR8, URZ, UR10, UR7 ;  /* 0x0000000a3f080299 */ /* 0x000fe40008011607 */
[----:B------:R-:W-:Y:S02]  /*183e0*/  UISETP.GE.AND UP0, UPT, UR5, 0x1, UPT ;  /* 0x000000010500788c */ /* 0x000fe4000bf06270 */
[----:B------:R-:W-:-:S04]  /*183f0*/  UIADD3 UR9, UR9, UR8, URZ ;  /* 0x0000000809097290 */ /* 0x000fc8000fffe03f */
[----:B------:R-:W-:Y:S01]  /*18400*/  PLOP3.LUT P1, PT, PT, PT, UP0, 0x80, 0x0 ;  /* 0x000000000000781c */ /* 0x000fe20003f2f008 */
[----:B------:R-:W-:-:S12]  /*18410*/  UIADD3 UR4, UR9, UR4, URZ ;  /* 0x0000000409047290 */ /* 0x000fd8000fffe03f */
[----:B------:R-:W-:Y:S05]  /*18420*/  @!P1 BRA `(.L_x_1545) ;  /* 0x0000000000449947 */ /* 0x000fea0003800000 */
        /* <DEDUP_REMOVED lines=10> */
.L_x_1546:
[----:B------:R-:W-:-:S11]  /*184d0*/  UISETP.NE.AND UP0, UPT, UR5, 0x1, UPT ;  /* 0x000000010500788c */ /* 0x000fd6000bf05270 */
[----:B------:R-:W-:Y:S02]  /*184e0*/  @UP0 ULDC.64 UR10, c[0x0][0x9e8] ;  /* 0x00027a00000a0ab9 */ /* 0x000fe40000000a00 */
[----:B------:R-:W-:-:S04]  /*184f0*/  UIMAD.WIDE.U32 UR6, UR8, UR10, URZ ;  /* 0x0000000a080672a5 */ /* 0x000fc8000f8e003f */
[----:B------:R-:W-:-:S12]  /*18500*/  @UP0 USHF.R.U32.HI UR8, URZ, UR11, UR7 ;  /* 0x0000000b3f080299 */ /* 0x000fd80008011607 */
.L_x_1547:
[----:B------:R-:W-:-:S04]  /*18510*/  UIMAD UR8, UR8, UR5, UR5 ;  /* 0x00000005080872a4 */ /* 0x000fc8000f8e0205 */
[----:B------:R-:W-:-:S04]  /*18520*/  UISETP.LT.AND UP0, UPT, UR4, UR8, UPT ;  /* 0x000000080400728c */ /* 0x000fc8000bf01270 */
[----:B------:R-:W-:-:S12]  /*18530*/  USEL UR4, UR4, UR8, UP0 ;  /* 0x0000000804047287 */ /* 0x000fd80008000000 */
.L_x_1545:
[----:B------:R-:W-:Y:S02]  /*18540*/  UISETP.NE.AND UP0, UPT, UR46, URZ, UPT ;  /* 0x0000003f2e00728c */ /* 0x000fe4000bf05270 */
[----:B------:R-:W-:Y:S02]  /*18550*/  UIADD3 UR6, UR40, 0x9f, URZ ;  /* 0x0000009f28067890 */ /* 0x000fe4000fffe03f */
[----:B------:R-:W-:Y:S02]  /*18560*/  UIADD3 UR8, UR4, 0x9f, URZ ;  /* 0x0000009f04087890 */ /* 0x000fe4000fffe03f */
[----:B------:R-:W-:Y:S02]  /*18570*/  UIMAD.WIDE UR6, UR6, 0x66666667, URZ ;  /* 0x66666667060678a5 */ /* 0x000fe4000f8e023f */
[----:B------:R-:W-:Y:S02]  /*18580*/  UIMAD.WIDE UR8, UR8, 0x66666667, URZ ;  /* 0x66666667080878a5 */ /* 0x000fe4000f8e023f */
[----:B------:R-:W-:Y:S01]  /*18590*/  USHF.R.U32.HI UR4, URZ, 0x1f, UR7 ;  /* 0x0000001f3f047899 */ /* 0x000fe20008011607 */
[----:B------:R-:W-:Y:S01]  /*185a0*/  @UP0 ULDC UR10, c[0x0][0x44c] ;  /* 0x00011300000a0ab9 */ /* 0x000fe20000000800 */
[----:B------:R-:W-:-:S02]  /*185b0*/  USHF.R.U32.HI UR6, URZ, 0x1f, UR9 ;  /* 0x0000001f3f067899 */ /* 0x000fc40008011609 */
[----:B------:R-:W-:Y:S01]  /*185c0*/  UIMAD.WIDE.U32 UR10, UR39, UR10, URZ ;  /* 0x0000000a270a72a5 */ /* 0x000fe2000f8e003f */
[----:B------:R-:W-:Y:S01]  /*185d0*/  @UP0 ULDC UR13, c[0x0][0x450] ;  /* 0x00011400000d0ab9 */ /* 0x000fe20000000800 */
[----:B------:R-:W-:Y:S02]  /*185e0*/  UMOV UR12, UR39 ;  /* 0x00000027000c7c82 */ /* 0x000fe40008000000 */
[----:B------:R-:W-:Y:S02]  /*185f0*/  @UP0 USHF.R.U32.HI UR12, URZ, UR13, UR11 ;  /* 0x0000000d3f0c0299 */ /* 0x000fe4000801160b */
[----:B------:R-:W-:Y:S02]  /*18600*/  ULEA.HI.SX32 UR4, UR7, UR4, 0x1a ;  /* 0x0000000407047291 */ /* 0x000fe4000f8fd23f */
[----:B------:R-:W-:Y:S02]  /*18610*/  ULEA.HI.SX32 UR6, UR9, UR6, 0x1a ;  /* 0x0000000609067291 */ /* 0x000fe4000f8fd23f */
[----:B------:R-:W-:-:S02]  /*18620*/  UIADD3 UR7, UR12, UR40, -UR38 ;  /* 0x000000280c077290 */ /* 0x000fc4000fffe826 */
[----:B------:R-:W-:Y:S01]  /*18630*/  UISETP.LT.AND UP0, UPT, UR4, UR6, UPT ;  /* 0x000000060400728c */ /* 0x000fe2000bf01270 */
[----:B------:R-:W-:Y:S02]  /*18640*/  ULDC UR8, c[0x0][0x9dc] ;  /* 0x0002770000087ab9 */ /* 0x000fe40000000800 */
[----:B------:R-:W-:Y:S02]  /*18650*/  UIADD3 UR8, UR7, -UR8, URZ ;  /* 0x8000000807087290 */ /* 0x000fe4000fffe03f */
[----:B------:R-:W-:Y:S01]  /*18660*/  USEL UR41, UR4, UR6, UP0 ;  /* 0x0000000604297287 */ /* 0x000fe20008000000 */
        /* <DEDUP_REMOVED lines=12> */
.L_x_1549:
[----:B------:R-:W-:-:S11]  /*18730*/  UISETP.NE.AND UP0, UPT, UR5, 0x1, UPT ;  /* 0x000000010500788c */ /* 0x000fd6000bf05270 */
[----:B------:R-:W-:Y:S02]  /*18740*/  @UP0 ULDC.64 UR10, c[0x0][0x9e8] ;  /* 0x00027a00000a0ab9 */ /* 0x000fe40000000a00 */
[----:B------:R-:W-:-:S04]  /*18750*/  UIMAD.WIDE.U32 UR6, UR4, UR10, URZ ;  /* 0x0000000a040672a5 */ /* 0x000fc8000f8e003f */
[----:B------:R-:W-:-:S12]  /*18760*/  @UP0 USHF.R.U32.HI UR4, URZ, UR11, UR7 ;  /* 0x0000000b3f040299 */ /* 0x000fd80008011607 */
.L_x_1550:
[----:B------:R-:W-:-:S04]  /*18770*/  UIMAD UR4, UR4, UR5, URZ ;  /* 0x00000005040472a4 */ /* 0x000fc8000f8e023f */
[----:B------:R-:W-:-:S04]  /*18780*/  UISETP.LT.AND UP0, UPT, UR8, UR4, UPT ;  /* 0x000000040800728c */ /* 0x000fc8000bf01270 */
[----:B------:R-:W-:-:S12]  /*18790*/  USEL UR8, UR8, UR4, !UP0 ;  /* 0x0000000408087287 */ /* 0x000fd8000c000000 */
.L_x_1548:
        /* <DEDUP_REMOVED lines=26> */
.L_x_1552:
        /* <DEDUP_REMOVED lines=20> */
.L_x_1555:
[----:B------:R-:W-:Y:S05]  /*18a80*/  BSYNC B6 ;  /* 0x0000000000067941 */ /* 0x000fea0003800000 */
.L_x_1554:
        /* <DEDUP_REMOVED lines=22> */
.L_x_1557:
[----:B------:R-:W-:Y:S05]  /*18bf0*/  BSYNC B6 ;  /* 0x0000000000067941 */ /* 0x000fea0003800000 */
.L_x_1556:
        /* <DEDUP_REMOVED lines=20> */
.L_x_1559:
[----:B------:R-:W-:Y:S05]  /*18d40*/  BSYNC B6 ;  /* 0x0000000000067941 */ /* 0x000fea0003800000 */
.L_x_1558:
        /* <DEDUP_REMOVED lines=19> */
.L_x_1561:
[----:B------:R-:W-:Y:S05]  /*18e80*/  BSYNC B6 ;  /* 0x0000000000067941 */ /* 0x000fea0003800000 */
.L_x_1560:
[----:B------:R-:W0:Y:S01]  /*18e90*/  LDC.64 R2, c[0x0][0x9f8] ;  /* 0x00027e00ff027b82 */ /* 0x000e220000000a00 */
[----:B------:R-:W-:-:S07]  /*18ea0*/  IMAD.MOV.U32 R35, RZ, RZ, R27 ;  /* 0x000000ffff237224 */ /* 0x000fce00078e001b */
[----:B------:R-:W1:Y:S01]  /*18eb0*/  LDC R18, c[0x0][0x430] ;  /* 0x00010c00ff127b82 */ /* 0x000e620000000800 */
[----:B0-----:R-:W-:-:S04]  /*18ec0*/  ISETP.NE.U32.AND P0, PT, R2, RZ, PT ;  /* 0x000000ff0200720c */ /* 0x001fc80003f05070 */
[----:B------:R-:W-:-:S13]  /*18ed0*/  ISETP.NE.AND.EX P0, PT, R3, RZ, PT, P0 ;  /* 0x000000ff0300720c */ /* 0x000fda0003f05300 */
[----:B------:R-:W0:Y:S02]  /*18ee0*/  @P0 LDC.64 R2, c[0x0][0x9f8] ;  /* 0x00027e00ff020b82 */ /* 0x000e240000000a00 */
[----:B0-----:R-:W-:-:S05]  /*18ef0*/  @P0 IMAD.WIDE R2, R27, 0x4, R2 ;  /* 0x000000041b020825 */ /* 0x001fca00078e0202 */
[----:B------:R0:W5:Y:S01]  /*18f00*/  @P0 LDG.E R35, desc[UR50][R2.64] ;  /* 0x0000003202230981 */ /* 0x000162000c1e1900 */
[----:B-1----:R-:W-:Y:S01]  /*18f10*/  ISETP.NE.AND P2, PT, R18, 0x1, PT ;  /* 0x000000011200780c */ /* 0x002fe20003f45270 */
[----:B------:R-:W-:Y:S01]  /*18f20*/  UMOV UR4, 0xffffffff ;  /* 0xffffffff00047882 */ /* 0x000fe20000000000 */
[----:B------:R-:W-:-:S11]  /*18f30*/  LOP3.LUT R16, R16, 0xfffffff7, RZ, 0xc0, !PT ;  /* 0xfffffff710107812 */ /* 0x000fd600078ec0ff */
[----:B------:R-:W-:Y:S01]  /*18f40*/  @P2 LOP3.LUT R16, R16, 0x8, RZ, 0xfc, !PT ;  /* 0x0000000810102812 */ /* 0x000fe200078efcff */
[----:B0-----:R-:W-:Y:S06]  /*18f50*/  BRA.DIV UR4, `(.L_x_1562) ;  /* 0x0000005604447947 */ /* 0x001fec000b800000 */
.L_x_1640:
[----:B------:R-:W0:Y:S01]  /*18f60*/  S2R R0, SR_TID.X ;  /* 0x0000000000007919 */ /* 0x000e220000002100 */
[----:B------:R-:W-:Y:S01]  /*18f70*/  UMOV UR4, 0xa0 ;  /* 0x000000a000047882 */ /* 0x000fe20000000000 */
[----:B------:R-:W1:Y:S01]  /*18f80*/  @P2 LDC R3, c[0x0][0x434] ;  /* 0x00010d00ff032b82 */ /* 0x000e620000000800 */
[----:B------:R-:W-:Y:S01]  /*18f90*/  UIMAD UR4, UR41, UR4, -0xa0 ;  /* 0xffffff60290474a4 */ /* 0x000fe2000f8e0204 */
[----:B------:R-:W2:Y:S01]  /*18fa0*/  S2R R9, SR_TID.X ;  /* 0x0000000000097919 */ /* 0x000ea20000002100 */
[----:B-----5:R-:W-:-:S05]  /*18fb0*/  SHF.R.S32.HI R13, RZ, 0x1f, R35 ;  /* 0x0000001fff0d7819 */ /* 0x020fca0000011423 */
[----:B------:R-:W3:Y:S01]  /*18fc0*/  @P2 LDC R5, c[0x0][0x438] ;  /* 0x00010e00ff052b82 */ /* 0x000ee20000000800 */
[----:B------:R4:W-:Y:S01]  /*18fd0*/  STL [R1], R13 ;  /* 0x0000000d01007387 */ /* 0x0009e20000100800 */
[----:B0-----:R-:W-:Y:S01]  /*18fe0*/  LOP3.LUT R0, R0, 0x7f, RZ, 0xc0, !PT ;  /* 0x0000007f00007812 */ /* 0x001fe200078ec0ff */
[----:B--2---:R-:W-:-:S03]  /*18ff0*/  IMAD.SHL.U32 R12, R9, 0x10, RZ ;  /* 0x00000010090c7824 */ /* 0x004fc600078e00ff */
[----:B------:R-:W-:Y:S01]  /*19000*/  SHF.R.U32.HI R10, RZ, 0x3, R0 ;  /* 0x00000003ff0a7819 */ /* 0x000fe20000011600 */
[----:B------:R-:W-:-:S03]  /*19010*/  IMAD.SHL.U32 R9, R9, 0x10, RZ ;  /* 0x0000001009097824 */ /* 0x000fc600078e00ff */
[C---:B------:R-:W-:Y:S02]  /*19020*/  LOP3.LUT R12, R10.reuse, 0x70, R12, 0xf8, !PT ;  /* 0x000000700a0c7812 */ /* 0x040fe400078ef80c */
[----:B------:R-:W-:Y:S02]  /*19030*/  LOP3.LUT R9, R10, 0x70, R9, 0xf8, !PT ;  /* 0x000000700a097812 */ /* 0x000fe400078ef809 */
[----:B------:R-:W-:-:S05]  /*19040*/  LOP3.LUT R12, R12, 0x80, RZ, 0xfc, !PT ;  /* 0x000000800c0c7812 */ /* 0x000fca00078efcff */
[----:B------:R-:W-:-:S05]  /*19050*/  VIADD R0, R12, UR4 ;  /* 0x000000040c007c36 */ /* 0x000fca0008000000 */
[C---:B------:R-:W-:Y:S01]  /*19060*/  ISETP.GE.AND P0, PT, R0.reuse, UR40, PT ;  /* 0x0000002800007c0c */ /* 0x040fe2000bf06270 */
[----:B------:R-:W-:-:S03]  /*19070*/  VIADD R0, R0, UR37 ;  /* 0x0000002500007c36 */ /* 0x000fc60008000000 */
[----:B------:R-:W-:Y:S01]  /*19080*/  ISETP.GT.U32.OR P0, PT, R12, 0x9f, P0 ;  /* 0x0000009f0c00780c */ /* 0x000fe20000704470 */
[----:B-1----:R-:W-:-:S04]  /*19090*/  @P2 IMAD.HI.U32 R2, R0, R3, RZ ;  /* 0x0000000300022227 */ /* 0x002fc800078e00ff */
[----:B------:R-:W-:Y:S01]  /*190a0*/  IMAD.MOV.U32 R8, RZ, RZ, R0 ;  /* 0x000000ffff087224 */ /* 0x000fe200078e0000 */
[----:B---3--:R-:W-:-:S07]  /*190b0*/  @P2 SHF.R.U32.HI R8, RZ, R5, R2 ;  /* 0x00000005ff082219 */ /* 0x008fce0000011602 */
        /* <DEDUP_REMOVED lines=9> */
[----:B------:R-:W-:-:S03]  /*19150*/  VIADD R4, R9, UR4 ;  /* 0x0000000409047c36 */ /* 0x000fc60008000000 */
[----:B------:R-:W-:Y:S02]  /*19160*/  @!P0 LEA.HI.X R11, R2, R5, R3, 0x2, P1 ;  /* 0x00000005020b8211 */ /* 0x000fe400008f1403 */
[C---:B------:R-:W-:Y:S01]  /*19170*/  ISETP.GE.AND P1, PT, R4.reuse, UR40, PT ;  /* 0x0000002804007c0c */ /* 0x040fe2000bf26270 */
[----:B------:R-:W0:Y:S01]  /*19180*/  @P2 LDC R3, c[0x0][0x434] ;  /* 0x00010d00ff032b82 */ /* 0x000e220000000800 */
[----:B------:R-:W-:-:S04]  /*19190*/  VIADD R4, R4, UR37 ;  /* 0x0000002504047c36 */ /* 0x000fc80008000000 */
[----:B------:R-:W-:-:S03]  /*191a0*/  IMAD.MOV.U32 R9, RZ, RZ, R4 ;  /* 0x000000ffff097224 */ /* 0x000fc600078e0004 */
[----:B------:R-:W1:Y:S08]  /*191b0*/  @P2 LDC R5, c[0x0][0x438] ;  /* 0x00010e00ff052b82 */ /* 0x000e700000000800 */
[----:B------:R-:W2:Y:S01]  /*191c0*/  @!P1 LDC.64 R6, c[0x0][0x428] ;  /* 0x00010a00ff069b82 */ /* 0x000ea20000000a00 */
[----:B0-----:R-:W-:-:S05]  /*191d0*/  @P2 IMAD.HI.U32 R2, R4, R3, RZ ;  /* 0x0000000304022227 */ /* 0x001fca00078e00ff */
[----:B-1----:R-:W-:Y:S01]  /*191e0*/  @P2 SHF.R.U32.HI R9, RZ, R5, R2 ;  /* 0x00000005ff092219 */ /* 0x002fe20000011602 */
[----:B------:R-:W-:-:S03]  /*191f0*/  IMAD.MOV.U32 R5, RZ, RZ, RZ ;  /* 0x000000ffff057224 */ /* 0x000fc600078e00ff */
[----:B------:R-:W-:-:S03]  /*19200*/  @!P1 SHF.R.S32.HI R3, RZ, 0x1f, R9 ;  /* 0x0000001fff039819 */ /* 0x000fc60000011409 */
[----:B------:R0:W5:Y:S01]  /*19210*/  @!P0 LDG.E R5, desc[UR50][R10.64] ;  /* 0x000000320a058981 */ /* 0x000162000c1e1900 */
[----:B--2---:R-:W-:-:S04]  /*19220*/  @!P1 IMAD R2, R13, R6, RZ ;  /* 0x000000060d029224 */ /* 0x004fc800078e02ff */
[----:B0-----:R-:W-:Y:S02]  /*19230*/  @!P1 IMAD R10, R35, R7, R2 ;  /* 0x00000007230a9224 */ /* 0x001fe400078e0202 */
[----:B------:R-:W-:-:S04]  /*19240*/  @!P1 IMAD.MOV.U32 R2, RZ, RZ, R9 ;  /* 0x000000ffff029224 */ /* 0x000fc800078e0009 */
[----:B------:R-:W-:Y:S02]  /*19250*/  @!P1 IMAD.WIDE.U32 R2, R35, R6, R2 ;  /* 0x0000000623029225 */ /* 0x000fe400078e0002 */
[----:B------:R-:W0:Y:S02]  /*19260*/  @!P1 LDC.64 R6, c[0x0][0x418] ;  /* 0x00010600ff069b82 */ /* 0x000e240000000a00 */
[----:B------:R-:W-:Y:S02]  /*19270*/  @!P1 IMAD.IADD R3, R3, 0x1, R10 ;  /* 0x0000000103039824 */ /* 0x000fe400078e020a */
[----:B----4-:R-:W-:Y:S01]  /*19280*/  IMAD.MOV R13, RZ, RZ, -R8 ;  /* 0x000000ffff0d7224 */ /* 0x010fe200078e0a08 */
[----:B------:R-:W-:Y:S02]  /*19290*/  LOP3.LUT R16, R16, 0xfffffffd, RZ, 0xc0, !PT ;  /* 0xfffffffd10107812 */ /* 0x000fe400078ec0ff */
[----:B0-----:R-:W-:Y:S01]  /*192a0*/  @!P1 LEA R10, P0, R2, R6, 0x2 ;  /* 0x00000006020a9211 */ /* 0x001fe200078010ff */
[----:B------:R-:W-:-:S03]  /*192b0*/  IMAD R6, R18, R13, R0 ;  /* 0x0000000d12067224 */ /* 0x000fc600078e0200 */
[----:B------:R-:W-:Y:S01]  /*192c0*/  @!P1 LEA.HI.X R11, R2, R7, R3, 0x2, P0 ;  /* 0x00000007020b9211 */ /* 0x000fe200000f1403 */
[----:B------:R-:W-:Y:S01]  /*192d0*/  IMAD.U32 R0, RZ, RZ, UR43 ;  /* 0x0000002bff007e24 */ /* 0x000fe2000f8e00ff */
[----:B------:R-:W-:Y:S01]  /*192e0*/  ISETP.GT.U32.AND P0, PT, R12, 0x9f, PT ;  /* 0x0000009f0c00780c */ /* 0x000fe20003f04070 */
[----:B------:R-:W-:-:S03]  /*192f0*/  IMAD.MOV.U32 R7, RZ, RZ, RZ ;  /* 0x000000ffff077224 */ /* 0x000fc600078e00ff */
[----:B------:R-:W-:Y:S01]  /*19300*/  ISETP.NE.AND P2, PT, R0, 0x3, PT ;  /* 0x000000030000780c */ /* 0x000fe20003f45270 */
[----:B------:R-:W-:Y:S02]  /*19310*/  IMAD.MOV R3, RZ, RZ, -R9 ;  /* 0x000000ffff037224 */ /* 0x000fe400078e0a09 */
[----:B------:R-:W-:Y:S01]  /*19320*/  IMAD.U32 R0, RZ, RZ, UR41 ;  /* 0x00000029ff007e24 */ /* 0x000fe2000f8e00ff */
[----:B------:R0:W5:Y:S01]  /*19330*/  @!P1 LDG.E R7, desc[UR50][R10.64] ;  /* 0x000000320a079981 */ /* 0x000162000c1e1900 */
[----:B------:R-:W-:Y:S01]  /*19340*/  IMAD R8, R18, R3, R4 ;  /* 0x0000000312087224 */ /* 0x000fe200078e0204 */
[----:B------:R-:W-:-:S03]  /*19350*/  SHF.R.S32.HI R37, RZ, 0x1f, R26 ;  /* 0x0000001fff257819 */ /* 0x000fc6000001141a */
[----:B------:R-:W-:-:S04]  /*19360*/  @P0 LOP3.LUT R16, R16, 0x2, RZ, 0xfc, !PT ;  /* 0x0000000210100812 */ /* 0x000fc800078efcff */
[----:B------:R-:W-:Y:S01]  /*19370*/  LOP3.LUT R16, R16, 0xfffffffb, RZ, 0xc0, !PT ;  /* 0xfffffffb10107812 */ /* 0x000fe200078ec0ff */
[----:B0-----:R-:W-:-:S03]  /*19380*/  VIADD R11, R0, 0xffffffff ;  /* 0xffffffff000b7836 */ /* 0x001fc60000000000 */
[----:B------:R-:W-:Y:S01]  /*19390*/  @P2 LOP3.LUT R16, R16, 0x4, RZ, 0xfc, !PT ;  /* 0x0000000410102812 */ /* 0x000fe200078efcff */
[----:B------:R-:W-:Y:S06]  /*193a0*/  @!P2 BRA `(.L_x_1563) ;  /* 0x000000000004a947 */ /* 0x000fec0003800000 */
[----:B------:R-:W-:Y:S01]  /*193b0*/  BPT.TRAP 0x1 ;  /* 0x000000040000795c */ /* 0x000fe20000300000 */
.L_x_1563:
[----:B------:R-:W-:Y:S01]  /*193c0*/  IMAD R0, R32, 0x8, R17 ;  /* 0x0000000820007824 */ /* 0x000fe200078e0211 */
[----:B------:R-:W-:Y:S01]  /*193d0*/  SHF.L.U32 R29, R36, 0x1f, RZ ;  /* 0x0000001f241d7819 */ /* 0x000fe200000006ff */
[----:B------:R-:W-:Y:S01]  /*193e0*/  BSSY B0, `(.L_x_1564) ;  /* 0x0000004000007945 */ /* 0x000fe20003800000 */
[----:B------:R-:W-:Y:S02]  /*193f0*/  SHF.R.S32.HI R21, RZ, 0x1f, R8 ;  /* 0x0000001fff157819 */ /* 0x000fe40000011408 */
[----:B------:R-:W0:Y:S02]  /*19400*/  SYNCS.PHASECHK.TRANS64.TRYWAIT P0, [R0+URZ+0x22880], R29 ;  /* 0x0228801d000075a7 */ /* 0x000e24000800017f */
[----:B0-----:R-:W-:Y:S05]  /*19410*/  @!P0 BRA `(.L_x_1565) ;  /* 0x0000005000408947 */ /* 0x001fea0003800000 */
.L_x_1641:
[----:B------:R-:W-:Y:S05]  /*19420*/  BSYNC B0 ;  /* 0x0000000000007941 */ /* 0x000fea0003800000 */
.L_x_1564:
[----:B------:R-:W2:Y:S01]  /*19430*/  LDL R12, [R1+0x8] ;  /* 0x00000800010c7983 */ /* 0x000ea20000100800 */
[----:B------:R-:W-:Y:S01]  /*19440*/  ULDC.64 UR4, c[0x0][0x328] ;  /* 0x0000ca0000047ab9 */ /* 0x000fe20000000a00 */
[----:B-----5:R-:W-:Y:S01]  /*19450*/  SHF.R.S32.HI R23, RZ, 0x1f, R7 ;  /* 0x0000001fff177819 */ /* 0x020fe20000011407 */
[----:B------:R-:W-:Y:S01]  /*19460*/  IMAD R3, R21, UR4, RZ ;  /* 0x0000000415037c24 */ /* 0x000fe2000f8e02ff */
[----:B------:R-:W-:Y:S01]  /*19470*/  ULDC.64 UR6, c[0x0][0x338] ;  /* 0x0000ce0000067ab9 */ /* 0x000fe20000000a00 */
[----:B------:R-:W1:Y:S01]  /*19480*/  LDC R13, c[0x0][0x2f4] ;  /* 0x0000bd00ff0d7b82 */ /* 0x000e620000000800 */
[----:B------:R-:W-:Y:S01]  /*19490*/  ULDC.64 UR8, c[0x0][0x330] ;  /* 0x0000cc0000087ab9 */ /* 0x000fe20000000a00 */
[C---:B------:R-:W-:Y:S01]  /*194a0*/  IMAD R4, R8.reuse, UR5, R3 ;  /* 0x0000000508047c24 */ /* 0x040fe2000f8e0203 */
[----:B------:R-:W-:Y:S01]  /*194b0*/  ULDC.64 UR10, c[0x0][0x318] ;  /* 0x0000c600000a7ab9 */ /* 0x000fe20000000a00 */
[----:B------:R-:W-:Y:S01]  /*194c0*/  IMAD.WIDE.U32 R2, R8, UR4, RZ ;  /* 0x0000000408027c25 */ /* 0x000fe2000f8e00ff */
[----:B------:R-:W-:-:S02]  /*194d0*/  SHF.R.S32.HI R25, RZ, 0x1f, R6 ;  /* 0x0000001fff197819 */ /* 0x000fc40000011406 */
[----:B------:R-:W-:Y:S01]  /*194e0*/  SHF.R.S32.HI R28, RZ, 0x1f, R5 ;  /* 0x0000001fff1c7819 */ /* 0x000fe20000011405 */
        /* <DEDUP_REMOVED lines=8> */
[----:B------:R-:W-:Y:S01]  /*19570*/  IMAD.WIDE.U32 R2, R26, UR8, R2 ;  /* 0x000000081a027c25 */ /* 0x000fe2000f8e0002 */
[----:B-1----:R-:W-:-:S03]  /*19580*/  ISETP.GE.AND P1, PT, R30, R13, PT ;  /* 0x0000000d1e00720c */ /* 0x002fc60003f26270 */
[----:B------:R-:W-:Y:S01]  /*19590*/  IMAD R4, R25, UR4, RZ ;  /* 0x0000000419047c24 */ /* 0x000fe2000f8e02ff */
[----:B------:R-:W-:-:S03]  /*195a0*/  IADD3 R9, P0, R2, UR10, RZ ;  /* 0x0000000a02097c10 */ /* 0x000fc6000ff1e0ff */
[C---:B------:R-:W-:Y:S01]  /*195b0*/  IMAD R4, R6.reuse, UR5, R4 ;  /* 0x0000000506047c24 */ /* 0x040fe2000f8e0204 */
[----:B------:R-:W-:Y:S01]  /*195c0*/  IADD3.X R10, R3, UR11, R20, P0, !PT ;  /* 0x0000000b030a7c10 */ /* 0x000fe200087fe414 */
[----:B------:R-:W-:Y:S01]  /*195d0*/  IMAD.WIDE.U32 R2, R6, UR4, RZ ;  /* 0x0000000406027c25 */ /* 0x000fe2000f8e00ff */
[----:B------:R-:W-:Y:S01]  /*195e0*/  ISETP.GE.AND P0, PT, R30, R13, PT ;  /* 0x0000000d1e00720c */ /* 0x000fe20003f06270 */
[----:B------:R-:W-:Y:S01]  /*195f0*/  UMOV UR4, 0xffffffff ;  /* 0xffffffff00047882 */ /* 0x000fe20000000000 */
[----:B------:R-:W1:Y:S01]  /*19600*/  S2R R13, SR_TID.X ;  /* 0x00000000000d7919 */ /* 0x000e620000002100 */
[----:B------:R-:W-:Y:S01]  /*19610*/  IMAD.IADD R3, R3, 0x1, R4 ;  /* 0x0000000103037824 */ /* 0x000fe200078e0204 */
[----:B------:R-:W-:Y:S01]  /*19620*/  @P1 LOP3.LUT R16, R16, 0x1, RZ, 0xfc, !PT ;  /* 0x0000000110101812 */ /* 0x000fe200078efcff */
[----:B------:R-:W-:Y:S02]  /*19630*/  IMAD R4, R28, UR6, RZ ;  /* 0x000000061c047c24 */ /* 0x000fe4000f8e02ff */
[----:B------:R-:W-:Y:S01]  /*19640*/  IMAD.WIDE.U32 R2, R5, UR6, R2 ;  /* 0x0000000605027c25 */ /* 0x000fe2000f8e0002 */
[----:B------:R-:W-:-:S03]  /*19650*/  LOP3.LUT R16, R16, 0xffffff7f, RZ, 0xc0, !PT ;  /* 0xffffff7f10107812 */ /* 0x000fc600078ec0ff */
[----:B------:R-:W-:-:S04]  /*19660*/  IMAD R4, R5, UR7, R4 ;  /* 0x0000000705047c24 */ /* 0x000fc8000f8e0204 */
[----:B------:R-:W-:Y:S02]  /*19670*/  IMAD.IADD R3, R3, 0x1, R4 ;  /* 0x0000000103037824 */ /* 0x000fe400078e0204 */
[----:B------:R-:W-:-:S03]  /*19680*/  IMAD.WIDE.U32 R2, R26, UR8, R2 ;  /* 0x000000081a027c25 */ /* 0x000fc6000f8e0002 */
[----:B------:R-:W-:Y:S01]  /*19690*/  IADD3 R19, P1, R2, UR10, RZ ;  /* 0x0000000a02137c10 */ /* 0x000fe2000ff3e0ff */
[----:B------:R-:W-:-:S03]  /*196a0*/  IMAD.MOV.U32 R2, RZ, RZ, -0xa0 ;  /* 0xffffff60ff027424 */ /* 0x000fc600078e00ff */
[----:B------:R-:W-:Y:S01]  /*196b0*/  IADD3.X R20, R20, UR11, R3, P1, !PT ;  /* 0x0000000b14147c10 */ /* 0x000fe20008ffe403 */
[----:B------:R-:W-:Y:S01]  /*196c0*/  IMAD R11, R11, R2, UR40 ;  /* 0x000000280b0b7e24 */ /* 0x000fe2000f8e0202 */
[----:B-1----:R-:W-:-:S04]  /*196d0*/  LOP3.LUT R13, R13, 0x7f, RZ, 0xc0, !PT ;  /* 0x0000007f0d0d7812 */ /* 0x002fc800078ec0ff */
[----:B------:R-:W-:-:S05]  /*196e0*/  SHF.R.U32.HI R13, RZ, 0x3, R13 ;  /* 0x00000003ff0d7819 */ /* 0x000fca000001160d */
[----:B------:R-:W-:-:S05]  /*196f0*/  IMAD.IADD R18, R11, 0x1, -R13 ;  /* 0x000000010b127824 */ /* 0x000fca00078e0a0d */
[----:B------:R-:W-:-:S13]  /*19700*/  ISETP.GE.AND P1, PT, R18, 0x1, PT ;  /* 0x000000011200780c */ /* 0x000fda0003f26270 */
[----:B------:R-:W-:Y:S01]  /*19710*/  @P1 LOP3.LUT R16, R16, 0x80, RZ, 0xfc, !PT ;  /* 0x0000008010101812 */ /* 0x000fe200078efcff */
[----:B--2---:R-:W-:Y:S01]  /*19720*/  IMAD R4, R32, 0x5000, R12 ;  /* 0x0000500020047824 */ /* 0x004fe200078e020c */
[----:B------:R-:W-:Y:S06]  /*19730*/  BRA.DIV UR4, `(.L_x_1566) ;  /* 0x0000004e048c7947 */ /* 0x000fec000b800000 */
[----:B------:R-:W1:Y:S01]  /*19740*/  SHFL.IDX PT, R2, R9, RZ, 0x181f ;  /* 0x00181fff09027589 */ /* 0x000e6200000e0000 */
[----:B------:R-:W-:Y:S01]  /*19750*/  IMAD.IADD R4, R17, 0x1, R4 ;  /* 0x0000000111047824 */ /* 0x000fe200078e0204 */
[----:B------:R-:W-:Y:S02]  /*19760*/  ISETP.GE.AND P3, PT, R18, 0x41, PT ;  /* 0x000000411200780c */ /* 0x000fe40003f66270 */
        /* <DEDUP_REMOVED lines=74> */
.L_x_1663:
        /* <DEDUP_REMOVED lines=9> */
.L_x_1567:
        /* <DEDUP_REMOVED lines=11> */
.L_x_1568:
[----:B------:R1:W-:Y:S01]  /*19d50*/  SYNCS.ARRIVE.TRANS64.A1T0 RZ, [R0+URZ+0x22870], RZ ;  /* 0x022870ff00ff79a7 */ /* 0x0003e2000810003f */
[----:B------:R-:W-:Y:S05]  /*19d60*/  @!P6 BRA `(.L_x_1569) ;  /* 0x000000000004e947 */ /* 0x000fea0003800000 */
[----:B------:R-:W-:Y:S01]  /*19d70*/  BPT.TRAP 0x1 ;  /* 0x000000040000795c */ /* 0x000fe20000300000 */
.L_x_1569:
[----:B------:R-:W2:Y:S01]  /*19d80*/  SYNCS.PHASECHK.TRANS64.TRYWAIT P0, [R0+URZ+0x22840], R29 ;  /* 0x0228401d000075a7 */ /* 0x000ea2000800017f */
[----:B------:R-:W-:Y:S04]  /*19d90*/  BSSY B0, `(.L_x_1570) ;  /* 0x0000002000007945 */ /* 0x000fe80003800000 */
[----:B--2---:R-:W-:Y:S05]  /*19da0*/  @!P0 BRA `(.L_x_1571) ;  /* 0x0000005400148947 */ /* 0x004fea0003800000 */
.L_x_1664:
[----:B------:R-:W-:Y:S05]  /*19db0*/  BSYNC B0 ;  /* 0x0000000000007941 */ /* 0x000fea0003800000 */
.L_x_1570:
        /* <DEDUP_REMOVED lines=17> */
[----:B------:R-:W-:Y:S01]  /*19ed0*/  IMAD R25, R25, UR4, RZ ;  /* 0x0000000419197c24 */ /* 0x000fe2000f8e02ff */
[----:B---3--:R-:W-:Y:S02]  /*19ee0*/  ISETP.GE.AND P2, PT, R30, R11, PT ;  /* 0x0000000b1e00720c */ /* 0x008fe40003f46270 */
[----:B------:R-:W-:Y:S01]  /*19ef0*/  IADD3.X R7, R3, UR11, R9, P0, !PT ;  /* 0x0000000b03077c10 */ /* 0x000fe200087fe409 */
[C---:B------:R-:W-:Y:S02]  /*19f00*/  IMAD R10, R6.reuse, UR5, R25 ;  /* 0x00000005060a7c24 */ /* 0x040fe4000f8e0219 */
        /* <DEDUP_REMOVED lines=25> */
[----:B----4-:R-:W-:Y:S02]  /*1a0a0*/  @P1 IMAD.X R3, RZ, RZ, R2, P0 ;  /* 0x000000ffff031224 */ /* 0x010fe400000e0602 */
[----:B------:R-:W-:Y:S01]  /*1a0b0*/  @P1 IMAD.MOV.U32 R2, RZ, RZ, R10 ;  /* 0x000000ffff021224 */ /* 0x000fe200078e000a */
[----:B---3--:R-:W-:-:S04]  /*1a0c0*/  @P5 IADD3 R14, P0, R30, R14, RZ ;  /* 0x0000000e1e0e5210 */ /* 0x008fc80007f1e0ff */
        /* <DEDUP_REMOVED lines=13> */
[----:B------:R-:W-:Y:S01]  /*1a1a0*/  @P4 IMAD.MOV.U32 R3, RZ, RZ, R9 ;  /* 0x000000ffff034224 */ /* 0x000fe200078e0009 */
[----:B------:R-:W3:Y:S04]  /*1a1b0*/  SHFL.IDX PT, R14, R8, 0x4, 0x181f ;  /* 0x00981f00080e7f89 */ /* 0x000ee800000e0000 */
        /* <DEDUP_REMOVED lines=13> */
[----:B------:R-:W-:Y:S01]  /*1a290*/  @P5 IMAD.MOV.U32 R3, RZ, RZ, R9 ;  /* 0x000000ffff035224 */ /* 0x000fe200078e0009 */
[----:B------:R-:W3:Y:S04]  /*1a2a0*/  SHFL.IDX PT, R14, R8, 0x6, 0x181f ;  /* 0x00d81f00080e7f89 */ /* 0x000ee800000e0000 */
        /* <DEDUP_REMOVED lines=12> */
[----:B------:R-:W-:Y:S01]  /*1a370*/  SHFL.IDX PT, R7, R5, 0x1, 0x181f ;  /* 0x00381f0005077f89 */ /* 0x000fe200000e0000 */
[----:B------:R-:W-:-:S03]  /*1a380*/  @P3 IMAD.MOV.U32 R3, RZ, RZ, R9 ;  /* 0x000000ffff033224 */ /* 0x000fc600078e0009 */
        /* <DEDUP_REMOVED lines=9> */
.L_x_1686:
        /* <DEDUP_REMOVED lines=9> */
.L_x_1573:
        /* <DEDUP_REMOVED lines=11> */
.L_x_1574:
[----:B------:R3:W-:Y:S02]  /*1a560*/  SYNCS.ARRIVE.TRANS64.A1T0 RZ, [R0+URZ+0x22830], RZ ;  /* 0x022830ff00ff79a7 */ /* 0x0007e4000810003f */
[----:B------:R-:W-:Y:S05]  /*1a570*/  WARPSYNC.ALL ;  /* 0x0000000000007948 */ /* 0x000fea0003800000 */
[----:B0123--:R-:W-:Y:S01]  /*1a580*/  SHF.R.S32.HI R0, RZ, 0x1f, R22 ;  /* 0x0000001fff007819 */ /* 0x00ffe20000011416 */
[----:B------:R-:W-:Y:S01]  /*1a590*/  ULDC.64 UR4, c[0x0][0x298] ;  /* 0x0000a60000047ab9 */ /* 0x000fe20000000a00 */
[----:B------:R-:W-:Y:S03]  /*1a5a0*/  BSSY B6, `(.L_x_1575) ;  /* 0x0000019000067945 */ /* 0x000fe60003800000 */
[----:B------:R-:W-:-:S02]  /*1a5b0*/  IMAD R3, R0, UR4, RZ ;  /* 0x0000000400037c24 */ /* 0x000fc4000f8e02ff */
[----:B------:R-:W-:Y:S02]  /*1a5c0*/  VIADD R0, R17, 0x14400 ;  /* 0x0001440011007836 */ /* 0x000fe40000000000 */
[C---:B------:R-:W-:Y:S02]  /*1a5d0*/  IMAD R3, R22.reuse, UR5, R3 ;  /* 0x0000000516037c24 */ /* 0x040fe4000f8e0203 */
[----:B------:R-:W-:Y:S01]  /*1a5e0*/  IMAD.WIDE.U32 R22, R22, UR4, RZ ;  /* 0x0000000416167c25 */ /* 0x000fe2000f8e00ff */
[----:B------:R-:W-:Y:S01]  /*1a5f0*/  BAR.SYNC.DEFER_BLOCKING 0x8, 0x180 ;  /* 0x0206000000007b1d */ /* 0x000fe20000010000 */
[----:B------:R-:W-:Y:S02]  /*1a600*/  LOP3.LUT P0, RZ, R0, 0x3ff, RZ, 0xc0, !PT ;  /* 0x000003ff00ff7812 */ /* 0x000fe4000780c0ff */
[----:B------:R-:W-:-:S11]  /*1a610*/  IMAD.IADD R18, R23, 0x1, R3 ;  /* 0x0000000117127824 */ /* 0x000fd600078e0203 */
        /* <DEDUP_REMOVED lines=17> */
.L_x_1576:
[----:B------:R-:W-:Y:S05]  /*1a730*/  BSYNC B6 ;  /* 0x0000000000067941 */ /* 0x000fea0003800000 */
.L_x_1575:
[----:B------:R0:W5:Y:S01]  /*1a740*/  LDL R10, [R1+0x18] ;  /* 0x00001800010a7983 */ /* 0x0001620000100800 */
[----:B------:R-:W-:Y:S01]  /*1a750*/  UISETP.NE.AND UP0, UPT, UR46, URZ, UPT ;  /* 0x0000003f2e00728c */ /* 0x000fe2000bf05270 */
[----:B------:R-:W-:Y:S01]  /*1a760*/  IMAD.MOV.U32 R2, RZ, RZ, R22 ;  /* 0x000000ffff027224 */ /* 0x000fe200078e0016 */
[----:B------:R-:W-:Y:S01]  /*1a770*/  ULDC.64 UR4, c[0x0][0x2d8] ;  /* 0x0000b60000047ab9 */ /* 0x000fe20000000a00 */
[----:B------:R-:W1:Y:S01]  /*1a780*/  S2R R19, SR_TID.X ;  /* 0x0000000000137919 */ /* 0x000e620000002100 */
[----:B------:R-:W-:Y:S01]  /*1a790*/  IMAD R5, R37, UR4, RZ ;  /* 0x0000000425057c24 */ /* 0x000fe2000f8e02ff */
[----:B------:R-:W-:Y:S01]  /*1a7a0*/  LOP3.LUT P6, RZ, R16, 0x400, RZ, 0xc0, !PT ;  /* 0x0000040010ff7812 */ /* 0x000fe200078cc0ff */
[----:B------:R-:W-:Y:S01]  /*1a7b0*/  IMAD.MOV.U32 R3, RZ, RZ, R18 ;  /* 0x000000ffff037224 */ /* 0x000fe200078e0012 */
[----:B------:R-:W-:Y:S01]  /*1a7c0*/  PLOP3.LUT P0, PT, PT, PT, UP0, 0x80, 0x0 ;  /* 0x000000000000781c */ /* 0x000fe20003f0f008 */
[C---:B------:R-:W-:Y:S01]  /*1a7d0*/  IMAD R5, R26.reuse, UR5, R5 ;  /* 0x000000051a057c24 */ /* 0x040fe2000f8e0205 */
[----:B------:R-:W-:Y:S01]  /*1a7e0*/  SHF.R.S32.HI R0, RZ, 0x1f, R27 ;  /* 0x0000001fff007819 */ /* 0x000fe2000001141b */
[----:B------:R-:W-:Y:S01]  /*1a7f0*/  IMAD.WIDE.U32 R2, R26, UR4, R2 ;  /* 0x000000041a027c25 */ /* 0x000fe2000f8e0002 */
[----:B------:R-:W-:Y:S01]  /*1a800*/  PLOP3.LUT P1, PT, PT, PT, UP0, 0x80, 0x0 ;  /* 0x000000000000781c */ /* 0x000fe20003f2f008 */
[----:B------:R-:W-:Y:S01]  /*1a810*/  @UP0 ULDC UR6, c[0x0][0x44c] ;  /* 0x0001130000060ab9 */ /* 0x000fe20000000800 */
[----:B------:R-:W-:Y:S01]  /*1a820*/  SEL R4, R0, RZ, !P6 ;  /* 0x000000ff00047207 */ /* 0x000fe20007000000 */
[----:B------:R-:W-:Y:S01]  /*1a830*/  IMAD.IADD R3, R3, 0x1, R5 ;  /* 0x0000000103037824 */ /* 0x000fe200078e0205 */
[----:B------:R-:W-:Y:S01]  /*1a840*/  ULDC.64 UR4, c[0x0][0x2e0] ;  /* 0x0000b80000047ab9 */ /* 0x000fe20000000a00 */
[----:B------:R-:W2:Y:S01]  /*1a850*/  LDC R5, c[0x0][0x448] ;  /* 0x00011200ff057b82 */ /* 0x000ea20000000800 */
[----:B------:R-:W-:-:S02]  /*1a860*/  SEL R7, R27, RZ, !P6 ;  /* 0x000000ff1b077207 */ /* 0x000fc40007000000 */
[C---:B-1----:R-:W-:Y:S01]  /*1a870*/  LOP3.LUT R20, R19.reuse, 0x7f, RZ, 0xc0, !PT ;  /* 0x0000007f13147812 */ /* 0x042fe200078ec0ff */
[----:B------:R-:W-:-:S03]  /*1a880*/  IMAD.SHL.U32 R19, R19, 0x10, RZ ;  /* 0x0000001013137824 */ /* 0x000fc600078e00ff */
[----:B------:R-:W-:-:S04]  /*1a890*/  SHF.R.U32.HI R20, RZ, 0x3, R20 ;  /* 0x00000003ff147819 */ /* 0x000fc80000011614 */
[----:B------:R-:W-:-:S05]  /*1a8a0*/  LOP3.LUT R19, R20, 0x70, R19, 0xf8, !PT ;  /* 0x0000007014137812 */ /* 0x000fca00078ef813 */
[----:B------:R-:W-:-:S04]  /*1a8b0*/  VIADD R0, R19, UR39 ;  /* 0x0000002713007c36 */ /* 0x000fc80008000000 */
[----:B------:R-:W-:Y:S01]  /*1a8c0*/  @P0 IMAD.HI.U32 R8, R0, UR6, RZ ;  /* 0x0000000600080c27 */ /* 0x000fe2000f8e00ff */
[----:B------:R-:W-:-:S03]  /*1a8d0*/  @UP0 ULDC UR6, c[0x0][0x450] ;  /* 0x0001140000060ab9 */ /* 0x000fc60000000800 */
[----:B------:R-:W-:Y:S02]  /*1a8e0*/  IMAD R6, R4, UR4, RZ ;  /* 0x0000000404067c24 */ /* 0x000fe4000f8e02ff */
[----:B------:R-:W-:Y:S01]  /*1a8f0*/  IMAD.MOV.U32 R4, RZ, RZ, R0 ;  /* 0x000000ffff047224 */ /* 0x000fe200078e0000 */
[----:B------:R-:W-:Y:S01]  /*1a900*/  @P1 SHF.R.U32.HI R4, RZ, UR6, R8 ;  /* 0x00000006ff041c19 */ /* 0x000fe20008011608 */
[----:B------:R-:W-:-:S03]  /*1a910*/  IMAD R9, R7, UR5, R6 ;  /* 0x0000000507097c24 */ /* 0x000fc6000f8e0206 */
[----:B------:R-:W-:Y:S01]  /*1a920*/  SHF.R.S32.HI R6, RZ, 0x1f, R4 ;  /* 0x0000001fff067819 */ /* 0x000fe20000011404 */
[----:B------:R-:W-:Y:S01]  /*1a930*/  IMAD.WIDE.U32 R2, R7, UR4, R2 ;  /* 0x0000000407027c25 */ /* 0x000fe2000f8e0002 */
[----:B------:R-:W-:Y:S01]  /*1a940*/  ULDC.64 UR4, c[0x0][0x2d0] ;  /* 0x0000b40000047ab9 */ /* 0x000fe20000000a00 */
[----:B------:R-:W1:Y:S02]  /*1a950*/  S2R R19, SR_TID.X ;  /* 0x0000000000137919 */ /* 0x000e640000002100 */
[----:B------:R-:W-:Y:S02]  /*1a960*/  IMAD R7, R6, UR4, RZ ;  /* 0x0000000406077c24 */ /* 0x000fe4000f8e02ff */
[----:B------:R-:W-:Y:S02]  /*1a970*/  IMAD.IADD R3, R3, 0x1, R9 ;  /* 0x0000000103037824 */ /* 0x000fe400078e0209 */
[----:B------:R-:W-:Y:S02]  /*1a980*/  IMAD R9, R4, UR5, R7 ;  /* 0x0000000504097c24 */ /* 0x000fe4000f8e0207 */
[----:B------:R-:W-:-:S04]  /*1a990*/  IMAD.MOV R7, RZ, RZ, -R4 ;  /* 0x000000ffff077224 */ /* 0x000fc800078e0a04 */
[----:B--2---:R-:W-:Y:S02]  /*1a9a0*/  IMAD R7, R5, R7, R0 ;  /* 0x0000000705077224 */ /* 0x004fe400078e0200 */
[----:B------:R-:W-:Y:S01]  /*1a9b0*/  IMAD.WIDE.U32 R2, R4, UR4, R2 ;  /* 0x0000000404027c25 */ /* 0x000fe2000f8e0002 */
[----:B------:R-:W-:Y:S02]  /*1a9c0*/  ULDC.64 UR4, c[0x0][0x2c8] ;  /* 0x0000b20000047ab9 */ /* 0x000fe40000000a00 */
[----:B------:R-:W-:Y:S01]  /*1a9d0*/  SHF.R.S32.HI R0, RZ, 0x1f, R7 ;  /* 0x0000001fff007819 */ /* 0x000fe20000011407 */
[----:B------:R-:W-:-:S04]  /*1a9e0*/  IMAD.IADD R3, R3, 0x1, R9 ;  /* 0x0000000103037824 */ /* 0x000fc800078e0209 */
        /* <DEDUP_REMOVED lines=14> */
[----:B------:R-:W-:Y:S01]  /*1aad0*/  VIADD R4, R18, UR39 ;  /* 0x0000002712047c36 */ /* 0x000fe20008000000 */
[----:B------:R-:W1:Y:S03]  /*1aae0*/  SHFL.IDX PT, R2, R6, RZ, 0x181f ;  /* 0x00181fff06027589 */ /* 0x000e6600000e0000 */
[C---:B------:R-:W-:Y:S01]  /*1aaf0*/  VIADD R8, R4.reuse, 0x10 ;  /* 0x0000001004087836 */ /* 0x040fe20000000000 */
[----:B------:R-:W-:Y:S01]  /*1ab00*/  ISETP.GE.AND P2, PT, R4, R5, PT ;  /* 0x000000050400720c */ /* 0x000fe20003f46270 */
[----:B------:R-:W-:-:S12]  /*1ab10*/  SHFL.IDX PT, R7, R6, 0x1, 0x181f ;  /* 0x00381f0006077f89 */ /* 0x000fd800000e0000 */
[----:B0-----:R-:W-:-:S05]  /*1ab20*/  @!P2 IADD3 R14, P1, R30, R14, RZ ;  /* 0x0000000e1e0ea210 */ /* 0x001fca0007f3e0ff */
[----:B-1----:R-:W-:Y:S02]  /*1ab30*/  @!P2 IMAD.X R3, RZ, RZ, R2, P1 ;  /* 0x000000ffff03a224 */ /* 0x002fe400008e0602 */
[----:B------:R-:W-:Y:S02]  /*1ab40*/  @!P2 IMAD.MOV.U32 R2, RZ, RZ, R14 ;  /* 0x000000ffff02a224 */ /* 0x000fe400078e000e */
        /* <DEDUP_REMOVED lines=37> */
[----:B------:R-:W-:-:S03]  /*1ada0*/  ISETP.GE.AND P2, PT, R8, R5, PT ;  /* 0x000000050800720c */ /* 0x000fc60003f46270 */
[----:B------:R-:W2:Y:S10]  /*1adb0*/  SHFL.IDX PT, R6, R6, 0x7, 0x181f ;  /* 0x00f81f0006067f89 */ /* 0x000eb400000e0000 */
[----:B0-----:R-:W-:-:S02]  /*1adc0*/  @!P2 IADD3 R2, P1, R30, R14, RZ ;  /* 0x0000000e1e02a210 */ /* 0x001fc40007f3e0ff */
[----:B------:R0:W3:Y:S03]  /*1add0*/  SHFL.IDX PT, R14, R0, 0x7, 0x181f ;  /* 0x00f81f00000e7f89 */ /* 0x0000e600000e0000 */
[----:B-1----:R-:W-:-:S05]  /*1ade0*/  @!P2 IMAD.X R3, RZ, RZ, R7, P1 ;  /* 0x000000ffff03a224 */ /* 0x002fca00008e0607 */
[----:B------:R0:W-:Y:S03]  /*1adf0*/  @!P2 LDGSTS.E.BYPASS.LTC128B.128 [R10+0x17400], desc[UR50][R2.64], !P0 ;  /* 0x17400000020aafae */ /* 0x0001e6000c101d72 */
.L_x_1703:
[----:B------:R-:W-:-:S05]  /*1ae00*/  VIADD R4, R4, 0x70 ;  /* 0x0000007004047836 */ /* 0x000fca0000000000 */
[----:B------:R-:W-:-:S13]  /*1ae10*/  ISETP.GE.AND P1, PT, R4, R5, PT ;  /* 0x000000050400720c */ /* 0x000fda0003f26270 */
[----:B0--3--:R-:W-:-:S05]  /*1ae20*/  @!P1 IADD3 R2, P2, R30, R14, RZ ;  /* 0x0000000e1e029210 */ /* 0x009fca0007f5e0ff */
[----:B--2---:R-:W-:-:S05]  /*1ae30*/  @!P1 IMAD.X R3, RZ, RZ, R6, P2 ;  /* 0x000000ffff039224 */ /* 0x004fca00010e0606 */
[----:B------:R-:W-:Y:S01]  /*1ae40*/  @!PT LDS RZ, [RZ] ;  /* 0x00000000fffff984 */ /* 0x000fe20000000800 */
[----:B------:R-:W-:Y:S01]  /*1ae50*/  @!PT LDS RZ, [RZ] ;  /* 0x00000000fffff984 */ /* 0x000fe20000000800 */
[----:B------:R-:W-:Y:S01]  /*1ae60*/  @!PT LDS RZ, [RZ] ;  /* 0x00000000fffff984 */ /* 0x000fe20000000800 */
[----:B------:R0:W-:Y:S01]  /*1ae70*/  @!P1 LDGSTS.E.BYPASS.LTC128B.128 [R10+0x17c00], desc[UR50][R2.64], !P0 ;  /* 0x17c00000020a9fae */ /* 0x0001e2000c101d72 */
[----:B------:R-:W-:Y:S01]  /*1ae80*/  PLOP3.LUT P0, PT, PT, PT, PT, 0x80, 0x0 ;  /* 0x000000000000781c */ /* 0x000fe20003f0f070 */
[----:B------:R-:W-:-:S12]  /*1ae90*/  NOP ;  /* 0x0000000000007918 */ /* 0x000fd80000000000 */
.L_x_1578:
        /* <DEDUP_REMOVED lines=18> */
.L_x_1704:
[----:B------:R-:W-:Y:S05]  /*1afc0*/  BSYNC B0 ;  /* 0x0000000000007941 */ /* 0x000fea0003800000 */
.L_x_1579:
[----:B------:R-:W-:-:S04]  /*1afd0*/  UIADD3 UR4, UR41, -0x2, URZ ;  /* 0xfffffffe29047890 */ /* 0x000fc8000fffe03f */
[----:B------:R-:W-:-:S06]  /*1afe0*/  UISETP.GE.AND UP0, UPT, UR4, UR42, UPT ;  /* 0x0000002a0400728c */ /* 0x000fcc000bf06270 */
[----:B------:R-:W-:-:S13]  /*1aff0*/  PLOP3.LUT P0, PT, PT, PT, UP0, 0x80, 0x0 ;  /* 0x000000000000781c */ /* 0x000fda0003f0f008 */
[----:B------:R-:W-:Y:S05]  /*1b000*/  @!P0 BRA `(.L_x_1581) ;  /* 0x00000018002c8947 */ /* 0x000fea0003800000 */
[----:B------:R-:W-:Y:S02]  /*1b010*/  IMAD.MOV.U32 R20, RZ, RZ, R32 ;  /* 0x000000ffff147224 */ /* 0x000fe400078e0020 */
[----:B------:R-:W-:Y:S02]  /*1b020*/  IMAD.MOV.U32 R21, RZ, RZ, R36 ;  /* 0x000000ffff157224 */ /* 0x000fe400078e0024 */
[----:B------:R-:W-:-:S07]  /*1b030*/  IMAD.U32 R34, RZ, RZ, UR4 ;  /* 0x00000004ff227e24 */ /* 0x000fce000f8e00ff */
.L_x_1601:
[----:B0-----:R-:W2:Y:S01]  /*1b040*/  LDL R12, [R1] ;  /* 0x00000000010c7983 */ /* 0x001ea20000100800 */
[----:B-1----:R-:W1:Y:S01]  /*1b050*/  LDC R2, c[0x0][0x430] ;  /* 0x00010c00ff027b82 */ /* 0x002e620000000800 */
[----:B0-----:R-:W0:Y:S01]  /*1b060*/  S2R R0, SR_TID.X ;  /* 0x0000000000007919 */ /* 0x001e220000002100 */
[----:B------:R-:W3:Y:S01]  /*1b070*/  S2R R6, SR_TID.X ;  /* 0x0000000000067919 */ /* 0x000ee20000002100 */
[----:B------:R-:W4:Y:S01]  /*1b080*/  S2R R8, SR_TID.X ;  /* 0x0000000000087919 */ /* 0x000f220000002100 */
[----:B-1----:R-:W-:Y:S01]  /*1b090*/  ISETP.NE.AND P0, PT, R2, 0x1, PT ;  /* 0x000000010200780c */ /* 0x002fe20003f05270 */
[----:B------:R-:W-:-:S12]  /*1b0a0*/  IMAD.MOV.U32 R9, RZ, RZ, 0xa0 ;  /* 0x000000a0ff097424 */ /* 0x000fd800078e00ff */
[----:B------:R-:W1:Y:S01]  /*1b0b0*/  @P0 LDC R5, c[0x0][0x434] ;  /* 0x00010d00ff050b82 */ /* 0x000e620000000800 */
[----:B0-----:R-:W-:-:S04]  /*1b0c0*/  LOP3.LUT R0, R0, 0x7f, RZ, 0xc0, !PT ;  /* 0x0000007f00007812 */ /* 0x001fc800078ec0ff */
[----:B------:R-:W-:-:S03]  /*1b0d0*/  SHF.R.U32.HI R2, RZ, 0x3, R0 ;  /* 0x00000003ff027819 */ /* 0x000fc60000011600 */
[----:B------:R-:W0:Y:S01]  /*1b0e0*/  @P0 LDC R7, c[0x0][0x438] ;  /* 0x00010e00ff070b82 */ /* 0x000e220000000800 */
[C---:B---3--:R-:W-:Y:S01]  /*1b0f0*/  LOP3.LUT R0, R6.reuse, 0x7f, RZ, 0xc0, !PT ;  /* 0x0000007f06007812 */ /* 0x048fe200078ec0ff */
[----:B------:R-:W-:-:S06]  /*1b100*/  IMAD.SHL.U32 R6, R6, 0x10, RZ ;  /* 0x0000001006067824 */ /* 0x000fcc00078e00ff */
[----:B------:R-:W3:Y:S01]  /*1b110*/  @P0 LDC R3, c[0x0][0x434] ;  /* 0x00010d00ff030b82 */ /* 0x000ee20000000800 */
[----:B------:R-:W-:Y:S01]  /*1b120*/  LOP3.LUT R6, R2, 0x70, R6, 0xf8, !PT ;  /* 0x0000007002067812 */ /* 0x000fe200078ef806 */
[----:B------:R-:W-:Y:S01]  /*1b130*/  IMAD R4, R34, R9, UR37 ;  /* 0x0000002522047e24 */ /* 0x000fe2000f8e0209 */
[----:B------:R-:W-:Y:S01]  /*1b140*/  SHF.R.U32.HI R0, RZ, 0x3, R0 ;  /* 0x00000003ff007819 */ /* 0x000fe20000011600 */
[----:B----4-:R-:W-:-:S04]  /*1b150*/  IMAD.SHL.U32 R8, R8, 0x10, RZ ;  /* 0x0000001008087824 */ /* 0x010fc800078e00ff */
[----:B------:R-:W4:Y:S01]  /*1b160*/  @P0 LDC R2, c[0x0][0x438] ;  /* 0x00010e00ff020b82 */ /* 0x000f220000000800 */
[----:B------:R-:W-:Y:S01]  /*1b170*/  IMAD.IADD R6, R6, 0x1, R4 ;  /* 0x0000000106067824 */ /* 0x000fe200078e0204 */
[----:B------:R-:W-:-:S03]  /*1b180*/  LOP3.LUT R8, R0, 0x70, R8, 0xf8, !PT ;  /* 0x0000007000087812 */ /* 0x000fc600078ef808 */
[----:B-1----:R-:W-:Y:S01]  /*1b190*/  @P0 IMAD.HI.U32 R0, R6, R5, RZ ;  /* 0x0000000506000227 */ /* 0x002fe200078e00ff */
[----:B------:R-:W-:-:S03]  /*1b1a0*/  LOP3.LUT R8, R8, 0x80, RZ, 0xfc, !PT ;  /* 0x0000008008087812 */ /* 0x000fc600078efcff */
[----:B------:R-:W-:Y:S01]  /*1b1b0*/  IMAD.MOV.U32 R10, RZ, RZ, R6 ;  /* 0x000000ffff0a7224 */ /* 0x000fe200078e0006 */
[----:B0-----:R-:W-:Y:S01]  /*1b1c0*/  @P0 SHF.R.U32.HI R10, RZ, R7, R0 ;  /* 0x00000007ff0a0219 */ /* 0x001fe20000011600 */
[----:B------:R-:W-:Y:S01]  /*1b1d0*/  IMAD.IADD R0, R8, 0x1, R4 ;  /* 0x0000000108007824 */ /* 0x000fe200078e0204 */
[----:B------:R-:W-:Y:S05]  /*1b1e0*/  YIELD ;  /* 0x0000000000007946 */ /* 0x000fea0003800000 */
[----:B---3--:R-:W-:Y:S01]  /*1b1f0*/  @P0 IMAD.HI.U32 R3, R0, R3, RZ ;  /* 0x0000000300030227 */ /* 0x008fe200078e00ff */
[----:B------:R-:W-:Y:S01]  /*1b200*/  ULDC.64 UR4, c[0x0][0x428] ;  /* 0x00010a0000047ab9 */ /* 0x000fe20000000a00 */
[----:B------:R-:W-:-:S02]  /*1b210*/  ULDC.64 UR6, c[0x0][0x418] ;  /* 0x0001060000067ab9 */ /* 0x000fc40000000a00 */
[----:B------:R-:W-:Y:S01]  /*1b220*/  IMAD.MOV.U32 R11, RZ, RZ, R0 ;  /* 0x000000ffff0b7224 */ /* 0x000fe200078e0000 */
[----:B----4-:R-:W-:Y:S01]  /*1b230*/  @P0 SHF.R.U32.HI R11, RZ, R2, R3 ;  /* 0x00000002ff0b0219 */ /* 0x010fe20000011603 */
[--C-:B------:R-:W-:Y:S01]  /*1b240*/  IMAD.MOV.U32 R2, RZ, RZ, R10.reuse ;  /* 0x000000ffff027224 */ /* 0x100fe200078e000a */
[----:B------:R-:W-:-:S03]  /*1b250*/  SHF.R.S32.HI R3, RZ, 0x1f, R10 ;  /* 0x0000001fff037819 */ /* 0x000fc6000001140a */
[----:B------:R-:W-:Y:S01]  /*1b260*/  IMAD.WIDE.U32 R2, R35, UR4, R2 ;  /* 0x0000000423027c25 */ /* 0x000fe2000f8e0002 */
[----:B------:R-:W-:Y:S02]  /*1b270*/  ISETP.GT.U32.AND P1, PT, R8, 0x9f, PT ;  /* 0x0000009f0800780c */ /* 0x000fe40003f24070 */
[----:B------:R-:W-:Y:S01]  /*1b280*/  LEA R8, P0, R2, UR6, 0x2 ;  /* 0x0000000602087c11 */ /* 0x000fe2000f8010ff */
[----:B--2---:R-:W-:-:S04]  /*1b290*/  IMAD R4, R12, UR4, RZ ;  /* 0x000000040c047c24 */ /* 0x004fc8000f8e02ff */
[----:B------:R-:W-:-:S04]  /*1b2a0*/  IMAD R4, R35, UR5, R4 ;  /* 0x0000000523047c24 */ /* 0x000fc8000f8e0204 */
[----:B------:R-:W-:-:S05]  /*1b2b0*/  IMAD.IADD R3, R4, 0x1, R3 ;  /* 0x0000000104037824 */ /* 0x000fca00078e0203 */
[----:B------:R-:W-:-:S05]  /*1b2c0*/  LEA.HI.X R9, R2, UR7, R3, 0x2, P0 ;  /* 0x0000000702097c11 */ /* 0x000fca00080f1403 */
[----:B------:R0:W2:Y:S01]  /*1b2d0*/  LDG.E R8, desc[UR50][R8.64] ;  /* 0x0000003208087981 */ /* 0x0000a2000c1e1900 */
[--C-:B------:R-:W-:Y:S01]  /*1b2e0*/  @!P1 SHF.R.S32.HI R3, RZ, 0x1f, R11.reuse ;  /* 0x0000001fff039819 */ /* 0x100fe2000001140b */
[----:B------:R-:W-:Y:S02]  /*1b2f0*/  @!P1 IMAD.MOV.U32 R2, RZ, RZ, R11 ;  /* 0x000000ffff029224 */ /* 0x000fe400078e000b */
[----:B------:R-:W-:Y:S02]  /*1b300*/  IMAD.U32 R12, RZ, RZ, UR43 ;  /* 0x0000002bff0c7e24 */ /* 0x000fe4000f8e00ff */
[----:B------:R-:W-:Y:S01]  /*1b310*/  @!P1 IMAD.WIDE.U32 R2, R35, UR4, R2 ;  /* 0x0000000423029c25 */ /* 0x000fe2000f8e0002 */
[----:B------:R-:W-:Y:S02]  /*1b320*/  ULDC UR4, c[0x0][0x430] ;  /* 0x00010c0000047ab9 */ /* 0x000fe40000000800 */
[----:B------:R-:W-:Y:S01]  /*1b330*/  ISETP.NE.AND P2, PT, R12, 0x3, PT ;  /* 0x000000030c00780c */ /* 0x000fe20003f45270 */
[----:B------:R-:W-:Y:S01]  /*1b340*/  @!P1 IMAD.IADD R3, R4, 0x1, R3 ;  /* 0x0000000104039824 */ /* 0x000fe200078e0203 */
[----:B------:R-:W-:Y:S01]  /*1b350*/  @!P1 LEA R4, P0, R2, UR6, 0x2 ;  /* 0x0000000602049c11 */ /* 0x000fe2000f8010ff */
[----:B------:R-:W-:-:S02]  /*1b360*/  VIADD R32, R20, 0x1 ;  /* 0x0000000114207836 */ /* 0x000fc40000000000 */
[----:B------:R-:W-:Y:S01]  /*1b370*/  IMAD.MOV.U32 R7, RZ, RZ, RZ ;  /* 0x000000ffff077224 */ /* 0x000fe200078e00ff */
[----:B------:R-:W-:Y:S01]  /*1b380*/  @!P1 LEA.HI.X R5, R2, UR7, R3, 0x2, P0 ;  /* 0x0000000702059c11 */ /* 0x000fe200080f1403 */
[----:B------:R-:W-:Y:S01]  /*1b390*/  IMAD.MOV R3, RZ, RZ, -R10 ;  /* 0x000000ffff037224 */ /* 0x000fe200078e0a0a */
[----:B------:R-:W-:Y:S01]  /*1b3a0*/  ISETP.NE.AND P0, PT, R32, 0x2, PT ;  /* 0x000000022000780c */ /* 0x000fe20003f05270 */
[----:B------:R-:W-:Y:S02]  /*1b3b0*/  IMAD.MOV R11, RZ, RZ, -R11 ;  /* 0x000000ffff0b7224 */ /* 0x000fe400078e0a0b */
[----:B------:R1:W5:Y:S01]  /*1b3c0*/  @!P1 LDG.E R7, desc[UR50][R4.64] ;  /* 0x0000003204079981 */ /* 0x000362000c1e1900 */
[----:B------:R-:W-:Y:S01]  /*1b3d0*/  SEL R36, RZ, 0x1, P0 ;  /* 0x00000001ff247807 */ /* 0x000fe20000000000 */
[----:B0-----:R-:W-:Y:S01]  /*1b3e0*/  IMAD R9, R11, UR4, R0 ;  /* 0x000000040b097c24 */ /* 0x001fe2000f8e0200 */
[C---:B------:R-:W-:Y:S01]  /*1b3f0*/  ISETP.GT.AND P1, PT, R34.reuse, UR42, PT ;  /* 0x0000002a22007c0c */ /* 0x040fe2000bf24270 */
[----:B------:R-:W-:Y:S01]  /*1b400*/  VIADD R34, R34, 0xffffffff ;  /* 0xffffffff22227836 */ /* 0x000fe20000000000 */
[----:B------:R-:W-:-:S02]  /*1b410*/  SEL R32, R32, RZ, P0 ;  /* 0x000000ff20207207 */ /* 0x000fc40000000000 */
[----:B------:R-:W-:Y:S01]  /*1b420*/  LOP3.LUT R36, R21, R36, RZ, 0x3c, !PT ;  /* 0x0000002415247212 */ /* 0x000fe200078e3cff */
[----:B-1----:R-:W-:Y:S01]  /*1b430*/  IMAD R4, R3, UR4, R6 ;  /* 0x0000000403047c24 */ /* 0x002fe2000f8e0206 */
[----:B--2---:R-:W-:Y:S01]  /*1b440*/  SHF.R.S32.HI R28, RZ, 0x1f, R8 ;  /* 0x0000001fff1c7819 */ /* 0x004fe20000011408 */
[----:B------:R-:W-:Y:S06]  /*1b450*/  @!P2 BRA `(.L_x_1582) ;  /* 0x000000000004a947 */ /* 0x000fec0003800000 */
[----:B------:R-:W-:Y:S01]  /*1b460*/  BPT.TRAP 0x1 ;  /* 0x000000040000795c */ /* 0x000fe20000300000 */
.L_x_1582:
[----:B------:R-:W-:Y:S01]  /*1b470*/  IMAD R0, R32, 0x8, R17 ;  /* 0x0000000820007824 */ /* 0x000fe200078e0211 */
[----:B------:R-:W-:Y:S01]  /*1b480*/  SHF.L.U32 R29, R36, 0x1f, RZ ;  /* 0x0000001f241d7819 */ /* 0x000fe200000006ff */
[----:B------:R-:W-:Y:S01]  /*1b490*/  BSSY B0, `(.L_x_1583) ;  /* 0x0000004000007945 */ /* 0x000fe20003800000 */
[----:B------:R-:W-:Y:S02]  /*1b4a0*/  SHF.R.S32.HI R25, RZ, 0x1f, R4 ;  /* 0x0000001fff197819 */ /* 0x000fe40000011404 */
[----:B------:R-:W0:Y:S02]  /*1b4b0*/  SYNCS.PHASECHK.TRANS64.TRYWAIT P0, [R0+URZ+0x22880], R29 ;  /* 0x0228801d000075a7 */ /* 0x000e24000800017f */
[----:B0-----:R-:W-:Y:S05]  /*1b4c0*/  @!P0 BRA `(.L_x_1584) ;  /* 0x0000005000848947 */ /* 0x001fea0003800000 */
.L_x_1705:
[----:B------:R-:W-:Y:S05]  /*1b4d0*/  BSYNC B0 ;  /* 0x0000000000007941 */ /* 0x000fea0003800000 */
.L_x_1583:
        /* <DEDUP_REMOVED lines=16> */
[C---:B------:R-:W-:Y:S02]  /*1b5e0*/  IMAD R10, R26.reuse, UR9, R10 ;  /* 0x000000091a0a7c24 */ /* 0x040fe4000f8e020a */
[----:B------:R-:W-:Y:S02]  /*1b5f0*/  IMAD.IADD R3, R3, 0x1, R5 ;  /* 0x0000000103037824 */ /* 0x000fe400078e0205 */
[----:B------:R-:W-:Y:S02]  /*1b600*/  IMAD R5, R23, UR4, RZ ;  /* 0x0000000417057c24 */ /* 0x000fe4000f8e02ff */
[----:B------:R-:W-:-:S04]  /*1b610*/  IMAD.WIDE.U32 R2, R26, UR8, R2 ;  /* 0x000000081a027c25 */ /* 0x000fc8000f8e0002 */
[C---:B------:R-:W-:Y:S01]  /*1b620*/  IMAD R5, R9.reuse, UR5, R5 ;  /* 0x0000000509057c24 */ /* 0x040fe2000f8e0205 */
        /* <DEDUP_REMOVED lines=22> */
[----:B-1----:R-:W-:-:S05]  /*1b790*/  IADD3 R2, P0, R30, R2, RZ ;  /* 0x000000021e027210 */ /* 0x002fca0007f1e0ff */
[----:B--2---:R-:W-:-:S05]  /*1b7a0*/  IMAD.X R3, RZ, RZ, R3, P0 ;  /* 0x000000ffff037224 */ /* 0x004fca00000e0603 */
[----:B------:R3:W-:Y:S02]  /*1b7b0*/  LDGSTS.E.BYPASS.LTC128B.128 [R6+0xa400], desc[UR50][R2.64], !P2 ;  /* 0x0a40000002067fae */ /* 0x0007e4000d101d72 */
[----:B---3--:R-:W-:Y:S02]  /*1b7c0*/  IADD3 R2, P0, R30, R12, RZ ;  /* 0x0000000c1e027210 */ /* 0x008fe40007f1e0ff */
[----:B------:R-:W-:Y:S03]  /*1b7d0*/  SHFL.IDX PT, R12, R5, RZ, 0x181f ;  /* 0x00181fff050c7589 */ /* 0x000fe600000e0000 */
        /* <DEDUP_REMOVED lines=23> */
[----:B------:R-:W1:Y:S04]  /*1b950*/  SHFL.IDX PT, R3, R19, 0x6, 0x181f ;  /* 0x00d81f0013037f89 */ /* 0x000e6800000e0000 */
[----:B------:R-:W2:Y:S04]  /*1b960*/  SHFL.IDX PT, R18, R10, RZ, 0x181f ;  /* 0x00181fff0a127589 */ /* 0x000ea800000e0000 */
[----:B------:R-:W3:Y:S01]  /*1b970*/  SHFL.IDX PT, R10, R10, 0x1, 0x181f ;  /* 0x00381f000a0a7f89 */ /* 0x000ee200000e0000 */
[----:B0-----:R-:W-:-:S05]  /*1b980*/  IADD3 R2, P0, R30, R2, RZ ;  /* 0x000000021e027210 */ /* 0x001fca0007f1e0ff */
[----:B-1----:R-:W-:-:S05]  /*1b990*/  IMAD.X R3, RZ, RZ, R3, P0 ;  /* 0x000000ffff037224 */ /* 0x002fca00000e0603 */
[----:B------:R0:W-:Y:S02]  /*1b9a0*/  LDGSTS.E.BYPASS.LTC128B.128 [R6+0xd400], desc[UR50][R2.64], !P2 ;  /* 0x0d40000002067fae */ /* 0x0001e4000d101d72 */
[----:B0-----:R-:W-:-:S05]  /*1b9b0*/  IADD3 R2, P0, R30, R11, RZ ;  /* 0x0000000b1e027210 */ /* 0x001fca0007f1e0ff */
[----:B------:R-:W-:-:S05]  /*1b9c0*/  IMAD.X R3, RZ, RZ, R31, P0 ;  /* 0x000000ffff037224 */ /* 0x000fca00000e061f */
[----:B------:R0:W-:Y:S02]  /*1b9d0*/  LDGSTS.E.BYPASS.LTC128B.128 [R6+0xdc00], desc[UR50][R2.64], !P2 ;  /* 0x0dc0000002067fae */ /* 0x0001e4000d101d72 */
[----:B0-----:R-:W-:-:S05]  /*1b9e0*/  IADD3 R2, P0, R30, R12, RZ ;  /* 0x0000000c1e027210 */ /* 0x001fca0007f1e0ff */
[----:B--2---:R-:W-:-:S05]  /*1b9f0*/  IMAD.X R3, RZ, RZ, R18, P0 ;  /* 0x000000ffff037224 */ /* 0x004fca00000e0612 */
[----:B------:R0:W-:Y:S04]  /*1ba00*/  LDGSTS.E.BYPASS.LTC128B.128 [R6+0xe400], desc[UR50][R2.64], !P2 ;  /* 0x0e40000002067fae */ /* 0x0001e8000d101d72 */
[----:B0--3--:R0:W1:Y:S02]  /*1ba10*/  SHFL.IDX PT, R2, R5, 0x1, 0x181f ;  /* 0x00381f0005027f89 */ /* 0x00906400000e0000 */
.L_x_1727:
        /* <DEDUP_REMOVED lines=8> */
.L_x_1586:
        /* <DEDUP_REMOVED lines=11> */
.L_x_1587:
[----:B------:R1:W-:Y:S01]  /*1bb50*/  SYNCS.ARRIVE.TRANS64.A1T0 RZ, [R0+URZ+0x22870], RZ ;  /* 0x022870ff00ff79a7 */ /* 0x0003e2000810003f */
[----:B------:R-:W-:Y:S05]  /*1bb60*/  @!P3 BRA `(.L_x_1588) ;  /* 0x000000000004b947 */ /* 0x000fea0003800000 */
[----:B------:R-:W-:Y:S01]  /*1bb70*/  BPT.TRAP 0x1 ;  /* 0x000000040000795c */ /* 0x000fe20000300000 */
.L_x_1588:
[----:B------:R-:W2:Y:S01]  /*1bb80*/  SYNCS.PHASECHK.TRANS64.TRYWAIT P0, [R0+URZ+0x22840], R29 ;  /* 0x0228401d000075a7 */ /* 0x000ea2000800017f */
[----:B------:R-:W-:Y:S04]  /*1bb90*/  BSSY B0, `(.L_x_1589) ;  /* 0x0000002000007945 */ /* 0x000fe80003800000 */
[----:B--2---:R-:W-:Y:S05]  /*1bba0*/  @!P0 BRA `(.L_x_1590) ;  /* 0x00000054009c8947 */ /* 0x004fea0003800000 */
.L_x_1728:
[----:B------:R-:W-:Y:S05]  /*1bbb0*/  BSYNC B0 ;  /* 0x0000000000007941 */ /* 0x000fea0003800000 */
.L_x_1589:
[----:B------:R-:W-:Y:S01]  /*1bbc0*/  ULDC.64 UR4, c[0x0][0x300] ;  /* 0x0000c00000047ab9 */ /* 0x000fe20000000a00 */
[----:B------:R-:W-:Y:S01]  /*1bbd0*/  ULDC.64 UR6, c[0x0][0x310] ;  /* 0x0000c40000067ab9 */ /* 0x000fe20000000a00 */
[----:B0-----:R-:W-:Y:S01]  /*1bbe0*/  IMAD R5, R25, UR4, RZ ;  /* 0x0000000419057c24 */ /* 0x001fe2000f8e02ff */
[----:B------:R-:W0:Y:S01]  /*1bbf0*/  LDC R10, c[0x0][0x2f4] ;  /* 0x0000bd00ff0a7b82 */ /* 0x000e220000000800 */
[----:B------:R-:W-:-:S04]  /*1bc00*/  IMAD.WIDE.U32 R2, R4, UR4, RZ ;  /* 0x0000000404027c25 */ /* 0x000fc8000f8e00ff */
        /* <DEDUP_REMOVED lines=8> */
[C---:B------:R-:W-:Y:S01]  /*1bc90*/  IMAD R8, R9.reuse, UR5, R8 ;  /* 0x0000000509087c24 */ /* 0x040fe2000f8e0208 */
[----:B0-----:R-:W-:Y:S01]  /*1bca0*/  ISETP.GE.AND P2, PT, R30, R10, PT ;  /* 0x0000000a1e00720c */ /* 0x001fe20003f46270 */
[----:B------:R-:W-:Y:S01]  /*1bcb0*/  IMAD.WIDE.U32 R2, R9, UR4, RZ ;  /* 0x0000000409027c25 */ /* 0x000fe2000f8e00ff */
[----:B------:R-:W-:-:S03]  /*1bcc0*/  ULDC.64 UR4, c[0x0][0x308] ;  /* 0x0000c20000047ab9 */ /* 0x000fc60000000a00 */
[----:B------:R-:W-:Y:S02]  /*1bcd0*/  IMAD.IADD R3, R3, 0x1, R8 ;  /* 0x0000000103037824 */ /* 0x000fe400078e0208 */
[----:B------:R-:W-:Y:S02]  /*1bce0*/  IMAD R8, R22, UR6, RZ ;  /* 0x0000000616087c24 */ /* 0x000fe4000f8e02ff */
        /* <DEDUP_REMOVED lines=21> */
[----:B------:R-:W-:Y:S02]  /*1be40*/  SHFL.IDX PT, R14, R7, 0x1, 0x181f ;  /* 0x00381f00070e7f89 */ /* 0x000fe400000e0000 */
[----:B---3--:R-:W-:-:S05]  /*1be50*/  IMAD.X R3, RZ, RZ, R3, P0 ;  /* 0x000000ffff037224 */ /* 0x008fca00000e0603 */
[----:B------:R4:W-:Y:S02]  /*1be60*/  LDGSTS.E.BYPASS.LTC128B.128 [R6+0x18400], desc[UR50][R2.64], !P2 ;  /* 0x1840000002067fae */ /* 0x0009e4000d101d72 */
[----:B----4-:R-:W-:-:S05]  /*1be70*/  IADD3 R2, P0, R30, R12, RZ ;  /* 0x0000000c1e027210 */ /* 0x010fca0007f1e0ff */
[----:B-----5:R-:W-:Y:S02]  /*1be80*/  IMAD.X R3, RZ, RZ, R10, P0 ;  /* 0x000000ffff037224 */ /* 0x020fe400000e060a */
[----:B------:R-:W-:Y:S04]  /*1be90*/  SHFL.IDX PT, R10, R4, 0x7, 0x181f ;  /* 0x00f81f00040a7f89 */ /* 0x000fe800000e0000 */
[----:B------:R1:W-:Y:S02]  /*1bea0*/  LDGSTS.E.BYPASS.LTC128B.128 [R6+0x18c00], desc[UR50][R2.64], !P2 ;  /* 0x18c0000002067fae */ /* 0x0003e4000d101d72 */
[----:B-1----:R-:W-:-:S05]  /*1beb0*/  IADD3 R2, P0, R30, R11, RZ ;  /* 0x0000000b1e027210 */ /* 0x002fca0007f1e0ff */
[----:B--2---:R-:W-:Y:S02]  /*1bec0*/  IMAD.X R3, RZ, RZ, R5, P0 ;  /* 0x000000ffff037224 */ /* 0x004fe400000e0605 */
[----:B------:R-:W-:Y:S04]  /*1bed0*/  SHFL.IDX PT, R5, R7, RZ, 0x181f ;  /* 0x00181fff07057589 */ /* 0x000fe800000e0000 */
        /* <DEDUP_REMOVED lines=24> */
[----:B--2---:R-:W-:-:S05]  /*1c060*/  IADD3 R2, P0, R30, R9, RZ ;  /* 0x000000091e027210 */ /* 0x004fca0007f1e0ff */
[----:B------:R-:W-:-:S05]  /*1c070*/  IMAD.X R3, RZ, RZ, R10, P0 ;  /* 0x000000ffff037224 */ /* 0x000fca00000e060a */
[----:B------:R0:W-:Y:S02]  /*1c080*/  LDGSTS.E.BYPASS.LTC128B.128 [R6+0x1bc00], desc[UR50][R2.64], !P2 ;  /* 0x1bc0000002067fae */ /* 0x0001e4000d101d72 */
[----:B0-----:R-:W-:-:S05]  /*1c090*/  IADD3 R2, P0, R30, R5, RZ ;  /* 0x000000051e027210 */ /* 0x001fca0007f1e0ff */
[----:B---3--:R-:W-:-:S05]  /*1c0a0*/  IMAD.X R3, RZ, RZ, R4, P0 ;  /* 0x000000ffff037224 */ /* 0x008fca00000e0604 */
[----:B----4-:R0:W-:Y:S03]  /*1c0b0*/  LDGSTS.E.BYPASS.LTC128B.128 [R6+0x1c400], desc[UR50][R2.64], !P2 ;  /* 0x1c40000002067fae */ /* 0x0101e6000d101d72 */
.L_x_1750:
        /* <DEDUP_REMOVED lines=8> */
.L_x_1592:
        /* <DEDUP_REMOVED lines=11> */
.L_x_1593:
[----:B------:R0:W-:Y:S02]  /*1c1f0*/  SYNCS.ARRIVE.TRANS64.A1T0 RZ, [R0+URZ+0x22830], RZ ;  /* 0x022830ff00ff79a7 */ /* 0x0001e4000810003f */
[----:B0-----:R-:W-:-:S05]  /*1c200*/  IMAD.U32 R0, RZ, RZ, UR44 ;  /* 0x0000002cff007e24 */ /* 0x001fca000f8e00ff */
[----:B------:R-:W-:-:S13]  /*1c210*/  ISETP.NE.AND P0, PT, R0, 0x3, PT ;  /* 0x000000030000780c */ /* 0x000fda0003f05270 */
[----:B------:R-:W-:Y:S05]  /*1c220*/  @!P0 BRA `(.L_x_1594) ;  /* 0x0000000000048947 */ /* 0x000fea0003800000 */
[----:B------:R-:W-:Y:S01]  /*1c230*/  BPT.TRAP 0x1 ;  /* 0x000000040000795c */ /* 0x000fe20000300000 */
.L_x_1594:
[----:B------:R-:W-:Y:S01]  /*1c240*/  LOP3.LUT R3, R21, 0x1, RZ, 0x3c, !PT ;  /* 0x0000000115037812 */ /* 0x000fe200078e3cff */
[----:B------:R-:W-:Y:S01]  /*1c250*/  IMAD R18, R20, 0x8, R17 ;  /* 0x0000000814127824 */ /* 0x000fe200078e0211 */
[----:B------:R-:W-:Y:S02]  /*1c260*/  BSSY B0, `(.L_x_1595) ;  /* 0x0000004000007945 */ /* 0x000fe40003800000 */
[----:B------:R-:W-:-:S04]  /*1c270*/  SHF.L.U32 R3, R3, 0x1f, RZ ;  /* 0x0000001f03037819 */ /* 0x000fc800000006ff */
[----:B------:R-:W0:Y:S02]  /*1c280*/  SYNCS.PHASECHK.TRANS64.TRYWAIT P2, [R18+URZ+0x22870], R3 ;  /* 0x02287003120075a7 */ /* 0x000e24000804017f */
[----:B0-----:R-:W-:Y:S05]  /*1c290*/  @!P2 BRA `(.L_x_1596) ;  /* 0x0000005800a4a947 */ /* 0x001fea0003800000 */
.L_x_1751:
[----:B------:R-:W-:Y:S05]  /*1c2a0*/  BSYNC B0 ;  /* 0x0000000000007941 */ /* 0x000fea0003800000 */
.L_x_1595:
[----:B------:R-:W-:-:S05]  /*1c2b0*/  IMAD.U32 R0, RZ, RZ, UR43 ;  /* 0x0000002bff007e24 */ /* 0x000fca000f8e00ff */
[----:B------:R-:W-:-:S13]  /*1c2c0*/  ISETP.NE.AND P2, PT, R0, 0x3, PT ;  /* 0x000000030000780c */ /* 0x000fda0003f45270 */
[----:B------:R-:W-:Y:S05]  /*1c2d0*/  @!P2 BRA `(.L_x_1597) ;  /* 0x000000000004a947 */ /* 0x000fea0003800000 */
[----:B------:R-:W-:Y:S01]  /*1c2e0*/  BPT.TRAP 0x1 ;  /* 0x000000040000795c */ /* 0x000fe20000300000 */
.L_x_1597:
[----:B0-----:R-:W-:Y:S01]  /*1c2f0*/  SHF.L.U32 R3, R21, 0x1f, RZ ;  /* 0x0000001f15037819 */ /* 0x001fe200000006ff */
[----:B------:R-:W-:-:S03]  /*1c300*/  IMAD R2, R20, 0x5000, RZ ;  /* 0x0000500014027824 */ /* 0x000fc600078e02ff */
[----:B------:R-:W0:Y:S02]  /*1c310*/  SYNCS.PHASECHK.TRANS64.TRYWAIT P2, [R18+URZ+0x22860], R3 ;  /* 0x02286003120075a7 */ /* 0x000e24000804017f */
[----:B0-----:R-:W-:Y:S05]  /*1c320*/  @!P2 BRA `(.L_x_1598) ;  /* 0x000000580094a947 */ /* 0x001fea0003800000 */
.L_x_1752:
[----:B------:R-:W2:Y:S04]  /*1c330*/  LDL R0, [R1+0x10] ;  /* 0x0000100001007983 */ /* 0x000ea80000100800 */
[----:B------:R-:W0:Y:S04]  /*1c340*/  LDL R13, [R1+0x14] ;  /* 0x00001400010d7983 */ /* 0x000e280000100800 */
[----:B------:R-:W3:Y:S01]  /*1c350*/  LDL R12, [R1+0xc] ;  /* 0x00000c00010c7983 */ /* 0x000ee20000100800 */
[----:B------:R-:W-:Y:S05]  /*1c360*/  WARPSYNC.ALL ;  /* 0x0000000000007948 */ /* 0x000fea0003800000 */
[----:B------:R-:W-:-:S05]  /*1c370*/  IMAD.U32 R19, RZ, RZ, UR43 ;  /* 0x0000002bff137e24 */ /* 0x000fca000f8e00ff */
[----:B------:R-:W-:Y:S02]  /*1c380*/  ISETP.NE.AND P2, PT, R19, 0x3, PT ;  /* 0x000000031300780c */ /* 0x000fe40003f45270 */
[----:B--2---:R-:W-:-:S05]  /*1c390*/  LOP3.LUT R0, R2, R0, RZ, 0xfc, !PT ;  /* 0x0000000002007212 */ /* 0x004fca00078efcff */
[C---:B------:R-:W-:Y:S01]  /*1c3a0*/  IMAD.IADD R0, R17.reuse, 0x1, R0 ;  /* 0x0000000111007824 */ /* 0x040fe200078e0200 */
[----:B---3--:R-:W-:-:S03]  /*1c3b0*/  IADD3 R2, R17, R2, R12 ;  /* 0x0000000211027210 */ /* 0x008fc60007ffe00c */
[----:B0-----:R-:W-:Y:S01]  /*1c3c0*/  IMAD.IADD R3, R13, 0x1, R0 ;  /* 0x000000010d037824 */ /* 0x001fe200078e0200 */
        /* <DEDUP_REMOVED lines=68> */
.L_x_1599:
[----:B-1----:R1:W-:Y:S01]  /*1c810*/  SYNCS.ARRIVE.TRANS64.A1T0 RZ, [R18+URZ+0x22850], RZ ;  /* 0x022850ff12ff79a7 */ /* 0x0023e2000810003f */
[----:B------:R-:W-:Y:S06]  /*1c820*/  BAR.SYNC.DEFER_BLOCKING 0x2, 0x80 ;  /* 0x0082000000007b1d */ /* 0x000fec0000010000 */
[----:B------:R-:W-:Y:S05]  /*1c830*/  @!P0 BRA `(.L_x_1600) ;  /* 0x0000000000048947 */ /* 0x000fea0003800000 */
[----:B------:R-:W-:Y:S01]  /*1c840*/  BPT.TRAP 0x1 ;  /* 0x000000040000795c */ /* 0x000fe20000300000 */
.L_x_1600:
[----:B------:R-:W2:Y:S01]  /*1c850*/  LDL R0, [R1+0x4] ;  /* 0x0000040001007983 */ /* 0x000ea20000100800 */
[----:B-1----:R-:W-:Y:S02]  /*1c860*/  VIADD R18, R18, 0x22880 ;  /* 0x0002288012127836 */ /* 0x002fe40000000000 */
[----:B------:R-:W-:Y:S02]  /*1c870*/  IMAD.MOV.U32 R20, RZ, RZ, R32 ;  /* 0x000000ffff147224 */ /* 0x000fe400078e0020 */
[----:B------:R-:W-:Y:S01]  /*1c880*/  IMAD.MOV.U32 R21, RZ, RZ, R36 ;  /* 0x000000ffff157224 */ /* 0x000fe200078e0024 */
[----:B--2---:R-:W-:-:S04]  /*1c890*/  PRMT R18, R0, 0x654, R18 ;  /* 0x0000065400127816 */ /* 0x004fc80000000012 */
[----:B------:R1:W-:Y:S01]  /*1c8a0*/  SYNCS.ARRIVE.TRANS64.RED.A1T0 RZ, [R18+URZ], RZ ;  /* 0x000000ff12ff79a7 */ /* 0x0003e2000810043f */
[----:B------:R-:W-:Y:S05]  /*1c8b0*/  @P1 BRA `(.L_x_1601) ;  /* 0xffffffe400e01947 */ /* 0x000fea000383ffff */
.L_x_1581:
[----:B0-----:R-:W0:Y:S01]  /*1c8c0*/  S2R R0, SR_TID.X ;  /* 0x0000000000007919 */ /* 0x001e220000002100 */
[----:B------:R-:W-:Y:S01]  /*1c8d0*/  BSSY B0, `(.L_x_1602) ;  /* 0x0000012000007945 */ /* 0x000fe20003800000 */
[----:B0-----:R-:W-:Y:S01]  /*1c8e0*/  LOP3.LUT R2, R0, 0x7f, RZ, 0xc0, !PT ;  /* 0x0000007f00027812 */ /* 0x001fe200078ec0ff */
[----:B------:R-:W-:-:S03]  /*1c8f0*/  IMAD.U32 R0, RZ, RZ, UR44 ;  /* 0x0000002cff007e24 */ /* 0x000fc6000f8e00ff */
[----:B------:R-:W-:Y:S02]  /*1c900*/  ISETP.NE.AND P1, PT, R2, RZ, PT ;  /* 0x000000ff0200720c */ /* 0x000fe40003f25270 */
[----:B------:R-:W-:-:S11]  /*1c910*/  ISETP.NE.AND P0, PT, R0, 0x3, PT ;  /* 0x000000030000780c */ /* 0x000fd60003f05270 */
        /* <DEDUP_REMOVED lines=12> */
[----:B0-----:R-:W-:-:S07]  /*1c9e0*/  IADD3 R24, R0, UR45, R7 ;  /* 0x0000002d00187c10 */ /* 0x001fce000fffe007 */
.L_x_1603:
[----:B------:R-:W-:Y:S05]  /*1c9f0*/  BSYNC B0 ;  /* 0x0000000000007941 */ /* 0x000fea0003800000 */
.L_x_1602:
[----:B------:R-:W-:Y:S05]  /*1ca00*/  @!P0 BRA `(.L_x_1604) ;  /* 0x0000000000048947 */ /* 0x000fea0003800000 */
[----:B------:R-:W-:Y:S01]  /*1ca10*/  BPT.TRAP 0x1 ;  /* 0x000000040000795c */ /* 0x000fe20000300000 */
.L_x_1604:
[----:B------:R-:W-:Y:S01]  /*1ca20*/  LOP3.LUT R3, R36, 0x1, RZ, 0x3c, !PT ;  /* 0x0000000124037812 */ /* 0x000fe200078e3cff */
[----:B-1----:R-:W-:Y:S01]  /*1ca30*/  IMAD R18, R32, 0x8, R17 ;  /* 0x0000000820127824 */ /* 0x002fe200078e0211 */
[----:B------:R-:W-:Y:S02]  /*1ca40*/  BSSY B0, `(.L_x_1605) ;  /* 0x0000004000007945 */ /* 0x000fe40003800000 */
[----:B------:R-:W-:-:S04]  /*1ca50*/  SHF.L.U32 R3, R3, 0x1f, RZ ;  /* 0x0000001f03037819 */ /* 0x000fc800000006ff */
[----:B------:R-:W0:Y:S02]  /*1ca60*/  SYNCS.PHASECHK.TRANS64.TRYWAIT P1, [R18+URZ+0x22870], R3 ;  /* 0x02287003120075a7 */ /* 0x000e24000802017f */
[----:B0-----:R-:W-:Y:S05]  /*1ca70*/  @!P1 BRA `(.L_x_1606) ;  /* 0x0000005000d49947 */ /* 0x001fea0003800000 */
.L_x_1753:
[----:B------:R-:W-:Y:S05]  /*1ca80*/  BSYNC B0 ;  /* 0x0000000000007941 */ /* 0x000fea0003800000 */
.L_x_1605:
[----:B------:R-:W-:-:S05]  /*1ca90*/  IMAD.U32 R0, RZ, RZ, UR43 ;  /* 0x0000002bff007e24 */ /* 0x000fca000f8e00ff */
[----:B------:R-:W-:-:S13]  /*1caa0*/  ISETP.NE.AND P1, PT, R0, 0x3, PT ;  /* 0x000000030000780c */ /* 0x000fda0003f25270 */
[----:B------:R-:W-:Y:S05]  /*1cab0*/  @!P1 BRA `(.L_x_1607) ;  /* 0x0000000000049947 */ /* 0x000fea0003800000 */
[----:B------:R-:W-:Y:S01]  /*1cac0*/  BPT.TRAP 0x1 ;  /* 0x000000040000795c */ /* 0x000fe20000300000 */
.L_x_1607:
[----:B0-----:R-:W-:-:S04]  /*1cad0*/  SHF.L.U32 R3, R36, 0x1f, RZ ;  /* 0x0000001f24037819 */ /* 0x001fc800000006ff */
[----:B------:R-:W0:Y:S02]  /*1cae0*/  SYNCS.PHASECHK.TRANS64.TRYWAIT P1, [R18+URZ+0x22860], R3 ;  /* 0x02286003120075a7 */ /* 0x000e24000802017f */
[----:B0-----:R-:W-:Y:S05]  /*1caf0*/  @!P1 BRA `(.L_x_1608) ;  /* 0x0000005000c89947 */ /* 0x001fea0003800000 */
.L_x_1754:
[----:B------:R-:W2:Y:S04]  /*1cb00*/  LDL R2, [R1+0x10] ;  /* 0x0000100001027983 */ /* 0x000ea80000100800 */
[----:B------:R-:W0:Y:S04]  /*1cb10*/  LDL R4, [R1+0x14] ;  /* 0x0000140001047983 */ /* 0x000e280000100800 */
[----:B------:R-:W3:Y:S01]  /*1cb20*/  LDL R19, [R1+0xc] ;  /* 0x00000c0001137983 */ /* 0x000ee20000100800 */
[----:B------:R-:W-:Y:S01]  /*1cb30*/  IMAD R0, R32, 0x5000, RZ ;  /* 0x0000500020007824 */ /* 0x000fe200078e02ff */
        /* <DEDUP_REMOVED lines=75> */
.L_x_1609:
[----:B-1----:R1:W-:Y:S01]  /*1cff0*/  SYNCS.ARRIVE.TRANS64.A1T0 RZ, [R18+URZ+0x22850], RZ ;  /* 0x022850ff12ff79a7 */ /* 0x0023e2000810003f */
[----:B------:R-:W-:Y:S06]  /*1d000*/  BAR.SYNC.DEFER_BLOCKING 0x2, 0x80 ;  /* 0x0082000000007b1d */ /* 0x000fec0000010000 */
[----:B------:R-:W-:Y:S05]  /*1d010*/  @!P0 BRA `(.L_x_1610) ;  /* 0x0000000000048947 */ /* 0x000fea0003800000 */
[----:B------:R-:W-:Y:S01]  /*1d020*/  BPT.TRAP 0x1 ;  /* 0x000000040000795c */ /* 0x000fe20000300000 */
.L_x_1610:
[----:B0-----:R-:W2:Y:S01]  /*1d030*/  LDL R0, [R1+0x4] ;  /* 0x0000040001007983 */ /* 0x001ea20000100800 */
[----:B-1----:R-:W-:Y:S02]  /*1d040*/  VIADD R18, R18, 0x22880 ;  /* 0x0002288012127836 */ /* 0x002fe40000000000 */
[----:B------:R-:W-:-:S05]  /*1d050*/  VIADD R32, R32, 0x1 ;  /* 0x0000000120207836 */ /* 0x000fca0000000000 */
[----:B------:R-:W-:-:S04]  /*1d060*/  ISETP.NE.AND P0, PT, R32, 0x2, PT ;  /* 0x000000022000780c */ /* 0x000fc80003f05270 */
[----:B------:R-:W-:Y:S02]  /*1d070*/  SEL R3, RZ, 0x1, P0 ;  /* 0x00000001ff037807 */ /* 0x000fe40000000000 */
[----:B------:R-:W-:Y:S02]  /*1d080*/  SEL R32, R32, RZ, P0 ;  /* 0x000000ff20207207 */ /* 0x000fe40000000000 */
[----:B------:R-:W-:Y:S02]  /*1d090*/  LOP3.LUT R36, R36, R3, RZ, 0x3c, !PT ;  /* 0x0000000324247212 */ /* 0x000fe400078e3cff */
[----:B--2---:R-:W-:-:S04]  /*1d0a0*/  PRMT R18, R0, 0x654, R18 ;  /* 0x0000065400127816 */ /* 0x004fc80000000012 */
[----:B------:R0:W-:Y:S03]  /*1d0b0*/  SYNCS.ARRIVE.TRANS64.RED.A1T0 RZ, [R18+URZ], RZ ;  /* 0x000000ff12ff79a7 */ /* 0x0001e6000810043f */
.L_x_1553:
[----:B------:R-:W-:Y:S05]  /*1d0c0*/  BSYNC B7 ;  /* 0x0000000000077941 */ /* 0x000fea0003800000 */
.L_x_1551:
[----:B------:R-:W-:-:S13]  /*1d0d0*/  LOP3.LUT P0, RZ, R16, 0x800, RZ, 0xc0, !PT ;  /* 0x0000080010ff7812 */ /* 0x000fda000780c0ff */
[----:B------:R-:W-:Y:S05]  /*1d0e0*/  @!P0 BRA `(.L_x_1611) ;  /* 0x0000000000288947 */ /* 0x000fea0003800000 */
[----:B------:R-:W1:Y:S08]  /*1d0f0*/  S2UR UR4, SR_CgaCtaId ;  /* 0x00000000000479c3 */ /* 0x000e700000008800 */
[----:B------:R-:W-:Y:S01]  /*1d100*/  BAR.SYNC.DEFER_BLOCKING 0x5, 0x180 ;  /* 0x0146000000007b1d */ /* 0x000fe20000010000 */
[----:B------:R-:W-:Y:S01]  /*1d110*/  MOV R17, 0x400 ;  /* 0x0000040000117802 */ /* 0x000fe20000000f00 */
[----:B-1----:R-:W-:-:S05]  /*1d120*/  IMAD.U32 R0, RZ, RZ, UR4 ;  /* 0x00000004ff007e24 */ /* 0x002fca000f8e00ff */
[----:B------:R-:W-:Y:S01]  /*1d130*/  LEA R17, R0, R17, 0x18 ;  /* 0x0000001100117211 */ /* 0x000fe200078ec0ff */
[----:B------:R-:W-:Y:S04]  /*1d140*/  STL [R1+0x4], R0 ;  /* 0x0000040001007387 */ /* 0x000fe80000100800 */
[----:B------:R-:W1:Y:S02]  /*1d150*/  LDS.128 R24, [R17+0x228d0] ;  /* 0x0228d00011187984 */ /* 0x000e640000000c00 */
[----:B-1----:R-:W-:Y:S01]  /*1d160*/  R2UR UR4, R25 ;  /* 0x00000000190472ca */ /* 0x002fe200000e0000 */
[----:B------:R-:W-:Y:S06]  /*1d170*/  BAR.ARV 0x4, 0x180 ;  /* 0x0106000000007b1d */ /* 0x000fec0000002000 */
[----:B------:R-:W-:Y:S08]  /*1d180*/  BRA `(.L_x_1612) ;  /* 0x0000000800d07947 */ /* 0x000ff00003800000 */
.L_x_1611:
[----:B------:R-:W1:Y:S01]  /*1d190*/  S2R R0, SR_TID.X ;  /* 0x0000000000007919 */ /* 0x000e620000002100 */
[----:B------:R-:W-:Y:S01]  /*1d1a0*/  ULDC UR4, c[0x0][0xc3c] ;  /* 0x00030f0000047ab9 */ /* 0x000fe20000000800 */
[----:B------:R-:W-:Y:S01]  /*1d1b0*/  IMAD.MOV.U32 R4, RZ, RZ, RZ ;  /* 0x000000ffff047224 */ /* 0x000fe200078e00ff */
[----:B-1----:R-:W-:-:S04]  /*1d1c0*/  LOP3.LUT R7, R0, 0x1f, RZ, 0xc0, !PT ;  /* 0x0000001f00077812 */ /* 0x002fc800078ec0ff */
[----:B------:R-:W-:Y:S01]  /*1d1d0*/  ISETP.NE.AND P0, PT, R7, 0x1f, PT ;  /* 0x0000001f0700780c */ /* 0x000fe20003f05270 */
[----:B------:R-:W-:-:S05]  /*1d1e0*/  IMAD.IADD R5, R27, 0x1, R7 ;  /* 0x000000011b057824 */ /* 0x000fca00078e0207 */
        /* <DEDUP_REMOVED lines=11> */
[----:B-1----:R-:W-:-:S05]  /*1d2a0*/  SEL R5, R0, RZ, P1 ;  /* 0x000000ff00057207 */ /* 0x002fca0000800000 */
[----:B------:R-:W-:-:S05]  /*1d2b0*/  IMAD.IADD R5, R4, 0x1, R5 ;  /* 0x0000000104057824 */ /* 0x000fca00078e0205 */
[----:B------:R-:W1:Y:S02]  /*1d2c0*/  SHFL.UP PT, R0, R5, 0x2, RZ ;  /* 0x0440000005007989 */ /* 0x000e6400000e00ff */
[----:B-1----:R-:W-:-:S05]  /*1d2d0*/  SEL R0, R0, RZ, P2 ;  /* 0x000000ff00007207 */ /* 0x002fca0001000000 */
[----:B------:R-:W-:-:S05]  /*1d2e0*/  IMAD.IADD R0, R5, 0x1, R0 ;  /* 0x0000000105007824 */ /* 0x000fca00078e0200 */
[----:B------:R-:W1:Y:S02]  /*1d2f0*/  SHFL.UP PT, R6, R0, 0x4, RZ ;  /* 0x0480000000067989 */ /* 0x000e6400000e00ff */
[----:B-1----:R-:W-:Y:S02]  /*1d300*/  SEL R3, R6, RZ, P3 ;  /* 0x000000ff06037207 */ /* 0x002fe40001800000 */
[----:B------:R-:W-:Y:S03]  /*1d310*/  SHFL.IDX PT, R6, R24, 0x1, 0x1f ;  /* 0x00201f0018067f89 */ /* 0x000fe600000e0000 */
[----:B------:R-:W-:Y:S02]  /*1d320*/  IMAD.IADD R3, R0, 0x1, R3 ;  /* 0x0000000100037824 */ /* 0x000fe400078e0203 */
[----:B------:R-:W1:Y:S03]  /*1d330*/  LDC R0, c[0x0][0xc38] ;  /* 0x00030e00ff007b82 */ /* 0x000e660000000800 */
[----:B------:R-:W2:Y:S02]  /*1d340*/  SHFL.UP PT, R2, R3, 0x8, RZ ;  /* 0x0500000003027989 */ /* 0x000ea400000e00ff */
[----:B--2---:R-:W-:-:S05]  /*1d350*/  SEL R2, R2, RZ, P4 ;  /* 0x000000ff02027207 */ /* 0x004fca0002000000 */
[----:B------:R-:W-:-:S05]  /*1d360*/  IMAD.IADD R2, R3, 0x1, R2 ;  /* 0x0000000103027824 */ /* 0x000fca00078e0202 */
[----:B------:R-:W2:Y:S02]  /*1d370*/  SHFL.UP PT, R5, R2, 0x10, RZ ;  /* 0x0600000002057989 */ /* 0x000ea400000e00ff */
[----:B--2---:R-:W-:-:S05]  /*1d380*/  SEL R5, R5, RZ, P5 ;  /* 0x000000ff05057207 */ /* 0x004fca0002800000 */
[----:B------:R-:W-:Y:S02]  /*1d390*/  IMAD.IADD R7, R2, 0x1, R5 ;  /* 0x0000000102077824 */ /* 0x000fe400078e0205 */
[----:B------:R-:W-:Y:S04]  /*1d3a0*/  SHFL.IDX PT, R5, R24, RZ, 0x1f ;  /* 0x00001fff18057589 */ /* 0x000fe800000e0000 */
[----:B------:R-:W1:Y:S02]  /*1d3b0*/  SHFL.IDX PT, R9, R7, 0x1f, 0x1f ;  /* 0x03e01f0007097f89 */ /* 0x000e6400000e0000 */
[----:B-1----:R-:W-:-:S04]  /*1d3c0*/  IMAD R9, R9, R0, RZ ;  /* 0x0000000009097224 */ /* 0x002fc800078e02ff */
[----:B------:R-:W-:-:S05]  /*1d3d0*/  IMAD.IADD R6, R6, 0x1, R9 ;  /* 0x0000000106067824 */ /* 0x000fca00078e0209 */
[----:B------:R-:W-:-:S13]  /*1d3e0*/  ISETP.GT.AND P6, PT, R6, R5, PT ;  /* 0x000000050600720c */ /* 0x000fda0003fc4270 */
[----:B------:R-:W-:Y:S05]  /*1d3f0*/  @P6 BRA `(.L_x_1613) ;  /* 0x0000000000946947 */ /* 0x000fea0003800000 */
.L_x_1617:
[----:B------:R-:W-:-:S05]  /*1d400*/  VIADD R27, R27, 0x1f ;  /* 0x0000001f1b1b7836 */ /* 0x000fca0000000000 */
[----:B------:R-:W-:-:S13]  /*1d410*/  ISETP.GE.AND P6, PT, R27, UR4, PT ;  /* 0x000000041b007c0c */ /* 0x000fda000bfc6270 */
[----:B------:R-:W-:Y:S05]  /*1d420*/  @P6 BRA `(.L_x_1614) ;  /* 0x0000000400e86947 */ /* 0x000fea0003800000 */
[----:B------:R-:W1:Y:S01]  /*1d430*/  S2R R0, SR_TID.X ;  /* 0x0000000000007919 */ /* 0x000e620000002100 */
[----:B------:R-:W-:Y:S01]  /*1d440*/  BSSY B0, `(.L_x_1615) ;  /* 0x0000009000007945 */ /* 0x000fe20003800000 */
[----:B------:R-:W-:Y:S01]  /*1d450*/  IMAD.MOV.U32 R4, RZ, RZ, RZ ;  /* 0x000000ffff047224 */ /* 0x000fe200078e00ff */
[----:B-1----:R-:W-:-:S05]  /*1d460*/  LOP3.LUT R0, R0, 0x1f, RZ, 0xc0, !PT ;  /* 0x0000001f00007812 */ /* 0x002fca00078ec0ff */
[----:B------:R-:W-:-:S05]  /*1d470*/  IMAD.IADD R7, R27, 0x1, R0 ;  /* 0x000000011b077824 */ /* 0x000fca00078e0200 */
[----:B------:R-:W-:-:S13]  /*1d480*/  ISETP.GE.OR P6, PT, R7, UR4, !P0 ;  /* 0x0000000407007c0c */ /* 0x000fda000c7c6670 */
[----:B------:R-:W-:Y:S05]  /*1d490*/  @P6 BRA `(.L_x_1616) ;  /* 0x00000000000c6947 */ /* 0x000fea0003800000 */
[----:B------:R-:W1:Y:S02]  /*1d4a0*/  LDC.64 R2, c[0x0][0xc80] ;  /* 0x00032000ff027b82 */ /* 0x000e640000000a00 */
[----:B-1----:R-:W-:-:S05]  /*1d4b0*/  IMAD.WIDE R2, R7, 0x4, R2 ;  /* 0x0000000407027825 */ /* 0x002fca00078e0202 */
[----:B------:R1:W5:Y:S02]  /*1d4c0*/  LDG.E R4, desc[UR50][R2.64] ;  /* 0x0000003202047981 */ /* 0x000364000c1e1900 */
.L_x_1616:
[----:B------:R-:W-:Y:S05]  /*1d4d0*/  BSYNC B0 ;  /* 0x0000000000007941 */ /* 0x000fea0003800000 */
.L_x_1615:
[----:B-----5:R-:W1:Y:S02]  /*1d4e0*/  SHFL.UP PT, R0, R4, 0x1, RZ ;  /* 0x0420000004007989 */ /* 0x020e6400000e00ff */
        /* <DEDUP_REMOVED lines=13> */
[----:B------:R-:W1:Y:S03]  /*1d5c0*/  LDC R0, c[0x0][0xc38] ;  /* 0x00030e00ff007b82 */ /* 0x000e660000000800 */
[----:B------:R-:W-:-:S05]  /*1d5d0*/  IMAD.IADD R9, R8, 0x1, R9 ;  /* 0x0000000108097824 */ /* 0x000fca00078e0209 */
[----:B------:R-:W1:Y:S02]  /*1d5e0*/  SHFL.IDX PT, R3, R9, 0x1f, 0x1f ;  /* 0x03e01f0009037f89 */ /* 0x000e6400000e0000 */
[----:B-1----:R-:W-:-:S04]  /*1d5f0*/  IMAD R3, R3, R0, RZ ;  /* 0x0000000003037224 */ /* 0x002fc800078e02ff */
[----:B------:R-:W-:-:S05]  /*1d600*/  IMAD.IADD R6, R3, 0x1, R6 ;  /* 0x0000000103067824 */ /* 0x000fca00078e0206 */
[----:B------:R-:W-:-:S13]  /*1d610*/  ISETP.GT.AND P6, PT, R6, R5, PT ;  /* 0x000000050600720c */ /* 0x000fda0003fc4270 */
[----:B------:R-:W-:Y:S05]  /*1d620*/  @!P6 BRA `(.L_x_1617) ;  /* 0xfffffffc0074e947 */ /* 0x000fea000383ffff */
[----:B------:R-:W-:Y:S02]  /*1d630*/  IMAD.MOV.U32 R7, RZ, RZ, R9 ;  /* 0x000000ffff077224 */ /* 0x000fe400078e0009 */
[----:B------:R-:W-:-:S07]  /*1d640*/  IMAD.MOV.U32 R9, RZ, RZ, R3 ;  /* 0x000000ffff097224 */ /* 0x000fce00078e0003 */
.L_x_1613:
[----:B------:R-:W-:-:S04]  /*1d650*/  IMAD.IADD R9, R6, 0x1, -R9 ;  /* 0x0000000106097824 */ /* 0x000fc800078e0a09 */
[----:B------:R-:W-:-:S05]  /*1d660*/  IMAD R2, R7, R0, R9 ;  /* 0x0000000007027224 */ /* 0x000fca00078e0209 */
[----:B------:R-:W-:Y:S02]  /*1d670*/  ISETP.GT.AND P0, PT, R2, R5, PT ;  /* 0x000000050200720c */ /* 0x000fe40003f04270 */
[----:B------:R-:W1:Y:S11]  /*1d680*/  LDC.64 R2, c[0x0][0xc90] ;  /* 0x00032400ff027b82 */ /* 0x000e760000000a00 */
[----:B------:R-:W-:-:S04]  /*1d690*/  VOTE.ANY R12, PT, !P0 ;  /* 0x00000000000c7806 */ /* 0x000fc800040e0100 */
[----:B------:R-:W2:Y:S02]  /*1d6a0*/  POPC R10, R12 ;  /* 0x0000000c000a7309 */ /* 0x000ea40000000000 */
[----:B--2---:R-:W-:-:S04]  /*1d6b0*/  IMAD.IADD R27, R10, 0x1, R27 ;  /* 0x000000010a1b7824 */ /* 0x004fc800078e021b */
[----:B-1----:R-:W-:-:S05]  /*1d6c0*/  IMAD.WIDE R2, R27, 0x4, R2 ;  /* 0x000000041b027825 */ /* 0x002fca00078e0202 */
[----:B------:R-:W2:Y:S01]  /*1d6d0*/  LDG.E R11, desc[UR50][R2.64] ;  /* 0x00000032020b7981 */ /* 0x000ea2000c1e1900 */
[----:B------:R-:W-:Y:S01]  /*1d6e0*/  ISETP.NE.AND P0, PT, R12, RZ, PT ;  /* 0x000000ff0c00720c */ /* 0x000fe20003f05270 */
[----:B------:R-:W-:Y:S02]  /*1d6f0*/  IMAD.MOV.U32 R24, RZ, RZ, RZ ;  /* 0x000000ffff187224 */ /* 0x000fe400078e00ff */
[----:B------:R-:W1:Y:S02]  /*1d700*/  SHFL.IDX PT, R4, R4, R10, 0x1f ;  /* 0x00001f0a04047589 */ /* 0x000e6400000e0000 */
[----:B-1----:R-:W-:-:S13]  /*1d710*/  R2UR UR7, R4 ;  /* 0x00000000040772ca */ /* 0x002fda00000e0000 */
[----:B--2---:R-:W-:-:S05]  /*1d720*/  IMAD R6, R11, UR7, RZ ;  /* 0x000000070b067c24 */ /* 0x004fca000f8e02ff */
[----:B------:R-:W-:-:S04]  /*1d730*/  IABS R8, R6 ;  /* 0x0000000600087213 */ /* 0x000fc80000000000 */
[----:B------:R-:W1:Y:S08]  /*1d740*/  I2F.RP R13, R8 ;  /* 0x00000008000d7306 */ /* 0x000e700000209400 */
[----:B-1----:R-:W1:Y:S02]  /*1d750*/  MUFU.RCP R13, R13 ;  /* 0x0000000d000d7308 */ /* 0x002e640000001000 */
[----:B-1----:R-:W-:-:S06]  /*1d760*/  VIADD R14, R13, 0xffffffe ;  /* 0x0ffffffe0d0e7836 */ /* 0x002fcc0000000000 */
[----:B------:R1:W2:Y:S01]  /*1d770*/  F2I.FTZ.U32.TRUNC.NTZ R3, R14 ;  /* 0x0000000e00037305 */ /* 0x0002a2000021f000 */
[----:B------:R-:W-:Y:S05]  /*1d780*/  @!P0 BRA `(.L_x_1618) ;  /* 0x0000000000088947 */ /* 0x000fea0003800000 */
[----:B------:R-:W-:-:S05]  /*1d790*/  VIADD R10, R10, 0xffffffff ;  /* 0xffffffff0a0a7836 */ /* 0x000fca0000000000 */
[----:B------:R3:W4:Y:S02]  /*1d7a0*/  SHFL.IDX PT, R24, R7, R10, 0x1f ;  /* 0x00001f0a07187589 */ /* 0x00072400000e0000 */
.L_x_1618:
[----:B--23--:R-:W-:Y:S02]  /*1d7b0*/  IMAD.MOV R7, RZ, RZ, -R3 ;  /* 0x000000ffff077224 */ /* 0x00cfe400078e0a03 */
[----:B------:R-:W-:Y:S02]  /*1d7c0*/  IMAD.MOV.U32 R2, RZ, RZ, RZ ;  /* 0x000000ffff027224 */ /* 0x000fe400078e00ff */
[----:B------:R-:W-:Y:S02]  /*1d7d0*/  IMAD R4, R7, R8, RZ ;  /* 0x0000000807047224 */ /* 0x000fe400078e02ff */
[----:B----4-:R-:W-:Y:S02]  /*1d7e0*/  IMAD R24, R24, R0, R9 ;  /* 0x0000000018187224 */ /* 0x010fe400078e0209 */
[----:B------:R-:W-:Y:S01]  /*1d7f0*/  IMAD.HI.U32 R2, R3, R4, R2 ;  /* 0x0000000403027227 */ /* 0x000fe200078e0002 */
[----:B------:R-:W-:-:S03]  /*1d800*/  IABS R4, R6 ;  /* 0x0000000600047213 */ /* 0x000fc60000000000 */
[----:B------:R-:W-:Y:S02]  /*1d810*/  IMAD.IADD R3, R5, 0x1, -R24 ;  /* 0x0000000105037824 */ /* 0x000fe400078e0a18 */
[----:B------:R-:W-:-:S03]  /*1d820*/  IMAD.MOV R4, RZ, RZ, -R4 ;  /* 0x000000ffff047224 */ /* 0x000fc600078e0a04 */
[----:B------:R-:W-:-:S05]  /*1d830*/  IABS R5, R3 ;  /* 0x0000000300057213 */ /* 0x000fca0000000000 */
        /* <DEDUP_REMOVED lines=9> */
[----:B------:R-:W-:-:S04]  /*1d8d0*/  @P0 VIADD R2, R2, 0x1 ;  /* 0x0000000102020836 */ /* 0x000fc80000000000 */
[----:B------:R-:W-:-:S04]  /*1d8e0*/  IMAD.MOV.U32 R4, RZ, RZ, R2 ;  /* 0x000000ffff047224 */ /* 0x000fc800078e0002 */
        /* <DEDUP_REMOVED lines=11> */
[----:B------:R-:W-:Y:S02]  /*1d9a0*/  IABS R0, UR9 ;  /* 0x0000000900007c13 */ /* 0x000fe40008000000 */
[----:B------:R-:W-:Y:S02]  /*1d9b0*/  IABS R3, UR9 ;  /* 0x0000000900037c13 */ /* 0x000fe40008000000 */
[----:B------:R-:W2:Y:S01]  /*1d9c0*/  I2F.RP R5, R0 ;  /* 0x0000000000057306 */ /* 0x000ea20000209400 */
[----:B------:R-:W-:Y:S02]  /*1d9d0*/  R2UR UR6, R0 ;  /* 0x00000000000672ca */ /* 0x000fe400000e0000 */
[----:B------:R-:W-:-:S05]  /*1d9e0*/  IMAD.MOV R3, RZ, RZ, -R3 ;  /* 0x000000ffff037224 */ /* 0x000fca00078e0a03 */
[----:B--2---:R-:W2:Y:S02]  /*1d9f0*/  MUFU.RCP R5, R5 ;  /* 0x0000000500057308 */ /* 0x004ea40000001000 */
[----:B--2---:R-:W-:-:S06]  /*1da00*/  VIADD R7, R5, 0xffffffe ;  /* 0x0ffffffe05077836 */ /* 0x004fcc0000000000 */
[----:B------:R-:W2:Y:S02]  /*1da10*/  F2I.FTZ.U32.TRUNC.NTZ R7, R7 ;  /* 0x0000000700077305 */ /* 0x000ea4000021f000 */
[----:B--2---:R-:W-:-:S13]  /*1da20*/  R2UR UR5, R7 ;  /* 0x00000000070572ca */ /* 0x004fda00000e0000 */
[----:B------:R-:W-:-:S04]  /*1da30*/  UIADD3 UR4, URZ, -UR5, URZ ;  /* 0x800000053f047290 */ /* 0x000fc8000fffe03f */
[----:B------:R-:W-:-:S03]  /*1da40*/  UIMAD UR6, UR4, UR6, URZ ;  /* 0x00000006040672a4 */ /* 0x000fc6000f8e023f */
[----:B------:R-:W-:Y:S02]  /*1da50*/  UMOV UR4, URZ ;  /* 0x0000003f00047c82 */ /* 0x000fe40008000000 */
[----:B------:R-:W-:-:S04]  /*1da60*/  UIMAD.WIDE.U32 UR4, UR5, UR6, UR4 ;  /* 0x00000006050472a5 */ /* 0x000fc8000f8e0004 */
[----:B------:R-:W-:-:S06]  /*1da70*/  UIMAD.WIDE.U32 UR4, UR5, UR8, URZ ;  /* 0x00000008050472a5 */ /* 0x000fcc000f8e003f */
[----:B------:R-:W-:Y:S01]  /*1da80*/  IMAD.U32 R4, RZ, RZ, UR5 ;  /* 0x00000005ff047e24 */ /* 0x000fe2000f8e00ff */
[----:B------:R-:W-:-:S03]  /*1da90*/  R2UR UR4, R9 ;  /* 0x00000000090472ca */ /* 0x000fc600000e0000 */
[----:B------:R-:W-:-:S05]  /*1daa0*/  IMAD R3, R3, R4, UR8 ;  /* 0x0000000803037e24 */ /* 0x000fca000f8e0204 */
[----:B------:R-:W-:-:S05]  /*1dab0*/  ISETP.GT.U32.AND P0, PT, R0, R3, PT ;  /* 0x000000030000720c */ /* 0x000fca0003f04070 */
[----:B------:R-:W-:-:S08]  /*1dac0*/  ULOP3.LUT UR4, UR4, UR9, URZ, 0x3c, !UPT ;  /* 0x0000000904047292 */ /* 0x000fd0000f8e3c3f */
[----:B------:R-:W-:Y:S01]  /*1dad0*/  VOTEU.ANY UP1, P0 ;  /* 0x00000000003f7886 */ /* 0x000fe20000020100 */
[----:B------:R-:W-:-:S04]  /*1dae0*/  PLOP3.LUT P0, PT, PT, PT, UP1, 0x80, 0x0 ;  /* 0x000000000000781c */ /* 0x000fc80003f0f018 */
[----:B------:R-:W-:Y:S02]  /*1daf0*/  @!UP1 UIADD3 UR5, UR5, 0x1, URZ ;  /* 0x0000000105059890 */ /* 0x000fe4000fffe03f */
[----:B------:R-:W-:-:S07]  /*1db00*/  UISETP.GE.AND UP1, UPT, UR4, URZ, UPT ;  /* 0x0000003f0400728c */ /* 0x000fce000bf26270 */
[----:B------:R-:W-:-:S05]  /*1db10*/  @!P0 IMAD.IADD R3, R3, 0x1, -R0 ;  /* 0x0000000103038824 */ /* 0x000fca00078e0a00 */
[----:B------:R-:W-:Y:S01]  /*1db20*/  ISETP.GE.U32.AND P0, PT, R3, R0, PT ;  /* 0x000000000300720c */ /* 0x000fe20003f06070 */
[----:B------:R-:W-:-:S12]  /*1db30*/  IMAD R3, RZ, RZ, -UR9 ;  /* 0x80000009ff037e24 */ /* 0x000fd8000f8e02ff */
        /* <DEDUP_REMOVED lines=9> */
.L_x_1614:
[----:B------:R-:W1:Y:S01]  /*1dbd0*/  LDC R27, c[0x0][0xc3c] ;  /* 0x00030f00ff1b7b82 */ /* 0x000e620000000800 */
[----:B------:R-:W-:Y:S01]  /*1dbe0*/  IMAD.MOV.U32 R24, RZ, RZ, R5 ;  /* 0x000000ffff187224 */ /* 0x000fe200078e0005 */
[----:B------:R-:W-:Y:S01]  /*1dbf0*/  UMOV UR4, URZ ;  /* 0x0000003f00047c82 */ /* 0x000fe20008000000 */
[----:B------:R-:W-:-:S07]  /*1dc00*/  IMAD.MOV.U32 R26, RZ, RZ, RZ ;  /* 0x000000ffff1a7224 */ /* 0x000fce00078e00ff */
.L_x_1619:
[----:B------:R2:W3:Y:S01]  /*1dc10*/  LDL R2, [R1+0x4] ;  /* 0x0000040001027983 */ /* 0x0004e20000100800 */
[----:B------:R-:W4:Y:S02]  /*1dc20*/  S2R R0, SR_TID.X ;  /* 0x0000000000007919 */ /* 0x000f240000002100 */
[----:B----4-:R-:W-:Y:S01]  /*1dc30*/  LOP3.LUT R0, R0, 0x1f, RZ, 0xc0, !PT ;  /* 0x0000001f00007812 */ /* 0x010fe200078ec0ff */
[----:B------:R-:W-:Y:S03]  /*1dc40*/  BAR.SYNC.DEFER_BLOCKING 0x4, 0x180 ;  /* 0x0106000000007b1d */ /* 0x000fe60000010000 */
[----:B------:R-:W-:Y:S01]  /*1dc50*/  ISETP.NE.AND P0, PT, R0, RZ, PT ;  /* 0x000000ff0000720c */ /* 0x000fe20003f05270 */
[----:B------:R-:W-:-:S12]  /*1dc60*/  IMAD.U32 R25, RZ, RZ, UR4 ;  /* 0x00000004ff197e24 */ /* 0x000fd8000f8e00ff */
[----:B------:R-:W-:Y:S01]  /*1dc70*/  @!P0 MOV R0, 0x400 ;  /* 0x0000040000008802 */ /* 0x000fe20000000f00 */
[----:B---3--:R-:W3:Y:S03]  /*1dc80*/  @!P0 S2R R2, SR_CgaCtaId ;  /* 0x0000000000028919 */ /* 0x008ee60000008800 */
[----:B---3--:R-:W-:Y:S01]  /*1dc90*/  @!P0 LEA R17, R2, R0, 0x18 ;  /* 0x0000000002118211 */ /* 0x008fe200078ec0ff */
[----:B------:R2:W-:Y:S04]  /*1dca0*/  @!P0 STL [R1+0x4], R2 ;  /* 0x0000040201008387 */ /* 0x0005e80000100800 */
[----:B-1----:R2:W-:Y:S01]  /*1dcb0*/  @!P0 STS.128 [R17+0x228d0], R24 ;  /* 0x0228d01811008388 */ /* 0x0025e20000000c00 */
[----:B------:R-:W-:Y:S06]  /*1dcc0*/  BAR.ARV 0x5, 0x180 ;  /* 0x0146000000007b1d */ /* 0x000fec0000002000 */
.L_x_1612:
[----:B------:R-:W-:Y:S02]  /*1dcd0*/  ULDC UR5, c[0x0][0xc3c] ;  /* 0x00030f0000057ab9 */ /* 0x000fe40000000800 */
[----:B------:R-:W-:-:S13]  /*1dce0*/  ISETP.GE.AND P0, PT, R27, UR5, PT ;  /* 0x000000051b007c0c */ /* 0x000fda000bf06270 */
[----:B------:R-:W-:Y:S05]  /*1dcf0*/  @!P0 BRA `(.L_x_1620) ;  /* 0xffffffa0009c8947 */ /* 0x000fea000383ffff */
.L_x_1541:
[----:B0-----:R-:W3:Y:S01]  /*1dd00*/  LDL.LU R0, [R1+0x1c] ;  /* 0x00001c0001007983 */ /* 0x001ee20000300800 */
[----:B------:R-:W-:Y:S01]  /*1dd10*/  BSSY B0, `(.L_x_1621) ;  /* 0x000000b000007945 */ /* 0x000fe20003800000 */
[----:B------:R-:W0:Y:S01]  /*1dd20*/  S2R R5, SR_CgaCtaId ;  /* 0x0000000000057919 */ /* 0x000e220000008800 */
[----:B---3--:R-:W-:-:S05]  /*1dd30*/  VIADD R0, R0, 0x1 ;  /* 0x0000000100007836 */ /* 0x008fca0000000000 */
[----:B--2---:R-:W-:-:S04]  /*1dd40*/  LEA.HI R2, R0, R0, RZ, 0x1 ;  /* 0x0000000000027211 */ /* 0x004fc800078f08ff */
[----:B------:R-:W-:Y:S02]  /*1dd50*/  LOP3.LUT R3, R2, 0xfffffffe, RZ, 0xc0, !PT ;  /* 0xfffffffe02037812 */ /* 0x000fe400078ec0ff */
[----:B------:R-:W-:-:S03]  /*1dd60*/  MOV R2, 0x400 ;  /* 0x0000040000027802 */ /* 0x000fc60000000f00 */
[----:B------:R-:W-:Y:S01]  /*1dd70*/  IMAD.IADD R0, R0, 0x1, -R3 ;  /* 0x0000000100007824 */ /* 0x000fe200078e0a03 */
[----:B0-----:R-:W-:-:S04]  /*1dd80*/  LEA R7, R5, R2, 0x18 ;  /* 0x0000000205077211 */ /* 0x001fc800078ec0ff */
[----:B------:R-:W-:-:S04]  /*1dd90*/  SHF.L.U32 R0, R0, 0x1f, RZ ;  /* 0x0000001f00007819 */ /* 0x000fc800000006ff */
[----:B------:R-:W0:Y:S02]  /*1dda0*/  SYNCS.PHASECHK.TRANS64.TRYWAIT P0, [R7+URZ+0x22820], R0 ;  /* 0x02282000070075a7 */ /* 0x000e24000800017f */
[----:B0-----:R-:W-:Y:S05]  /*1ddb0*/  @!P0 BRA `(.L_x_1622) ;  /* 0x00000040002c8947 */ /* 0x001fea0003800000 */
.L_x_1755:
[----:B------:R-:W-:Y:S05]  /*1ddc0*/  BSYNC B0 ;  /* 0x0000000000007941 */ /* 0x000fea0003800000 */
.L_x_1621:
[----:B------:R-:W-:-:S03]  /*1ddd0*/  UMOV UR4, 0xffffffff ;  /* 0xffffffff00047882 */ /* 0x000fc60000000000 */
[----:B------:R-:W-:Y:S05]  /*1dde0*/  BRA.DIV UR4, `(.L_x_1623) ;  /* 0x0000004204347947 */ /* 0x000fea000b800000 */
[----:B0-----:R-:W0:Y:S02]  /*1ddf0*/  S2R R0, SR_TID.X ;  /* 0x0000000000007919 */ /* 0x001e240000002100 */
[----:B0-----:R-:W-:-:S04]  /*1de00*/  SHF.R.U32.HI R0, RZ, 0x5, R0 ;  /* 0x00000005ff007819 */ /* 0x001fc80000011600 */
[----:B------:R-:W-:-:S05]  /*1de10*/  LOP3.LUT R0, R0, 0x3, RZ, 0xc0, !PT ;  /* 0x0000000300007812 */ /* 0x000fca00078ec0ff */
[----:B------:R0:W1:Y:S02]  /*1de20*/  SHFL.IDX PT, R14, R0, RZ, 0x1f ;  /* 0x00001fff000e7589 */ /* 0x00006400000e0000 */
.L_x_1758:
[----:B-1----:R-:W-:Y:S01]  /*1de30*/  ISETP.NE.AND P0, PT, R14, RZ, PT ;  /* 0x000000ff0e00720c */ /* 0x002fe20003f05270 */
[----:B------:R-:W-:-:S12]  /*1de40*/  BSSY B0, `(.L_x_1624) ;  /* 0x000002c000007945 */ /* 0x000fd80003800000 */
[----:B------:R-:W-:Y:S05]  /*1de50*/  @P0 BRA `(.L_x_1625) ;  /* 0x0000000000a80947 */ /* 0x000fea0003800000 */
[----:B------:R-:W-:-:S03]  /*1de60*/  UMOV UR4, 0xffffffff ;  /* 0xffffffff00047882 */ /* 0x000fc60000000000 */
[----:B------:R-:W-:Y:S05]  /*1de70*/  BRA.DIV UR4, `(.L_x_1626) ;  /* 0x0000004204447947 */ /* 0x000fea000b800000 */
[----:B------:R-:W-:-:S13]  /*1de80*/  ELECT P6, URZ, PT ;  /* 0x00000000003f782f */ /* 0x000fda00038c0000 */
.L_x_1761:
[----:B------:R-:W-:Y:S05]  /*1de90*/  @!P6 BRA `(.L_x_1625) ;  /* 0x000000000098e947 */ /* 0x000fea0003800000 */
[----:B------:R-:W-:-:S06]  /*1dea0*/  ULOP3.LUT UR4, UR36, 0x2, URZ, 0xfc, !UPT ;  /* 0x0000000224047892 */ /* 0x000fcc000f8efc3f */
[----:B0-----:R-:W-:-:S05]  /*1deb0*/  IMAD.U32 R0, RZ, RZ, UR4 ;  /* 0x00000004ff007e24 */ /* 0x001fca000f8e00ff */
[----:B------:R-:W-:-:S13]  /*1dec0*/  ISETP.NE.AND P0, PT, R0, 0x3, PT ;  /* 0x000000030000780c */ /* 0x000fda0003f05270 */
[----:B------:R-:W-:Y:S05]  /*1ded0*/  @!P0 BRA `(.L_x_1627) ;  /* 0x0000000000048947 */ /* 0x000fea0003800000 */
[----:B------:R-:W-:Y:S01]  /*1dee0*/  BPT.TRAP 0x1 ;  /* 0x000000040000795c */ /* 0x000fe20000300000 */
.L_x_1627:
[----:B------:R-:W-:Y:S01]  /*1def0*/  IMAD R5, R32, 0x8, R7 ;  /* 0x0000000820057824 */ /* 0x000fe200078e0207 */
[----:B------:R-:W-:Y:S01]  /*1df00*/  SHF.L.U32 R0, R36, 0x1f, RZ ;  /* 0x0000001f24007819 */ /* 0x000fe200000006ff */
[----:B------:R-:W-:-:S03]  /*1df10*/  VIADD R32, R32, 0x1 ;  /* 0x0000000120207836 */ /* 0x000fc60000000000 */
[----:B------:R-:W0:Y:S02]  /*1df20*/  SYNCS.PHASECHK.TRANS64.TRYWAIT P1, [R5+URZ+0x22840], R0 ;  /* 0x02284000050075a7 */ /* 0x000e24000802017f */
[----:B------:R-:W-:-:S04]  /*1df30*/  ISETP.NE.AND P2, PT, R32, 0x2, PT ;  /* 0x000000022000780c */ /* 0x000fc80003f45270 */
[----:B------:R-:W-:Y:S01]  /*1df40*/  SEL R3, RZ, 0x1, P2 ;  /* 0x00000001ff037807 */ /* 0x000fe20001000000 */
[----:B0-----:R-:W-:Y:S08]  /*1df50*/  @!P1 BRA `(.L_x_1628) ;  /* 0x00000040002c9947 */ /* 0x001ff00003800000 */
.L_x_1762:
[----:B------:R-:W-:Y:S02]  /*1df60*/  SEL R32, R32, RZ, P2 ;  /* 0x000000ff20207207 */ /* 0x000fe40001000000 */
[----:B------:R-:W-:Y:S01]  /*1df70*/  LOP3.LUT R2, R36, R3, RZ, 0x3c, !PT ;  /* 0x0000000324027212 */ /* 0x000fe200078e3cff */
[----:B------:R-:W-:Y:S06]  /*1df80*/  @!P0 BRA `(.L_x_1629) ;  /* 0x0000000000048947 */ /* 0x000fec0003800000 */
[----:B------:R-:W-:Y:S01]  /*1df90*/  BPT.TRAP 0x1 ;  /* 0x000000040000795c */ /* 0x000fe20000300000 */
.L_x_1629:
[----:B------:R-:W-:Y:S01]  /*1dfa0*/  IMAD R3, R32, 0x8, R7 ;  /* 0x0000000820037824 */ /* 0x000fe200078e0207 */
[----:B------:R-:W-:-:S04]  /*1dfb0*/  SHF.L.U32 R2, R2, 0x1f, RZ ;  /* 0x0000001f02027819 */ /* 0x000fc800000006ff */
[----:B------:R-:W1:Y:S02]  /*1dfc0*/  SYNCS.PHASECHK.TRANS64.TRYWAIT P1, [R3+URZ+0x22840], R2 ;  /* 0x02284002030075a7 */ /* 0x000e64000802017f */
[----:B-1----:R-:W-:Y:S05]  /*1dfd0*/  @!P1 BRA `(.L_x_1630) ;  /* 0x0000004000209947 */ /* 0x002fea0003800000 */
.L_x_1763:
[----:B------:R-:W-:Y:S05]  /*1dfe0*/  @!P0 BRA `(.L_x_1631) ;  /* 0x0000000000048947 */ /* 0x000fea0003800000 */
[----:B------:R-:W-:Y:S01]  /*1dff0*/  BPT.TRAP 0x1 ;  /* 0x000000040000795c */ /* 0x000fe20000300000 */
.L_x_1631:
[----:B------:R-:W2:Y:S02]  /*1e000*/  SYNCS.PHASECHK.TRANS64.TRYWAIT P1, [R5+URZ+0x22860], R0 ;  /* 0x02286000050075a7 */ /* 0x000ea4000802017f */
[----:B--2---:R-:W-:Y:S05]  /*1e010*/  @!P1 BRA `(.L_x_1632) ;  /* 0x0000004000249947 */ /* 0x004fea0003800000 */
.L_x_1764:
[----:B------:R-:W-:Y:S05]  /*1e020*/  @!P0 BRA `(.L_x_1633) ;  /* 0x0000000000048947 */ /* 0x000fea0003800000 */
[----:B------:R-:W-:Y:S01]  /*1e030*/  BPT.TRAP 0x1 ;  /* 0x000000040000795c */ /* 0x000fe20000300000 */
.L_x_1633:
[----:B------:R-:W3:Y:S02]  /*1e040*/  SYNCS.PHASECHK.TRANS64.TRYWAIT P1, [R3+URZ+0x22860], R2 ;  /* 0x02286002030075a7 */ /* 0x000ee4000802017f */
[----:B---3--:R-:W-:Y:S05]  /*1e050*/  @!P1 BRA `(.L_x_1634) ;  /* 0x0000004000289947 */ /* 0x008fea0003800000 */
.L_x_1765:
[----:B------:R-:W-:Y:S05]  /*1e060*/  @!P0 BRA `(.L_x_1635) ;  /* 0x0000000000048947 */ /* 0x000fea0003800000 */
[----:B------:R-:W-:Y:S01]  /*1e070*/  BPT.TRAP 0x1 ;  /* 0x000000040000795c */ /* 0x000fe20000300000 */
.L_x_1635:
[----:B------:R-:W4:Y:S02]  /*1e080*/  SYNCS.PHASECHK.TRANS64.TRYWAIT P1, [R5+URZ+0x22880], R0 ;  /* 0x02288000050075a7 */ /* 0x000f24000802017f */
[----:B----4-:R-:W-:Y:S05]  /*1e090*/  @!P1 BRA `(.L_x_1636) ;  /* 0x00000040002c9947 */ /* 0x010fea0003800000 */
.L_x_1766:
[----:B------:R-:W-:Y:S05]  /*1e0a0*/  @!P0 BRA `(.L_x_1637) ;  /* 0x0000000000048947 */ /* 0x000fea0003800000 */
[----:B------:R-:W-:Y:S01]  /*1e0b0*/  BPT.TRAP 0x1 ;  /* 0x000000040000795c */ /* 0x000fe20000300000 */
.L_x_1637:
[----:B------:R0:W0:Y:S02]  /*1e0c0*/  SYNCS.PHASECHK.TRANS64.TRYWAIT P0, [R3+URZ+0x22880], R2 ;  /* 0x02288002030075a7 */ /* 0x000024000800017f */
[----:B0-----:R-:W-:Y:S05]  /*1e0d0*/  @!P0 NANOSLEEP.SYNCS 0x989680 ;  /* 0x009896800000895d */ /* 0x001fea0003900000 */
[----:B------:R-:W0:Y:S02]  /*1e0e0*/  @!P0 SYNCS.PHASECHK.TRANS64 P0, [R3+URZ+0x22880], R2 ;  /* 0x02288002030085a7 */ /* 0x000e24000800007f */
[----:B0-----:R-:W-:Y:S05]  /*1e0f0*/  @!P0 BRA `(.L_x_1637) ;  /* 0xfffffffc00f08947 */ /* 0x001fea000383ffff */
.L_x_1625:
[----:B------:R-:W-:Y:S05]  /*1e100*/  BSYNC B0 ;  /* 0x0000000000007941 */ /* 0x000fea0003800000 */
.L_x_1624:
[----:B------:R-:W-:Y:S05]  /*1e110*/  EXIT ;  /* 0x000000000000794d */ /* 0x000fea0003800000 */
.L_x_1436:
[----:B0-----:R-:W-:-:S04]  /*1e120*/  IMAD.U32 R3, RZ, RZ, UR43 ;  /* 0x0000002bff037e24 */ /* 0x001fc8000f8e00ff */
[----:B------:R0:W1:Y:S03]  /*1e130*/  SYNCS.PHASECHK.TRANS64.TRYWAIT P1, [R3+URZ+0x22800], R8 ;  /* 0x02280008030075a7 */ /* 0x000066000802017f */
[----:B-1----:R-:W-:Y:S05]  /*1e140*/  @!P1 NANOSLEEP.SYNCS 0x989680 ;  /* 0x009896800000995d */ /* 0x002fea0003900000 */
[----:B------:R-:W1:Y:S02]  /*1e150*/  @!P1 SYNCS.PHASECHK.TRANS64 P1, [R3+URZ+0x22800], R8 ;  /* 0x02280008030095a7 */ /* 0x000e64000802007f */
[----:B-1----:R-:W-:Y:S05]  /*1e160*/  @!P1 BRA `(.L_x_1436) ;  /* 0xfffffffc00ec9947 */ /* 0x002fea000383ffff */
[----:B------:R-:W-:Y:S05]  /*1e170*/  BRA `(.L_x_1638) ;  /* 0xfffffe3c00207947 */ /* 0x000fea000383ffff */
.L_x_1440:
[----:B-1----:R1:W2:Y:S02]  /*1e180*/  SYNCS.PHASECHK.TRANS64.TRYWAIT P1, [R106+URZ+0x22830], R3 ;  /* 0x022830036a0075a7 */ /* 0x0022a4000802017f */
[----:B--2---:R-:W-:Y:S05]  /*1e190*/  @!P1 NANOSLEEP.SYNCS 0x989680 ;  /* 0x009896800000995d */ /* 0x004fea0003900000 */
[----:B------:R-:W2:Y:S02]  /*1e1a0*/  @!P1 SYNCS.PHASECHK.TRANS64 P1, [R106+URZ+0x22830], R3 ;  /* 0x022830036a0095a7 */ /* 0x000ea4000802007f */
[----:B--2---:R-:W-:Y:S05]  /*1e1b0*/  @!P1 BRA `(.L_x_1440) ;  /* 0xfffffffc00f09947 */ /* 0x004fea000383ffff */
[----:B------:R-:W-:Y:S05]  /*1e1c0*/  BRA `(.L_x_1439) ;  /* 0xfffffe3c003c7947 */ /* 0x000fea000383ffff */
.L_x_1457:
[----:B-1----:R-:W-:-:S04]  /*1e1d0*/  IMAD.U32 R10, RZ, RZ, UR6 ;  /* 0x00000006ff0a7e24 */ /* 0x002fc8000f8e00ff */
[----:B------:R1:W2:Y:S03]  /*1e1e0*/  SYNCS.PHASECHK.TRANS64.TRYWAIT P1, [R10+URZ+0x22830], R9 ;  /* 0x022830090a0075a7 */ /* 0x0002a6000802017f */
[----:B--2---:R-:W-:Y:S05]  /*1e1f0*/  @!P1 NANOSLEEP.SYNCS 0x989680 ;  /* 0x009896800000995d */ /* 0x004fea0003900000 */
[----:B------:R-:W2:Y:S02]  /*1e200*/  @!P1 SYNCS.PHASECHK.TRANS64 P1, [R10+URZ+0x22830], R9 ;  /* 0x022830090a0095a7 */ /* 0x000ea4000802007f */
[----:B--2---:R-:W-:Y:S05]  /*1e210*/  @!P1 BRA `(.L_x_1457) ;  /* 0xfffffffc00ec9947 */ /* 0x004fea000383ffff */
[----:B------:R-:W-:Y:S05]  /*1e220*/  BRA `(.L_x_1454) ;  /* 0xfffffe8400dc7947 */ /* 0x000fea000383ffff */
.L_x_1461:
[----:B-1----:R-:W-:-:S04]  /*1e230*/  IMAD.U32 R10, RZ, RZ, UR6 ;  /* 0x00000006ff0a7e24 */ /* 0x002fc8000f8e00ff */
[----:B------:R1:W2:Y:S03]  /*1e240*/  SYNCS.PHASECHK.TRANS64.TRYWAIT P1, [R10+URZ+0x22850], R9 ;  /* 0x022850090a0075a7 */ /* 0x0002a6000802017f */
[----:B--2---:R-:W-:Y:S05]  /*1e250*/  @!P1 NANOSLEEP.SYNCS 0x989680 ;  /* 0x009896800000995d */ /* 0x004fea0003900000 */
[----:B------:R-:W2:Y:S02]  /*1e260*/  @!P1 SYNCS.PHASECHK.TRANS64 P1, [R10+URZ+0x22850], R9 ;  /* 0x022850090a0095a7 */ /* 0x000ea4000802007f */
[----:B--2---:R-:W-:Y:S05]  /*1e270*/  @!P1 BRA `(.L_x_1461) ;  /* 0xfffffffc00ec9947 */ /* 0x004fea000383ffff */
[----:B------:R-:W-:Y:S05]  /*1e280*/  BRA `(.L_x_1458) ;  /* 0xfffffe8c00f87947 */ /* 0x000fea000383ffff */
.L_x_1480:
[----:B-1----:R-:W-:-:S04]  /*1e290*/  IMAD.U32 R10, RZ, RZ, UR6 ;  /* 0x00000006ff0a7e24 */ /* 0x002fc8000f8e00ff */
[----:B------:R1:W2:Y:S03]  /*1e2a0*/  SYNCS.PHASECHK.TRANS64.TRYWAIT P1, [R10+URZ+0x22830], R9 ;  /* 0x022830090a0075a7 */ /* 0x0002a6000802017f */
[----:B--2---:R-:W-:Y:S05]  /*1e2b0*/  @!P1 NANOSLEEP.SYNCS 0x989680 ;  /* 0x009896800000995d */ /* 0x004fea0003900000 */
[----:B------:R-:W2:Y:S02]  /*1e2c0*/  @!P1 SYNCS.PHASECHK.TRANS64 P1, [R10+URZ+0x22830], R9 ;  /* 0x022830090a0095a7 */ /* 0x000ea4000802007f */
[----:B--2---:R-:W-:Y:S05]  /*1e2d0*/  @!P1 BRA `(.L_x_1480) ;  /* 0xfffffffc00ec9947 */ /* 0x004fea000383ffff */
[----:B------:R-:W-:Y:S05]  /*1e2e0*/  BRA `(.L_x_1477) ;  /* 0xfffffed800447947 */ /* 0x000fea000383ffff */
.L_x_1484:
[----:B-1----:R-:W-:-:S04]  /*1e2f0*/  IMAD.U32 R10, RZ, RZ, UR6 ;  /* 0x00000006ff0a7e24 */ /* 0x002fc8000f8e00ff */
[----:B------:R1:W2:Y:S03]  /*1e300*/  SYNCS.PHASECHK.TRANS64.TRYWAIT P1, [R10+URZ+0x22850], R9 ;  /* 0x022850090a0075a7 */ /* 0x0002a6000802017f */
[----:B--2---:R-:W-:Y:S05]  /*1e310*/  @!P1 NANOSLEEP.SYNCS 0x989680 ;  /* 0x009896800000995d */ /* 0x004fea0003900000 */
[----:B------:R-:W2:Y:S02]  /*1e320*/  @!P1 SYNCS.PHASECHK.TRANS64 P1, [R10+URZ+0x22850], R9 ;  /* 0x022850090a0095a7 */ /* 0x000ea4000802007f */
[----:B--2---:R-:W-:Y:S05]  /*1e330*/  @!P1 BRA `(.L_x_1484) ;  /* 0xfffffffc00ec9947 */ /* 0x004fea000383ffff */
[----:B------:R-:W-:Y:S05]  /*1e340*/  BRA `(.L_x_1481) ;  /* 0xfffffee000607947 */ /* 0x000fea000383ffff */
.L_x_1492:
[----:B-1----:R-:W-:-:S04]  /*1e350*/  IMAD.U32 R10, RZ, RZ, UR6 ;  /* 0x00000006ff0a7e24 */ /* 0x002fc8000f8e00ff */
[----:B------:R1:W2:Y:S03]  /*1e360*/  SYNCS.PHASECHK.TRANS64.TRYWAIT P1, [R10+URZ+0x22830], R9 ;  /* 0x022830090a0075a7 */ /* 0x0002a6000802017f */
[----:B--2---:R-:W-:Y:S05]  /*1e370*/  @!P1 NANOSLEEP.SYNCS 0x989680 ;  /* 0x009896800000995d */ /* 0x004fea0003900000 */
[----:B------:R-:W2:Y:S02]  /*1e380*/  @!P1 SYNCS.PHASECHK.TRANS64 P1, [R10+URZ+0x22830], R9 ;  /* 0x022830090a0095a7 */ /* 0x000ea4000802007f */
[----:B--2---:R-:W-:Y:S05]  /*1e390*/  @!P1 BRA `(.L_x_1492) ;  /* 0xfffffffc00ec9947 */ /* 0x004fea000383ffff */
[----:B------:R-:W-:Y:S05]  /*1e3a0*/  BRA `(.L_x_1489) ;  /* 0xffffff0800f47947 */ /* 0x000fea000383ffff */
.L_x_1496:
[----:B-1----:R-:W-:-:S04]  /*1e3b0*/  IMAD.U32 R10, RZ, RZ, UR6 ;  /* 0x00000006ff0a7e24 */ /* 0x002fc8000f8e00ff */
[----:B------:R1:W2:Y:S03]  /*1e3c0*/  SYNCS.PHASECHK.TRANS64.TRYWAIT P1, [R10+URZ+0x22850], R9 ;  /* 0x022850090a0075a7 */ /* 0x0002a6000802017f */
[----:B--2---:R-:W-:Y:S05]  /*1e3d0*/  @!P1 NANOSLEEP.SYNCS 0x989680 ;  /* 0x009896800000995d */ /* 0x004fea0003900000 */
[----:B------:R-:W2:Y:S02]  /*1e3e0*/  @!P1 SYNCS.PHASECHK.TRANS64 P1, [R10+URZ+0x22850], R9 ;  /* 0x022850090a0095a7 */ /* 0x000ea4000802007f */
[----:B--2---:R-:W-:Y:S05]  /*1e3f0*/  @!P1 BRA `(.L_x_1496) ;  /* 0xfffffffc00ec9947 */ /* 0x004fea000383ffff */
[----:B------:R-:W-:Y:S05]  /*1e400*/  BRA `(.L_x_1493) ;  /* 0xffffff1400047947 */ /* 0x000fea000383ffff */
.L_x_1511:
[----:B-1----:R-:W-:-:S04]  /*1e410*/  IMAD.U32 R5, RZ, RZ, UR9 ;  /* 0x00000009ff057e24 */ /* 0x002fc8000f8e00ff */
[----:B------:R1:W2:Y:S03]  /*1e420*/  SYNCS.PHASECHK.TRANS64.TRYWAIT P1, [R5+URZ+0x22850], R0 ;  /* 0x02285000050075a7 */ /* 0x0002a6000802017f */
[----:B--2---:R-:W-:Y:S05]  /*1e430*/  @!P1 NANOSLEEP.SYNCS 0x989680 ;  /* 0x009896800000995d */ /* 0x004fea0003900000 */
[----:B------:R-:W2:Y:S02]  /*1e440*/  @!P1 SYNCS.PHASECHK.TRANS64 P1, [R5+URZ+0x22850], R0 ;  /* 0x02285000050095a7 */ /* 0x000ea4000802007f */
[----:B--2---:R-:W-:Y:S05]  /*1e450*/  @!P1 BRA `(.L_x_1511) ;  /* 0xfffffffc00ec9947 */ /* 0x004fea000383ffff */
[----:B------:R-:W-:Y:S05]  /*1e460*/  BRA `(.L_x_1510) ;  /* 0xffffff58007c7947 */ /* 0x000fea000383ffff */
.L_x_1562:
        /* <DEDUP_REMOVED lines=10> */
.L_x_1639:
[----:B------:R-:W-:Y:S05]  /*1e510*/  BRA `(.L_x_1640) ;  /* 0xffffffa800907947 */ /* 0x000fea000383ffff */
.L_x_1565:
[----:B0-----:R0:W1:Y:S02]  /*1e520*/  SYNCS.PHASECHK.TRANS64.TRYWAIT P0, [R0+URZ+0x22880], R29 ;  /* 0x0228801d000075a7 */ /* 0x001064000800017f */
[----:B-1----:R-:W-:Y:S05]  /*1e530*/  @!P0 NANOSLEEP.SYNCS 0x989680 ;  /* 0x009896800000895d */ /* 0x002fea0003900000 */
[----:B------:R-:W1:Y:S02]  /*1e540*/  @!P0 SYNCS.PHASECHK.TRANS64 P0, [R0+URZ+0x22880], R29 ;  /* 0x0228801d000085a7 */ /* 0x000e64000800007f */
[----:B-1----:R-:W-:Y:S05]  /*1e550*/  @!P0 BRA `(.L_x_1565) ;  /* 0xfffffffc00f08947 */ /* 0x002fea000383ffff */
[----:B------:R-:W-:Y:S05]  /*1e560*/  BRA `(.L_x_1641) ;  /* 0xffffffac00ac7947 */ /* 0x000fea000383ffff */
.L_x_1566:
        /* <DEDUP_REMOVED lines=8> */
.L_x_1643:
[----:B------:R-:W-:Y:S05]  /*1e5f0*/  BSYNC B0 ;  /* 0x0000000000007941 */ /* 0x000fea0003800000 */
.L_x_1642:
[----:B------:R-:W-:Y:S01]  /*1e600*/  IMAD.MOV.U32 R13, RZ, RZ, R9 ;  /* 0x000000ffff0d7224 */ /* 0x000fe200078e0009 */
[----:B------:R-:W-:Y:S01]  /*1e610*/  ISETP.GE.AND P3, PT, R18, 0x41, PT ;  /* 0x000000411200780c */ /* 0x000fe20003f66270 */
        /* <DEDUP_REMOVED lines=12> */
.L_x_1644:
[----:B------:R-:W-:Y:S02]  /*1e6e0*/  IMAD.MOV.U32 R13, RZ, RZ, R10 ;  /* 0x000000ffff0d7224 */ /* 0x000fe400078e000a */
[----:B------:R-:W-:Y:S02]  /*1e6f0*/  IMAD.MOV.U32 R12, RZ, RZ, 0x1 ;  /* 0x00000001ff0c7424 */ /* 0x000fe400078e00ff */
[----:B------:R-:W-:-:S07]  /*1e700*/  IMAD.MOV.U32 R2, RZ, RZ, R14 ;  /* 0x000000ffff027224 */ /* 0x000fce00078e000e */
[----:B------:R-:W-:Y:S05]  /*1e710*/  WARPSYNC.COLLECTIVE R15, `(.L_x_1645) ;  /* 0x000000000f087348 */ /* 0x000fea0003c00000 */
[----:B------:R0:W1:Y:S02]  /*1e720*/  SHFL.IDX P6, R14, R13, R12, R11 ;  /* 0x0000000c0d0e7389 */ /* 0x00006400000c000b */
[----:B01----:R-:W-:Y:S01]  /*1e730*/  ENDCOLLECTIVE ;  /* 0x000000000000791b */ /* 0x003fe20003800000 */
.L_x_1645:
        /* <DEDUP_REMOVED lines=12> */
.L_x_1646:
[----:B------:R-:W-:Y:S02]  /*1e800*/  IMAD.MOV.U32 R13, RZ, RZ, R10 ;  /* 0x000000ffff0d7224 */ /* 0x000fe400078e000a */
[----:B------:R-:W-:Y:S02]  /*1e810*/  IMAD.MOV.U32 R12, RZ, RZ, 0x2 ;  /* 0x00000002ff0c7424 */ /* 0x000fe400078e00ff */
[----:B------:R-:W-:-:S07]  /*1e820*/  IMAD.MOV.U32 R2, RZ, RZ, R14 ;  /* 0x000000ffff027224 */ /* 0x000fce00078e000e */
[----:B------:R-:W-:Y:S05]  /*1e830*/  WARPSYNC.COLLECTIVE R15, `(.L_x_1647) ;  /* 0x000000000f087348 */ /* 0x000fea0003c00000 */
[----:B------:R0:W1:Y:S02]  /*1e840*/  SHFL.IDX P6, R14, R13, R12, R11 ;  /* 0x0000000c0d0e7389 */ /* 0x00006400000c000b */
[----:B01----:R-:W-:Y:S01]  /*1e850*/  ENDCOLLECTIVE ;  /* 0x000000000000791b */ /* 0x003fe20003800000 */
.L_x_1647:
        /* <DEDUP_REMOVED lines=12> */
.L_x_1648:
[----:B------:R-:W-:Y:S02]  /*1e920*/  IMAD.MOV.U32 R13, RZ, RZ, R10 ;  /* 0x000000ffff0d7224 */ /* 0x000fe400078e000a */
[----:B------:R-:W-:Y:S02]  /*1e930*/  IMAD.MOV.U32 R12, RZ, RZ, 0x3 ;  /* 0x00000003ff0c7424 */ /* 0x000fe400078e00ff */
[----:B------:R-:W-:-:S07]  /*1e940*/  IMAD.MOV.U32 R2, RZ, RZ, R14 ;  /* 0x000000ffff027224 */ /* 0x000fce00078e000e */
[----:B------:R-:W-:Y:S05]  /*1e950*/  WARPSYNC.COLLECTIVE R15, `(.L_x_1649) ;  /* 0x000000000f087348 */ /* 0x000fea0003c00000 */
[----:B------:R0:W1:Y:S02]  /*1e960*/  SHFL.IDX P6, R14, R13, R12, R11 ;  /* 0x0000000c0d0e7389 */ /* 0x00006400000c000b */
[----:B01----:R-:W-:Y:S01]  /*1e970*/  ENDCOLLECTIVE ;  /* 0x000000000000791b */ /* 0x003fe20003800000 */
.L_x_1649:
        /* <DEDUP_REMOVED lines=12> */
.L_x_1650:
[----:B------:R-:W-:Y:S02]  /*1ea40*/  IMAD.MOV.U32 R13, RZ, RZ, R10 ;  /* 0x000000ffff0d7224 */ /* 0x000fe400078e000a */
[----:B------:R-:W-:Y:S02]  /*1ea50*/  IMAD.MOV.U32 R12, RZ, RZ, 0x4 ;  /* 0x00000004ff0c7424 */ /* 0x000fe400078e00ff */
[----:B------:R-:W-:-:S07]  /*1ea60*/  IMAD.MOV.U32 R2, RZ, RZ, R14 ;  /* 0x000000ffff027224 */ /* 0x000fce00078e000e */
[----:B------:R-:W-:Y:S05]  /*1ea70*/  WARPSYNC.COLLECTIVE R15, `(.L_x_1651) ;  /* 0x000000000f087348 */ /* 0x000fea0003c00000 */
[----:B------:R0:W1:Y:S02]  /*1ea80*/  SHFL.IDX P6, R14, R13, R12, R11 ;  /* 0x0000000c0d0e7389 */ /* 0x00006400000c000b */
[----:B01----:R-:W-:Y:S01]  /*1ea90*/  ENDCOLLECTIVE ;  /* 0x000000000000791b */ /* 0x003fe20003800000 */
.L_x_1651:
        /* <DEDUP_REMOVED lines=12> */
.L_x_1652:
[----:B------:R-:W-:Y:S02]  /*1eb60*/  IMAD.MOV.U32 R13, RZ, RZ, R10 ;  /* 0x000000ffff0d7224 */ /* 0x000fe400078e000a */
[----:B------:R-:W-:Y:S02]  /*1eb70*/  IMAD.MOV.U32 R12, RZ, RZ, 0x5 ;  /* 0x00000005ff0c7424 */ /* 0x000fe400078e00ff */
[----:B------:R-:W-:-:S07]  /*1eb80*/  IMAD.MOV.U32 R2, RZ, RZ, R14 ;  /* 0x000000ffff027224 */ /* 0x000fce00078e000e */
[----:B------:R-:W-:Y:S05]  /*1eb90*/  WARPSYNC.COLLECTIVE R15, `(.L_x_1653) ;  /* 0x000000000f087348 */ /* 0x000fea0003c00000 */
[----:B------:R0:W1:Y:S02]  /*1eba0*/  SHFL.IDX P6, R14, R13, R12, R11 ;  /* 0x0000000c0d0e7389 */ /* 0x00006400000c000b */
[----:B01----:R-:W-:Y:S01]  /*1ebb0*/  ENDCOLLECTIVE ;  /* 0x000000000000791b */ /* 0x003fe20003800000 */
.L_x_1653:
        /* <DEDUP_REMOVED lines=12> */
.L_x_1654:
[----:B------:R-:W-:Y:S02]  /*1ec80*/  IMAD.MOV.U32 R13, RZ, RZ, R10 ;  /* 0x000000ffff0d7224 */ /* 0x000fe400078e000a */
[----:B------:R-:W-:Y:S02]  /*1ec90*/  IMAD.MOV.U32 R12, RZ, RZ, 0x6 ;  /* 0x00000006ff0c7424 */ /* 0x000fe400078e00ff */
[----:B------:R-:W-:-:S07]  /*1eca0*/  IMAD.MOV.U32 R2, RZ, RZ, R14 ;  /* 0x000000ffff027224 */ /* 0x000fce00078e000e */
[----:B------:R-:W-:Y:S05]  /*1ecb0*/  WARPSYNC.COLLECTIVE R15, `(.L_x_1655) ;  /* 0x000000000f087348 */ /* 0x000fea0003c00000 */
[----:B------:R0:W1:Y:S02]  /*1ecc0*/  SHFL.IDX P6, R14, R13, R12, R11 ;  /* 0x0000000c0d0e7389 */ /* 0x00006400000c000b */
[----:B01----:R-:W-:Y:S01]  /*1ecd0*/  ENDCOLLECTIVE ;  /* 0x000000000000791b */ /* 0x003fe20003800000 */
.L_x_1655:
        /* <DEDUP_REMOVED lines=12> */
.L_x_1656:
[----:B------:R-:W-:Y:S02]  /*1eda0*/  IMAD.MOV.U32 R13, RZ, RZ, R10 ;  /* 0x000000ffff0d7224 */ /* 0x000fe400078e000a */
[----:B------:R-:W-:Y:S02]  /*1edb0*/  IMAD.MOV.U32 R12, RZ, RZ, 0x7 ;  /* 0x00000007ff0c7424 */ /* 0x000fe400078e00ff */
[----:B------:R-:W-:-:S07]  /*1edc0*/  IMAD.MOV.U32 R2, RZ, RZ, R14 ;  /* 0x000000ffff027224 */ /* 0x000fce00078e000e */
[----:B------:R-:W-:Y:S05]  /*1edd0*/  WARPSYNC.COLLECTIVE R15, `(.L_x_1657) ;  /* 0x000000000f087348 */ /* 0x000fea0003c00000 */
[----:B------:R0:W1:Y:S02]  /*1ede0*/  SHFL.IDX P6, R14, R13, R12, R11 ;  /* 0x0000000c0d0e7389 */ /* 0x00006400000c000b */
[----:B01----:R-:W-:Y:S01]  /*1edf0*/  ENDCOLLECTIVE ;  /* 0x000000000000791b */ /* 0x003fe20003800000 */
.L_x_1657:
        /* <DEDUP_REMOVED lines=12> */
.L_x_1658:
[----:B------:R-:W-:Y:S02]  /*1eec0*/  IMAD.MOV.U32 R13, RZ, RZ, R20 ;  /* 0x000000ffff0d7224 */ /* 0x000fe400078e0014 */
[----:B------:R-:W-:Y:S02]  /*1eed0*/  IMAD.MOV.U32 R12, RZ, RZ, RZ ;  /* 0x000000ffff0c7224 */ /* 0x000fe400078e00ff */
[----:B------:R-:W-:-:S07]  /*1eee0*/  IMAD.MOV.U32 R2, RZ, RZ, R14 ;  /* 0x000000ffff027224 */ /* 0x000fce00078e000e */
[----:B------:R-:W-:Y:S05]  /*1eef0*/  WARPSYNC.COLLECTIVE R15, `(.L_x_1659) ;  /* 0x000000000f087348 */ /* 0x000fea0003c00000 */
[----:B------:R0:W1:Y:S02]  /*1ef00*/  SHFL.IDX P6, R14, R13, R12, R11 ;  /* 0x0000000c0d0e7389 */ /* 0x00006400000c000b */
[----:B01----:R-:W-:Y:S01]  /*1ef10*/  ENDCOLLECTIVE ;  /* 0x000000000000791b */ /* 0x003fe20003800000 */
.L_x_1659:
        /* <DEDUP_REMOVED lines=12> */
.L_x_1660:
[----:B------:R-:W-:Y:S02]  /*1efe0*/  IMAD.MOV.U32 R13, RZ, RZ, R20 ;  /* 0x000000ffff0d7224 */ /* 0x000fe400078e0014 */
[----:B------:R-:W-:Y:S02]  /*1eff0*/  IMAD.MOV.U32 R12, RZ, RZ, 0x1 ;  /* 0x00000001ff0c7424 */ /* 0x000fe400078e00ff */
[----:B------:R-:W-:-:S07]  /*1f000*/  IMAD.MOV.U32 R2, RZ, RZ, R14 ;  /* 0x000000ffff027224 */ /* 0x000fce00078e000e */
[----:B------:R-:W-:Y:S05]  /*1f010*/  WARPSYNC.COLLECTIVE R15, `(.L_x_1661) ;  /* 0x000000000f087348 */ /* 0x000fea0003c00000 */
[----:B------:R0:W1:Y:S02]  /*1f020*/  SHFL.IDX P6, R14, R13, R12, R11 ;  /* 0x0000000c0d0e7389 */ /* 0x00006400000c000b */
[----:B01----:R-:W-:Y:S01]  /*1f030*/  ENDCOLLECTIVE ;  /* 0x000000000000791b */ /* 0x003fe20003800000 */
.L_x_1661:
        /* <DEDUP_REMOVED lines=13> */
.L_x_1662:
        /* <DEDUP_REMOVED lines=15> */
.L_x_1571:
[----:B--2---:R2:W3:Y:S02]  /*1f200*/  SYNCS.PHASECHK.TRANS64.TRYWAIT P0, [R0+URZ+0x22840], R29 ;  /* 0x0228401d000075a7 */ /* 0x0044e4000800017f */
[----:B---3--:R-:W-:Y:S05]  /*1f210*/  @!P0 NANOSLEEP.SYNCS 0x989680 ;  /* 0x009896800000895d */ /* 0x008fea0003900000 */
[----:B------:R-:W3:Y:S02]  /*1f220*/  @!P0 SYNCS.PHASECHK.TRANS64 P0, [R0+URZ+0x22840], R29 ;  /* 0x0228401d000085a7 */ /* 0x000ee4000800007f */
[----:B---3--:R-:W-:Y:S05]  /*1f230*/  @!P0 BRA `(.L_x_1571) ;  /* 0xfffffffc00f08947 */ /* 0x008fea000383ffff */
[----:B------:R-:W-:Y:S05]  /*1f240*/  BRA `(.L_x_1664) ;  /* 0xffffffa800d87947 */ /* 0x000fea000383ffff */
.L_x_1572:
        /* <DEDUP_REMOVED lines=8> */
.L_x_1666:
[----:B------:R-:W-:Y:S05]  /*1f2d0*/  BSYNC B0 ;  /* 0x0000000000007941 */ /* 0x000fea0003800000 */
.L_x_1665:
        /* <DEDUP_REMOVED lines=8> */
.L_x_1667:
        /* <DEDUP_REMOVED lines=13> */
.L_x_1668:
[----:B------:R-:W-:Y:S02]  /*1f430*/  IMAD.MOV.U32 R13, RZ, RZ, R8 ;  /* 0x000000ffff0d7224 */ /* 0x000fe400078e0008 */
[----:B------:R-:W-:-:S07]  /*1f440*/  IMAD.MOV.U32 R2, RZ, RZ, R14 ;  /* 0x000000ffff027224 */ /* 0x000fce00078e000e */
[----:B------:R-:W-:Y:S05]  /*1f450*/  WARPSYNC.COLLECTIVE R15, `(.L_x_1669) ;  /* 0x000000000f087348 */ /* 0x000fea0003c00000 */
[----:B------:R0:W1:Y:S02]  /*1f460*/  SHFL.IDX P6, R14, R13, R12, R11 ;  /* 0x0000000c0d0e7389 */ /* 0x00006400000c000b */
[----:B01----:R-:W-:Y:S01]  /*1f470*/  ENDCOLLECTIVE ;  /* 0x000000000000791b */ /* 0x003fe20003800000 */
.L_x_1669:
        /* <DEDUP_REMOVED lines=13> */
.L_x_1670:
[----:B------:R-:W-:Y:S02]  /*1f550*/  IMAD.MOV.U32 R13, RZ, RZ, R8 ;  /* 0x000000ffff0d7224 */ /* 0x000fe400078e0008 */
[----:B------:R-:W-:-:S07]  /*1f560*/  IMAD.MOV.U32 R2, RZ, RZ, R14 ;  /* 0x000000ffff027224 */ /* 0x000fce00078e000e */
[----:B------:R-:W-:Y:S05]  /*1f570*/  WARPSYNC.COLLECTIVE R15, `(.L_x_1671) ;  /* 0x000000000f087348 */ /* 0x000fea0003c00000 */
[----:B------:R0:W1:Y:S02]  /*1f580*/  SHFL.IDX P6, R14, R13, R12, R11 ;  /* 0x0000000c0d0e7389 */ /* 0x00006400000c000b */
[----:B01----:R-:W-:Y:S01]  /*1f590*/  ENDCOLLECTIVE ;  /* 0x000000000000791b */ /* 0x003fe20003800000 */
.L_x_1671:
        /* <DEDUP_REMOVED lines=8> */
.L_x_1672:
        /* <DEDUP_REMOVED lines=11> */
.L_x_1673:
        /* <DEDUP_REMOVED lines=8> */
.L_x_1674:
        /* <DEDUP_REMOVED lines=11> */
.L_x_1675:
        /* <DEDUP_REMOVED lines=8> */
.L_x_1676:
        /* <DEDUP_REMOVED lines=11> */
.L_x_1677:
        /* <DEDUP_REMOVED lines=8> */
.L_x_1678:
        /* <DEDUP_REMOVED lines=10> */
.L_x_1679:
        /* <DEDUP_REMOVED lines=8> */
.L_x_1680:
        /* <DEDUP_REMOVED lines=10> */
.L_x_1681:
[----:B------:R-:W-:Y:S02]  /*1fb70*/  IMAD.MOV.U32 R13, RZ, RZ, R5 ;  /* 0x000000ffff0d7224 */ /* 0x000fe400078e0005 */
[----:B------:R-:W-:Y:S01]  /*1fb80*/  IMAD.MOV.U32 R12, RZ, RZ, RZ ;  /* 0x000000ffff0c7224 */ /* 0x000fe200078e00ff */
[----:B------:R-:W-:-:S05]  /*1fb90*/  @P3 IADD3 R14, P0, R30, R14, RZ ;  /* 0x0000000e1e0e3210 */ /* 0x000fca0007f1e0ff */
[----:B------:R-:W-:-:S08]  /*1fba0*/  @P3 IMAD.MOV.U32 R2, RZ, RZ, R14 ;  /* 0x000000ffff023224 */ /* 0x000fd000078e000e */
[----:B------:R-:W-:Y:S05]  /*1fbb0*/  WARPSYNC.COLLECTIVE R15, `(.L_x_1682) ;  /* 0x000000000f087348 */ /* 0x000fea0003c00000 */
[----:B------:R0:W1:Y:S02]  /*1fbc0*/  SHFL.IDX P6, R14, R13, R12, R11 ;  /* 0x0000000c0d0e7389 */ /* 0x00006400000c000b */
[----:B01----:R-:W-:Y:S01]  /*1fbd0*/  ENDCOLLECTIVE ;  /* 0x000000000000791b */ /* 0x003fe20003800000 */
.L_x_1682:
[----:B------:R-:W-:-:S04]  /*1fbe0*/  @P3 IMAD.X R9, RZ, RZ, R7, P0 ;  /* 0x000000ffff093224 */ /* 0x000fc800000e0607 */
        /* <DEDUP_REMOVED lines=10> */
.L_x_1683:
        /* <DEDUP_REMOVED lines=8> */
.L_x_1684:
        /* <DEDUP_REMOVED lines=10> */
.L_x_1685:
[----:B------:R-:W-:Y:S05]  /*1fdb0*/  BRA `(.L_x_1686) ;  /* 0xffffffa400987947 */ /* 0x000fea000383ffff */
.L_x_1577:
[----:B------:R-:W-:Y:S02]  /*1fdc0*/  IMAD.MOV.U32 R13, RZ, RZ, R6 ;  /* 0x000000ffff0d7224 */ /* 0x000fe400078e0006 */
[----:B------:R-:W-:Y:S02]  /*1fdd0*/  IMAD.MOV.U32 R12, RZ, RZ, RZ ;  /* 0x000000ffff0c7224 */ /* 0x000fe400078e00ff */
[----:B------:R-:W-:Y:S02]  /*1fde0*/  IMAD.MOV.U32 R11, RZ, RZ, 0x181f ;  /* 0x0000181fff0b7424 */ /* 0x000fe400078e00ff */
[----:B------:R-:W-:Y:S02]  /*1fdf0*/  IMAD.MOV.U32 R15, RZ, RZ, -0x1 ;  /* 0xffffffffff0f7424 */ /* 0x000fe400078e00ff */
[----:B------:R-:W-:Y:S02]  /*1fe00*/  IMAD R5, R5, UR38, RZ ;  /* 0x0000002605057c24 */ /* 0x000fe4000f8e02ff */
[----:B------:R-:W-:-:S07]  /*1fe10*/  VIADD R4, R18, UR39 ;  /* 0x0000002712047c36 */ /* 0x000fce0008000000 */
[----:B-----5:R-:W-:Y:S05]  /*1fe20*/  WARPSYNC.COLLECTIVE R15, `(.L_x_1687) ;  /* 0x000000000f087348 */ /* 0x020fea0003c00000 */
[----:B------:R0:W1:Y:S02]  /*1fe30*/  SHFL.IDX P6, R14, R13, R12, R11 ;  /* 0x0000000c0d0e7389 */ /* 0x00006400000c000b */
[----:B01---5:R-:W-:Y:S01]  /*1fe40*/  ENDCOLLECTIVE ;  /* 0x000000000000791b */ /* 0x023fe20003800000 */
.L_x_1687:
[C---:B------:R-:W-:Y:S01]  /*1fe50*/  VIADD R8, R4.reuse, 0x10 ;  /* 0x0000001004087836 */ /* 0x040fe20000000000 */
[----:B------:R-:W-:Y:S01]  /*1fe60*/  ISETP.GE.AND P2, PT, R4, R5, PT ;  /* 0x000000050400720c */ /* 0x000fe20003f46270 */
[----:B------:R-:W-:Y:S02]  /*1fe70*/  IMAD.MOV.U32 R13, RZ, RZ, R0 ;  /* 0x000000ffff0d7224 */ /* 0x000fe400078e0000 */
[----:B------:R-:W-:-:S10]  /*1fe80*/  IMAD.MOV.U32 R2, RZ, RZ, R14 ;  /* 0x000000ffff027224 */ /* 0x000fd400078e000e */
[----:B------:R-:W-:Y:S05]  /*1fe90*/  WARPSYNC.COLLECTIVE R15, `(.L_x_1688) ;  /* 0x000000000f087348 */ /* 0x000fea0003c00000 */
[----:B------:R0:W1:Y:S02]  /*1fea0*/  SHFL.IDX P6, R14, R13, R12, R11 ;  /* 0x0000000c0d0e7389 */ /* 0x00006400000c000b */
[----:B01----:R-:W-:Y:S01]  /*1feb0*/  ENDCOLLECTIVE ;  /* 0x000000000000791b */ /* 0x003fe20003800000 */
.L_x_1688:
        /* <DEDUP_REMOVED lines=8> */
.L_x_1689:
[----:B------:R-:W-:Y:S01]  /*1ff40*/  @!PT LDS RZ, [RZ] ;  /* 0x00000000fffff984 */ /* 0x000fe20000000800 */
[----:B------:R-:W-:Y:S01]  /*1ff50*/  @!PT LDS RZ, [RZ] ;  /* 0x00000000fffff984 */ /* 0x000fe20000000800 */
[----:B------:R-:W-:Y:S01]  /*1ff60*/  @!PT LDS RZ, [RZ] ;  /* 0x00000000fffff984 */ /* 0x000fe20000000800 */
[----:B------:R0:W-:Y:S01]  /*1ff70*/  @!P2 LDGSTS.E.BYPASS.LTC128B.128 [R10+0x14400], desc[UR50][R2.64], !P0 ;  /* 0x14400000020aafae */ /* 0x0001e2000c101d72 */
[----:B------:R-:W-:Y:S01]  /*1ff80*/  ISETP.GE.AND P2, PT, R8, R5, PT ;  /* 0x000000050800720c */ /* 0x000fe20003f46270 */
[----:B------:R-:W-:Y:S02]  /*1ff90*/  VIADD R8, R4, 0x20 ;  /* 0x0000002004087836 */ /* 0x000fe40000000000 */
[----:B------:R-:W-:Y:S02]  /*1ffa0*/  IMAD.MOV.U32 R13, RZ, RZ, R0 ;  /* 0x000000ffff0d7224 */ /* 0x000fe400078e0000 */
[----:B------:R-:W-:-:S08]  /*1ffb0*/  IMAD.MOV.U32 R7, RZ, RZ, R14 ;  /* 0x000000ffff077224 */ /* 0x000fd000078e000e */
[----:B0-----:R-:W-:Y:S05]  /*1ffc0*/  WARPSYNC.COLLECTIVE R15, `(.L_x_1690) ;  /* 0x000000000f087348 */ /* 0x001fea0003c00000 */
[----:B------:R1:W2:Y:S02]  /*1ffd0*/  SHFL.IDX P6, R14, R13, R12, R11 ;  /* 0x0000000c0d0e7389 */ /* 0x0002a400000c000b */
[----:B012---:R-:W-:Y:S01]  /*1ffe0*/  ENDCOLLECTIVE ;  /* 0x000000000000791b */ /* 0x007fe20003800000 */
.L_x_1690:
[----:B------:R-:W-:Y:S02]  /*1fff0*/  IMAD.MOV.U32 R13, RZ, RZ, R6 ;  /* 0x000000ffff0d7224 */ /* 0x000fe400078e0006 */
[----:B------:R-:W-:Y:S01]  /*20000*/  IMAD.MOV.U32 R12, RZ, RZ, 0x2 ;  /* 0x00000002ff0c7424 */ /* 0x000fe200078e00ff */
[----:B------:R-:W-:-:S13]  /*20010*/  @!P2 IADD3 R2, P1, R30, R14, RZ ;  /* 0x0000000e1e02a210 */ /* 0x000fda0007f3e0ff */
[----:B------:R-:W-:Y:S05]  /*20020*/  WARPSYNC.COLLECTIVE R15, `(.L_x_1691) ;  /* 0x000000000f087348 */ /* 0x000fea0003c00000 */
[----:B------:R0:W1:Y:S02]  /*20030*/  SHFL.IDX P6, R14, R13, R12, R11 ;  /* 0x0000000c0d0e7389 */ /* 0x00006400000c000b */
[----:B01----:R-:W-:Y:S01]  /*20040*/  ENDCOLLECTIVE ;  /* 0x000000000000791b */ /* 0x003fe20003800000 */
.L_x_1691:
[----:B------:R-:W-:-:S05]  /*20050*/  @!P2 IMAD.X R3, RZ, RZ, R7, P1 ;  /* 0x000000ffff03a224 */ /* 0x000fca00008e0607 */
        /* <DEDUP_REMOVED lines=11> */
.L_x_1692:
[----:B------:R-:W-:Y:S02]  /*20110*/  IMAD.MOV.U32 R13, RZ, RZ, R6 ;  /* 0x000000ffff0d7224 */ /* 0x000fe400078e0006 */
[----:B------:R-:W-:Y:S01]  /*20120*/  IMAD.MOV.U32 R12, RZ, RZ, 0x3 ;  /* 0x00000003ff0c7424 */ /* 0x000fe200078e00ff */
[----:B------:R-:W-:-:S13]  /*20130*/  @!P2 IADD3 R2, P1, R30, R14, RZ ;  /* 0x0000000e1e02a210 */ /* 0x000fda0007f3e0ff */
[----:B------:R-:W-:Y:S05]  /*20140*/  WARPSYNC.COLLECTIVE R15, `(.L_x_1693) ;  /* 0x000000000f087348 */ /* 0x000fea0003c00000 */
[----:B------:R0:W1:Y:S02]  /*20150*/  SHFL.IDX P6, R14, R13, R12, R11 ;  /* 0x0000000c0d0e7389 */ /* 0x00006400000c000b */
[----:B01----:R-:W-:Y:S01]  /*20160*/  ENDCOLLECTIVE ;  /* 0x000000000000791b */ /* 0x003fe20003800000 */
.L_x_1693:
        /* <DEDUP_REMOVED lines=12> */
.L_x_1694:
[----:B------:R-:W-:Y:S02]  /*20230*/  IMAD.MOV.U32 R13, RZ, RZ, R6 ;  /* 0x000000ffff0d7224 */ /* 0x000fe400078e0006 */
[----:B------:R-:W-:Y:S01]  /*20240*/  IMAD.MOV.U32 R12, RZ, RZ, 0x4 ;  /* 0x00000004ff0c7424 */ /* 0x000fe200078e00ff */
[----:B------:R-:W-:-:S13]  /*20250*/  @!P2 IADD3 R2, P1, R30, R14, RZ ;  /* 0x0000000e1e02a210 */ /* 0x000fda0007f3e0ff */
[----:B------:R-:W-:Y:S05]  /*20260*/  WARPSYNC.COLLECTIVE R15, `(.L_x_1695) ;  /* 0x000000000f087348 */ /* 0x000fea0003c00000 */
[----:B------:R0:W1:Y:S02]  /*20270*/  SHFL.IDX P6, R14, R13, R12, R11 ;  /* 0x0000000c0d0e7389 */ /* 0x00006400000c000b */
[----:B01----:R-:W-:Y:S01]  /*20280*/  ENDCOLLECTIVE ;  /* 0x000000000000791b */ /* 0x003fe20003800000 */
.L_x_1695:
        /* <DEDUP_REMOVED lines=12> */
.L_x_1696:
[----:B------:R-:W-:Y:S02]  /*20350*/  IMAD.MOV.U32 R13, RZ, RZ, R6 ;  /* 0x000000ffff0d7224 */ /* 0x000fe400078e0006 */
[----:B------:R-:W-:Y:S01]  /*20360*/  IMAD.MOV.U32 R12, RZ, RZ, 0x5 ;  /* 0x00000005ff0c7424 */ /* 0x000fe200078e00ff */
[----:B------:R-:W-:-:S13]  /*20370*/  @!P2 IADD3 R2, P1, R30, R14, RZ ;  /* 0x0000000e1e02a210 */ /* 0x000fda0007f3e0ff */
[----:B------:R-:W-:Y:S05]  /*20380*/  WARPSYNC.COLLECTIVE R15, `(.L_x_1697) ;  /* 0x000000000f087348 */ /* 0x000fea0003c00000 */
[----:B------:R0:W1:Y:S02]  /*20390*/  SHFL.IDX P6, R14, R13, R12, R11 ;  /* 0x0000000c0d0e7389 */ /* 0x00006400000c000b */
[----:B01----:R-:W-:Y:S01]  /*203a0*/  ENDCOLLECTIVE ;  /* 0x000000000000791b */ /* 0x003fe20003800000 */
.L_x_1697:
        /* <DEDUP_REMOVED lines=11> */
.L_x_1698:
[----:B------:R-:W-:Y:S02]  /*20460*/  IMAD.MOV.U32 R13, RZ, RZ, R6 ;  /* 0x000000ffff0d7224 */ /* 0x000fe400078e0006 */
[----:B------:R-:W-:Y:S01]  /*20470*/  IMAD.MOV.U32 R12, RZ, RZ, 0x6 ;  /* 0x00000006ff0c7424 */ /* 0x000fe200078e00ff */
[----:B------:R-:W-:-:S13]  /*20480*/  @!P2 IADD3 R2, P1, R30, R14, RZ ;  /* 0x0000000e1e02a210 */ /* 0x000fda0007f3e0ff */
[----:B------:R-:W-:Y:S05]  /*20490*/  WARPSYNC.COLLECTIVE R15, `(.L_x_1699) ;  /* 0x000000000f087348 */ /* 0x000fea0003c00000 */
[----:B------:R0:W1:Y:S02]  /*204a0*/  SHFL.IDX P6, R14, R13, R12, R11 ;  /* 0x0000000c0d0e7389 */ /* 0x00006400000c000b */
[----:B01----:R-:W-:Y:S01]  /*204b0*/  ENDCOLLECTIVE ;  /* 0x000000000000791b */ /* 0x003fe20003800000 */
.L_x_1699:
        /* <DEDUP_REMOVED lines=12> */
.L_x_1700:
[----:B------:R-:W-:Y:S02]  /*20580*/  IMAD.MOV.U32 R13, RZ, RZ, R6 ;  /* 0x000000ffff0d7224 */ /* 0x000fe400078e0006 */
[----:B------:R-:W-:Y:S01]  /*20590*/  IMAD.MOV.U32 R12, RZ, RZ, 0x7 ;  /* 0x00000007ff0c7424 */ /* 0x000fe200078e00ff */
[----:B------:R-:W-:-:S13]  /*205a0*/  @!P2 IADD3 R2, P1, R30, R14, RZ ;  /* 0x0000000e1e02a210 */ /* 0x000fda0007f3e0ff */
[----:B------:R-:W-:Y:S05]  /*205b0*/  WARPSYNC.COLLECTIVE R15, `(.L_x_1701) ;  /* 0x000000000f087348 */ /* 0x000fea0003c00000 */
[----:B------:R0:W1:Y:S02]  /*205c0*/  SHFL.IDX P6, R14, R13, R12, R11 ;  /* 0x0000000c0d0e7389 */ /* 0x00006400000c000b */
[----:B01----:R-:W-:Y:S01]  /*205d0*/  ENDCOLLECTIVE ;  /* 0x000000000000791b */ /* 0x003fe20003800000 */
.L_x_1701:
        /* <DEDUP_REMOVED lines=10> */
.L_x_1702:
[----:B------:R-:W-:Y:S05]  /*20680*/  BRA `(.L_x_1703) ;  /* 0xffffffa400dc7947 */ /* 0x000fea000383ffff */
.L_x_1580:
[----:B0-----:R0:W1:Y:S02]  /*20690*/  SYNCS.PHASECHK.TRANS64.TRYWAIT P0, [R17+URZ+0x22820], R0 ;  /* 0x02282000110075a7 */ /* 0x001064000800017f */
[----:B-1----:R-:W-:Y:S05]  /*206a0*/  @!P0 NANOSLEEP.SYNCS 0x989680 ;  /* 0x009896800000895d */ /* 0x002fea0003900000 */
[----:B------:R-:W1:Y:S02]  /*206b0*/  @!P0 SYNCS.PHASECHK.TRANS64 P0, [R17+URZ+0x22820], R0 ;  /* 0x02282000110085a7 */ /* 0x000e64000800007f */
[----:B-1----:R-:W-:Y:S05]  /*206c0*/  @!P0 BRA `(.L_x_1580) ;  /* 0xfffffffc00f08947 */ /* 0x002fea000383ffff */
[----:B------:R-:W-:Y:S05]  /*206d0*/  BRA `(.L_x_1704) ;  /* 0xffffffa800387947 */ /* 0x000fea000383ffff */
.L_x_1584:
[----:B0-----:R0:W1:Y:S02]  /*206e0*/  SYNCS.PHASECHK.TRANS64.TRYWAIT P0, [R0+URZ+0x22880], R29 ;  /* 0x0228801d000075a7 */ /* 0x001064000800017f */
[----:B-1----:R-:W-:Y:S05]  /*206f0*/  @!P0 NANOSLEEP.SYNCS 0x989680 ;  /* 0x009896800000895d */ /* 0x002fea0003900000 */
[----:B------:R-:W1:Y:S02]  /*20700*/  @!P0 SYNCS.PHASECHK.TRANS64 P0, [R0+URZ+0x22880], R29 ;  /* 0x0228801d000085a7 */ /* 0x000e64000800007f */
[----:B-1----:R-:W-:Y:S05]  /*20710*/  @!P0 BRA `(.L_x_1584) ;  /* 0xfffffffc00f08947 */ /* 0x002fea000383ffff */
[----:B------:R-:W-:Y:S05]  /*20720*/  BRA `(.L_x_1705) ;  /* 0xffffffac00687947 */ /* 0x000fea000383ffff */
.L_x_1585:
        /* <DEDUP_REMOVED lines=8> */
.L_x_1707:
[----:B------:R-:W-:Y:S05]  /*207b0*/  BSYNC B0 ;  /* 0x0000000000007941 */ /* 0x000fea0003800000 */
.L_x_1706:
[----:B------:R-:W-:Y:S02]  /*207c0*/  IMAD.MOV.U32 R13, RZ, RZ, R18 ;  /* 0x000000ffff0d7224 */ /* 0x000fe400078e0012 */
[----:B------:R-:W-:Y:S02]  /*207d0*/  IMAD.MOV.U32 R12, RZ, RZ, RZ ;  /* 0x000000ffff0c7224 */ /* 0x000fe400078e00ff */
[----:B------:R-:W-:Y:S02]  /*207e0*/  IMAD.MOV.U32 R11, RZ, RZ, 0x181f ;  /* 0x0000181fff0b7424 */ /* 0x000fe400078e00ff */
[----:B------:R-:W-:Y:S02]  /*207f0*/  IMAD.MOV.U32 R15, RZ, RZ, -0x1 ;  /* 0xffffffffff0f7424 */ /* 0x000fe400078e00ff */
[----:B------:R-:W-:Y:S02]  /*20800*/  IMAD.MOV.U32 R3, RZ, RZ, R14 ;  /* 0x000000ffff037224 */ /* 0x000fe400078e000e */
[----:B------:R-:W-:-:S07]  /*20810*/  IMAD.IADD R6, R17, 0x1, R6 ;  /* 0x0000000111067824 */ /* 0x000fce00078e0206 */
[----:B------:R-:W-:Y:S05]  /*20820*/  WARPSYNC.COLLECTIVE R15, `(.L_x_1708) ;  /* 0x000000000f087348 */ /* 0x000fea0003c00000 */
[----:B------:R0:W1:Y:S02]  /*20830*/  SHFL.IDX P6, R14, R13, R12, R11 ;  /* 0x0000000c0d0e7389 */ /* 0x00006400000c000b */
[----:B01----:R-:W-:Y:S01]  /*20840*/  ENDCOLLECTIVE ;  /* 0x000000000000791b */ /* 0x003fe20003800000 */
.L_x_1708:
[----:B------:R-:W-:Y:S02]  /*20850*/  IMAD.MOV.U32 R13, RZ, RZ, R19 ;  /* 0x000000ffff0d7224 */ /* 0x000fe400078e0013 */
[----:B------:R-:W-:Y:S02]  /*20860*/  IMAD.MOV.U32 R12, RZ, RZ, 0x1 ;  /* 0x00000001ff0c7424 */ /* 0x000fe400078e00ff */
[----:B------:R-:W-:-:S07]  /*20870*/  IMAD.MOV.U32 R2, RZ, RZ, R14 ;  /* 0x000000ffff027224 */ /* 0x000fce00078e000e */
[----:B------:R-:W-:Y:S05]  /*20880*/  WARPSYNC.COLLECTIVE R15, `(.L_x_1709) ;  /* 0x000000000f087348 */ /* 0x000fea0003c00000 */
[----:B------:R0:W1:Y:S02]  /*20890*/  SHFL.IDX P6, R14, R13, R12, R11 ;  /* 0x0000000c0d0e7389 */ /* 0x00006400000c000b */
[----:B01----:R-:W-:Y:S01]  /*208a0*/  ENDCOLLECTIVE ;  /* 0x000000000000791b */ /* 0x003fe20003800000 */
.L_x_1709:
        /* <DEDUP_REMOVED lines=11> */
.L_x_1710:
        /* <DEDUP_REMOVED lines=8> */
.L_x_1711:
        /* <DEDUP_REMOVED lines=9> */
.L_x_1712:
[----:B------:R-:W-:Y:S02]  /*20a70*/  IMAD.MOV.U32 R13, RZ, RZ, R19 ;  /* 0x000000ffff0d7224 */ /* 0x000fe400078e0013 */
[----:B------:R-:W-:Y:S02]  /*20a80*/  IMAD.MOV.U32 R12, RZ, RZ, 0x3 ;  /* 0x00000003ff0c7424 */ /* 0x000fe400078e00ff */
[----:B------:R-:W-:-:S05]  /*20a90*/  IMAD.MOV.U32 R11, RZ, RZ, R14 ;  /* 0x000000ffff0b7224 */ /* 0x000fca00078e000e */
[----:B------:R-:W-:Y:S01]  /*20aa0*/  IADD3 R2, P0, R30, R11, RZ ;  /* 0x0000000b1e027210 */ /* 0x000fe20007f1e0ff */
[----:B------:R-:W-:-:S04]  /*20ab0*/  IMAD.MOV.U32 R11, RZ, RZ, 0x181f ;  /* 0x0000181fff0b7424 */ /* 0x000fc800078e00ff */
[----:B------:R-:W-:-:S08]  /*20ac0*/  IMAD.X R3, RZ, RZ, R31, P0 ;  /* 0x000000ffff037224 */ /* 0x000fd000000e061f */
[----:B------:R-:W-:Y:S05]  /*20ad0*/  WARPSYNC.COLLECTIVE R15, `(.L_x_1713) ;  /* 0x000000000f087348 */ /* 0x000fea0003c00000 */
[----:B------:R0:W1:Y:S02]  /*20ae0*/  SHFL.IDX P6, R14, R13, R12, R11 ;  /* 0x0000000c0d0e7389 */ /* 0x00006400000c000b */
[----:B01----:R-:W-:Y:S01]  /*20af0*/  ENDCOLLECTIVE ;  /* 0x000000000000791b */ /* 0x003fe20003800000 */
.L_x_1713:
        /* <DEDUP_REMOVED lines=9> */
.L_x_1714:
[----:B------:R-:W-:Y:S02]  /*20b90*/  IMAD.MOV.U32 R13, RZ, RZ, R19 ;  /* 0x000000ffff0d7224 */ /* 0x000fe400078e0013 */
[----:B------:R-:W-:Y:S02]  /*20ba0*/  IMAD.MOV.U32 R12, RZ, RZ, 0x4 ;  /* 0x00000004ff0c7424 */ /* 0x000fe400078e00ff */
[----:B------:R-:W-:-:S07]  /*20bb0*/  IMAD.MOV.U32 R2, RZ, RZ, R14 ;  /* 0x000000ffff027224 */ /* 0x000fce00078e000e */
[----:B------:R-:W-:Y:S05]  /*20bc0*/  WARPSYNC.COLLECTIVE R15, `(.L_x_1715) ;  /* 0x000000000f087348 */ /* 0x000fea0003c00000 */
[----:B------:R0:W1:Y:S02]  /*20bd0*/  SHFL.IDX P6, R14, R13, R12, R11 ;  /* 0x0000000c0d0e7389 */ /* 0x00006400000c000b */
[----:B01----:R-:W-:Y:S01]  /*20be0*/  ENDCOLLECTIVE ;  /* 0x000000000000791b */ /* 0x003fe20003800000 */
.L_x_1715:
        /* <DEDUP_REMOVED lines=11> */
.L_x_1716:
[----:B------:R-:W-:Y:S02]  /*20ca0*/  IMAD.MOV.U32 R13, RZ, RZ, R19 ;  /* 0x000000ffff0d7224 */ /* 0x000fe400078e0013 */
[----:B------:R-:W-:Y:S02]  /*20cb0*/  IMAD.MOV.U32 R12, RZ, RZ, 0x5 ;  /* 0x00000005ff0c7424 */ /* 0x000fe400078e00ff */
[----:B------:R-:W-:-:S07]  /*20cc0*/  IMAD.MOV.U32 R2, RZ, RZ, R14 ;  /* 0x000000ffff027224 */ /* 0x000fce00078e000e */
[----:B------:R-:W-:Y:S05]  /*20cd0*/  WARPSYNC.COLLECTIVE R15, `(.L_x_1717) ;  /* 0x000000000f087348 */ /* 0x000fea0003c00000 */
[----:B------:R0:W1:Y:S02]  /*20ce0*/  SHFL.IDX P6, R14, R13, R12, R11 ;  /* 0x0000000c0d0e7389 */ /* 0x00006400000c000b */
[----:B01----:R-:W-:Y:S01]  /*20cf0*/  ENDCOLLECTIVE ;  /* 0x000000000000791b */ /* 0x003fe20003800000 */
.L_x_1717:
        /* <DEDUP_REMOVED lines=11> */
.L_x_1718:
[----:B------:R-:W-:Y:S02]  /*20db0*/  IMAD.MOV.U32 R13, RZ, RZ, R19 ;  /* 0x000000ffff0d7224 */ /* 0x000fe400078e0013 */
[----:B------:R-:W-:Y:S02]  /*20dc0*/  IMAD.MOV.U32 R12, RZ, RZ, 0x6 ;  /* 0x00000006ff0c7424 */ /* 0x000fe400078e00ff */
[----:B------:R-:W-:-:S07]  /*20dd0*/  IMAD.MOV.U32 R2, RZ, RZ, R14 ;  /* 0x000000ffff027224 */ /* 0x000fce00078e000e */
[----:B------:R-:W-:Y:S05]  /*20de0*/  WARPSYNC.COLLECTIVE R15, `(.L_x_1719) ;  /* 0x000000000f087348 */ /* 0x000fea0003c00000 */
[----:B------:R0:W1:Y:S02]  /*20df0*/  SHFL.IDX P6, R14, R13, R12, R11 ;  /* 0x0000000c0d0e7389 */ /* 0x00006400000c000b */
[----:B01----:R-:W-:Y:S01]  /*20e00*/  ENDCOLLECTIVE ;  /* 0x000000000000791b */ /* 0x003fe20003800000 */
.L_x_1719:
        /* <DEDUP_REMOVED lines=11> */
.L_x_1720:
[----:B------:R-:W-:Y:S02]  /*20ec0*/  IMAD.MOV.U32 R13, RZ, RZ, R19 ;  /* 0x000000ffff0d7224 */ /* 0x000fe400078e0013 */
[----:B------:R-:W-:Y:S02]  /*20ed0*/  IMAD.MOV.U32 R12, RZ, RZ, 0x7 ;  /* 0x00000007ff0c7424 */ /* 0x000fe400078e00ff */
[----:B------:R-:W-:-:S07]  /*20ee0*/  IMAD.MOV.U32 R2, RZ, RZ, R14 ;  /* 0x000000ffff027224 */ /* 0x000fce00078e000e */
[----:B------:R-:W-:Y:S05]  /*20ef0*/  WARPSYNC.COLLECTIVE R15, `(.L_x_1721) ;  /* 0x000000000f087348 */ /* 0x000fea0003c00000 */
[----:B------:R0:W1:Y:S02]  /*20f00*/  SHFL.IDX P6, R14, R13, R12, R11 ;  /* 0x0000000c0d0e7389 */ /* 0x00006400000c000b */
[----:B01----:R-:W-:Y:S01]  /*20f10*/  ENDCOLLECTIVE ;  /* 0x000000000000791b */ /* 0x003fe20003800000 */
.L_x_1721:
[----:B------:R-:W-:Y:S01]  /*20f20*/  IMAD.MOV.U32 R13, RZ, RZ, R18 ;  /* 0x000000ffff0d7224 */ /* 0x000fe200078e0012 */
[----:B------:R-:W-:-:S05]  /*20f30*/  IADD3 R18, P0, R30, R2, RZ ;  /* 0x000000021e127210 */ /* 0x000fca0007f1e0ff */
[----:B------:R-:W-:Y:S02]  /*20f40*/  IMAD.X R19, RZ, RZ, R3, P0 ;  /* 0x000000ffff137224 */ /* 0x000fe400000e0603 */
[----:B------:R-:W-:-:S03]  /*20f50*/  IMAD.MOV.U32 R31, RZ, RZ, R14 ;  /* 0x000000ffff1f7224 */ /* 0x000fc600078e000e */
[----:B------:R-:W-:Y:S01]  /*20f60*/  @!PT LDS RZ, [RZ] ;  /* 0x00000000fffff984 */ /* 0x000fe20000000800 */
[----:B------:R-:W-:Y:S01]  /*20f70*/  @!PT LDS RZ, [RZ] ;  /* 0x00000000fffff984 */ /* 0x000fe20000000800 */
[----:B------:R-:W-:Y:S01]  /*20f80*/  @!PT LDS RZ, [RZ] ;  /* 0x00000000fffff984 */ /* 0x000fe20000000800 */
[----:B------:R0:W-:Y:S04]  /*20f90*/  LDGSTS.E.BYPASS.LTC128B.128 [R6+0xd400], desc[UR50][R18.64], !P2 ;  /* 0x0d40000012067fae */ /* 0x0001e8000d101d72 */
[----:B0-----:R-:W-:Y:S05]  /*20fa0*/  WARPSYNC.COLLECTIVE R15, `(.L_x_1722) ;  /* 0x000000000f087348 */ /* 0x001fea0003c00000 */
[----:B------:R1:W2:Y:S02]  /*20fb0*/  SHFL.IDX P6, R14, R13, R12, R11 ;  /* 0x0000000c0d0e7389 */ /* 0x0002a400000c000b */
[----:B012---:R-:W-:Y:S01]  /*20fc0*/  ENDCOLLECTIVE ;  /* 0x000000000000791b */ /* 0x007fe20003800000 */
.L_x_1722:
[----:B------:R-:W-:Y:S02]  /*20fd0*/  IMAD.MOV.U32 R13, RZ, RZ, R10 ;  /* 0x000000ffff0d7224 */ /* 0x000fe400078e000a */
[----:B------:R-:W-:Y:S02]  /*20fe0*/  IMAD.MOV.U32 R12, RZ, RZ, RZ ;  /* 0x000000ffff0c7224 */ /* 0x000fe400078e00ff */
[----:B------:R-:W-:-:S05]  /*20ff0*/  IMAD.MOV.U32 R11, RZ, RZ, R14 ;  /* 0x000000ffff0b7224 */ /* 0x000fca00078e000e */
[----:B------:R-:W-:Y:S01]  /*21000*/  IADD3 R2, P0, R30, R11, RZ ;  /* 0x0000000b1e027210 */ /* 0x000fe20007f1e0ff */
[----:B------:R-:W-:-:S04]  /*21010*/  IMAD.MOV.U32 R11, RZ, RZ, 0x181f ;  /* 0x0000181fff0b7424 */ /* 0x000fc800078e00ff */
[----:B------:R-:W-:-:S08]  /*21020*/  IMAD.X R3, RZ, RZ, R31, P0 ;  /* 0x000000ffff037224 */ /* 0x000fd000000e061f */
[----:B------:R-:W-:Y:S05]  /*21030*/  WARPSYNC.COLLECTIVE R15, `(.L_x_1723) ;  /* 0x000000000f087348 */ /* 0x000fea0003c00000 */
[----:B------:R0:W1:Y:S02]  /*21040*/  SHFL.IDX P6, R14, R13, R12, R11 ;  /* 0x0000000c0d0e7389 */ /* 0x00006400000c000b */
[----:B01----:R-:W-:Y:S01]  /*21050*/  ENDCOLLECTIVE ;  /* 0x000000000000791b */ /* 0x003fe20003800000 */
.L_x_1723:
        /* <DEDUP_REMOVED lines=9> */
.L_x_1724:
        /* <DEDUP_REMOVED lines=8> */
.L_x_1725:
        /* <DEDUP_REMOVED lines=9> */
.L_x_1726:
[----:B------:R-:W-:Y:S01]  /*21200*/  IMAD.MOV.U32 R2, RZ, RZ, R14 ;  /* 0x000000ffff027224 */ /* 0x000fe200078e000e */
[----:B------:R-:W-:Y:S06]  /*21210*/  BRA `(.L_x_1727) ;  /* 0xffffffa800007947 */ /* 0x000fec000383ffff */
.L_x_1590:
[----:B--2---:R2:W3:Y:S02]  /*21220*/  SYNCS.PHASECHK.TRANS64.TRYWAIT P0, [R0+URZ+0x22840], R29 ;  /* 0x0228401d000075a7 */ /* 0x0044e4000800017f */
[----:B---3--:R-:W-:Y:S05]  /*21230*/  @!P0 NANOSLEEP.SYNCS 0x989680 ;  /* 0x009896800000895d */ /* 0x008fea0003900000 */
[----:B------:R-:W3:Y:S02]  /*21240*/  @!P0 SYNCS.PHASECHK.TRANS64 P0, [R0+URZ+0x22840], R29 ;  /* 0x0228401d000085a7 */ /* 0x000ee4000800007f */
[----:B---3--:R-:W-:Y:S05]  /*21250*/  @!P0 BRA `(.L_x_1590) ;  /* 0xfffffffc00f08947 */ /* 0x008fea000383ffff */
[----:B------:R-:W-:Y:S05]  /*21260*/  BRA `(.L_x_1728) ;  /* 0xffffffa800507947 */ /* 0x000fea000383ffff */
.L_x_1591:
[----:B------:R-:W-:Y:S01]  /*21270*/  BSSY B0, `(.L_x_1729) ;  /* 0x0000008000007945 */ /* 0x000fe20003800000 */
[----:B------:R-:W-:Y:S02]  /*21280*/  IMAD.MOV.U32 R13, RZ, RZ, R4 ;  /* 0x000000ffff0d7224 */ /* 0x000fe400078e0004 */
[----:B------:R-:W-:Y:S02]  /*21290*/  IMAD.MOV.U32 R12, RZ, RZ, RZ ;  /* 0x000000ffff0c7224 */ /* 0x000fe400078e00ff */
[----:B------:R-:W-:Y:S02]  /*212a0*/  IMAD.MOV.U32 R11, RZ, RZ, 0x181f ;  /* 0x0000181fff0b7424 */ /* 0x000fe400078e00ff */
[----:B------:R-:W-:-:S07]  /*212b0*/  IMAD.MOV.U32 R15, RZ, RZ, -0x1 ;  /* 0xffffffffff0f7424 */ /* 0x000fce00078e00ff */
[----:B-12---:R-:W-:Y:S05]  /*212c0*/  WARPSYNC.COLLECTIVE R15, `(.L_x_1730) ;  /* 0x000000000f087348 */ /* 0x006fea0003c00000 */
[----:B------:R0:W3:Y:S02]  /*212d0*/  SHFL.IDX P6, R14, R13, R12, R11 ;  /* 0x0000000c0d0e7389 */ /* 0x0000e400000c000b */
[----:B0123--:R-:W-:Y:S01]  /*212e0*/  ENDCOLLECTIVE ;  /* 0x000000000000791b */ /* 0x00ffe20003800000 */
.L_x_1730:
[----:B------:R-:W-:Y:S05]  /*212f0*/  BSYNC B0 ;  /* 0x0000000000007941 */ /* 0x000fea0003800000 */
.L_x_1729:
        /* <DEDUP_REMOVED lines=8> */
.L_x_1731:
[----:B------:R-:W-:Y:S02]  /*21380*/  IMAD.MOV.U32 R13, RZ, RZ, R4 ;  /* 0x000000ffff0d7224 */ /* 0x000fe400078e0004 */
[----:B------:R-:W-:Y:S02]  /*21390*/  IMAD.MOV.U32 R12, RZ, RZ, 0x1 ;  /* 0x00000001ff0c7424 */ /* 0x000fe400078e00ff */
[----:B------:R-:W-:-:S07]  /*213a0*/  IMAD.MOV.U32 R2, RZ, RZ, R14 ;  /* 0x000000ffff027224 */ /* 0x000fce00078e000e */
[----:B------:R-:W-:Y:S05]  /*213b0*/  WARPSYNC.COLLECTIVE R15, `(.L_x_1732) ;  /* 0x000000000f087348 */ /* 0x000fea0003c00000 */
[----:B------:R0:W1:Y:S02]  /*213c0*/  SHFL.IDX P6, R14, R13, R12, R11 ;  /* 0x0000000c0d0e7389 */ /* 0x00006400000c000b */
[----:B01----:R-:W-:Y:S01]  /*213d0*/  ENDCOLLECTIVE ;  /* 0x000000000000791b */ /* 0x003fe20003800000 */
.L_x_1732:
        /* <DEDUP_REMOVED lines=11> */
.L_x_1733:
        /* <DEDUP_REMOVED lines=8> */
.L_x_1734:
        /* <DEDUP_REMOVED lines=9> */
.L_x_1735:
        /* <DEDUP_REMOVED lines=9> */
.L_x_1736:
        /* <DEDUP_REMOVED lines=9> */
.L_x_1737:
[----:B------:R-:W-:Y:S02]  /*216c0*/  IMAD.MOV.U32 R13, RZ, RZ, R4 ;  /* 0x000000ffff0d7224 */ /* 0x000fe400078e0004 */
[----:B------:R-:W-:Y:S02]  /*216d0*/  IMAD.MOV.U32 R12, RZ, RZ, 0x4 ;  /* 0x00000004ff0c7424 */ /* 0x000fe400078e00ff */
[----:B------:R-:W-:-:S07]  /*216e0*/  IMAD.MOV.U32 R2, RZ, RZ, R14 ;  /* 0x000000ffff027224 */ /* 0x000fce00078e000e */
[----:B------:R-:W-:Y:S05]  /*216f0*/  WARPSYNC.COLLECTIVE R15, `(.L_x_1738) ;  /* 0x000000000f087348 */ /* 0x000fea0003c00000 */
[----:B------:R0:W1:Y:S02]  /*21700*/  SHFL.IDX P6, R14, R13, R12, R11 ;  /* 0x0000000c0d0e7389 */ /* 0x00006400000c000b */
[----:B01----:R-:W-:Y:S01]  /*21710*/  ENDCOLLECTIVE ;  /* 0x000000000000791b */ /* 0x003fe20003800000 */
.L_x_1738:
        /* <DEDUP_REMOVED lines=11> */
.L_x_1739:
[----:B------:R-:W-:Y:S02]  /*217d0*/  IMAD.MOV.U32 R13, RZ, RZ, R4 ;  /* 0x000000ffff0d7224 */ /* 0x000fe400078e0004 */
[----:B------:R-:W-:Y:S02]  /*217e0*/  IMAD.MOV.U32 R12, RZ, RZ, 0x5 ;  /* 0x00000005ff0c7424 */ /* 0x000fe400078e00ff */
[----:B------:R-:W-:-:S07]  /*217f0*/  IMAD.MOV.U32 R2, RZ, RZ, R14 ;  /* 0x000000ffff027224 */ /* 0x000fce00078e000e */
[----:B------:R-:W-:Y:S05]  /*21800*/  WARPSYNC.COLLECTIVE R15, `(.L_x_1740) ;  /* 0x000000000f087348 */ /* 0x000fea0003c00000 */
[----:B------:R0:W1:Y:S02]  /*21810*/  SHFL.IDX P6, R14, R13, R12, R11 ;  /* 0x0000000c0d0e7389 */ /* 0x00006400000c000b */
[----:B01----:R-:W-:Y:S01]  /*21820*/  ENDCOLLECTIVE ;  /* 0x000000000000791b */ /* 0x003fe20003800000 */
.L_x_1740:
        /* <DEDUP_REMOVED lines=11> */
.L_x_1741:
[----:B------:R-:W-:Y:S02]  /*218e0*/  IMAD.MOV.U32 R13, RZ, RZ, R4 ;  /* 0x000000ffff0d7224 */ /* 0x000fe400078e0004 */
[----:B------:R-:W-:Y:S02]  /*218f0*/  IMAD.MOV.U32 R12, RZ, RZ, 0x6 ;  /* 0x00000006ff0c7424 */ /* 0x000fe400078e00ff */
[----:B------:R-:W-:-:S07]  /*21900*/  IMAD.MOV.U32 R2, RZ, RZ, R14 ;  /* 0x000000ffff027224 */ /* 0x000fce00078e000e */
[----:B------:R-:W-:Y:S05]  /*21910*/  WARPSYNC.COLLECTIVE R15, `(.L_x_1742) ;  /* 0x000000000f087348 */ /* 0x000fea0003c00000 */
[----:B------:R0:W1:Y:S02]  /*21920*/  SHFL.IDX P6, R14, R13, R12, R11 ;  /* 0x0000000c0d0e7389 */ /* 0x00006400000c000b */
[----:B01----:R-:W-:Y:S01]  /*21930*/  ENDCOLLECTIVE ;  /* 0x000000000000791b */ /* 0x003fe20003800000 */
.L_x_1742:
        /* <DEDUP_REMOVED lines=11> */
.L_x_1743:
[----:B------:R-:W-:Y:S02]  /*219f0*/  IMAD.MOV.U32 R13, RZ, RZ, R4 ;  /* 0x000000ffff0d7224 */ /* 0x000fe400078e0004 */
[----:B------:R-:W-:Y:S02]  /*21a00*/  IMAD.MOV.U32 R12, RZ, RZ, 0x7 ;  /* 0x00000007ff0c7424 */ /* 0x000fe400078e00ff */
[----:B------:R-:W-:-:S07]  /*21a10*/  IMAD.MOV.U32 R2, RZ, RZ, R14 ;  /* 0x000000ffff027224 */ /* 0x000fce00078e000e */
[----:B------:R-:W-:Y:S05]  /*21a20*/  WARPSYNC.COLLECTIVE R15, `(.L_x_1744) ;  /* 0x000000000f087348 */ /* 0x000fea0003c00000 */
[----:B------:R0:W1:Y:S02]  /*21a30*/  SHFL.IDX P6, R14, R13, R12, R11 ;  /* 0x0000000c0d0e7389 */ /* 0x00006400000c000b */
[----:B01----:R-:W-:Y:S01]  /*21a40*/  ENDCOLLECTIVE ;  /* 0x000000000000791b */ /* 0x003fe20003800000 */
.L_x_1744:
        /* <DEDUP_REMOVED lines=11> */
.L_x_1745:
[----:B------:R-:W-:Y:S02]  /*21b00*/  IMAD.MOV.U32 R13, RZ, RZ, R8 ;  /* 0x000000ffff0d7224 */ /* 0x000fe400078e0008 */
[----:B------:R-:W-:Y:S02]  /*21b10*/  IMAD.MOV.U32 R12, RZ, RZ, RZ ;  /* 0x000000ffff0c7224 */ /* 0x000fe400078e00ff */
[----:B------:R-:W-:-:S07]  /*21b20*/  IMAD.MOV.U32 R9, RZ, RZ, R14 ;  /* 0x000000ffff097224 */ /* 0x000fce00078e000e */
[----:B------:R-:W-:Y:S05]  /*21b30*/  WARPSYNC.COLLECTIVE R15, `(.L_x_1746) ;  /* 0x000000000f087348 */ /* 0x000fea0003c00000 */
[----:B------:R0:W1:Y:S02]  /*21b40*/  SHFL.IDX P6, R14, R13, R12, R11 ;  /* 0x0000000c0d0e7389 */ /* 0x00006400000c000b */
[----:B01----:R-:W-:Y:S01]  /*21b50*/  ENDCOLLECTIVE ;  /* 0x000000000000791b */ /* 0x003fe20003800000 */
.L_x_1746:
        /* <DEDUP_REMOVED lines=11> */
.L_x_1747:
[----:B------:R-:W-:Y:S02]  /*21c10*/  IMAD.MOV.U32 R13, RZ, RZ, R8 ;  /* 0x000000ffff0d7224 */ /* 0x000fe400078e0008 */
[----:B------:R-:W-:Y:S02]  /*21c20*/  IMAD.MOV.U32 R12, RZ, RZ, 0x1 ;  /* 0x00000001ff0c7424 */ /* 0x000fe400078e00ff */
[----:B------:R-:W-:-:S07]  /*21c30*/  IMAD.MOV.U32 R5, RZ, RZ, R14 ;  /* 0x000000ffff057224 */ /* 0x000fce00078e000e */
[----:B------:R-:W-:Y:S05]  /*21c40*/  WARPSYNC.COLLECTIVE R15, `(.L_x_1748) ;  /* 0x000000000f087348 */ /* 0x000fea0003c00000 */
[----:B------:R0:W1:Y:S02]  /*21c50*/  SHFL.IDX P6, R14, R13, R12, R11 ;  /* 0x0000000c0d0e7389 */ /* 0x00006400000c000b */
[----:B01----:R-:W-:Y:S01]  /*21c60*/  ENDCOLLECTIVE ;  /* 0x000000000000791b */ /* 0x003fe20003800000 */
.L_x_1748:
        /* <DEDUP_REMOVED lines=11> */
.L_x_1749:
[----:B------:R-:W-:Y:S05]  /*21d20*/  BRA `(.L_x_1750) ;  /* 0xffffffa000e47947 */ /* 0x000fea000383ffff */
.L_x_1596:
[----:B0-----:R0:W1:Y:S02]  /*21d30*/  SYNCS.PHASECHK.TRANS64.TRYWAIT P2, [R18+URZ+0x22870], R3 ;  /* 0x02287003120075a7 */ /* 0x001064000804017f */
[----:B-1----:R-:W-:Y:S05]  /*21d40*/  @!P2 NANOSLEEP.SYNCS 0x989680 ;  /* 0x009896800000a95d */ /* 0x002fea0003900000 */
[----:B------:R-:W1:Y:S02]  /*21d50*/  @!P2 SYNCS.PHASECHK.TRANS64 P2, [R18+URZ+0x22870], R3 ;  /* 0x022870031200a5a7 */ /* 0x000e64000804007f */
[----:B-1----:R-:W-:Y:S05]  /*21d60*/  @!P2 BRA `(.L_x_1596) ;  /* 0xfffffffc00f0a947 */ /* 0x002fea000383ffff */
[----:B------:R-:W-:Y:S05]  /*21d70*/  BRA `(.L_x_1751) ;  /* 0xffffffa400487947 */ /* 0x000fea000383ffff */
.L_x_1598:
[----:B0-----:R0:W1:Y:S02]  /*21d80*/  SYNCS.PHASECHK.TRANS64.TRYWAIT P2, [R18+URZ+0x22860], R3 ;  /* 0x02286003120075a7 */ /* 0x001064000804017f */
[----:B-1----:R-:W-:Y:S05]  /*21d90*/  @!P2 NANOSLEEP.SYNCS 0x989680 ;  /* 0x009896800000a95d */ /* 0x002fea0003900000 */
[----:B------:R-:W1:Y:S02]  /*21da0*/  @!P2 SYNCS.PHASECHK.TRANS64 P2, [R18+URZ+0x22860], R3 ;  /* 0x022860031200a5a7 */ /* 0x000e64000804007f */
[----:B-1----:R-:W-:Y:S05]  /*21db0*/  @!P2 BRA `(.L_x_1598) ;  /* 0xfffffffc00f0a947 */ /* 0x002fea000383ffff */
[----:B------:R-:W-:Y:S05]  /*21dc0*/  BRA `(.L_x_1752) ;  /* 0xffffffa400587947 */ /* 0x000fea000383ffff */
.L_x_1606:
[----:B0-----:R0:W1:Y:S02]  /*21dd0*/  SYNCS.PHASECHK.TRANS64.TRYWAIT P1, [R18+URZ+0x22870], R3 ;  /* 0x02287003120075a7 */ /* 0x001064000802017f */
[----:B-1----:R-:W-:Y:S05]  /*21de0*/  @!P1 NANOSLEEP.SYNCS 0x989680 ;  /* 0x009896800000995d */ /* 0x002fea0003900000 */
[----:B------:R-:W1:Y:S02]  /*21df0*/  @!P1 SYNCS.PHASECHK.TRANS64 P1, [R18+URZ+0x22870], R3 ;  /* 0x02287003120095a7 */ /* 0x000e64000802007f */
[----:B-1----:R-:W-:Y:S05]  /*21e00*/  @!P1 BRA `(.L_x_1606) ;  /* 0xfffffffc00f09947 */ /* 0x002fea000383ffff */
[----:B------:R-:W-:Y:S05]  /*21e10*/  BRA `(.L_x_1753) ;  /* 0xffffffac00187947 */ /* 0x000fea000383ffff */
.L_x_1608:
[----:B0-----:R0:W1:Y:S02]  /*21e20*/  SYNCS.PHASECHK.TRANS64.TRYWAIT P1, [R18+URZ+0x22860], R3 ;  /* 0x02286003120075a7 */ /* 0x001064000802017f */
[----:B-1----:R-:W-:Y:S05]  /*21e30*/  @!P1 NANOSLEEP.SYNCS 0x989680 ;  /* 0x009896800000995d */ /* 0x002fea0003900000 */
[----:B------:R-:W1:Y:S02]  /*21e40*/  @!P1 SYNCS.PHASECHK.TRANS64 P1, [R18+URZ+0x22860], R3 ;  /* 0x02286003120095a7 */ /* 0x000e64000802007f */
[----:B-1----:R-:W-:Y:S05]  /*21e50*/  @!P1 BRA `(.L_x_1608) ;  /* 0xfffffffc00f09947 */ /* 0x002fea000383ffff */
[----:B------:R-:W-:Y:S05]  /*21e60*/  BRA `(.L_x_1754) ;  /* 0xffffffac00247947 */ /* 0x000fea000383ffff */
.L_x_1622:
[----:B0-----:R0:W1:Y:S02]  /*21e70*/  SYNCS.PHASECHK.TRANS64.TRYWAIT P0, [R7+URZ+0x22820], R0 ;  /* 0x02282000070075a7 */ /* 0x001064000800017f */
[----:B-1----:R-:W-:Y:S05]  /*21e80*/  @!P0 NANOSLEEP.SYNCS 0x989680 ;  /* 0x009896800000895d */ /* 0x002fea0003900000 */
[----:B------:R-:W1:Y:S02]  /*21e90*/  @!P0 SYNCS.PHASECHK.TRANS64 P0, [R7+URZ+0x22820], R0 ;  /* 0x02282000070085a7 */ /* 0x000e64000800007f */
[----:B-1----:R-:W-:Y:S05]  /*21ea0*/  @!P0 BRA `(.L_x_1622) ;  /* 0xfffffffc00f08947 */ /* 0x002fea000383ffff */
[----:B------:R-:W-:Y:S05]  /*21eb0*/  BRA `(.L_x_1755) ;  /* 0xffffffbc00c07947 */ /* 0x000fea000383ffff */
.L_x_1623:
[----:B------:R-:W1:Y:S01]  /*21ec0*/  S2R R2, SR_TID.X ;  /* 0x0000000000027919 */ /* 0x000e620000002100 */
[----:B------:R-:W-:Y:S01]  /*21ed0*/  BSSY B0, `(.L_x_1756) ;  /* 0x000000a000007945 */ /* 0x000fe20003800000 */
[----:B------:R-:W-:Y:S02]  /*21ee0*/  IMAD.MOV.U32 R12, RZ, RZ, RZ ;  /* 0x000000ffff0c7224 */ /* 0x000fe400078e00ff */
[----:B------:R-:W-:Y:S02]  /*21ef0*/  IMAD.MOV.U32 R11, RZ, RZ, 0x1f ;  /* 0x0000001fff0b7424 */ /* 0x000fe400078e00ff */
[----:B------:R-:W-:Y:S01]  /*21f00*/  IMAD.MOV.U32 R15, RZ, RZ, -0x1 ;  /* 0xffffffffff0f7424 */ /* 0x000fe200078e00ff */
[----:B-1----:R-:W-:-:S04]  /*21f10*/  SHF.R.U32.HI R2, RZ, 0x5, R2 ;  /* 0x00000005ff027819 */ /* 0x002fc80000011602 */
[----:B------:R-:W-:-:S05]  /*21f20*/  LOP3.LUT R2, R2, 0x3, RZ, 0xc0, !PT ;  /* 0x0000000302027812 */ /* 0x000fca00078ec0ff */
[----:B------:R-:W-:-:S07]  /*21f30*/  IMAD.MOV.U32 R13, RZ, RZ, R2 ;  /* 0x000000ffff0d7224 */ /* 0x000fce00078e0002 */
[----:B0-----:R-:W-:Y:S05]  /*21f40*/  WARPSYNC.COLLECTIVE R15, `(.L_x_1757) ;  /* 0x000000000f087348 */ /* 0x001fea0003c00000 */
[----:B------:R1:W2:Y:S02]  /*21f50*/  SHFL.IDX P6, R14, R13, R12, R11 ;  /* 0x0000000c0d0e7389 */ /* 0x0002a400000c000b */
[----:B012---:R-:W-:Y:S01]  /*21f60*/  ENDCOLLECTIVE ;  /* 0x000000000000791b */ /* 0x007fe20003800000 */
.L_x_1757:
[----:B------:R-:W-:Y:S05]  /*21f70*/  BSYNC B0 ;  /* 0x0000000000007941 */ /* 0x000fea0003800000 */
.L_x_1756:
[----:B------:R-:W-:Y:S05]  /*21f80*/  BRA `(.L_x_1758) ;  /* 0xffffffbc00a87947 */ /* 0x000fea000383ffff */
.L_x_1626:
[----:B------:R-:W-:Y:S01]  /*21f90*/  BSSY B1, `(.L_x_1759) ;  /* 0x0000006000017945 */ /* 0x000fe20003800000 */
[----:B------:R-:W-:-:S07]  /*21fa0*/  IMAD.MOV.U32 R15, RZ, RZ, -0x1 ;  /* 0xffffffffff0f7424 */ /* 0x000fce00078e00ff */
[----:B0-----:R-:W-:Y:S05]  /*21fb0*/  WARPSYNC.COLLECTIVE R15, `(.L_x_1760) ;  /* 0x000000000f0c7348 */ /* 0x001fea0003c00000 */
[----:B------:R-:W-:Y:S02]  /*21fc0*/  ELECT P6, UR62, PT ;  /* 0x00000000003e782f */ /* 0x000fe400038c0000 */
[----:B------:R-:W-:Y:S01]  /*21fd0*/  MOV R14, UR62 ;  /* 0x0000003e000e7c02 */ /* 0x000fe20008000f00 */
[----:B0-----:R-:W-:Y:S10]  /*21fe0*/  ENDCOLLECTIVE ;  /* 0x000000000000791b */ /* 0x001ff40003800000 */
.L_x_1760:
[----:B------:R-:W-:Y:S05]  /*21ff0*/  BSYNC B1 ;  /* 0x0000000000017941 */ /* 0x000fea0003800000 */
.L_x_1759:
[----:B------:R-:W-:Y:S05]  /*22000*/  BRA `(.L_x_1761) ;  /* 0xffffffbc00a07947 */ /* 0x000fea000383ffff */
.L_x_1628:
[----:B0-----:R0:W1:Y:S02]  /*22010*/  SYNCS.PHASECHK.TRANS64.TRYWAIT P1, [R5+URZ+0x22840], R0 ;  /* 0x02284000050075a7 */ /* 0x001064000802017f */
[----:B-1----:R-:W-:Y:S05]  /*22020*/  @!P1 NANOSLEEP.SYNCS 0x989680 ;  /* 0x009896800000995d */ /* 0x002fea0003900000 */
[----:B------:R-:W1:Y:S02]  /*22030*/  @!P1 SYNCS.PHASECHK.TRANS64 P1, [R5+URZ+0x22840], R0 ;  /* 0x02284000050095a7 */ /* 0x000e64000802007f */
[----:B-1----:R-:W-:Y:S05]  /*22040*/  @!P1 BRA `(.L_x_1628) ;  /* 0xfffffffc00f09947 */ /* 0x002fea000383ffff */
[----:B------:R-:W-:Y:S05]  /*22050*/  BRA `(.L_x_1762) ;  /* 0xffffffbc00c07947 */ /* 0x000fea000383ffff */
.L_x_1630:
[----:B-1----:R1:W2:Y:S02]  /*22060*/  SYNCS.PHASECHK.TRANS64.TRYWAIT P1, [R3+URZ+0x22840], R2 ;  /* 0x02284002030075a7 */ /* 0x0022a4000802017f */
[----:B--2---:R-:W-:Y:S05]  /*22070*/  @!P1 NANOSLEEP.SYNCS 0x989680 ;  /* 0x009896800000995d */ /* 0x004fea0003900000 */
[----:B------:R-:W2:Y:S02]  /*22080*/  @!P1 SYNCS.PHASECHK.TRANS64 P1, [R3+URZ+0x22840], R2 ;  /* 0x02284002030095a7 */ /* 0x000ea4000802007f */
[----:B--2---:R-:W-:Y:S05]  /*22090*/  @!P1 BRA `(.L_x_1630) ;  /* 0xfffffffc00f09947 */ /* 0x004fea000383ffff */
[----:B------:R-:W-:Y:S05]  /*220a0*/  BRA `(.L_x_1763) ;  /* 0xffffffbc00cc7947 */ /* 0x000fea000383ffff */
.L_x_1632:
[----:B--2---:R2:W3:Y:S02]  /*220b0*/  SYNCS.PHASECHK.TRANS64.TRYWAIT P1, [R5+URZ+0x22860], R0 ;  /* 0x02286000050075a7 */ /* 0x0044e4000802017f */
[----:B---3--:R-:W-:Y:S05]  /*220c0*/  @!P1 NANOSLEEP.SYNCS 0x989680 ;  /* 0x009896800000995d */ /* 0x008fea0003900000 */
[----:B------:R-:W3:Y:S02]  /*220d0*/  @!P1 SYNCS.PHASECHK.TRANS64 P1, [R5+URZ+0x22860], R0 ;  /* 0x02286000050095a7 */ /* 0x000ee4000802007f */
[----:B---3--:R-:W-:Y:S05]  /*220e0*/  @!P1 BRA `(.L_x_1632) ;  /* 0xfffffffc00f09947 */ /* 0x008fea000383ffff */
[----:B------:R-:W-:Y:S05]  /*220f0*/  BRA `(.L_x_1764) ;  /* 0xffffffbc00c87947 */ /* 0x000fea000383ffff */
.L_x_1634:
[----:B---3--:R3:W4:Y:S02]  /*22100*/  SYNCS.PHASECHK.TRANS64.TRYWAIT P1, [R3+URZ+0x22860], R2 ;  /* 0x02286002030075a7 */ /* 0x008724000802017f */
[----:B----4-:R-:W-:Y:S05]  /*22110*/  @!P1 NANOSLEEP.SYNCS 0x989680 ;  /* 0x009896800000995d */ /* 0x010fea0003900000 */
[----:B------:R-:W4:Y:S02]  /*22120*/  @!P1 SYNCS.PHASECHK.TRANS64 P1, [R3+URZ+0x22860], R2 ;  /* 0x02286002030095a7 */ /* 0x000f24000802007f */
[----:B----4-:R-:W-:Y:S05]  /*22130*/  @!P1 BRA `(.L_x_1634) ;  /* 0xfffffffc00f09947 */ /* 0x010fea000383ffff */
[----:B------:R-:W-:Y:S05]  /*22140*/  BRA `(.L_x_1765) ;  /* 0xffffffbc00c47947 */ /* 0x000fea000383ffff */
.L_x_1636:
[----:B----4-:R4:W0:Y:S02]  /*22150*/  SYNCS.PHASECHK.TRANS64.TRYWAIT P1, [R5+URZ+0x22880], R0 ;  /* 0x02288000050075a7 */ /* 0x010824000802017f */
[----:B0-----:R-:W-:Y:S05]  /*22160*/  @!P1 NANOSLEEP.SYNCS 0x989680 ;  /* 0x009896800000995d */ /* 0x001fea0003900000 */
[----:B------:R-:W0:Y:S02]  /*22170*/  @!P1 SYNCS.PHASECHK.TRANS64 P1, [R5+URZ+0x22880], R0 ;  /* 0x02288000050095a7 */ /* 0x000e24000802007f */
[----:B0-----:R-:W-:Y:S05]  /*22180*/  @!P1 BRA `(.L_x_1636) ;  /* 0xfffffffc00f09947 */ /* 0x001fea000383ffff */
[----:B------:R-:W-:Y:S05]  /*22190*/  BRA `(.L_x_1766) ;  /* 0xffffffbc00c07947 */ /* 0x000fea000383ffff */
.L_x_1767:
        /* <DEDUP_REMOVED lines=14> */
.L_x_3626:


//--------------------- .text._ZN7cutlass13device_kernelIN5flash11enable_sm90INS1_16FlashAttnFwdSm90INS1_25CollectiveMainloopFwdSm90ILi2EN4cute5tupleIJNS5_1CILi1EEES8_S8_EEENS6_IJNS7_ILi128EEENS7_ILi160EEESA_EEELi128ENS_12float_e4m3_tEfNS_4arch4Sm90ELb0ELb1ELb1ELb1ELb1ELb1ELb0ELb1ELb1ELb1ELb0ELb0EEENS1_21CollectiveEpilogueFwdINS6_IJSA_SA_SB_EEES9_NS_10bfloat16_tESF_Li256ELb1ELb1ELb0ELb1EEENS1_36VarlenDynamicPersistentTileSchedulerILi128ELi160ELi256ELi128ELb0ELb1ELb1ELb1ELb0ELb1EEEEEEEEEvNT_6ParamsE --------------------------
	.section	.text._ZN7cutlass13device_kernelIN5flash11enable_sm90INS1_16FlashAttnFwdSm90INS1_25CollectiveMainloopFwdSm90ILi2EN4cute5tupleIJNS5_1CILi1EEES8_S8_EEENS6_IJNS7_ILi128EEENS7_ILi160EEESA_EEELi128ENS_12float_e4m3_tEfNS_4arch4Sm90ELb0ELb1ELb1ELb1ELb1ELb1ELb0ELb1ELb1ELb1ELb0ELb0EEENS1_21CollectiveEpilogueFwdINS6_IJSA_SA_SB_EEES9_NS_10bfloat16_tESF_Li256ELb1ELb1ELb0ELb1EEENS1_36VarlenDynamicPersistentTileSchedulerILi128ELi160ELi256ELi128ELb0ELb1ELb1ELb1ELb0ELb1EEEEEEEEEvNT_6ParamsE,"ax",@progbits
	.align	128
.text._ZN7cutlass13device_kernelIN5flash11enable_sm90INS1_16FlashAttnFwdSm90INS1_25CollectiveMainloopFwdSm90ILi2EN4cute5tupleIJNS5_1CILi1EEES8_S8_EEENS6_IJNS7_ILi128EEENS7_ILi160EEESA_EEELi128ENS_12float_e4m3_tEfNS_4arch4Sm90ELb0ELb1ELb1ELb1ELb1ELb1ELb0ELb1ELb1ELb1ELb0ELb0EEENS1_21CollectiveEpilogueFwdINS6_IJSA_SA_SB_EEES9_NS_10bfloat16_tESF_Li256ELb1ELb1ELb0ELb1EEENS1_36VarlenDynamicPersistentTileSchedulerILi128ELi160ELi256ELi128ELb0ELb1ELb1ELb1ELb0ELb1EEEEEEEEEvNT_6ParamsE:
        .type           _ZN7cutlass13device_kernelIN5flash11enable_sm90INS1_16FlashAttnFwdSm90INS1_25CollectiveMainloopFwdSm90ILi2EN4cute5tupleIJNS5_1CILi1EEES8_S8_EEENS6_IJNS7_ILi128EEENS7_ILi160EEESA_EEELi128ENS_12float_e4m3_tEfNS_4arch4Sm90ELb0ELb1ELb1ELb1ELb1ELb1ELb0ELb1ELb1ELb1ELb0ELb0EEENS1_21CollectiveEpilogueFwdINS6_IJSA_SA_SB_EEES9_NS_10bfloat16_tESF_Li256ELb1ELb1ELb0ELb1EEENS1_36VarlenDynamicPersistentTileSchedulerILi128ELi160ELi256ELi128ELb0ELb1ELb1ELb1ELb0ELb1EEEEEEEEEvNT_6ParamsE,@function
        .size           _ZN7cutlass13device_kernelIN5flash11enable_sm90INS1_16FlashAttnFwdSm90INS1_25CollectiveMainloopFwdSm90ILi2EN4cute5tupleIJNS5_1CILi1EEES8_S8_EEENS6_IJNS7_ILi128EEENS7_ILi160EEESA_EEELi128ENS_12float_e4m3_tEfNS_4arch4Sm90ELb0ELb1ELb1ELb1ELb1ELb1ELb0ELb1ELb1ELb1ELb0ELb0EEENS1_21CollectiveEpilogueFwdINS6_IJSA_SA_SB_EEES9_NS_10bfloat16_tESF_Li256ELb1ELb1ELb0ELb1EEENS1_36VarlenDynamicPersistentTileSchedulerILi128ELi160ELi256ELi128ELb0ELb1ELb1ELb1ELb0ELb1EEEEEEEEEvNT_6ParamsE,(.L_x_3627 - _ZN7cutlass13device_kernelIN5flash11enable_sm90INS1_16FlashAttnFwdSm90INS1_25CollectiveMainloopFwdSm90ILi2EN4cute5tupleIJNS5_1CILi1EEES8_S8_EEENS6_IJNS7_ILi128EEENS7_ILi160EEESA_EEELi128ENS_12float_e4m3_tEfNS_4arch4Sm90ELb0ELb1ELb1ELb1ELb1ELb1ELb0ELb1ELb1ELb1ELb0ELb0EEENS1_21CollectiveEpilogueFwdINS6_IJSA_SA_SB_EEES9_NS_10bfloat16_tESF_Li256ELb1ELb1ELb0ELb1EEENS1_36VarlenDynamicPersistentTileSchedulerILi128ELi160ELi256ELi128ELb0ELb1ELb1ELb1ELb0ELb1EEEEEEEEEvNT_6ParamsE)
        .other          _ZN7cutlass13device_kernelIN5flash11enable_sm90INS1_16FlashAttnFwdSm90INS1_25CollectiveMainloopFwdSm90ILi2EN4cute5tupleIJNS5_1CILi1EEES8_S8_EEENS6_IJNS7_ILi128EEENS7_ILi160EEESA_EEELi128ENS_12float_e4m3_tEfNS_4arch4Sm90ELb0ELb1ELb1ELb1ELb1ELb1ELb0ELb1ELb1ELb1ELb0ELb0EEENS1_21CollectiveEpilogueFwdINS6_IJSA_SA_SB_EEES9_NS_10bfloat16_tESF_Li256ELb1ELb1ELb0ELb1EEENS1_36VarlenDynamicPersistentTileSchedulerILi128ELi160ELi256ELi128ELb0ELb1ELb1ELb1ELb0ELb1EEEEEEEEEvNT_6ParamsE,@"STO_CUDA_ENTRY STV_DEFAULT"
_ZN7cutlass13device_kernelIN5flash11enable_sm90INS1_16FlashAttnFwdSm90INS1_25CollectiveMainloopFwdSm90ILi2EN4cute5tupleIJNS5_1CILi1EEES8_S8_EEENS6_IJNS7_ILi128EEENS7_ILi160EEESA_EEELi128ENS_12float_e4m3_tEfNS_4arch4Sm90ELb0ELb1ELb1ELb1ELb1ELb1ELb0ELb1ELb1ELb1ELb0ELb0EEENS1_21CollectiveEpilogueFwdINS6_IJSA_SA_SB_EEES9_NS_10bfloat16_tESF_Li256ELb1ELb1ELb0ELb1EEENS1_36VarlenDynamicPersistentTileSchedulerILi128ELi160ELi256ELi128ELb0ELb1ELb1ELb1ELb0ELb1EEEEEEEEEvNT_6ParamsE:
        /* <DEDUP_REMOVED lines=17> */
.L_x_1769:
[----:B------:R-:W-:Y:S05]  /*0110*/  BSYNC B0 ;  /* 0x0000000000007941 */ /* 0x000fea0003800000 */
.L_x_1768:
        /* <DEDUP_REMOVED lines=40> */
.L_x_1770:
        /* <DEDUP_REMOVED lines=22> */
.L_x_1771:
        /* <DEDUP_REMOVED lines=18> */
.L_x_1772:
        /* <DEDUP_REMOVED lines=22> */
.L_x_1773:
        /* <DEDUP_REMOVED lines=23> */
.L_x_1774:
        /* <DEDUP_REMOVED lines=9> */
.L_x_1777:
[----:B------:R-:W-:-:S08]  /*0980*/  NOP ;  /* 0x0000000000007918 */ /* 0x000fd00000000000 */
[----:B------:R-:W0:Y:S02]  /*0990*/  USETMAXREG.TRY_ALLOC.CTAPOOL UP0, 0xe8 ;  /* 0x000000e8000079c8 */ /* 0x000e240008000600 */
[----:B0-----:R-:W-:-:S13]  /*09a0*/  PLOP3.LUT P0, PT, PT, PT, UP0, 0x80, 0x0 ;  /* 0x000000000000781c */ /* 0x001fda0003f0f008 */
[----:B------:R-:W-:Y:S05]  /*09b0*/  @!P0 BRA `(.L_x_1777) ;  /* 0xfffffffc00f08947 */ /* 0x000fea000383ffff */
[----:B------:R-:W2:Y:S01]  /*09c0*/  S2R R0, SR_TID.X ;  /* 0x0000000000007919 */ /* 0x000ea20000002100 */
[----:B------:R-:W-:Y:S01]  /*09d0*/  MOV R17, 0x400 ;  /* 0x0000040000117802 */ /* 0x000fe20000000f00 */
[----:B------:R-:W-:Y:S01]  /*09e0*/  ULDC UR4, c[0x0][0xc3c] ;  /* 0x00030f0000047ab9 */ /* 0x000fe20000000800 */
[----:B------:R-:W-:Y:S02]  /*09f0*/  LOP3.LUT R22, R22, 0xffffffdf, RZ, 0xc0, !PT ;  /* 0xffffffdf16167812 */ /* 0x000fe400078ec0ff */
[----:B--2---:R-:W-:Y:S02]  /*0a00*/  SHF.R.U32.HI R2, RZ, 0x7, R0 ;  /* 0x00000007ff027819 */ /* 0x004fe40000011600 */
[----:B------:R-:W0:Y:S01]  /*0a10*/  S2R R0, SR_CgaCtaId ;  /* 0x0000000000007919 */ /* 0x000e220000008800 */
[----:B------:R-:W-:Y:S06]  /*0a20*/  BAR.ARV 0x8, 0x180 ;  /* 0x0206000000007b1d */ /* 0x000fec0000002000 */
[----:B------:R-:W-:-:S13]  /*0a30*/  ISETP.NE.AND P0, PT, R2, 0x1, PT ;  /* 0x000000010200780c */ /* 0x000fda0003f05270 */
[----:B------:R-:W-:Y:S06]  /*0a40*/  @!P0 BAR.ARV 0x9, 0x100 ;  /* 0x0244000000008b1d */ /* 0x000fec0000002000 */
[----:B------:R-:W-:Y:S02]  /*0a50*/  @P0 LOP3.LUT R22, R22, 0x20, RZ, 0xfc, !PT ;  /* 0x0000002016160812 */ /* 0x000fe400078efcff */
        /* <DEDUP_REMOVED lines=10> */
[----:B------:R-:W-:-:S04]  /*0b00*/  LEA.HI R2, R0, R12, RZ, 0x7 ;  /* 0x0000000c00027211 */ /* 0x000fc800078f38ff */
[----:B------:R-:W-:-:S05]  /*0b10*/  LOP3.LUT R3, R2, 0xffffff80, RZ, 0xc0, !PT ;  /* 0xffffff8002037812 */ /* 0x000fca00078ec0ff */
[----:B------:R-:W-:-:S05]  /*0b20*/  IMAD.IADD R11, R12, 0x1, -R3 ;  /* 0x000000010c0b7824 */ /* 0x000fca00078e0a03 */
[----:B------:R-:W-:-:S04]  /*0b30*/  SHF.R.S32.HI R6, RZ, 0x1f, R11 ;  /* 0x0000001fff067819 */ /* 0x000fc8000001140b */
[----:B------:R-:W-:-:S04]  /*0b40*/  LEA.HI R8, R6, R11, RZ, 0x2 ;  /* 0x0000000b06087211 */ /* 0x000fc800078f10ff */
[--C-:B------:R-:W-:Y:S02]  /*0b50*/  SHF.R.S32.HI R5, RZ, 0x2, R8.reuse ;  /* 0x00000002ff057819 */ /* 0x100fe40000011408 */
[----:B------:R-:W-:Y:S02]  /*0b60*/  SHF.R.S32.HI R4, RZ, 0x1f, R8 ;  /* 0x0000001fff047819 */ /* 0x000fe40000011408 */
[----:B------:R-:W-:Y:S02]  /*0b70*/  SHF.R.S32.HI R14, RZ, 0x7, R2 ;  /* 0x00000007ff0e7819 */ /* 0x000fe40000011402 */
[----:B------:R-:W-:Y:S02]  /*0b80*/  LEA.HI R3, R4, R5, RZ, 0x3 ;  /* 0x0000000504037211 */ /* 0x000fe400078f18ff */
[----:B------:R-:W-:Y:S02]  /*0b90*/  LEA.HI R4, R0, R12, RZ, 0x4 ;  /* 0x0000000c00047211 */ /* 0x000fe400078f20ff */
[----:B------:R-:W-:-:S02]  /*0ba0*/  LOP3.LUT R10, R3, 0xfffffff8, RZ, 0xc0, !PT ;  /* 0xfffffff8030a7812 */ /* 0x000fc400078ec0ff */
[----:B------:R-:W-:Y:S02]  /*0bb0*/  LEA.HI R2, R2, R14, RZ, 0x1 ;  /* 0x0000000e02027211 */ /* 0x000fe400078f08ff */
[----:B------:R-:W-:Y:S02]  /*0bc0*/  LEA.HI R6, R6, R11, RZ, 0x5 ;  /* 0x0000000b06067211 */ /* 0x000fe400078f28ff */
[-C--:B------:R-:W-:Y:S01]  /*0bd0*/  LEA.HI R3, R0, R12.reuse, RZ, 0x5 ;  /* 0x0000000c00037211 */ /* 0x080fe200078f28ff */
[----:B------:R-:W-:Y:S01]  /*0be0*/  IMAD.IADD R9, R5, 0x1, -R10 ;  /* 0x0000000105097824 */ /* 0x000fe200078e0a0a */
[----:B------:R-:W-:Y:S02]  /*0bf0*/  SHF.R.S32.HI R7, RZ, 0x4, R4 ;  /* 0x00000004ff077819 */ /* 0x000fe40000011404 */
[----:B------:R-:W-:Y:S02]  /*0c00*/  SHF.R.S32.HI R6, RZ, 0x5, R6 ;  /* 0x00000005ff067819 */ /* 0x000fe40000011406 */
[----:B------:R-:W-:Y:S01]  /*0c10*/  LOP3.LUT R2, R2, 0x3fffffe, RZ, 0xc0, !PT ;  /* 0x03fffffe02027812 */ /* 0x000fe200078ec0ff */
[----:B------:R-:W-:Y:S01]  /*0c20*/  IMAD.SHL.U32 R3, R3, 0x20, RZ ;  /* 0x0000002003037824 */ /* 0x000fe200078e00ff */
[----:B------:R-:W-:Y:S01]  /*0c30*/  LOP3.LUT R5, R4, 0x3fffff0, RZ, 0xc0, !PT ;  /* 0x03fffff004057812 */ /* 0x000fe200078ec0ff */
[----:B------:R-:W-:Y:S01]  /*0c40*/  IMAD R9, R6, 0x10, R9 ;  /* 0x0000001006097824 */ /* 0x000fe200078e0209 */
[----:B------:R-:W-:Y:S01]  /*0c50*/  LEA.HI R4, R4, R7, RZ, 0x1 ;  /* 0x0000000704047211 */ /* 0x000fe200078f08ff */
[----:B------:R-:W-:Y:S01]  /*0c60*/  IMAD.IADD R2, R14, 0x1, -R2 ;  /* 0x000000010e027824 */ /* 0x000fe200078e0a02 */
[----:B------:R-:W-:Y:S01]  /*0c70*/  LOP3.LUT R210, R3, 0xfffffc00, RZ, 0xc0, !PT ;  /* 0xfffffc0003d27812 */ /* 0x000fe200078ec0ff */
[----:B------:R-:W-:Y:S01]  /*0c80*/  IMAD.IADD R5, R12, 0x1, -R5 ;  /* 0x000000010c057824 */ /* 0x000fe200078e0a05 */
[----:B------:R-:W-:Y:S01]  /*0c90*/  LOP3.LUT R4, R4, 0x1ffffffe, RZ, 0xc0, !PT ;  /* 0x1ffffffe04047812 */ /* 0x000fe200078ec0ff */
[----:B------:R-:W-:Y:S01]  /*0ca0*/  IMAD R6, R2, 0x40, R9 ;  /* 0x0000004002067824 */ /* 0x000fe200078e0209 */
[----:B------:R-:W-:Y:S01]  /*0cb0*/  LEA.HI R2, R0, R12, RZ, 0x2 ;  /* 0x0000000c00027211 */ /* 0x000fe200078f10ff */
[----:B------:R-:W-:-:S02]  /*0cc0*/  IMAD R5, R5, 0x40, R210 ;  /* 0x0000004005057824 */ /* 0x000fc400078e02d2 */
[----:B------:R-:W-:Y:S01]  /*0cd0*/  IMAD.IADD R4, R7, 0x1, -R4 ;  /* 0x0000000107047824 */ /* 0x000fe200078e0a04 */
[----:B------:R-:W-:-:S03]  /*0ce0*/  SHF.R.S32.HI R198, RZ, 0x2, R2 ;  /* 0x00000002ffc67819 */ /* 0x000fc60000011402 */
[----:B------:R-:W-:Y:S01]  /*0cf0*/  IMAD R3, R4, 0x8, R5 ;  /* 0x0000000804037824 */ /* 0x000fe200078e0205 */
[----:B------:R-:W-:Y:S01]  /*0d00*/  LEA.HI R0, R0, R12, RZ, 0x3 ;  /* 0x0000000c00007211 */ /* 0x000fe200078f18ff */
[----:B------:R-:W-:Y:S01]  /*0d10*/  VIADD R7, R198, 0x40 ;  /* 0x00000040c6077836 */ /* 0x000fe20000000000 */
[----:B------:R-:W-:Y:S02]  /*0d20*/  LOP3.LUT R229, R2, 0xfffffffc, RZ, 0xc0, !PT ;  /* 0xfffffffc02e57812 */ /* 0x000fe400078ec0ff */
[----:B------:R0:W-:Y:S01]  /*0d30*/  STL [R1+0x28], R3 ;  /* 0x0000280301007387 */ /* 0x0001e20000100800 */
[----:B------:R-:W-:Y:S01]  /*0d40*/  LOP3.LUT R218, R0, 0xfffffff8, RZ, 0xc0, !PT ;  /* 0xfffffff800da7812 */ /* 0x000fe200078ec0ff */
[----:B------:R-:W-:Y:S02]  /*0d50*/  VIADD R5, R198, 0x80 ;  /* 0x00000080c6057836 */ /* 0x000fe40000000000 */
[----:B------:R-:W-:Y:S01]  /*0d60*/  IMAD.IADD R229, R12, 0x1, -R229 ;  /* 0x000000010ce57824 */ /* 0x000fe200078e0ae5 */
[----:B0-----:R-:W-:-:S02]  /*0d70*/  SHF.R.S32.HI R3, RZ, 0x1f, R2 ;  /* 0x0000001fff037819 */ /* 0x001fc40000011402 */
[----:B------:R-:W-:Y:S01]  /*0d80*/  SHF.R.S32.HI R2, RZ, 0x1f, R7 ;  /* 0x0000001fff027819 */ /* 0x000fe20000011407 */
[----:B------:R-:W-:Y:S01]  /*0d90*/  IMAD.IADD R218, R12, 0x1, -R218 ;  /* 0x000000010cda7824 */ /* 0x000fe200078e0ada */
[----:B------:R-:W-:Y:S01]  /*0da0*/  LEA.HI R3, R3, R198, RZ, 0x3 ;  /* 0x000000c603037211 */ /* 0x000fe200078f18ff */
[----:B------:R-:W-:Y:S01]  /*0db0*/  IMAD.SHL.U32 R206, R7, 0x80, RZ ;  /* 0x0000008007ce7824 */ /* 0x000fe200078e00ff */
[----:B------:R-:W-:Y:S01]  /*0dc0*/  LEA.HI R2, R2, R7, RZ, 0x3 ;  /* 0x0000000702027211 */ /* 0x000fe200078f18ff */
[----:B------:R-:W-:Y:S01]  /*0dd0*/  IMAD.SHL.U32 R208, R218, 0x8, RZ ;  /* 0x00000008dad07824 */ /* 0x000fe200078e00ff */
[----:B------:R-:W-:Y:S01]  /*0de0*/  LOP3.LUT R3, R3, 0xfffffff8, RZ, 0xc0, !PT ;  /* 0xfffffff803037812 */ /* 0x000fe200078ec0ff */
[----:B------:R-:W-:Y:S01]  /*0df0*/  IMAD.SHL.U32 R18, R229, 0x10, RZ ;  /* 0x00000010e5127824 */ /* 0x000fe200078e00ff */
[----:B------:R-:W-:Y:S01]  /*0e00*/  SHF.R.S32.HI R4, RZ, 0x1f, R5 ;  /* 0x0000001fff047819 */ /* 0x000fe20000011405 */
[----:B------:R-:W-:Y:S01]  /*0e10*/  IMAD.SHL.U32 R2, R2, 0x80, RZ ;  /* 0x0000008002027824 */ /* 0x000fe200078e00ff */
[----:B------:R-:W-:Y:S01]  /*0e20*/  LOP3.LUT R206, R206, 0x380, RZ, 0xc0, !PT ;  /* 0x00000380cece7812 */ /* 0x000fe200078ec0ff */
[----:B------:R-:W-:Y:S01]  /*0e30*/  IMAD.IADD R211, R198, 0x1, -R3 ;  /* 0x00000001c6d37824 */ /* 0x000fe200078e0a03 */
[----:B------:R-:W-:Y:S01]  /*0e40*/  LEA.HI R4, R4, R5, RZ, 0x3 ;  /* 0x0000000504047211 */ /* 0x000fe200078f18ff */
[----:B------:R-:W-:Y:S01]  /*0e50*/  IMAD.SHL.U32 R207, R5, 0x80, RZ ;  /* 0x0000008005cf7824 */ /* 0x000fe200078e00ff */
[----:B------:R-:W-:-:S02]  /*0e60*/  SHF.R.S32.HI R3, RZ, 0x1f, R208 ;  /* 0x0000001fff037819 */ /* 0x000fc400000114d0 */
[----:B------:R-:W-:Y:S02]  /*0e70*/  SHF.R.U32.HI R5, RZ, 0x3, R206 ;  /* 0x00000003ff057819 */ /* 0x000fe400000116ce */
[----:B------:R-:W-:Y:S02]  /*0e80*/  LOP3.LUT R3, R206, 0x70, R18, 0xf8, !PT ;  /* 0x00000070ce037812 */ /* 0x000fe400078ef812 */
[----:B------:R-:W-:-:S04]  /*0e90*/  LOP3.LUT R212, R2, 0xfffffc00, RZ, 0xc0, !PT ;  /* 0xfffffc0002d47812 */ /* 0x000fc800078ec0ff */
[----:B------:R-:W-:Y:S01]  /*0ea0*/  LOP3.LUT R2, R212, R3, R5, 0xf6, !PT ;  /* 0x00000003d4027212 */ /* 0x000fe200078ef605 */
[----:B------:R0:W-:Y:S04]  /*0eb0*/  STL [R1+0x24], R6 ;  /* 0x0000240601007387 */ /* 0x0001e80000100800 */
[----:B------:R-:W-:-:S05]  /*0ec0*/  IMAD.IADD R2, R17, 0x1, R2 ;  /* 0x0000000111027824 */ /* 0x000fca00078e0202 */
[----:B------:R0:W-:Y:S01]  /*0ed0*/  STL [R1+0xc], R2 ;  /* 0x00000c0201007387 */ /* 0x0001e20000100800 */
[----:B------:R-:W-:Y:S02]  /*0ee0*/  SHF.R.S32.HI R227, RZ, 0x3, R0 ;  /* 0x00000003ffe37819 */ /* 0x000fe40000011400 */
[C---:B------:R-:W-:Y:S01]  /*0ef0*/  LEA.HI R0, R229.reuse, R229, RZ, 0x1 ;  /* 0x000000e5e5007211 */ /* 0x040fe200078f08ff */
[----:B------:R-:W-:-:S03]  /*0f00*/  IMAD.SHL.U32 R192, R229, 0x8, RZ ;  /* 0x00000008e5c07824 */ /* 0x000fc600078e00ff */
[----:B------:R-:W-:Y:S01]  /*0f10*/  LOP3.LUT R0, R0, 0x1ffffffe, RZ, 0xc0, !PT ;  /* 0x1ffffffe00007812 */ /* 0x000fe200078ec0ff */
[----:B------:R-:W-:Y:S01]  /*0f20*/  VIADD R23, R18, 0x40 ;  /* 0x0000004012177836 */ /* 0x000fe20000000000 */
[----:B------:R-:W-:Y:S01]  /*0f30*/  LOP3.LUT R204, R8, 0x7ffffffc, RZ, 0xc0, !PT ;  /* 0x7ffffffc08cc7812 */ /* 0x000fe200078ec0ff */
[----:B------:R-:W-:Y:S02]  /*0f40*/  VIADD R214, R208, 0x40 ;  /* 0x00000040d0d67836 */ /* 0x000fe40000000000 */
[----:B------:R-:W-:Y:S02]  /*0f50*/  VIADD R199, R192, 0x20 ;  /* 0x00000020c0c77836 */ /* 0x000fe40000000000 */
[----:B------:R-:W-:Y:S02]  /*0f60*/  IMAD.SHL.U32 R4, R4, 0x80, RZ ;  /* 0x0000008004047824 */ /* 0x000fe400078e00ff */
[----:B------:R-:W-:Y:S01]  /*0f70*/  IMAD.IADD R0, R229, 0x1, -R0 ;  /* 0x00000001e5007824 */ /* 0x000fe200078e0a00 */
[----:B------:R-:W-:Y:S01]  /*0f80*/  CS2R R194, SRZ ;  /* 0x0000000000c27805 */ /* 0x000fe2000001ff00 */
[----:B------:R-:W-:Y:S01]  /*0f90*/  IMAD.MOV.U32 R226, RZ, RZ, RZ ;  /* 0x000000ffffe27224 */ /* 0x000fe200078e00ff */
[----:B------:R-:W-:Y:S01]  /*0fa0*/  LOP3.LUT R207, R207, 0x380, RZ, 0xc0, !PT ;  /* 0x00000380cfcf7812 */ /* 0x000fe200078ec0ff */
[----:B------:R-:W-:Y:S01]  /*0fb0*/  IMAD.MOV.U32 R201, RZ, RZ, RZ ;  /* 0x000000ffffc97224 */ /* 0x000fe200078e00ff */
[----:B------:R-:W-:Y:S01]  /*0fc0*/  SHF.R.S32.HI R19, RZ, 0x1f, R18 ;  /* 0x0000001fff137819 */ /* 0x000fe20000011412 */
[----:B------:R-:W-:Y:S01]  /*0fd0*/  IMAD.MOV.U32 R196, RZ, RZ, RZ ;  /* 0x000000ffffc47224 */ /* 0x000fe200078e00ff */
[----:B------:R-:W-:Y:S01]  /*0fe0*/  SHF.R.S32.HI R197, RZ, 0x1f, R23 ;  /* 0x0000001fffc57819 */ /* 0x000fe20000011417 */
[----:B------:R-:W-:Y:S01]  /*0ff0*/  IMAD.IADD R204, R11, 0x1, -R204 ;  /* 0x000000010bcc7824 */ /* 0x000fe200078e0acc */
[----:B------:R-:W-:Y:S01]  /*1000*/  SHF.R.S32.HI R7, RZ, 0x1f, R214 ;  /* 0x0000001fff077819 */ /* 0x000fe200000114d6 */
[----:B------:R-:W-:Y:S01]  /*1010*/  IMAD R205, R0, 0x8, R6 ;  /* 0x0000000800cd7824 */ /* 0x000fe200078e0206 */
[----:B------:R-:W-:-:S02]  /*1020*/  SHF.R.S32.HI R228, RZ, 0x1f, R199 ;  /* 0x0000001fffe47819 */ /* 0x000fc400000114c7 */
[----:B------:R-:W-:Y:S02]  /*1030*/  LOP3.LUT R213, R4, 0xfffffc00, RZ, 0xc0, !PT ;  /* 0xfffffc0004d57812 */ /* 0x000fe400078ec0ff */
[----:B0-2---:R-:W-:-:S07]  /*1040*/  LOP3.LUT R200, R13, 0x1, RZ, 0xfc, !PT ;  /* 0x000000010dc87812 */ /* 0x005fce00078efcff */
.L_x_2019:
[----:B------:R-:W-:Y:S05]  /*1050*/  YIELD ;  /* 0x0000000000007946 */ /* 0x000fea0003800000 */
[----:B------:R-:W-:Y:S01]  /*1060*/  ULDC.64 UR4, c[0x0][0xa28] ;  /* 0x00028a0000047ab9 */ /* 0x000fe20000000a00 */
[----:B0--3--:R-:W0:Y:S01]  /*1070*/  LDC.64 R4, c[0x0][0xa08] ;  /* 0x00028200ff047b82 */ /* 0x009e220000000a00 */
[----:B------:R-:W-:Y:S01]  /*1080*/  ISETP.NE.U32.AND P1, PT, RZ, UR4, PT ;  /* 0x00000004ff007c0c */ /* 0x000fe2000bf25070 */
[----:B------:R-:W-:Y:S02]  /*1090*/  IMAD.MOV.U32 R85, RZ, RZ, RZ ;  /* 0x000000ffff557224 */ /* 0x000fe400078e00ff */
[----:B------:R-:W-:Y:S01]  /*10a0*/  IMAD.MOV.U32 R11, RZ, RZ, RZ ;  /* 0x000000ffff0b7224 */ /* 0x000fe200078e00ff */
[----:B------:R-:W-:Y:S01]  /*10b0*/  ISETP.NE.AND.EX P1, PT, RZ, UR5, PT, P1 ;  /* 0x00000005ff007c0c */ /* 0x000fe2000bf25310 */
[----:B------:R-:W-:-:S02]  /*10c0*/  ULDC.64 UR4, c[0x0][0xa18] ;  /* 0x0002860000047ab9 */ /* 0x000fc40000000a00 */
[----:B------:R-:W-:-:S04]  /*10d0*/  ISETP.NE.U32.AND P2, PT, RZ, UR4, PT ;  /* 0x00000004ff007c0c */ /* 0x000fc8000bf45070 */
[----:B------:R-:W-:Y:S01]  /*10e0*/  ISETP.NE.AND.EX P2, PT, RZ, UR5, PT, P2 ;  /* 0x00000005ff007c0c */ /* 0x000fe2000bf45320 */
[----:B------:R-:W-:Y:S02]  /*10f0*/  ULDC.64 UR4, c[0x0][0xa08] ;  /* 0x0002820000047ab9 */ /* 0x000fe40000000a00 */
[----:B------:R-:W-:-:S03]  /*1100*/  ISETP.NE.U32.AND P0, PT, RZ, UR4, PT ;  /* 0x00000004ff007c0c */ /* 0x000fc6000bf05070 */
[----:B--2-4-:R-:W1:Y:S01]  /*1110*/  @P1 LDC.64 R2, c[0x0][0xa28] ;  /* 0x00028a00ff021b82 */ /* 0x014e620000000a00 */
[----:B------:R-:W-:Y:S01]  /*1120*/  ISETP.NE.AND.EX P0, PT, RZ, UR5, PT, P0 ;  /* 0x00000005ff007c0c */ /* 0x000fe2000bf05300 */
[----:B0-----:R-:W-:-:S06]  /*1130*/  IMAD.WIDE R8, R191, 0x4, R4 ;  /* 0x00000004bf087825 */ /* 0x001fcc00078e0204 */
[----:B------:R-:W0:Y:S01]  /*1140*/  @P2 LDC.64 R6, c[0x0][0xa18] ;  /* 0x00028600ff062b82 */ /* 0x000e220000000a00 */
[----:B------:R-:W-:Y:S02]  /*1150*/  ULDC UR4, c[0x0][0x288] ;  /* 0x0000a20000047ab9 */ /* 0x000fe40000000800 */
[----:B------:R-:W-:Y:S01]  /*1160*/  IMAD.U32 R188, RZ, RZ, UR4 ;  /* 0x00000004ffbc7e24 */ /* 0x000fe2000f8e00ff */
[----:B------:R-:W-:Y:S02]  /*1170*/  ULDC.64 UR4, c[0x0][0x418] ;  /* 0x0001060000047ab9 */ /* 0x000fe40000000a00 */
[----:B------:R-:W5:Y:S01]  /*1180*/  @P0 LDG.E R85, desc[UR60][R8.64] ;  /* 0x0000003c08550981 */ /* 0x000f62000c1e1900 */
[----:B-1----:R-:W-:-:S04]  /*1190*/  @P1 IMAD.WIDE R2, R191, 0x4, R2 ;  /* 0x00000004bf021825 */ /* 0x002fc800078e0202 */
[----:B0-----:R-:W-:Y:S01]  /*11a0*/  @P2 IMAD.WIDE R4, R191, 0x4, R6 ;  /* 0x00000004bf042825 */ /* 0x001fe200078e0206 */
[----:B------:R-:W-:Y:S01]  /*11b0*/  UISETP.NE.U32.AND UP0, UPT, UR4, URZ, UPT ;  /* 0x0000003f0400728c */ /* 0x000fe2000bf05070 */
[----:B------:R0:W5:Y:S02]  /*11c0*/  @P1 LDG.E R11, desc[UR60][R2.64] ;  /* 0x0000003c020b1981 */ /* 0x000164000c1e1900 */
[----:B------:R-:W-:Y:S02]  /*11d0*/  ULDC UR4, c[0x0][0x424] ;  /* 0x0001090000047ab9 */ /* 0x000fe40000000800 */
[----:B------:R1:W5:Y:S01]  /*11e0*/  @P2 LDG.E R188, desc[UR60][R4.64] ;  /* 0x0000003c04bc2981 */ /* 0x000362000c1e1900 */
[----:B------:R-:W-:-:S03]  /*11f0*/  UISETP.NE.AND.EX UP0, UPT, UR5, URZ, UPT, UP0 ;  /* 0x0000003f0500728c */ /* 0x000fc6000bf05300 */
[----:B------:R-:W-:Y:S01]  /*1200*/  ULDC UR5, c[0x0][0x2f0] ;  /* 0x0000bc0000057ab9 */ /* 0x000fe20000000800 */
[----:B------:R-:W-:-:S04]  /*1210*/  USEL UR4, UR4, 0x1, UP0 ;  /* 0x0000000104047887 */ /* 0x000fc80008000000 */
[----:B------:R-:W-:-:S03]  /*1220*/  UIMAD UR4, UR4, UR5, URZ ;  /* 0x00000005040472a4 */ /* 0x000fc6000f8e023f */
[----:B------:R-:W-:Y:S02]  /*1230*/  ULDC UR5, c[0x0][0x348] ;  /* 0x0000d20000057ab9 */ /* 0x000fe40000000800 */
[----:B0-----:R-:W-:Y:S02]  /*1240*/  IMAD.U32 R2, RZ, RZ, UR5 ;  /* 0x00000005ff027e24 */ /* 0x001fe4000f8e00ff */
[----:B------:R-:W-:Y:S01]  /*1250*/  IMAD.U32 R28, RZ, RZ, UR4 ;  /* 0x00000004ff1c7e24 */ /* 0x000fe2000f8e00ff */
[----:B-1----:R-:W-:Y:S06]  /*1260*/  @P2 BRA `(.L_x_1779) ;  /* 0x0000000000242947 */ /* 0x002fec0003800000 */
        /* <DEDUP_REMOVED lines=8> */
[----:B--2---:R-:W-:-:S07]  /*12f0*/  IMAD.IADD R188, R3, 0x1, -R188 ;  /* 0x0000000103bc7824 */ /* 0x004fce00078e0abc */
.L_x_1779:
[----:B------:R-:W-:Y:S01]  /*1300*/  ULDC.64 UR4, c[0x0][0xa20] ;  /* 0x0002880000047ab9 */ /* 0x000fe20000000a00 */
[----:B------:R-:W-:Y:S01]  /*1310*/  IMAD.MOV.U32 R221, RZ, RZ, R190 ;  /* 0x000000ffffdd7224 */ /* 0x000fe200078e00be */
[----:B------:R-:W-:Y:S01]  /*1320*/  ISETP.NE.U32.AND P1, PT, RZ, UR4, PT ;  /* 0x00000004ff007c0c */ /* 0x000fe2000bf25070 */
[----:B------:R-:W-:-:S03]  /*1330*/  IMAD.MOV.U32 R225, RZ, RZ, R191 ;  /* 0x000000ffffe17224 */ /* 0x000fc600078e00bf */
[----:B------:R-:W-:-:S13]  /*1340*/  ISETP.NE.AND.EX P1, PT, RZ, UR5, PT, P1 ;  /* 0x00000005ff007c0c */ /* 0x000fda000bf25310 */
[----:B------:R-:W-:Y:S05]  /*1350*/  @!P1 BRA `(.L_x_1780) ;  /* 0x0000000000109947 */ /* 0x000fea0003800000 */
[----:B------:R-:W0:Y:S02]  /*1360*/  LDC.64 R4, c[0x0][0xa20] ;  /* 0x00028800ff047b82 */ /* 0x000e240000000a00 */
[----:B0-----:R-:W-:-:S05]  /*1370*/  IMAD.WIDE R4, R191, 0x4, R4 ;  /* 0x00000004bf047825 */ /* 0x001fca00078e0204 */
[----:B------:R0:W5:Y:S01]  /*1380*/  LDG.E R28, desc[UR60][R4.64] ;  /* 0x0000003c041c7981 */ /* 0x000162000c1e1900 */
[----:B------:R-:W-:Y:S05]  /*1390*/  BRA `(.L_x_1781) ;  /* 0x0000000000107947 */ /* 0x000fea0003800000 */
.L_x_1780:
[----:B------:R-:W-:Y:S05]  /*13a0*/  @!P0 BRA `(.L_x_1781) ;  /* 0x00000000000c8947 */ /* 0x000fea0003800000 */
[----:B------:R-:W2:Y:S04]  /*13b0*/  LDG.E R3, desc[UR60][R8.64] ;  /* 0x0000003c08037981 */ /* 0x000ea8000c1e1900 */
[----:B------:R-:W2:Y:S02]  /*13c0*/  LDG.E R28, desc[UR60][R8.64+0x4] ;  /* 0x0000043c081c7981 */ /* 0x000ea4000c1e1900 */
[----:B--2---:R-:W-:-:S07]  /*13d0*/  IMAD.IADD R28, R28, 0x1, -R3 ;  /* 0x000000011c1c7824 */ /* 0x004fce00078e0a03 */
.L_x_1781:
[----:B------:R-:W-:Y:S01]  /*13e0*/  ULDC.64 UR4, c[0x0][0xa10] ;  /* 0x0002840000047ab9 */ /* 0x000fe20000000a00 */
[----:B------:R-:W1:Y:S01]  /*13f0*/  LDC R8, c[0x0][0x448] ;  /* 0x00011200ff087b82 */ /* 0x000e620000000800 */
[----:B------:R-:W-:-:S04]  /*1400*/  ISETP.NE.U32.AND P0, PT, RZ, UR4, PT ;  /* 0x00000004ff007c0c */ /* 0x000fc8000bf05070 */
[----:B------:R-:W-:Y:S01]  /*1410*/  ISETP.NE.AND.EX P0, PT, RZ, UR5, PT, P0 ;  /* 0x00000005ff007c0c */ /* 0x000fe2000bf05300 */
[----:B------:R-:W-:Y:S02]  /*1420*/  ULDC.64 UR4, c[0x0][0xa30] ;  /* 0x00028c0000047ab9 */ /* 0x000fe40000000a00 */
[----:B------:R-:W-:Y:S01]  /*1430*/  ISETP.NE.U32.AND P1, PT, RZ, UR4, PT ;  /* 0x00000004ff007c0c */ /* 0x000fe2000bf25070 */
[----:B-----5:R-:W-:Y:S01]  /*1440*/  IMAD.MOV.U32 R24, RZ, RZ, R28 ;  /* 0x000000ffff187224 */ /* 0x020fe200078e001c */
[----:B------:R-:W2:Y:S02]  /*1450*/  LDC.64 R12, c[0x0][0x9e0] ;  /* 0x00027800ff0c7b82 */ /* 0x000ea40000000a00 */
[----:B------:R-:W-:-:S06]  /*1460*/  ISETP.NE.AND.EX P1, PT, RZ, UR5, PT, P1 ;  /* 0x00000005ff007c0c */ /* 0x000fcc000bf25310 */
[----:B0-----:R-:W0:Y:S08]  /*1470*/  @P0 LDC.64 R4, c[0x0][0xa10] ;  /* 0x00028400ff040b82 */ /* 0x001e300000000a00 */
[----:B------:R-:W3:Y:S01]  /*1480*/  @P1 LDC.64 R6, c[0x0][0xa30] ;  /* 0x00028c00ff061b82 */ /* 0x000ee20000000a00 */
[----:B0-----:R-:W-:-:S05]  /*1490*/  @P0 IMAD.WIDE R4, R191, 0x4, R4 ;  /* 0x00000004bf040825 */ /* 0x001fca00078e0204 */
[----:B------:R-:W4:Y:S04]  /*14a0*/  @P0 LDG.E R0, desc[UR60][R4.64] ;  /* 0x0000003c04000981 */ /* 0x000f28000c1e1900 */
[----:B------:R-:W4:Y:S01]  /*14b0*/  @P0 LDG.E R3, desc[UR60][R4.64+0x4] ;  /* 0x0000043c04030981 */ /* 0x000f22000c1e1900 */
[----:B---3--:R-:W-:-:S05]  /*14c0*/  @P1 IMAD.WIDE R6, R191, 0x4, R6 ;  /* 0x00000004bf061825 */ /* 0x008fca00078e0206 */
[----:B------:R0:W5:Y:S01]  /*14d0*/  @P1 LDG.E R24, desc[UR60][R6.64] ;  /* 0x0000003c06181981 */ /* 0x000162000c1e1900 */
[----:B-1----:R-:W-:Y:S01]  /*14e0*/  ISETP.NE.AND P1, PT, R8, 0x1, PT ;  /* 0x000000010800780c */ /* 0x002fe20003f25270 */
[----:B------:R-:W-:Y:S01]  /*14f0*/  IMAD.SHL.U32 R202, R189, 0x80, RZ ;  /* 0x00000080bdca7824 */ /* 0x000fe200078e00ff */
[----:B--2---:R-:W-:Y:S01]  /*1500*/  ISETP.GE.AND P2, PT, R13, 0x1, PT ;  /* 0x000000010d00780c */ /* 0x004fe20003f46270 */
[----:B------:R-:W-:-:S10]  /*1510*/  IMAD.IADD R11, R28, 0x1, -R11 ;  /* 0x000000011c0b7824 */ /* 0x000fd400078e0a0b */
[----:B------:R-:W1:Y:S08]  /*1520*/  @P1 LDC R8, c[0x0][0x44c] ;  /* 0x00011300ff081b82 */ /* 0x000e700000000800 */
[----:B------:R-:W2:Y:S01]  /*1530*/  @P1 LDC R9, c[0x0][0x450] ;  /* 0x00011400ff091b82 */ /* 0x000ea20000000800 */
[----:B----4-:R-:W-:Y:S02]  /*1540*/  @P0 IMAD.IADD R2, R3, 0x1, -R0 ;  /* 0x0000000103020824 */ /* 0x010fe400078e0a00 */
[----:B------:R-:W-:-:S02]  /*1550*/  VIADD R3, R202, 0x7f ;  /* 0x0000007fca037836 */ /* 0x000fc40000000000 */
[----:B------:R-:W-:Y:S02]  /*1560*/  IMAD.IADD R189, R11, 0x1, R2 ;  /* 0x000000010bbd7824 */ /* 0x000fe400078e0202 */
[----:B-1----:R-:W-:-:S04]  /*1570*/  @P1 IMAD.HI.U32 R4, R3, R8, RZ ;  /* 0x0000000803041227 */ /* 0x002fc800078e00ff */
[C---:B------:R-:W-:Y:S01]  /*1580*/  VIADD R0, R189.reuse, 0x9f ;  /* 0x0000009fbd007836 */ /* 0x040fe20000000000 */
[----:B--2---:R-:W-:Y:S02]  /*1590*/  @P1 SHF.R.U32.HI R3, RZ, R9, R4 ;  /* 0x00000009ff031219 */ /* 0x004fe40000011604 */
[----:B------:R-:W-:Y:S01]  /*15a0*/  IADD3 R4, R189, 0x1, -R188 ;  /* 0x00000001bd047810 */ /* 0x000fe20007ffe8bc */
[----:B------:R-:W-:-:S04]  /*15b0*/  IMAD.HI R0, R0, 0x66666667, RZ ;  /* 0x6666666700007827 */ /* 0x000fc800078e02ff */
[----:B0-----:R-:W-:Y:S01]  /*15c0*/  IMAD.IADD R7, R4, 0x1, R3 ;  /* 0x0000000104077824 */ /* 0x001fe200078e0203 */
[----:B------:R-:W-:-:S04]  /*15d0*/  SHF.R.U32.HI R27, RZ, 0x1f, R0 ;  /* 0x0000001fff1b7819 */ /* 0x000fc80000011600 */
[----:B------:R-:W-:Y:S01]  /*15e0*/  LEA.HI.SX32 R27, R0, R27, 0x1a ;  /* 0x0000001b001b7211 */ /* 0x000fe200078fd2ff */
[----:B------:R-:W-:Y:S01]  /*15f0*/  IMAD.IADD R0, R7, 0x1, R12 ;  /* 0x0000000107007824 */ /* 0x000fe200078e020c */
[----:B------:R-:W-:Y:S06]  /*1600*/  @!P2 BRA `(.L_x_1782) ;  /* 0x000000000048a947 */ /* 0x000fec0003800000 */
[C---:B------:R-:W-:Y:S01]  /*1610*/  ISETP.GT.AND P0, PT, R7.reuse, RZ, PT ;  /* 0x000000ff0700720c */ /* 0x040fe20003f04270 */
[----:B------:R-:W-:Y:S01]  /*1620*/  BSSY B0, `(.L_x_1783) ;  /* 0x000000e000007945 */ /* 0x000fe20003800000 */
[----:B------:R-:W-:-:S11]  /*1630*/  VIADD R3, R7, 0xffffffff ;  /* 0xffffffff07037836 */ /* 0x000fd60000000000 */
        /* <DEDUP_REMOVED lines=8> */
.L_x_1784:
[----:B------:R-:W-:-:S13]  /*16c0*/  ISETP.NE.AND P0, PT, R13, 0x1, PT ;  /* 0x000000010d00780c */ /* 0x000fda0003f05270 */
[----:B------:R-:W0:Y:S02]  /*16d0*/  @P0 LDC.64 R4, c[0x0][0x9e8] ;  /* 0x00027a00ff040b82 */ /* 0x000e240000000a00 */
[----:B0-----:R-:W-:-:S05]  /*16e0*/  @P0 IMAD.HI.U32 R4, R3, R4, RZ ;  /* 0x0000000403040227 */ /* 0x001fca00078e00ff */
[----:B------:R-:W-:-:S07]  /*16f0*/  @P0 SHF.R.U32.HI R3, RZ, R5, R4 ;  /* 0x00000005ff030219 */ /* 0x000fce0000011604 */
.L_x_1785:
[----:B------:R-:W-:Y:S05]  /*1700*/  BSYNC B0 ;  /* 0x0000000000007941 */ /* 0x000fea0003800000 */
.L_x_1783:
[----:B------:R-:W-:-:S05]  /*1710*/  IMAD R3, R3, R13, R13 ;  /* 0x0000000d03037224 */ /* 0x000fca00078e020d */
[----:B------:R-:W-:-:S07]  /*1720*/  VIMNMX R0, R0, R3, PT ;  /* 0x0000000300007248 */ /* 0x000fce0003fe0100 */
.L_x_1782:
[----:B------:R-:W0:Y:S01]  /*1730*/  @P1 LDC R3, c[0x0][0x44c] ;  /* 0x00011300ff031b82 */ /* 0x000e220000000800 */
[----:B------:R-:W-:Y:S01]  /*1740*/  IMAD.IADD R104, R189, 0x1, -R188 ;  /* 0x00000001bd687824 */ /* 0x000fe200078e0abc */
[----:B------:R-:W-:-:S06]  /*1750*/  ULDC UR4, c[0x0][0x9dc] ;  /* 0x0002770000047ab9 */ /* 0x000fcc0000000800 */
[----:B------:R-:W1:Y:S01]  /*1760*/  @P1 LDC R5, c[0x0][0x450] ;  /* 0x00011400ff051b82 */ /* 0x000e620000000800 */
[----:B0-----:R-:W-:-:S04]  /*1770*/  @P1 IMAD.HI.U32 R4, R202, R3, RZ ;  /* 0x00000003ca041227 */ /* 0x001fc800078e00ff */
[----:B------:R-:W-:Y:S01]  /*1780*/  IMAD.MOV.U32 R3, RZ, RZ, R202 ;  /* 0x000000ffff037224 */ /* 0x000fe200078e00ca */
[----:B-1----:R-:W-:-:S05]  /*1790*/  @P1 SHF.R.U32.HI R3, RZ, R5, R4 ;  /* 0x00000005ff031219 */ /* 0x002fca0000011604 */
[----:B------:R-:W-:-:S04]  /*17a0*/  IMAD.IADD R3, R104, 0x1, R3 ;  /* 0x0000000168037824 */ /* 0x000fc800078e0203 */
[----:B------:R-:W-:Y:S01]  /*17b0*/  VIADD R4, R3, -UR4 ;  /* 0x8000000403047c36 */ /* 0x000fe20008000000 */
[----:B------:R-:W-:Y:S06]  /*17c0*/  @!P2 BRA `(.L_x_1786) ;  /* 0x000000000044a947 */ /* 0x000fec0003800000 */
[----:B------:R-:W-:Y:S01]  /*17d0*/  ISETP.GT.AND P0, PT, R3, -0x1, PT ;  /* 0xffffffff0300780c */ /* 0x000fe20003f04270 */
[----:B------:R-:W-:-:S12]  /*17e0*/  BSSY B0, `(.L_x_1787) ;  /* 0x000000d000007945 */ /* 0x000fd80003800000 */
        /* <DEDUP_REMOVED lines=8> */
.L_x_1788:
[----:B------:R-:W-:-:S13]  /*1870*/  ISETP.NE.AND P0, PT, R13, 0x1, PT ;  /* 0x000000010d00780c */ /* 0x000fda0003f05270 */
[----:B------:R-:W0:Y:S02]  /*1880*/  @P0 LDC.64 R6, c[0x0][0x9e8] ;  /* 0x00027a00ff060b82 */ /* 0x000e240000000a00 */
[----:B0-----:R-:W-:-:S05]  /*1890*/  @P0 IMAD.HI.U32 R6, R3, R6, RZ ;  /* 0x0000000603060227 */ /* 0x001fca00078e00ff */
[----:B------:R-:W-:-:S07]  /*18a0*/  @P0 SHF.R.U32.HI R3, RZ, R7, R6 ;  /* 0x00000007ff030219 */ /* 0x000fce0000011606 */
.L_x_1789:
[----:B------:R-:W-:Y:S05]  /*18b0*/  BSYNC B0 ;  /* 0x0000000000007941 */ /* 0x000fea0003800000 */
.L_x_1787:
[----:B------:R-:W-:-:S05]  /*18c0*/  IMAD R3, R3, R13, RZ ;  /* 0x0000000d03037224 */ /* 0x000fca00078e02ff */
[----:B------:R-:W-:-:S07]  /*18d0*/  VIMNMX R4, R4, R3, !PT ;  /* 0x0000000304047248 */ /* 0x000fce0007fe0100 */
.L_x_1786:
[----:B------:R-:W-:Y:S02]  /*18e0*/  VIADD R0, R0, 0x9f ;  /* 0x0000009f00007836 */ /* 0x000fe40000000000 */
[----:B------:R-:W-:-:S04]  /*18f0*/  IMAD.HI R4, R4, 0x66666667, RZ ;  /* 0x6666666704047827 */ /* 0x000fc800078e02ff */
[----:B------:R-:W-:Y:S01]  /*1900*/  IMAD.HI R0, R0, 0x66666667, RZ ;  /* 0x6666666700007827 */ /* 0x000fe200078e02ff */
[----:B------:R-:W-:-:S04]  /*1910*/  SHF.R.U32.HI R5, RZ, 0x1f, R4 ;  /* 0x0000001fff057819 */ /* 0x000fc80000011604 */
[----:B------:R-:W-:Y:S02]  /*1920*/  SHF.R.U32.HI R3, RZ, 0x1f, R0 ;  /* 0x0000001fff037819 */ /* 0x000fe40000011600 */
[----:B------:R-:W-:Y:S02]  /*1930*/  LEA.HI.SX32 R5, R4, R5, 0x1a ;  /* 0x0000000504057211 */ /* 0x000fe400078fd2ff */
[----:B------:R-:W-:Y:S02]  /*1940*/  LEA.HI.SX32 R0, R0, R3, 0x1a ;  /* 0x0000000300007211 */ /* 0x000fe400078fd2ff */
[----:B------:R-:W-:Y:S02]  /*1950*/  VIMNMX R5, RZ, R5, !PT ;  /* 0x00000005ff057248 */ /* 0x000fe40007fe0100 */
[----:B------:R-:W-:-:S03]  /*1960*/  VIMNMX R0, R27, R0, PT ;  /* 0x000000001b007248 */ /* 0x000fc60003fe0100 */
[--C-:B------:R-:W-:Y:S02]  /*1970*/  IMAD R5, R5, 0xa0, -R11.reuse ;  /* 0x000000a005057824 */ /* 0x100fe400078e0a0b */
[----:B------:R-:W-:-:S03]  /*1980*/  IMAD R3, R0, 0xa0, -R11 ;  /* 0x000000a000037824 */ /* 0x000fc600078e0a0b */
[----:B------:R-:W-:Y:S02]  /*1990*/  VIMNMX R5, RZ, R5, !PT ;  /* 0x00000005ff057248 */ /* 0x000fe40007fe0100 */
[----:B------:R-:W-:-:S04]  /*19a0*/  VIMNMX R0, R3, R2, PT ;  /* 0x0000000203007248 */ /* 0x000fc80003fe0100 */
        /* <DEDUP_REMOVED lines=30> */
[----:B-1---5:R-:W-:Y:S05]  /*1b90*/  CALL.ABS.NOINC R14 ;  /* 0x000000000e007343 */ /* 0x022fea0003c00000 */
.L_x_1792:
[----:B------:R-:W-:Y:S05]  /*1ba0*/  BSYNC B6 ;  /* 0x0000000000067941 */ /* 0x000fea0003800000 */
.L_x_1791:
        /* <DEDUP_REMOVED lines=20> */
.L_x_1794:
[----:B------:R-:W-:Y:S05]  /*1cf0*/  BSYNC B6 ;  /* 0x0000000000067941 */ /* 0x000fea0003800000 */
.L_x_1793:
[----:B------:R-:W-:Y:S01]  /*1d00*/  ULDC.64 UR4, c[0x0][0x9f8] ;  /* 0x00027e0000047ab9 */ /* 0x000fe20000000a00 */
[----:B------:R-:W-:Y:S01]  /*1d10*/  IMAD.MOV.U32 R86, RZ, RZ, R191 ;  /* 0x000000ffff567224 */ /* 0x000fe200078e00bf */
[----:B------:R-:W-:Y:S01]  /*1d20*/  ISETP.NE.U32.AND P0, PT, RZ, UR4, PT ;  /* 0x00000004ff007c0c */ /* 0x000fe2000bf05070 */
[----:B------:R-:W0:Y:S03]  /*1d30*/  LDC.64 R50, c[0x0][0x3f8] ;  /* 0x0000fe00ff327b82 */ /* 0x000e260000000a00 */
[----:B------:R-:W-:-:S05]  /*1d40*/  ISETP.NE.AND.EX P0, PT, RZ, UR5, PT, P0 ;  /* 0x00000005ff007c0c */ /* 0x000fca000bf05300 */
[----:B------:R-:W1:Y:S08]  /*1d50*/  LDC.64 R56, c[0x0][0x408] ;  /* 0x00010200ff387b82 */ /* 0x000e700000000a00 */
[----:B------:R-:W2:Y:S08]  /*1d60*/  @P0 LDC.64 R4, c[0x0][0x9f8] ;  /* 0x00027e00ff040b82 */ /* 0x000eb00000000a00 */
[----:B------:R-:W3:Y:S01]  /*1d70*/  LDC R29, c[0x0][0x3f4] ;  /* 0x0000fd00ff1d7b82 */ /* 0x000ee20000000800 */
[----:B--2---:R-:W-:-:S05]  /*1d80*/  @P0 IMAD.WIDE R4, R191, 0x4, R4 ;  /* 0x00000004bf040825 */ /* 0x004fca00078e0204 */
[----:B------:R2:W4:Y:S01]  /*1d90*/  @P0 LDG.E R86, desc[UR60][R4.64] ;  /* 0x0000003c04560981 */ /* 0x000522000c1e1900 */
[----:B------:R-:W-:Y:S01]  /*1da0*/  SHF.R.S32.HI R3, RZ, 0x1f, R198 ;  /* 0x0000001fff037819 */ /* 0x000fe200000114c6 */
[-C--:B0-----:R-:W-:Y:S01]  /*1db0*/  IMAD.WIDE.U32 R8, R198, R50.reuse, R18 ;  /* 0x00000032c6087225 */ /* 0x081fe200078e0012 */
[----:B------:R-:W-:Y:S01]  /*1dc0*/  SHF.R.S32.HI R193, RZ, 0x1f, R192 ;  /* 0x0000001fffc17819 */ /* 0x000fe200000114c0 */
[----:B------:R-:W0:Y:S01]  /*1dd0*/  S2R R30, SR_TID.X ;  /* 0x00000000001e7919 */ /* 0x000e220000002100 */
[----:B---3--:R-:W-:Y:S01]  /*1de0*/  ISETP.GE.AND P0, PT, R18, R29, PT ;  /* 0x0000001d1200720c */ /* 0x008fe20003f06270 */
[C---:B------:R-:W-:Y:S01]  /*1df0*/  IMAD R0, R3.reuse, R50, RZ ;  /* 0x0000003203007224 */ /* 0x040fe200078e02ff */
[C-C-:B-1----:R-:W-:Y:S01]  /*1e00*/  SHF.L.U64.HI R80, R56.reuse, 0x6, R57.reuse ;  /* 0x0000000638507819 */ /* 0x142fe20000010239 */
[----:B------:R-:W-:Y:S01]  /*1e10*/  IMAD R3, R3, R56, RZ ;  /* 0x0000003803037224 */ /* 0x000fe200078e02ff */
[----:B------:R-:W-:Y:S01]  /*1e20*/  SHF.L.U64.HI R79, R56, 0x7, R57 ;  /* 0x00000007384f7819 */ /* 0x000fe20000010239 */
[C---:B------:R-:W-:Y:S01]  /*1e30*/  IMAD R13, R198.reuse, R51, R0 ;  /* 0x00000033c60d7224 */ /* 0x040fe200078e0200 */
[----:B------:R-:W-:Y:S01]  /*1e40*/  SHF.R.U32.HI R76, RZ, 0x3, R207 ;  /* 0x00000003ff4c7819 */ /* 0x000fe200000116cf */
[----:B------:R-:W-:Y:S01]  /*1e50*/  IMAD.WIDE.U32 R6, R198, R50, R192 ;  /* 0x00000032c6067225 */ /* 0x000fe200078e00c0 */
[----:B------:R-:W-:-:S02]  /*1e60*/  SHF.L.U64.HI R84, R50, 0x6, R51 ;  /* 0x0000000632547819 */ /* 0x000fc40000010233 */
[----:B------:R-:W-:Y:S01]  /*1e70*/  SHF.L.U64.HI R83, R50, 0x7, R51 ;  /* 0x0000000732537819 */ /* 0x000fe20000010233 */
[C---:B------:R-:W-:Y:S01]  /*1e80*/  IMAD R15, R198.reuse, R57, R3 ;  /* 0x00000039c60f7224 */ /* 0x040fe200078e0203 */
[----:B------:R-:W-:Y:S01]  /*1e90*/  SEL R3, R29, RZ, P0 ;  /* 0x000000ff1d037207 */ /* 0x000fe20000000000 */
[----:B------:R-:W-:Y:S01]  /*1ea0*/  IMAD.IADD R7, R7, 0x1, R13 ;  /* 0x0000000107077824 */ /* 0x000fe200078e020d */
[----:B------:R-:W-:Y:S01]  /*1eb0*/  LOP3.LUT P1, RZ, R211, 0x4, RZ, 0xc0, !PT ;  /* 0x00000004d3ff7812 */ /* 0x000fe2000782c0ff */
[----:B------:R-:W-:Y:S01]  /*1ec0*/  IMAD.IADD R9, R13, 0x1, R9 ;  /* 0x000000010d097824 */ /* 0x000fe200078e0209 */
[----:B-----5:R-:W-:Y:S01]  /*1ed0*/  SHF.R.S32.HI R13, RZ, 0x1f, R24 ;  /* 0x0000001fff0d7819 */ /* 0x020fe20000011418 */
[----:B--2---:R-:W-:Y:S01]  /*1ee0*/  IMAD.WIDE.U32 R4, R198, R56, R192 ;  /* 0x00000038c6047225 */ /* 0x004fe200078e00c0 */
[----:B------:R-:W-:-:S03]  /*1ef0*/  SHF.R.S32.HI R74, RZ, 0x1f, R190 ;  /* 0x0000001fff4a7819 */ /* 0x000fc600000114be */
[----:B------:R-:W-:Y:S02]  /*1f00*/  IMAD.SHL.U32 R75, R211, 0x80, RZ ;  /* 0x00000080d34b7824 */ /* 0x000fe400078e00ff */
[----:B------:R-:W-:-:S03]  /*1f10*/  IMAD.WIDE.U32 R10, R198, R56, R18 ;  /* 0x00000038c60a7225 */ /* 0x000fc600078e0012 */
[----:B------:R-:W-:Y:S01]  /*1f20*/  LOP3.LUT R75, R75, 0x380, RZ, 0xc0, !PT ;  /* 0x000003804b4b7812 */ /* 0x000fe200078ec0ff */
[----:B------:R-:W-:Y:S02]  /*1f30*/  IMAD.IADD R3, R18, 0x1, R3 ;  /* 0x0000000112037824 */ /* 0x000fe400078e0203 */
[----:B------:R-:W-:Y:S01]  /*1f40*/  IMAD.IADD R5, R5, 0x1, R15 ;  /* 0x0000000105057824 */ /* 0x000fe200078e020f */
[----:B------:R-:W-:Y:S01]  /*1f50*/  SHF.R.U32.HI R71, RZ, 0x3, R75 ;  /* 0x00000003ff477819 */ /* 0x000fe2000001164b */
[----:B------:R-:W-:Y:S01]  /*1f60*/  IMAD R12, R13, R50, RZ ;  /* 0x000000320d0c7224 */ /* 0x000fe200078e02ff */
[----:B0-----:R-:W-:Y:S01]  /*1f70*/  SHF.R.U32.HI R30, RZ, 0x7, R30 ;  /* 0x00000007ff1e7819 */ /* 0x001fe2000001161e */
[----:B------:R-:W-:Y:S01]  /*1f80*/  IMAD.IADD R11, R15, 0x1, R11 ;  /* 0x000000010f0b7824 */ /* 0x000fe200078e020b */
[----:B------:R-:W-:Y:S01]  /*1f90*/  SHF.R.S32.HI R0, RZ, 0x1f, R3 ;  /* 0x0000001fff007819 */ /* 0x000fe20000011403 */
[----:B------:R-:W-:Y:S01]  /*1fa0*/  IMAD R13, R13, R56, RZ ;  /* 0x000000380d0d7224 */ /* 0x000fe200078e02ff */
[----:B------:R-:W-:Y:S01]  /*1fb0*/  ISETP.NE.AND P6, PT, R30, 0x1, PT ;  /* 0x000000011e00780c */ /* 0x000fe20003fc5270 */
[----:B------:R-:W-:Y:S01]  /*1fc0*/  IMAD.WIDE.U32 R20, R24, R50, R6 ;  /* 0x0000003218147225 */ /* 0x000fe200078e0006 */
[----:B------:R-:W-:-:S03]  /*1fd0*/  LEA.HI R0, R0, R3, RZ, 0x4 ;  /* 0x0000000300007211 */ /* 0x000fc600078f20ff */
[-C--:B------:R-:W-:Y:S01]  /*1fe0*/  IMAD.WIDE.U32 R52, R24, R56.reuse, R4 ;  /* 0x0000003818347225 */ /* 0x080fe200078e0004 */
[----:B------:R-:W-:Y:S02]  /*1ff0*/  LOP3.LUT R4, R75, 0x30, R18, 0xf8, !PT ;  /* 0x000000304b047812 */ /* 0x000fe400078ef812 */
[--C-:B------:R-:W-:Y:S01]  /*2000*/  LOP3.LUT R5, R206, 0x70, R0.reuse, 0xf8, !PT ;  /* 0x00000070ce057812 */ /* 0x100fe200078ef800 */
[----:B------:R-:W-:Y:S01]  /*2010*/  IMAD R13, R24, R57, R13 ;  /* 0x00000039180d7224 */ /* 0x000fe200078e020d */
[----:B------:R-:W-:Y:S01]  /*2020*/  LOP3.LUT R67, R4, R71, RZ, 0x3c, !PT ;  /* 0x0000004704437212 */ /* 0x000fe200078e3cff */
[----:B------:R-:W-:Y:S01]  /*2030*/  IMAD R7, R57, 0xa0, RZ ;  /* 0x000000a039077824 */ /* 0x000fe200078e02ff */
[--C-:B------:R-:W-:Y:S01]  /*2040*/  LOP3.LUT R4, R75, 0x70, R0.reuse, 0xf8, !PT ;  /* 0x000000704b047812 */ /* 0x100fe200078ef800 */
[----:B------:R-:W-:Y:S05]  /*2050*/  @!P6 WARPSYNC.ALL ;  /* 0x000000000000e948 */ /* 0x000fea0003800000 */
[C---:B------:R-:W-:Y:S01]  /*2060*/  IMAD.SHL.U32 R78, R56.reuse, 0x40, RZ ;  /* 0x00000040384e7824 */ /* 0x040fe200078e00ff */
[----:B------:R-:W-:Y:S01]  /*2070*/  ULDC UR4, c[0x0][0x2f4] ;  /* 0x0000bd0000047ab9 */ /* 0x000fe20000000800 */
[----:B------:R-:W-:Y:S01]  /*2080*/  IMAD.SHL.U32 R77, R56, 0x80, RZ ;  /* 0x00000080384d7824 */ /* 0x000fe200078e00ff */
[----:B------:R-:W-:Y:S01]  /*2090*/  SHF.R.S32.HI R61, RZ, 0x4, R0 ;  /* 0x00000004ff3d7819 */ /* 0x000fe20000011400 */
[----:B------:R-:W-:Y:S01]  /*20a0*/  IMAD.WIDE.U32 R54, R24, R56, R10 ;  /* 0x0000003818367225 */ /* 0x000fe200078e000a */
[----:B------:R-:W-:-:S02]  /*20b0*/  LOP3.LUT R60, R0, 0xfffffff0, RZ, 0xc0, !PT ;  /* 0xfffffff0003c7812 */ /* 0x000fc400078ec0ff */
[----:B------:R-:W-:Y:S01]  /*20c0*/  ISETP.GE.AND P2, PT, R23, UR4, PT ;  /* 0x0000000417007c0c */ /* 0x000fe2000bf46270 */
[----:B------:R-:W-:Y:S01]  /*20d0*/  IMAD.WIDE.U32 R56, R56, 0xa0, RZ ;  /* 0x000000a038387825 */ /* 0x000fe200078e00ff */
[----:B------:R-:W-:Y:S02]  /*20e0*/  ISETP.GE.AND P1, PT, R18, UR4, PT ;  /* 0x0000000412007c0c */ /* 0x000fe4000bf26270 */
[----:B------:R-:W-:Y:S01]  /*20f0*/  P2R R88, PR, RZ, 0x4 ;  /* 0x00000004ff587803 */ /* 0x000fe20000000000 */
[C---:B------:R-:W-:Y:S01]  /*2100*/  IMAD R3, R24.reuse, R51, R12 ;  /* 0x0000003318037224 */ /* 0x040fe200078e020c */
[----:B------:R-:W-:Y:S01]  /*2110*/  SHF.R.S32.HI R59, RZ, 0x1f, R60 ;  /* 0x0000001fff3b7819 */ /* 0x000fe2000001143c */
[----:B------:R-:W-:-:S04]  /*2120*/  IMAD.WIDE.U32 R48, R24, R50, R8 ;  /* 0x0000003218307225 */ /* 0x000fc800078e0008 */
[----:B------:R-:W-:Y:S01]  /*2130*/  VIADD R73, R30, 0x8 ;  /* 0x000000081e497836 */ /* 0x000fe20000000000 */
[----:B------:R-:W-:Y:S01]  /*2140*/  SHF.R.U32.HI R30, RZ, 0x3, R206 ;  /* 0x00000003ff1e7819 */ /* 0x000fe200000116ce */
[----:B------:R-:W-:Y:S01]  /*2150*/  IMAD.IADD R68, R57, 0x1, R7 ;  /* 0x0000000139447824 */ /* 0x000fe200078e0207 */
[----:B------:R-:W-:Y:S01]  /*2160*/  LOP3.LUT R7, R207, 0x70, R0, 0xf8, !PT ;  /* 0x00000070cf077812 */ /* 0x000fe200078ef800 */
[----:B------:R-:W-:Y:S01]  /*2170*/  IMAD.IADD R65, R21, 0x1, R3 ;  /* 0x0000000115417824 */ /* 0x000fe200078e0203 */
[----:B------:R-:W-:Y:S01]  /*2180*/  LOP3.LUT R5, R5, R30, RZ, 0x3c, !PT ;  /* 0x0000001e05057212 */ /* 0x000fe200078e3cff */
[----:B------:R-:W-:Y:S01]  /*2190*/  IMAD.IADD R64, R3, 0x1, R49 ;  /* 0x0000000103407824 */ /* 0x000fe200078e0231 */
[----:B------:R-:W-:Y:S01]  /*21a0*/  LOP3.LUT R3, R4, R71, RZ, 0x3c, !PT ;  /* 0x0000004704037212 */ /* 0x000fe200078e3cff */
[----:B------:R-:W-:Y:S01]  /*21b0*/  IMAD R69, R51, 0xa0, RZ ;  /* 0x000000a033457824 */ /* 0x000fe200078e02ff */
[----:B------:R-:W-:Y:S01]  /*21c0*/  LOP3.LUT R0, R7, R76, RZ, 0x3c, !PT ;  /* 0x0000004c07007212 */ /* 0x000fe200078e3cff */
[----:B------:R-:W-:-:S02]  /*21d0*/  IMAD.SHL.U32 R82, R50, 0x40, RZ ;  /* 0x0000004032527824 */ /* 0x000fc400078e00ff */
[C---:B------:R-:W-:Y:S02]  /*21e0*/  IMAD.SHL.U32 R81, R50.reuse, 0x80, RZ ;  /* 0x0000008032517824 */ /* 0x040fe400078e00ff */
[----:B------:R-:W-:-:S04]  /*21f0*/  IMAD.WIDE.U32 R50, R50, 0xa0, RZ ;  /* 0x000000a032327825 */ /* 0x000fc800078e00ff */
[C---:B------:R-:W-:Y:S02]  /*2200*/  IMAD.IADD R58, R210.reuse, 0x1, R3 ;  /* 0x00000001d23a7824 */ /* 0x040fe400078e0203 */
[----:B------:R-:W-:Y:S02]  /*2210*/  IMAD.IADD R85, R85, 0x1, R28 ;  /* 0x0000000155557824 */ /* 0x000fe400078e021c */
[----:B------:R-:W-:Y:S02]  /*2220*/  IMAD R72, R229, 0x40, R198 ;  /* 0x00000040e5487824 */ /* 0x000fe400078e02c6 */
[----:B------:R-:W-:Y:S02]  /*2230*/  IMAD.SHL.U32 R70, R29, 0x2, RZ ;  /* 0x000000021d467824 */ /* 0x000fe400078e00ff */
[----:B------:R-:W-:Y:S02]  /*2240*/  IMAD.IADD R69, R51, 0x1, R69 ;  /* 0x0000000133457824 */ /* 0x000fe400078e0245 */
[----:B------:R-:W-:-:S02]  /*2250*/  IMAD.IADD R67, R210, 0x1, R67 ;  /* 0x00000001d2437824 */ /* 0x000fc400078e0243 */
[----:B------:R-:W-:Y:S02]  /*2260*/  IMAD.IADD R63, R53, 0x1, R13 ;  /* 0x00000001353f7824 */ /* 0x000fe400078e020d */
[----:B------:R-:W-:Y:S02]  /*2270*/  IMAD.IADD R62, R13, 0x1, R55 ;  /* 0x000000010d3e7824 */ /* 0x000fe400078e0237 */
[----:B------:R-:W-:Y:S02]  /*2280*/  IMAD.IADD R3, R212, 0x1, R5 ;  /* 0x00000001d4037824 */ /* 0x000fe400078e0205 */
[----:B------:R-:W-:Y:S01]  /*2290*/  IMAD.IADD R0, R213, 0x1, R0 ;  /* 0x00000001d5007824 */ /* 0x000fe200078e0200 */
[----:B----4-:R-:W-:Y:S01]  /*22a0*/  SHF.R.S32.HI R66, RZ, 0x1f, R86 ;  /* 0x0000001fff427819 */ /* 0x010fe20000011456 */
[----:B------:R-:W-:Y:S06]  /*22b0*/  @!P6 BAR.SYNC.DEFER_BLOCKING 0x9, 0x100 ;  /* 0x024400000000eb1d */ /* 0x000fec0000010000 */
.L_x_1869:
[----:B0-----:R-:W0:Y:S01]  /*22c0*/  LDC R93, c[0x0][0x430] ;  /* 0x00010c00ff5d7b82 */ /* 0x001e220000000800 */
[----:B------:R-:W-:Y:S02]  /*22d0*/  VIADD R25, R25, 0xffffffff ;  /* 0xffffffff19197836 */ /* 0x000fe40000000000 */
[----:B------:R-:W-:Y:S02]  /*22e0*/  IMAD.MOV.U32 R92, RZ, RZ, RZ ;  /* 0x000000ffff5c7224 */ /* 0x000fe400078e00ff */
[----:B--23--:R-:W-:-:S03]  /*22f0*/  IMAD R8, R25, 0xa0, R72 ;  /* 0x000000a019087824 */ /* 0x00cfc600078e0248 */
[----:B------:R-:W1:Y:S01]  /*2300*/  LDC R103, c[0x0][0x3f4] ;  /* 0x0000fd00ff677b82 */ /* 0x000e620000000800 */
[----:B------:R-:W-:Y:S01]  /*2310*/  IMAD.IADD R11, R85, 0x1, R8 ;  /* 0x00000001550b7824 */ /* 0x000fe200078e0208 */
[----:B------:R-:W-:-:S03]  /*2320*/  ISETP.GE.AND P2, PT, R8, R2, PT ;  /* 0x000000020800720c */ /* 0x000fc60003f46270 */
[----:B------:R-:W-:Y:S01]  /*2330*/  IMAD.MOV.U32 R9, RZ, RZ, R11 ;  /* 0x000000ffff097224 */ /* 0x000fe200078e000b */
[----:B------:R-:W-:Y:S02]  /*2340*/  ISETP.GT.OR P2, PT, R72, 0x9f, P2 ;  /* 0x0000009f4800780c */ /* 0x000fe40001744670 */
[----:B0-----:R-:W-:-:S11]  /*2350*/  ISETP.NE.AND P3, PT, R93, 0x1, PT ;  /* 0x000000015d00780c */ /* 0x001fd60003f65270 */
[----:B------:R-:W0:Y:S08]  /*2360*/  @!P2 LDC.64 R6, c[0x0][0x428] ;  /* 0x00010a00ff06ab82 */ /* 0x000e300000000a00 */
[----:B------:R-:W2:Y:S08]  /*2370*/  @!P2 LDC.64 R12, c[0x0][0x418] ;  /* 0x00010600ff0cab82 */ /* 0x000eb00000000a00 */
[----:B------:R-:W3:Y:S08]  /*2380*/  @P3 LDC R4, c[0x0][0x434] ;  /* 0x00010d00ff043b82 */ /* 0x000ef00000000800 */
[----:B------:R-:W4:Y:S01]  /*2390*/  @P3 LDC R5, c[0x0][0x438] ;  /* 0x00010e00ff053b82 */ /* 0x000f220000000800 */
[----:B---3--:R-:W-:-:S05]  /*23a0*/  @P3 IMAD.HI.U32 R4, R11, R4, RZ ;  /* 0x000000040b043227 */ /* 0x008fca00078e00ff */
[----:B----4-:R-:W-:Y:S01]  /*23b0*/  @P3 SHF.R.U32.HI R9, RZ, R5, R4 ;  /* 0x00000005ff093219 */ /* 0x010fe20000011604 */
[----:B0-----:R-:W-:-:S03]  /*23c0*/  @!P2 IMAD R4, R66, R6, RZ ;  /* 0x000000064204a224 */ /* 0x001fc600078e02ff */
[--C-:B------:R-:W-:Y:S01]  /*23d0*/  @!P2 SHF.R.S32.HI R5, RZ, 0x1f, R9.reuse ;  /* 0x0000001fff05a819 */ /* 0x100fe20000011409 */
[----:B------:R-:W-:Y:S02]  /*23e0*/  @!P2 IMAD R7, R86, R7, R4 ;  /* 0x000000075607a224 */ /* 0x000fe400078e0204 */
[----:B------:R-:W-:-:S04]  /*23f0*/  @!P2 IMAD.MOV.U32 R4, RZ, RZ, R9 ;  /* 0x000000ffff04a224 */ /* 0x000fc800078e0009 */
[----:B------:R-:W-:-:S04]  /*2400*/  @!P2 IMAD.WIDE.U32 R4, R86, R6, R4 ;  /* 0x000000065604a225 */ /* 0x000fc800078e0004 */
[----:B------:R-:W-:Y:S01]  /*2410*/  @!P2 IMAD.IADD R5, R5, 0x1, R7 ;  /* 0x000000010505a824 */ /* 0x000fe200078e0207 */
[----:B--2---:R-:W-:-:S04]  /*2420*/  @!P2 LEA R6, P3, R4, R12, 0x2 ;  /* 0x0000000c0406a211 */ /* 0x004fc800078610ff */
[----:B------:R-:W-:-:S05]  /*2430*/  @!P2 LEA.HI.X R7, R4, R13, R5, 0x2, P3 ;  /* 0x0000000d0407a211 */ /* 0x000fca00018f1405 */
[----:B------:R0:W5:Y:S01]  /*2440*/  @!P2 LDG.E R92, desc[UR60][R6.64] ;  /* 0x0000003c065ca981 */ /* 0x000162000c1e1900 */
[----:B------:R-:W-:Y:S01]  /*2450*/  ISETP.GT.AND P2, PT, R25, R26, PT ;  /* 0x0000001a1900720c */ /* 0x000fe20003f44270 */
[----:B------:R-:W-:Y:S01]  /*2460*/  IMAD R4, R195, 0x5000, R67 ;  /* 0x00005000c3047824 */ /* 0x000fe200078e0243 */
[----:B------:R-:W-:Y:S01]  /*2470*/  LOP3.LUT P4, RZ, R211, 0x4, RZ, 0xc0, !PT ;  /* 0x00000004d3ff7812 */ /* 0x000fe2000788c0ff */
[----:B------:R-:W-:Y:S01]  /*2480*/  IMAD.MOV R8, RZ, RZ, -R9 ;  /* 0x000000ffff087224 */ /* 0x000fe200078e0a09 */
[----:B------:R-:W-:Y:S01]  /*2490*/  P2R R89, PR, RZ, 0x4 ;  /* 0x00000004ff597803 */ /* 0x000fe20000000000 */
[----:B------:R-:W-:Y:S01]  /*24a0*/  VIADD R90, R4, 0x40 ;  /* 0x00000040045a7836 */ /* 0x000fe20000000000 */
[----:B-1----:R-:W-:Y:S01]  /*24b0*/  ISETP.GE.AND P2, PT, R103, 0x1, PT ;  /* 0x000000016700780c */ /* 0x002fe20003f46270 */
[----:B------:R-:W-:Y:S05]  /*24c0*/  YIELD ;  /* 0x0000000000007946 */ /* 0x000fea0003800000 */
[----:B------:R-:W-:Y:S01]  /*24d0*/  BSSY B0, `(.L_x_1795) ;  /* 0x00006cc000007945 */ /* 0x000fe20003800000 */
[----:B------:R-:W-:-:S02]  /*24e0*/  IMAD R93, R93, R8, R11 ;  /* 0x000000085d5d7224 */ /* 0x000fc400078e020b */
[----:B------:R-:W-:Y:S02]  /*24f0*/  @P4 VIADD R90, R4, 0xffffffc0 ;  /* 0xffffffc0045a4836 */ /* 0x000fe40000000000 */
[C---:B------:R-:W-:Y:S02]  /*2500*/  IMAD.IADD R91, R17.reuse, 0x1, R4 ;  /* 0x00000001115b7824 */ /* 0x040fe400078e0204 */
[----:B------:R-:W-:Y:S01]  /*2510*/  IMAD.IADD R90, R17, 0x1, R90 ;  /* 0x00000001115a7824 */ /* 0x000fe200078e025a */
[----:B0-----:R-:W-:Y:S06]  /*2520*/  @!P2 BRA `(.L_x_1796) ;  /* 0x0000006400c0a947 */ /* 0x001fec0003800000 */
[----:B------:R-:W-:Y:S01]  /*2530*/  SHF.R.S32.HI R94, RZ, 0x1f, R93 ;  /* 0x0000001fff5e7819 */ /* 0x000fe2000001145d */
[----:B------:R-:W-:Y:S01]  /*2540*/  ULDC.64 UR4, c[0x0][0x300] ;  /* 0x0000c00000047ab9 */ /* 0x000fe20000000a00 */
[----:B-----5:R-:W-:Y:S01]  /*2550*/  SHF.R.S32.HI R95, RZ, 0x1f, R92 ;  /* 0x0000001fff5f7819 */ /* 0x020fe2000001145c */
[----:B------:R-:W-:-:S04]  /*2560*/  IMAD.WIDE.U32 R4, R93, UR4, RZ ;  /* 0x000000045d047c25 */ /* 0x000fc8000f8e00ff */
[----:B------:R-:W-:Y:S02]  /*2570*/  IMAD R6, R94, UR4, RZ ;  /* 0x000000045e067c24 */ /* 0x000fe4000f8e02ff */
[-C--:B------:R-:W-:Y:S02]  /*2580*/  IMAD R8, R68, R25.reuse, RZ ;  /* 0x0000001944087224 */ /* 0x080fe400078e02ff */
[----:B------:R-:W-:Y:S01]  /*2590*/  IMAD R7, R93, UR5, R6 ;  /* 0x000000055d077c24 */ /* 0x000fe2000f8e0206 */
[----:B------:R-:W-:Y:S01]  /*25a0*/  ULDC.64 UR4, c[0x0][0x310] ;  /* 0x0000c40000047ab9 */ /* 0x000fe20000000a00 */
[----:B------:R-:W-:Y:S02]  /*25b0*/  IMAD R6, R69, R25, RZ ;  /* 0x0000001945067224 */ /* 0x000fe400078e02ff */
[----:B------:R-:W-:Y:S02]  /*25c0*/  IMAD R9, R95, UR4, RZ ;  /* 0x000000045f097c24 */ /* 0x000fe4000f8e02ff */
[----:B------:R-:W-:Y:S01]  /*25d0*/  IMAD.IADD R5, R5, 0x1, R7 ;  /* 0x0000000105057824 */ /* 0x000fe200078e0207 */
[----:B------:R-:W-:Y:S01]  /*25e0*/  SHF.R.S32.HI R7, RZ, 0x1f, R25 ;  /* 0x0000001fff077819 */ /* 0x000fe20000011419 */
[----:B------:R-:W-:-:S02]  /*25f0*/  IMAD R9, R92, UR5, R9 ;  /* 0x000000055c097c24 */ /* 0x000fc4000f8e0209 */
[----:B------:R-:W-:Y:S01]  /*2600*/  IMAD.WIDE.U32 R4, R92, UR4, R4 ;  /* 0x000000045c047c25 */ /* 0x000fe2000f8e0004 */
[----:B------:R-:W-:-:S03]  /*2610*/  ULDC.64 UR4, c[0x0][0x308] ;  /* 0x0000c20000047ab9 */ /* 0x000fc60000000a00 */
[----:B------:R-:W-:Y:S02]  /*2620*/  IMAD.IADD R5, R5, 0x1, R9 ;  /* 0x0000000105057824 */ /* 0x000fe400078e0209 */
[----:B------:R-:W-:Y:S02]  /*2630*/  IMAD R9, R74, UR4, RZ ;  /* 0x000000044a097c24 */ /* 0x000fe4000f8e02ff */
[----:B------:R-:W-:-:S04]  /*2640*/  IMAD.WIDE.U32 R4, R190, UR4, R4 ;  /* 0x00000004be047c25 */ /* 0x000fc8000f8e0004 */
[----:B------:R-:W-:Y:S01]  /*2650*/  IMAD R9, R190, UR5, R9 ;  /* 0x00000005be097c24 */ /* 0x000fe2000f8e0209 */
[----:B------:R-:W-:Y:S01]  /*2660*/  ULDC.64 UR4, c[0x0][0x2e8] ;  /* 0x0000ba0000047ab9 */ /* 0x000fe20000000a00 */
[C---:B------:R-:W-:Y:S01]  /*2670*/  IMAD R11, R7.reuse, R50, R6 ;  /* 0x00000032070b7224 */ /* 0x040fe200078e0206 */
[----:B------:R-:W-:Y:S01]  /*2680*/  IADD3 R100, P2, R4, UR4, RZ ;  /* 0x0000000404647c10 */ /* 0x000fe2000ff5e0ff */
[----:B------:R-:W-:Y:S01]  /*2690*/  ULDC.U8 UR4, c[0x0][0x410] ;  /* 0x0001040000047ab9 */ /* 0x000fe20000000000 */
[----:B------:R-:W-:Y:S02]  /*26a0*/  IMAD R13, R7, R56, R8 ;  /* 0x00000038070d7224 */ /* 0x000fe400078e0208 */
[----:B------:R-:W-:Y:S01]  /*26b0*/  IADD3.X R101, R5, UR5, R9, P2, !PT ;  /* 0x0000000505657c10 */ /* 0x000fe200097fe409 */
[----:B------:R-:W-:Y:S01]  /*26c0*/  IMAD R96, R25, -0xa0, R2 ;  /* 0xffffff6019607824 */ /* 0x000fe200078e0202 */
[----:B------:R-:W-:Y:S01]  /*26d0*/  ISETP.NE.AND P2, PT, RZ, UR4, PT ;  /* 0x00000004ff007c0c */ /* 0x000fe2000bf45270 */
[----:B------:R-:W-:-:S03]  /*26e0*/  IMAD.WIDE.U32 R4, R50, R25, RZ ;  /* 0x0000001932047225 */ /* 0x000fc600078e00ff */
[----:B------:R-:W-:Y:S01]  /*26f0*/  VIMNMX R96, R96, 0xa0, PT ;  /* 0x000000a060607848 */ /* 0x000fe20003fe0100 */
[----:B------:R-:W-:-:S04]  /*2700*/  IMAD.WIDE.U32 R6, R56, R25, RZ ;  /* 0x0000001938067225 */ /* 0x000fc800078e00ff */
[----:B------:R-:W-:Y:S02]  /*2710*/  IMAD.IADD R102, R5, 0x1, R11 ;  /* 0x0000000105667824 */ /* 0x000fe400078e020b */
[----:B------:R-:W-:Y:S02]  /*2720*/  IMAD.IADD R106, R7, 0x1, R13 ;  /* 0x00000001076a7824 */ /* 0x000fe400078e020d */
[----:B------:R-:W-:Y:S05]  /*2730*/  @!P2 BRA `(.L_x_1797) ;  /* 0x0000003000a8a947 */ /* 0x000fea0003800000 */
        /* <DEDUP_REMOVED lines=31> */
.L_x_1799:
[----:B------:R-:W-:Y:S05]  /*2930*/  BSYNC B1 ;  /* 0x0000000000017941 */ /* 0x000fea0003800000 */
.L_x_1798:
[----:B0-----:R-:W-:Y:S01]  /*2940*/  VIADD R10, R198, 0x40 ;  /* 0x00000040c60a7836 */ /* 0x001fe20000000000 */
[----:B------:R-:W-:Y:S01]  /*2950*/  BSSY B1, `(.L_x_1800) ;  /* 0x0000019000017945 */ /* 0x000fe20003800000 */
[----:B-----5:R-:W-:Y:S02]  /*2960*/  IMAD.MOV.U32 R111, RZ, RZ, R42 ;  /* 0x000000ffff6f7224 */ /* 0x020fe400078e002a */
[----:B------:R-:W-:Y:S01]  /*2970*/  IMAD.MOV.U32 R123, RZ, RZ, R46 ;  /* 0x000000ffff7b7224 */ /* 0x000fe200078e002e */
[----:B------:R-:W-:-:S13]  /*2980*/  ISETP.GE.AND P3, PT, R10, R96, PT ;  /* 0x000000600a00720c */ /* 0x000fda0003f66270 */
[----:B------:R-:W-:Y:S05]  /*2990*/  @P3 BRA `(.L_x_1801) ;  /* 0x0000000000503947 */ /* 0x000fea0003800000 */
[----:B------:R-:W-:Y:S01]  /*29a0*/  IADD3 R10, P4, P5, R20, R4, R82 ;  /* 0x00000004140a7210 */ /* 0x000fe20007d9e052 */
        /* <DEDUP_REMOVED lines=19> */
.L_x_1801:
[----:B------:R-:W-:Y:S05]  /*2ae0*/  BSYNC B1 ;  /* 0x0000000000017941 */ /* 0x000fea0003800000 */
.L_x_1800:
[----:B0-----:R-:W-:Y:S01]  /*2af0*/  VIADD R10, R198, 0x80 ;  /* 0x00000080c60a7836 */ /* 0x001fe20000000000 */
[----:B------:R-:W-:Y:S04]  /*2b00*/  BSSY B1, `(.L_x_1802) ;  /* 0x0000015000017945 */ /* 0x000fe80003800000 */
[----:B------:R-:W-:-:S13]  /*2b10*/  ISETP.GE.AND P4, PT, R10, R96, PT ;  /* 0x000000600a00720c */ /* 0x000fda0003f86270 */
        /* <DEDUP_REMOVED lines=19> */
.L_x_1803:
[----:B------:R-:W-:Y:S05]  /*2c50*/  BSYNC B1 ;  /* 0x0000000000017941 */ /* 0x000fea0003800000 */
.L_x_1802:
[----:B------:R-:W-:Y:S01]  /*2c60*/  ISETP.NE.AND P5, PT, R200, 0x3, PT ;  /* 0x00000003c800780c */ /* 0x000fe20003fa5270 */
[----:B------:R-:W-:Y:S02]  /*2c70*/  IMAD.MOV.U32 R114, RZ, RZ, R44 ;  /* 0x000000ffff727224 */ /* 0x000fe400078e002c */
[----:B------:R-:W-:Y:S02]  /*2c80*/  IMAD.MOV.U32 R119, RZ, RZ, R98 ;  /* 0x000000ffff777224 */ /* 0x000fe400078e0062 */
[----:B-----5:R-:W-:Y:S02]  /*2c90*/  IMAD.MOV.U32 R109, RZ, RZ, R34 ;  /* 0x000000ffff6d7224 */ /* 0x020fe400078e0022 */
[----:B------:R-:W-:Y:S02]  /*2ca0*/  IMAD.MOV.U32 R112, RZ, RZ, R38 ;  /* 0x000000ffff707224 */ /* 0x000fe400078e0026 */
[----:B------:R-:W-:Y:S02]  /*2cb0*/  IMAD.MOV.U32 R110, RZ, RZ, R36 ;  /* 0x000000ffff6e7224 */ /* 0x000fe400078e0024 */
[----:B------:R-:W-:-:S02]  /*2cc0*/  IMAD.MOV.U32 R113, RZ, RZ, R40 ;  /* 0x000000ffff717224 */ /* 0x000fc400078e0028 */
[----:B------:R-:W-:Y:S02]  /*2cd0*/  IMAD.MOV.U32 R105, RZ, RZ, R8 ;  /* 0x000000ffff697224 */ /* 0x000fe400078e0008 */
[----:B------:R-:W-:Y:S02]  /*2ce0*/  IMAD.MOV.U32 R107, RZ, RZ, R30 ;  /* 0x000000ffff6b7224 */ /* 0x000fe400078e001e */
[----:B------:R-:W-:Y:S02]  /*2cf0*/  IMAD.MOV.U32 R106, RZ, RZ, R28 ;  /* 0x000000ffff6a7224 */ /* 0x000fe400078e001c */
[----:B------:R-:W-:Y:S01]  /*2d00*/  IMAD.MOV.U32 R108, RZ, RZ, R32 ;  /* 0x000000ffff6c7224 */ /* 0x000fe200078e0020 */
[----:B------:R-:W-:Y:S06]  /*2d10*/  @!P5 BRA `(.L_x_1804) ;  /* 0x000000000004d947 */ /* 0x000fec0003800000 */
[----:B------:R-:W-:Y:S01]  /*2d20*/  BPT.TRAP 0x1 ;  /* 0x000000040000795c */ /* 0x000fe20000300000 */
.L_x_1804:
[----:B------:R-:W-:Y:S01]  /*2d30*/  IMAD R87, R195, 0x8, R17 ;  /* 0x00000008c3577824 */ /* 0x000fe200078e0211 */
[----:B------:R-:W-:Y:S01]  /*2d40*/  SHF.L.U32 R97, R201, 0x1f, RZ ;  /* 0x0000001fc9617819 */ /* 0x000fe200000006ff */
[----:B------:R-:W-:Y:S03]  /*2d50*/  BSSY B1, `(.L_x_1805) ;  /* 0x0000003000017945 */ /* 0x000fe60003800000 */
[----:B------:R-:W1:Y:S02]  /*2d60*/  SYNCS.PHASECHK.TRANS64.TRYWAIT P6, [R87+URZ+0x22890], R97 ;  /* 0x02289061570075a7 */ /* 0x000e6400080c017f */
[----:B-1----:R-:W-:Y:S05]  /*2d70*/  @!P6 BRA `(.L_x_1806) ;  /* 0x000002b00014e947 */ /* 0x002fea0003800000 */
.L_x_2168:
[----:B------:R-:W-:Y:S05]  /*2d80*/  BSYNC B1 ;  /* 0x0000000000017941 */ /* 0x000fea0003800000 */
.L_x_1805:
[----:B------:R-:W-:-:S03]  /*2d90*/  UMOV UR4, 0xffffffff ;  /* 0xffffffff00047882 */ /* 0x000fc60000000000 */
[----:B------:R-:W-:Y:S05]  /*2da0*/  BRA.DIV UR4, `(.L_x_1807) ;  /* 0x000002b2041c7947 */ /* 0x000fea000b800000 */
[----:B------:R2:W3:Y:S04]  /*2db0*/  SHFL.IDX PT, R102, R101, RZ, 0x1c1f ;  /* 0x001c1fff65667589 */ /* 0x0004e800000e0000 */
[----:B------:R2:W4:Y:S02]  /*2dc0*/  SHFL.IDX PT, R14, R100, RZ, 0x1c1f ;  /* 0x001c1fff640e7589 */ /* 0x00052400000e0000 */
.L_x_2172:
[----:B------:R-:W-:Y:S04]  /*2dd0*/  BSSY B1, `(.L_x_1808) ;  /* 0x00000e7000017945 */ /* 0x000fe80003800000 */
[----:B------:R-:W-:Y:S05]  /*2de0*/  @P2 BRA `(.L_x_1809) ;  /* 0x0000000c00942947 */ /* 0x000fea0003800000 */
[----:B------:R-:W-:Y:S04]  /*2df0*/  BSSY B2, `(.L_x_1810) ;  /* 0x0000071000027945 */ /* 0x000fe80003800000 */
[----:B------:R-:W-:Y:S05]  /*2e00*/  @P1 BRA `(.L_x_1811) ;  /* 0x0000000400bc1947 */ /* 0x000fea0003800000 */
[----:B0-----:R0:W0:Y:S01]  /*2e10*/  LDS.128 R4, [R91+0x18400] ;  /* 0x018400005b047984 */ /* 0x0010220000000c00 */
[----:B----4-:R-:W-:Y:S01]  /*2e20*/  IADD3 R10, P2, R18, R14, RZ ;  /* 0x0000000e120a7210 */ /* 0x010fe20007f5e0ff */
[----:B------:R-:W-:Y:S04]  /*2e30*/  BSSY B3, `(.L_x_1812) ;  /* 0x000006b000037945 */ /* 0x000fe80003800000 */
[----:B---3--:R-:W-:Y:S01]  /*2e40*/  IMAD.X R11, R102, 0x1, R19, P2 ;  /* 0x00000001660b7824 */ /* 0x008fe200010e0613 */
[----:B------:R-:W-:-:S13]  /*2e50*/  ISETP.GE.AND P2, PT, R192, R103, PT ;  /* 0x00000067c000720c */ /* 0x000fda0003f46270 */
[----:B------:R-:W-:Y:S05]  /*2e60*/  @P2 BRA `(.L_x_1813) ;  /* 0x00000004009c2947 */ /* 0x000fea0003800000 */
[----:B------:R-:W-:Y:S01]  /*2e70*/  SHF.R.U32.HI R13, RZ, 0x8, R47 ;  /* 0x00000008ff0d7819 */ /* 0x000fe2000001162f */
[----:B0-----:R-:W-:Y:S01]  /*2e80*/  IMAD.MOV.U32 R12, RZ, RZ, R4 ;  /* 0x000000ffff0c7224 */ /* 0x001fe200078e0004 */
        /* <DEDUP_REMOVED lines=9> */
[----:B------:R-:W-:Y:S01]  /*2f20*/  LOP3.LUT R98, R98, 0xff00, R15, 0xf8, !PT ;  /* 0x0000ff0062627812 */ /* 0x000fe200078ef80f */
[----:B------:R-:W-:Y:S01]  /*2f30*/  IMAD.U32 R47, R47, 0x10000, RZ ;  /* 0x000100002f2f7824 */ /* 0x000fe200078e00ff */
        /* <DEDUP_REMOVED lines=90> */
.L_x_1813:
[----:B------:R-:W-:Y:S05]  /*34e0*/  BSYNC B3 ;  /* 0x0000000000037941 */ /* 0x000fea0003800000 */
.L_x_1812:
[----:B0-----:R0:W-:Y:S02]  /*34f0*/  ST.E.128 desc[UR60][R10.64], R4 ;  /* 0x000000040a007985 */ /* 0x0011e4000c101d3c */
.L_x_1811:
[----:B------:R-:W-:Y:S05]  /*3500*/  BSYNC B2 ;  /* 0x0000000000027941 */ /* 0x000fea0003800000 */
.L_x_1810:
[----:B------:R-:W-:-:S13]  /*3510*/  ISETP.NE.AND P2, PT, R88, RZ, PT ;  /* 0x000000ff5800720c */ /* 0x000fda0003f45270 */
        /* <DEDUP_REMOVED lines=9> */
[--C-:B------:R-:W-:Y:S01]  /*35b0*/  SHF.R.U32.HI R42, RZ, 0x8, R45.reuse ;  /* 0x00000008ff2a7819 */ /* 0x100fe2000001162d */
[----:B------:R-:W-:Y:S01]  /*35c0*/  IMAD.MOV.U32 R13, RZ, RZ, R6 ;  /* 0x000000ffff0d7224 */ /* 0x000fe200078e0006 */
[----:B------:R-:W-:Y:S01]  /*35d0*/  LOP3.LUT R12, R43, 0xff0000ff, RZ, 0xc0, !PT ;  /* 0xff0000ff2b0c7812 */ /* 0x000fe200078ec0ff */
[----:B------:R-:W-:Y:S01]  /*35e0*/  IMAD.SHL.U32 R7, R46, 0x100, RZ ;  /* 0x000001002e077824 */ /* 0x000fe200078e00ff */
[----:B------:R-:W-:Y:S01]  /*35f0*/  SHF.R.U32.HI R44, RZ, 0x10, R45 ;  /* 0x00000010ff2c7819 */ /* 0x000fe2000001162d */
[----:B------:R-:W-:Y:S01]  /*3600*/  IMAD.SHL.U32 R6, R42, 0x100, RZ ;  /* 0x000001002a067824 */ /* 0x000fe200078e00ff */
[----:B------:R-:W-:Y:S02]  /*3610*/  SHF.R.U32.HI R43, RZ, 0x10, R43 ;  /* 0x00000010ff2b7819 */ /* 0x000fe4000001162b */
[----:B------:R-:W-:Y:S01]  /*3620*/  LOP3.LUT R15, R45, 0xff0000ff, RZ, 0xc0, !PT ;  /* 0xff0000ff2d0f7812 */ /* 0x000fe200078ec0ff */
[----:B------:R-:W-:Y:S01]  /*3630*/  IMAD.U32 R44, R44, 0x10000, RZ ;  /* 0x000100002c2c7824 */ /* 0x000fe200078e00ff */
[----:B------:R-:W-:Y:S01]  /*3640*/  LOP3.LUT R7, R12, 0xff00, R7, 0xf8, !PT ;  /* 0x0000ff000c077812 */ /* 0x000fe200078ef807 */
[----:B------:R-:W-:Y:S01]  /*3650*/  IMAD.U32 R12, R43, 0x10000, RZ ;  /* 0x000100002b0c7824 */ /* 0x000fe200078e00ff */
[----:B------:R-:W-:-:S02]  /*3660*/  LOP3.LUT R15, R15, 0xff00, R6, 0xf8, !PT ;  /* 0x0000ff000f0f7812 */ /* 0x000fc400078ef806 */
        /* <DEDUP_REMOVED lines=91> */
.L_x_1815:
[----:B------:R-:W-:Y:S05]  /*3c20*/  BSYNC B2 ;  /* 0x0000000000027941 */ /* 0x000fea0003800000 */
.L_x_1814:
[----:B0-----:R0:W-:Y:S02]  /*3c30*/  ST.E.128 desc[UR60][R10.64], R4 ;  /* 0x000000040a007985 */ /* 0x0011e4000c101d3c */
.L_x_1809:
[----:B------:R-:W-:Y:S05]  /*3c40*/  BSYNC B1 ;  /* 0x0000000000017941 */ /* 0x000fea0003800000 */
.L_x_1808:
[----:B------:R-:W-:-:S03]  /*3c50*/  UMOV UR4, 0xffffffff ;  /* 0xffffffff00047882 */ /* 0x000fc60000000000 */
[----:B------:R-:W-:Y:S05]  /*3c60*/  BRA.DIV UR4, `(.L_x_1816) ;  /* 0x000002a204b47947 */ /* 0x000fea000b800000 */
[----:B------:R0:W0:Y:S04]  /*3c70*/  SHFL.IDX PT, R42, R101, 0x1, 0x1c1f ;  /* 0x003c1f00652a7f89 */ /* 0x00002800000e0000 */
[----:B----4-:R4:W0:Y:S02]  /*3c80*/  SHFL.IDX PT, R14, R100, 0x1, 0x1c1f ;  /* 0x003c1f00640e7f89 */ /* 0x01082400000e0000 */
.L_x_2176:
[----:B------:R-:W-:Y:S04]  /*3c90*/  BSSY B1, `(.L_x_1817) ;  /* 0x00000e8000017945 */ /* 0x000fe80003800000 */
[----:B------:R-:W-:Y:S05]  /*3ca0*/  @P3 BRA `(.L_x_1818) ;  /* 0x0000000c00983947 */ /* 0x000fea0003800000 */
[----:B------:R-:W-:Y:S04]  /*3cb0*/  BSSY B2, `(.L_x_1819) ;  /* 0x0000072000027945 */ /* 0x000fe80003800000 */
[----:B------:R-:W-:Y:S05]  /*3cc0*/  @P1 BRA `(.L_x_1820) ;  /* 0x0000000400c01947 */ /* 0x000fea0003800000 */
[----:B0-----:R0:W0:Y:S01]  /*3cd0*/  LDS.128 R4, [R91+0x1a400] ;  /* 0x01a400005b047984 */ /* 0x0010220000000c00 */
[----:B------:R-:W-:Y:S01]  /*3ce0*/  IADD3 R10, P2, R18, R14, RZ ;  /* 0x0000000e120a7210 */ /* 0x000fe20007f5e0ff */
[----:B------:R-:W-:Y:S04]  /*3cf0*/  BSSY B3, `(.L_x_1821) ;  /* 0x000006c000037945 */ /* 0x000fe80003800000 */
[----:B------:R-:W-:Y:S01]  /*3d00*/  IMAD.X R11, R42, 0x1, R19, P2 ;  /* 0x000000012a0b7824 */ /* 0x000fe200010e0613 */
[----:B------:R-:W-:-:S13]  /*3d10*/  ISETP.GE.AND P2, PT, R192, R103, PT ;  /* 0x00000067c000720c */ /* 0x000fda0003f46270 */
[----:B------:R-:W-:Y:S05]  /*3d20*/  @P2 BRA `(.L_x_1822) ;  /* 0x0000000400a02947 */ /* 0x000fea0003800000 */
[----:B------:R-:W-:Y:S01]  /*3d30*/  SHF.R.U32.HI R43, RZ, 0x8, R39 ;  /* 0x00000008ff2b7819 */ /* 0x000fe20000011627 */
[----:B0-----:R-:W-:Y:S01]  /*3d40*/  IMAD.MOV.U32 R15, RZ, RZ, R7 ;  /* 0x000000ffff0f7224 */ /* 0x001fe200078e0007 */
[----:B------:R-:W-:Y:S01]  /*3d50*/  LOP3.LUT R12, R39, 0xff0000ff, RZ, 0xc0, !PT ;  /* 0xff0000ff270c7812 */ /* 0x000fe200078ec0ff */
[----:B------:R-:W-:Y:S01]  /*3d60*/  IMAD.MOV.U32 R13, RZ, RZ, R6 ;  /* 0x000000ffff0d7224 */ /* 0x000fe200078e0006 */
        /* <DEDUP_REMOVED lines=8> */
[----:B------:R-:W-:Y:S01]  /*3df0*/  F2FP.F16.E4M3.UNPACK_B R6, R5 ;  /* 0x00000005ff06723e */ /* 0x000fe200020006ff */
[----:B------:R-:W-:Y:S01]  /*3e00*/  IMAD.U32 R41, R41, 0x10000, RZ ;  /* 0x0001000029297824 */ /* 0x000fe200078e00ff */
[----:B------:R-:W-:-:S02]  /*3e10*/  LOP3.LUT R38, R38, 0xff00, R39, 0xf8, !PT ;  /* 0x0000ff0026267812 */ /* 0x000fc400078ef827 */
[----:B------:R-:W-:Y:S02]  /*3e20*/  F2FP.F16.E4M3.UNPACK_B R39, R113.H1 ;  /* 0x00000071ff27723e */ /* 0x000fe400030006ff */
[----:B------:R-:W-:Y:S02]  /*3e30*/  LOP3.LUT R44, R38, 0xff0000, R41, 0xf8, !PT ;  /* 0x00ff0000262c7812 */ /* 0x000fe400078ef829 */
[----:B------:R-:W-:Y:S01]  /*3e40*/  LOP3.LUT R40, R7, 0xff0000, R12, 0xf8, !PT ;  /* 0x00ff000007287812 */ /* 0x000fe200078ef80c */
[--C-:B------:R-:W-:Y:S01]  /*3e50*/  HADD2.F32 R41, -RZ, R39.reuse.H0_H0 ;  /* 0x20000027ff297230 */ /* 0x100fe20000004100 */
[----:B------:R-:W-:Y:S01]  /*3e60*/  F2FP.F16.E4M3.UNPACK_B R38, R112.H1 ;  /* 0x00000070ff26723e */ /* 0x000fe200030006ff */
[--C-:B------:R-:W-:Y:S01]  /*3e70*/  HADD2.F32 R7, -RZ, R6.reuse.H1_H1 ;  /* 0x30000006ff077230 */ /* 0x100fe20000004100 */
[----:B------:R-:W-:Y:S01]  /*3e80*/  F2FP.F16.E4M3.UNPACK_B R5, R5.H1 ;  /* 0x00000005ff05723e */ /* 0x000fe200030006ff */
[----:B------:R-:W-:Y:S01]  /*3e90*/  HADD2.F32 R43, -RZ, R39.H1_H1 ;  /* 0x30000027ff2b7230 */ /* 0x000fe20000004100 */
[----:B------:R-:W-:Y:S01]  /*3ea0*/  F2FP.F16.E4M3.UNPACK_B R113, R113 ;  /* 0x00000071ff71723e */ /* 0x000fe200020006ff */
[----:B------:R-:W-:-:S02]  /*3eb0*/  HADD2.F32 R6, -RZ, R6.H0_H0 ;  /* 0x20000006ff067230 */ /* 0x000fc40000004100 */
[CC--:B------:R-:W-:Y:S01]  /*3ec0*/  FMUL.FTZ R45, R7.reuse, R41.reuse ;  /* 0x00000029072d7220 */ /* 0x0c0fe20000410000 */
[--C-:B------:R-:W-:Y:S01]  /*3ed0*/  HADD2.F32 R39, -RZ, R38.reuse.H0_H0 ;  /* 0x20000026ff277230 */ /* 0x100fe20000004100 */
[----:B------:R-:W-:Y:S01]  /*3ee0*/  F2FP.F16.E4M3.UNPACK_B R112, R112 ;  /* 0x00000070ff70723e */ /* 0x000fe200020006ff */
[--C-:B------:R-:W-:Y:S02]  /*3ef0*/  HADD2.F32 R12, -RZ, R5.reuse.H1_H1 ;  /* 0x30000005ff0c7230 */ /* 0x100fe40000004100 */
[C---:B------:R-:W-:Y:S01]  /*3f00*/  FMUL.FTZ R46, R6.reuse, R41 ;  /* 0x00000029062e7220 */ /* 0x040fe20000410000 */
[----:B------:R-:W-:Y:S02]  /*3f10*/  HADD2.F32 R5, -RZ, R5.H0_H0 ;  /* 0x20000005ff057230 */ /* 0x000fe40000004100 */
[----:B------:R-:W-:Y:S01]  /*3f20*/  FFMA.FTZ R47, R6, R39, -R45 ;  /* 0x00000027062f7223 */ /* 0x000fe2000001082d */
[----:B------:R-:W-:Y:S02]  /*3f30*/  HADD2.F32 R38, -RZ, R38.H1_H1 ;  /* 0x30000026ff267230 */ /* 0x000fe40000004100 */
[----:B------:R-:W-:Y:S01]  /*3f40*/  FMUL.FTZ R6, R12, R43 ;  /* 0x0000002b0c067220 */ /* 0x000fe20000410000 */
[----:B------:R-:W-:Y:S01]  /*3f50*/  FFMA.FTZ R98, R7, R39, R46 ;  /* 0x0000002707627223 */ /* 0x000fe2000001002e */
[----:B------:R-:W-:-:S02]  /*3f60*/  FMUL.FTZ R43, R5, R43 ;  /* 0x0000002b052b7220 */ /* 0x000fc40000410000 */
[----:B------:R-:W-:Y:S01]  /*3f70*/  FFMA.FTZ R41, R5, R38, -R6 ;  /* 0x0000002605297223 */ /* 0x000fe20000010806 */
[----:B------:R-:W-:Y:S01]  /*3f80*/  F2FP.F16.E4M3.UNPACK_B R5, R4.H1 ;  /* 0x00000004ff05723e */ /* 0x000fe200030006ff */
[----:B---3--:R-:W-:Y:S01]  /*3f90*/  FFMA.FTZ R102, R12, R38, R43 ;  /* 0x000000260c667223 */ /* 0x008fe2000001002b */
[----:B------:R-:W-:Y:S01]  /*3fa0*/  F2FP.F16.E4M3.UNPACK_B R4, R4 ;  /* 0x00000004ff04723e */ /* 0x000fe200020006ff */
[----:B------:R-:W-:Y:S02]  /*3fb0*/  HADD2.F32 R38, -RZ, R113.H1_H1 ;  /* 0x30000071ff267230 */ /* 0x000fe40000004100 */
[--C-:B------:R-:W-:Y:S02]  /*3fc0*/  HADD2.F32 R6, -RZ, R5.reuse.H0_H0 ;  /* 0x20000005ff067230 */ /* 0x100fe40000004100 */
[----:B------:R-:W-:Y:S02]  /*3fd0*/  HADD2.F32 R7, -RZ, R5.H1_H1 ;  /* 0x30000005ff077230 */ /* 0x000fe40000004100 */
[----:B------:R-:W-:-:S02]  /*3fe0*/  HADD2.F32 R5, -RZ, R4.H0_H0 ;  /* 0x20000004ff057230 */ /* 0x000fc40000004100 */
[CC--:B------:R-:W-:Y:S01]  /*3ff0*/  FMUL.FTZ R46, R6.reuse, R38.reuse ;  /* 0x00000026062e7220 */ /* 0x0c0fe20000410000 */
[----:B------:R-:W-:Y:S02]  /*4000*/  HADD2.F32 R12, -RZ, R112.H1_H1 ;  /* 0x30000070ff0c7230 */ /* 0x000fe40000004100 */
[C---:B------:R-:W-:Y:S01]  /*4010*/  FMUL.FTZ R39, R7.reuse, R38 ;  /* 0x0000002607277220 */ /* 0x040fe20000410000 */
[----:B------:R-:W-:Y:S02]  /*4020*/  HADD2.F32 R113, -RZ, R113.H0_H0 ;  /* 0x20000071ff717230 */ /* 0x000fe40000004100 */
[----:B------:R-:W-:Y:S02]  /*4030*/  HADD2.F32 R4, -RZ, R4.H1_H1 ;  /* 0x30000004ff047230 */ /* 0x000fe40000004100 */
[-C--:B------:R-:W-:Y:S01]  /*4040*/  FFMA.FTZ R39, R6, R12.reuse, -R39 ;  /* 0x0000000c06277223 */ /* 0x080fe20000010827 */
[----:B------:R-:W-:Y:S02]  /*4050*/  HADD2.F32 R112, -RZ, R112.H0_H0 ;  /* 0x20000070ff707230 */ /* 0x000fe40000004100 */
[----:B------:R-:W-:Y:S01]  /*4060*/  FFMA.FTZ R46, R7, R12, R46 ;  /* 0x0000000c072e7223 */ /* 0x000fe2000001002e */
[-C--:B------:R-:W-:Y:S01]  /*4070*/  F2FP.F16.E4M3.UNPACK_B R12, R40.reuse.H1 ;  /* 0x00000028ff0c723e */ /* 0x080fe200030006ff */
[-C--:B------:R-:W-:Y:S01]  /*4080*/  FMUL.FTZ R38, R4, R113.reuse ;  /* 0x0000007104267220 */ /* 0x080fe20000410000 */
[----:B------:R-:W-:Y:S01]  /*4090*/  FMUL.FTZ R113, R5, R113 ;  /* 0x0000007105717220 */ /* 0x000fe20000410000 */
[----:B------:R-:W-:-:S02]  /*40a0*/  F2FP.F16.E4M3.UNPACK_B R40, R40 ;  /* 0x00000028ff28723e */ /* 0x000fc400020006ff */
[-C--:B------:R-:W-:Y:S01]  /*40b0*/  FFMA.FTZ R45, R5, R112.reuse, -R38 ;  /* 0x00000070052d7223 */ /* 0x080fe20000010826 */
[----:B------:R-:W-:Y:S01]  /*40c0*/  F2FP.SATFINITE.E4M3.F32.PACK_AB_MERGE_C R111, R46, R39, RZ ;  /* 0x000000272e6f723e */ /* 0x000fe200048070ff */
[----:B------:R-:W-:Y:S01]  /*40d0*/  FFMA.FTZ R112, R4, R112, R113 ;  /* 0x0000007004707223 */ /* 0x000fe20000010071 */
[----:B------:R-:W-:Y:S01]  /*40e0*/  F2FP.F16.E4M3.UNPACK_B R5, R15.H1 ;  /* 0x0000000fff05723e */ /* 0x000fe200030006ff */
[--C-:B------:R-:W-:Y:S01]  /*40f0*/  HADD2.F32 R38, -RZ, R12.reuse.H1_H1 ;  /* 0x3000000cff267230 */ /* 0x100fe20000004100 */
[-C--:B------:R-:W-:Y:S01]  /*4100*/  F2FP.F16.E4M3.UNPACK_B R39, R44.reuse.H1 ;  /* 0x0000002cff27723e */ /* 0x080fe200030006ff */
[----:B------:R-:W-:Y:S01]  /*4110*/  HADD2.F32 R12, -RZ, R12.H0_H0 ;  /* 0x2000000cff0c7230 */ /* 0x000fe20000004100 */
[----:B------:R-:W-:Y:S01]  /*4120*/  F2FP.F16.E4M3.UNPACK_B R4, R13.H1 ;  /* 0x0000000dff04723e */ /* 0x000fe200030006ff */
[----:B------:R-:W-:Y:S01]  /*4130*/  HADD2.F32 R7, -RZ, R5.H1_H1 ;  /* 0x30000005ff077230 */ /* 0x000fe20000004100 */
[----:B------:R-:W-:Y:S01]  /*4140*/  F2FP.F16.E4M3.UNPACK_B R44, R44 ;  /* 0x0000002cff2c723e */ /* 0x000fe200020006ff */
[----:B------:R-:W-:Y:S01]  /*4150*/  HADD2.F32 R43, -RZ, R39.H1_H1 ;  /* 0x30000027ff2b7230 */ /* 0x000fe20000004100 */
[----:B------:R-:W-:Y:S01]  /*4160*/  F2FP.SATFINITE.E4M3.F32.PACK_AB_MERGE_C R113, R102, R41, RZ ;  /* 0x000000296671723e */ /* 0x000fe200048070ff */
        /* <DEDUP_REMOVED lines=10> */
[----:B------:R-:W-:Y:S01]  /*4210*/  F2FP.F16.E4M3.UNPACK_B R15, R15 ;  /* 0x0000000fff0f723e */ /* 0x000fe200020006ff */
[----:B------:R-:W-:Y:S01]  /*4220*/  FMUL.FTZ R46, R4, R41 ;  /* 0x00000029042e7220 */ /* 0x000fe20000410000 */
[----:B------:R-:W-:-:S02]  /*4230*/  HADD2.F32 R44, -RZ, R44.H0_H0 ;  /* 0x2000002cff2c7230 */ /* 0x000fc40000004100 */
[-C--:B------:R-:W-:Y:S01]  /*4240*/  FFMA.FTZ R43, R4, R6.reuse, -R43 ;  /* 0x00000006042b7223 */ /* 0x080fe2000001082b */
[----:B------:R-:W-:Y:S02]  /*4250*/  HADD2.F32 R4, -RZ, R13.H0_H0 ;  /* 0x2000000dff047230 */ /* 0x000fe40000004100 */
[----:B------:R-:W-:Y:S01]  /*4260*/  FFMA.FTZ R46, R5, R6, R46 ;  /* 0x00000006052e7223 */ /* 0x000fe2000001002e */
[----:B------:R-:W-:Y:S02]  /*4270*/  HADD2.F32 R5, -RZ, R15.H0_H0 ;  /* 0x2000000fff057230 */ /* 0x000fe40000004100 */
        /* <DEDUP_REMOVED lines=8> */
[----:B------:R-:W-:Y:S01]  /*4300*/  F2FP.SATFINITE.E4M3.F32.PACK_AB_MERGE_C R99, R102, R99, RZ ;  /* 0x000000636663723e */ /* 0x000fe200048070ff */
        /* <DEDUP_REMOVED lines=10> */
.L_x_1822:
[----:B------:R-:W-:Y:S05]  /*43b0*/  BSYNC B3 ;  /* 0x0000000000037941 */ /* 0x000fea0003800000 */
.L_x_1821:
[----:B0-----:R0:W-:Y:S02]  /*43c0*/  ST.E.128 desc[UR60][R10.64], R4 ;  /* 0x000000040a007985 */ /* 0x0011e4000c101d3c */
.L_x_1820:
[----:B------:R-:W-:Y:S05]  /*43d0*/  BSYNC B2 ;  /* 0x0000000000027941 */ /* 0x000fea0003800000 */
.L_x_1819:
[----:B------:R-:W-:-:S13]  /*43e0*/  ISETP.NE.AND P2, PT, R88, RZ, PT ;  /* 0x000000ff5800720c */ /* 0x000fda0003f45270 */
        /* <DEDUP_REMOVED lines=9> */
[----:B------:R-:W-:Y:S01]  /*4480*/  SHF.R.U32.HI R12, RZ, 0x8, R37 ;  /* 0x00000008ff0c7819 */ /* 0x000fe20000011625 */
[----:B------:R-:W-:Y:S01]  /*4490*/  IMAD.MOV.U32 R14, RZ, RZ, R7 ;  /* 0x000000ffff0e7224 */ /* 0x000fe200078e0007 */
        /* <DEDUP_REMOVED lines=101> */
.L_x_1824:
[----:B------:R-:W-:Y:S05]  /*4af0*/  BSYNC B2 ;  /* 0x0000000000027941 */ /* 0x000fea0003800000 */
.L_x_1823:
[----:B0-----:R0:W-:Y:S02]  /*4b00*/  ST.E.128 desc[UR60][R10.64], R4 ;  /* 0x000000040a007985 */ /* 0x0011e4000c101d3c */
.L_x_1818:
[----:B------:R-:W-:Y:S05]  /*4b10*/  BSYNC B1 ;  /* 0x0000000000017941 */ /* 0x000fea0003800000 */
.L_x_1817:
[----:B------:R-:W-:-:S03]  /*4b20*/  UMOV UR4, 0xffffffff ;  /* 0xffffffff00047882 */ /* 0x000fc60000000000 */
[----:B------:R-:W-:Y:S05]  /*4b30*/  BRA.DIV UR4, `(.L_x_1825) ;  /* 0x0000029604487947 */ /* 0x000fea000b800000 */
[----:B0-2---:R-:W0:Y:S04]  /*4b40*/  SHFL.IDX PT, R101, R101, 0x2, 0x1c1f ;  /* 0x005c1f0065657f89 */ /* 0x005e2800000e0000 */
[----:B------:R2:W0:Y:S02]  /*4b50*/  SHFL.IDX PT, R14, R100, 0x2, 0x1c1f ;  /* 0x005c1f00640e7f89 */ /* 0x00042400000e0000 */
.L_x_2180:
[----:B------:R-:W-:Y:S05]  /*4b60*/  @P4 BRA `(.L_x_1826) ;  /* 0x0000004400884947 */ /* 0x000fea0003800000 */
[----:B------:R-:W-:Y:S04]  /*4b70*/  BSSY B1, `(.L_x_1827) ;  /* 0x0000072000017945 */ /* 0x000fe80003800000 */
[----:B------:R-:W-:Y:S05]  /*4b80*/  @P1 BRA `(.L_x_1828) ;  /* 0x0000000400c01947 */ /* 0x000fea0003800000 */
[----:B------:R1:W1:Y:S01]  /*4b90*/  LDS.128 R4, [R91+0x1c400] ;  /* 0x01c400005b047984 */ /* 0x0002620000000c00 */
[----:B0-----:R-:W-:Y:S01]  /*4ba0*/  IADD3 R10, P2, R18, R14, RZ ;  /* 0x0000000e120a7210 */ /* 0x001fe20007f5e0ff */
[----:B------:R-:W-:Y:S04]  /*4bb0*/  BSSY B2, `(.L_x_1829) ;  /* 0x000006c000027945 */ /* 0x000fe80003800000 */
[----:B------:R-:W-:Y:S01]  /*4bc0*/  IMAD.X R11, R101, 0x1, R19, P2 ;  /* 0x00000001650b7824 */ /* 0x000fe200010e0613 */
[----:B------:R-:W-:-:S13]  /*4bd0*/  ISETP.GE.AND P2, PT, R192, R103, PT ;  /* 0x00000067c000720c */ /* 0x000fda0003f46270 */
[----:B------:R-:W-:Y:S05]  /*4be0*/  @P2 BRA `(.L_x_1830) ;  /* 0x0000000400a02947 */ /* 0x000fea0003800000 */
[----:B------:R-:W-:Y:S01]  /*4bf0*/  SHF.R.U32.HI R12, RZ, 0x8, R33 ;  /* 0x00000008ff0c7819 */ /* 0x000fe20000011621 */
[----:B-1----:R-:W-:Y:S01]  /*4c00*/  IMAD.MOV.U32 R15, RZ, RZ, R7 ;  /* 0x000000ffff0f7224 */ /* 0x002fe200078e0007 */
        /* <DEDUP_REMOVED lines=102> */
.L_x_1830:
[----:B------:R-:W-:Y:S05]  /*5270*/  BSYNC B2 ;  /* 0x0000000000027941 */ /* 0x000fea0003800000 */
.L_x_1829:
[----:B-1----:R0:W-:Y:S02]  /*5280*/  ST.E.128 desc[UR60][R10.64], R4 ;  /* 0x000000040a007985 */ /* 0x0021e4000c101d3c */
.L_x_1828:
[----:B------:R-:W-:Y:S05]  /*5290*/  BSYNC B1 ;  /* 0x0000000000017941 */ /* 0x000fea0003800000 */
.L_x_1827:
        /* <DEDUP_REMOVED lines=10> */
[----:B------:R-:W-:Y:S02]  /*5340*/  SHF.R.U32.HI R12, RZ, 0x8, R29 ;  /* 0x00000008ff0c7819 */ /* 0x000fe4000001161d */
[----:B------:R-:W-:Y:S01]  /*5350*/  LOP3.LUT R8, R9, 0xff0000ff, RZ, 0xc0, !PT ;  /* 0xff0000ff09087812 */ /* 0x000fe200078ec0ff */
[----:B------:R-:W-:Y:S01]  /*5360*/  IMAD.SHL.U32 R7, R30, 0x100, RZ ;  /* 0x000001001e077824 */ /* 0x000fe200078e00ff */
[----:B------:R-:W-:Y:S01]  /*5370*/  SHF.R.U32.HI R13, RZ, 0x10, R9 ;  /* 0x00000010ff0d7819 */ /* 0x000fe20000011609 */
[----:B------:R-:W-:Y:S01]  /*5380*/  IMAD.MOV.U32 R9, RZ, RZ, R6 ;  /* 0x000000ffff097224 */ /* 0x000fe200078e0006 */
[----:B------:R-:W-:Y:S01]  /*5390*/  SHF.R.U32.HI R28, RZ, 0x10, R29 ;  /* 0x00000010ff1c7819 */ /* 0x000fe2000001161d */
[----:B------:R-:W-:Y:S01]  /*53a0*/  IMAD.SHL.U32 R6, R12, 0x100, RZ ;  /* 0x000001000c067824 */ /* 0x000fe200078e00ff */
        /* <DEDUP_REMOVED lines=96> */
.L_x_1832:
[----:B------:R-:W-:Y:S05]  /*59b0*/  BSYNC B1 ;  /* 0x0000000000017941 */ /* 0x000fea0003800000 */
.L_x_1831:
[----:B0-----:R0:W-:Y:S01]  /*59c0*/  ST.E.128 desc[UR60][R14.64], R4 ;  /* 0x000000040e007985 */ /* 0x0011e2000c101d3c */
[----:B------:R-:W-:Y:S05]  /*59d0*/  BRA `(.L_x_1826) ;  /* 0x0000003400ec7947 */ /* 0x000fea0003800000 */
.L_x_1797:
[----:B------:R-:W-:Y:S01]  /*59e0*/  VIADD R8, R198, 0x40 ;  /* 0x00000040c6087836 */ /* 0x000fe20000000000 */
[----:B------:R-:W-:Y:S02]  /*59f0*/  CS2R R30, SRZ ;  /* 0x00000000001e7805 */ /* 0x000fe4000001ff00 */
[----:B------:R-:W-:Y:S02]  /*5a00*/  CS2R R28, SRZ ;  /* 0x00000000001c7805 */ /* 0x000fe4000001ff00 */
[----:B------:R-:W-:Y:S01]  /*5a10*/  ISETP.GE.AND P3, PT, R8, R96, PT ;  /* 0x000000600800720c */ /* 0x000fe20003f66270 */
[----:B------:R-:W-:-:S03]  /*5a20*/  VIADD R8, R198, 0x80 ;  /* 0x00000080c6087836 */ /* 0x000fc60000000000 */
        /* <DEDUP_REMOVED lines=23> */
[----:B0-----:R-:W-:-:S05]  /*5ba0*/  @!P3 IADD3 R12, P5, R11, R12, RZ ;  /* 0x0000000c0b0cb210 */ /* 0x001fca0007fbe0ff */
[----:B------:R-:W-:Y:S02]  /*5bb0*/  @!P3 IMAD.X R13, R14, 0x1, R13, P5 ;  /* 0x000000010e0db824 */ /* 0x000fe400028e060d */
        /* <DEDUP_REMOVED lines=27> */
[----:B------:R-:W-:-:S02]  /*5d70*/  IMAD.MOV.U32 R114, RZ, RZ, R36 ;  /* 0x000000ffff727224 */ /* 0x000fc400078e0024 */
[----:B----4-:R-:W-:Y:S02]  /*5d80*/  IMAD.MOV.U32 R108, RZ, RZ, R42 ;  /* 0x000000ffff6c7224 */ /* 0x010fe400078e002a */
[----:B------:R-:W-:Y:S02]  /*5d90*/  IMAD.MOV.U32 R109, RZ, RZ, R40 ;  /* 0x000000ffff6d7224 */ /* 0x000fe400078e0028 */
[----:B-----5:R-:W-:Y:S02]  /*5da0*/  IMAD.MOV.U32 R107, RZ, RZ, R46 ;  /* 0x000000ffff6b7224 */ /* 0x020fe400078e002e */
[----:B------:R-:W-:Y:S02]  /*5db0*/  IMAD.MOV.U32 R106, RZ, RZ, R44 ;  /* 0x000000ffff6a7224 */ /* 0x000fe400078e002c */
[----:B------:R-:W-:Y:S02]  /*5dc0*/  IMAD.MOV.U32 R115, RZ, RZ, R6 ;  /* 0x000000ffff737224 */ /* 0x000fe400078e0006 */
[----:B------:R-:W-:-:S02]  /*5dd0*/  IMAD.MOV.U32 R118, RZ, RZ, R4 ;  /* 0x000000ffff767224 */ /* 0x000fc400078e0004 */
[----:B------:R-:W-:Y:S02]  /*5de0*/  IMAD.MOV.U32 R110, RZ, RZ, R34 ;  /* 0x000000ffff6e7224 */ /* 0x000fe400078e0022 */
[----:B------:R-:W-:Y:S01]  /*5df0*/  IMAD.MOV.U32 R112, RZ, RZ, R32 ;  /* 0x000000ffff707224 */ /* 0x000fe200078e0020 */
[----:B------:R-:W-:Y:S06]  /*5e00*/  @!P5 BRA `(.L_x_1833) ;  /* 0x000000000004d947 */ /* 0x000fec0003800000 */
[----:B------:R-:W-:Y:S01]  /*5e10*/  BPT.TRAP 0x1 ;  /* 0x000000040000795c */ /* 0x000fe20000300000 */
.L_x_1833:
[----:B------:R-:W-:Y:S01]  /*5e20*/  IMAD R87, R195, 0x8, R17 ;  /* 0x00000008c3577824 */ /* 0x000fe200078e0211 */
[----:B------:R-:W-:Y:S01]  /*5e30*/  SHF.L.U32 R97, R201, 0x1f, RZ ;  /* 0x0000001fc9617819 */ /* 0x000fe200000006ff */
[----:B------:R-:W0:Y:S01]  /*5e40*/  LDC R105, c[0x0][0x2f4] ;  /* 0x0000bd00ff697b82 */ /* 0x000e220000000800 */
[----:B------:R-:W-:Y:S02]  /*5e50*/  BSSY B1, `(.L_x_1834) ;  /* 0x0000003000017945 */ /* 0x000fe40003800000 */
[----:B------:R-:W1:Y:S02]  /*5e60*/  SYNCS.PHASECHK.TRANS64.TRYWAIT P3, [R87+URZ+0x22890], R97 ;  /* 0x02289061570075a7 */ /* 0x000e64000806017f */
[----:B-1----:R-:W-:Y:S05]  /*5e70*/  @!P3 BRA `(.L_x_1835) ;  /* 0x0000028000c0b947 */ /* 0x002fea0003800000 */
.L_x_2181:
[----:B------:R-:W-:Y:S05]  /*5e80*/  BSYNC B1 ;  /* 0x0000000000017941 */ /* 0x000fea0003800000 */
.L_x_1834:
[----:B------:R-:W-:Y:S01]  /*5e90*/  UMOV UR4, 0xffffffff ;  /* 0xffffffff00047882 */ /* 0x000fe20000000000 */
[----:B0-----:R-:W-:Y:S02]  /*5ea0*/  IMAD.IADD R111, R105, 0x1, -R70 ;  /* 0x00000001696f7824 */ /* 0x001fe400078e0a46 */
[----:B------:R-:W-:Y:S05]  /*5eb0*/  BRA.DIV UR4, `(.L_x_1836) ;  /* 0x0000028204c47947 */ /* 0x000fea000b800000 */
[----:B------:R0:W2:Y:S04]  /*5ec0*/  SHFL.IDX PT, R102, R101, RZ, 0x1c1f ;  /* 0x001c1fff65667589 */ /* 0x0000a800000e0000 */
[----:B------:R0:W3:Y:S02]  /*5ed0*/  SHFL.IDX PT, R103, R100, RZ, 0x1c1f ;  /* 0x001c1fff64677589 */ /* 0x0000e400000e0000 */
.L_x_2185:
        /* <DEDUP_REMOVED lines=13> */
[----:B------:R-:W-:-:S04]  /*5fb0*/  IMAD R8, R195, 0x5000, R58 ;  /* 0x00005000c3087824 */ /* 0x000fc800078e023a */
[----:B------:R-:W-:Y:S02]  /*5fc0*/  IMAD.IADD R10, R210, 0x1, R9 ;  /* 0x00000001d20a7824 */ /* 0x000fe400078e0209 */
[----:B------:R-:W-:Y:S02]  /*5fd0*/  IMAD.IADD R8, R17, 0x1, R8 ;  /* 0x0000000111087824 */ /* 0x000fe400078e0208 */
[----:B------:R-:W-:-:S04]  /*5fe0*/  IMAD R10, R195, 0x5000, R10 ;  /* 0x00005000c30a7824 */ /* 0x000fc800078e020a */
[----:B------:R-:W-:Y:S02]  /*5ff0*/  IMAD.IADD R12, R17, 0x1, R10 ;  /* 0x00000001110c7824 */ /* 0x000fe400078e020a */
[----:B------:R-:W2:Y:S04]  /*6000*/  LDS.128 R8, [R8+0x18400] ;  /* 0x0184000008087984 */ /* 0x000ea80000000c00 */
[----:B------:R-:W3:Y:S01]  /*6010*/  LDS.128 R12, [R12+0x18400] ;  /* 0x018400000c0c7984 */ /* 0x000ee20000000c00 */
[----:B------:R-:W-:Y:S05]  /*6020*/  @P2 BRA `(.L_x_1840) ;  /* 0x0000000c00382947 */ /* 0x000fea0003800000 */
[----:B------:R-:W-:Y:S01]  /*6030*/  SHF.R.U32.HI R128, RZ, 0x8, R5 ;  /* 0x00000008ff807819 */ /* 0x000fe20000011605 */
[----:B--2---:R-:W-:Y:S01]  /*6040*/  IMAD.MOV.U32 R28, RZ, RZ, R8 ;  /* 0x000000ffff1c7224 */ /* 0x004fe200078e0008 */
[----:B------:R-:W-:Y:S02]  /*6050*/  SHF.R.U32.HI R122, RZ, 0x8, R29 ;  /* 0x00000008ff7a7819 */ /* 0x000fe4000001161d */
[----:B------:R-:W-:Y:S02]  /*6060*/  SHF.R.U32.HI R121, RZ, 0x8, R31 ;  /* 0x00000008ff797819 */ /* 0x000fe4000001161f */
[----:B------:R-:W-:Y:S02]  /*6070*/  LOP3.LUT R4, R5, 0xff0000ff, RZ, 0xc0, !PT ;  /* 0xff0000ff05047812 */ /* 0x000fe400078ec0ff */
[----:B------:R-:W-:Y:S01]  /*6080*/  SHF.R.U32.HI R125, RZ, 0x10, R5 ;  /* 0x00000010ff7d7819 */ /* 0x000fe20000011605 */
[----:B------:R-:W-:Y:S01]  /*6090*/  IMAD.SHL.U32 R5, R128, 0x100, RZ ;  /* 0x0000010080057824 */ /* 0x000fe200078e00ff */
[----:B------:R-:W-:Y:S01]  /*60a0*/  SHF.R.U32.HI R123, RZ, 0x8, R7 ;  /* 0x00000008ff7b7819 */ /* 0x000fe20000011607 */
[----:B------:R-:W-:Y:S01]  /*60b0*/  IMAD.SHL.U32 R121, R121, 0x100, RZ ;  /* 0x0000010079797824 */ /* 0x000fe200078e00ff */
[----:B------:R-:W-:-:S02]  /*60c0*/  LOP3.LUT R30, R29, 0xff0000ff, RZ, 0xc0, !PT ;  /* 0xff0000ff1d1e7812 */ /* 0x000fc400078ec0ff */
[----:B------:R-:W-:Y:S01]  /*60d0*/  SHF.R.U32.HI R124, RZ, 0x10, R29 ;  /* 0x00000010ff7c7819 */ /* 0x000fe2000001161d */
[----:B------:R-:W-:Y:S01]  /*60e0*/  IMAD.SHL.U32 R29, R122, 0x100, RZ ;  /* 0x000001007a1d7824 */ /* 0x000fe200078e00ff */
[----:B------:R-:W-:Y:S02]  /*60f0*/  LOP3.LUT R120, R31, 0xff0000ff, RZ, 0xc0, !PT ;  /* 0xff0000ff1f787812 */ /* 0x000fe400078ec0ff */
[----:B------:R-:W-:Y:S01]  /*6100*/  SHF.R.U32.HI R126, RZ, 0x10, R31 ;  /* 0x00000010ff7e7819 */ /* 0x000fe2000001161f */
[----:B---3--:R-:W-:Y:S01]  /*6110*/  IMAD.MOV.U32 R31, RZ, RZ, R12 ;  /* 0x000000ffff1f7224 */ /* 0x008fe200078e000c */
[----:B------:R-:W-:Y:S01]  /*6120*/  LOP3.LUT R6, R7, 0xff0000ff, RZ, 0xc0, !PT ;  /* 0xff0000ff07067812 */ /* 0x000fe200078ec0ff */
[----:B------:R-:W-:Y:S01]  /*6130*/  IMAD.U32 R124, R124, 0x10000, RZ ;  /* 0x000100007c7c7824 */ /* 0x000fe200078e00ff */
[----:B------:R-:W-:Y:S01]  /*6140*/  SHF.R.U32.HI R127, RZ, 0x10, R7 ;  /* 0x00000010ff7f7819 */ /* 0x000fe20000011607 */
[----:B------:R-:W-:Y:S01]  /*6150*/  IMAD.SHL.U32 R7, R123, 0x100, RZ ;  /* 0x000001007b077824 */ /* 0x000fe200078e00ff */
[----:B------:R-:W-:Y:S01]  /*6160*/  LOP3.LUT R4, R4, 0xff00, R5, 0xf8, !PT ;  /* 0x0000ff0004047812 */ /* 0x000fe200078ef805 */
[----:B------:R-:W-:Y:S01]  /*6170*/  IMAD.U32 R5, R125, 0x10000, RZ ;  /* 0x000100007d057824 */ /* 0x000fe200078e00ff */
[----:B------:R-:W-:Y:S01]  /*6180*/  LOP3.LUT R123, R30, 0xff00, R29, 0xf8, !PT ;  /* 0x0000ff001e7b7812 */ /* 0x000fe200078ef81d */
[----:B------:R-:W-:Y:S01]  /*6190*/  IMAD.U32 R126, R126, 0x10000, RZ ;  /* 0x000100007e7e7824 */ /* 0x000fe200078e00ff */
[----:B------:R-:W-:-:S02]  /*61a0*/  LOP3.LUT R125, R120, 0xff00, R121, 0xf8, !PT ;  /* 0x0000ff00787d7812 */ /* 0x000fc400078ef879 */
[----:B------:R-:W-:Y:S02]  /*61b0*/  F2FP.F16.E4M3.UNPACK_B R122, R119.H1 ;  /* 0x00000077ff7a723e */ /* 0x000fe400030006ff */
[----:B------:R-:W-:Y:S02]  /*61c0*/  F2FP.F16.E4M3.UNPACK_B R120, R31.H1 ;  /* 0x0000001fff78723e */ /* 0x000fe400030006ff */
[----:B------:R-:W-:Y:S02]  /*61d0*/  F2FP.F16.E4M3.UNPACK_B R29, R28.H1 ;  /* 0x0000001cff1d723e */ /* 0x000fe400030006ff */
[----:B------:R-:W-:Y:S01]  /*61e0*/  LOP3.LUT R7, R6, 0xff00, R7, 0xf8, !PT ;  /* 0x0000ff0006077812 */ /* 0x000fe200078ef807 */
[----:B------:R-:W-:Y:S01]  /*61f0*/  HADD2.F32 R12, -RZ, R120.H0_H0 ;  /* 0x20000078ff0c7230 */ /* 0x000fe20000004100 */
[----:B------:R-:W-:Y:S01]  /*6200*/  LOP3.LUT R6, R4, 0xff0000, R5, 0xf8, !PT ;  /* 0x00ff000004067812 */ /* 0x000fe200078ef805 */
[----:B------:R-:W-:Y:S01]  /*6210*/  HADD2.F32 R5, -RZ, R122.H0_H0 ;  /* 0x2000007aff057230 */ /* 0x000fe20000004100 */
[----:B------:R-:W-:Y:S01]  /*6220*/  F2FP.F16.E4M3.UNPACK_B R30, R118.H1 ;  /* 0x00000076ff1e723e */ /* 0x000fe200030006ff */
[----:B------:R-:W-:Y:S01]  /*6230*/  HADD2.F32 R8, -RZ, R29.H0_H0 ;  /* 0x2000001dff087230 */ /* 0x000fe20000004100 */
[----:B------:R-:W-:Y:S01]  /*6240*/  F2FP.F16.E4M3.UNPACK_B R28, R28 ;  /* 0x0000001cff1c723e */ /* 0x000fe200020006ff */
[----:B------:R-:W-:-:S02]  /*6250*/  IMAD.U32 R4, R127, 0x10000, RZ ;  /* 0x000100007f047824 */ /* 0x000fc400078e00ff */
[-C--:B------:R-:W-:Y:S01]  /*6260*/  FMUL.FTZ R127, R12, R5.reuse ;  /* 0x000000050c7f7220 */ /* 0x080fe20000410000 */
[----:B------:R-:W-:Y:S02]  /*6270*/  HADD2.F32 R121, -RZ, R30.H0_H0 ;  /* 0x2000001eff797230 */ /* 0x000fe40000004100 */
[C---:B------:R-:W-:Y:S01]  /*6280*/  FMUL.FTZ R129, R8.reuse, R5 ;  /* 0x0000000508817220 */ /* 0x040fe20000410000 */
[----:B------:R-:W-:Y:S01]  /*6290*/  LOP3.LUT R5, R125, 0xff0000, R126, 0xf8, !PT ;  /* 0x00ff00007d057812 */ /* 0x000fe200078ef87e */
[----:B------:R-:W-:Y:S01]  /*62a0*/  HADD2.F32 R125, -RZ, R122.H1_H1 ;  /* 0x3000007aff7d7230 */ /* 0x000fe20000004100 */
[----:B------:R-:W-:Y:S01]  /*62b0*/  F2FP.F16.E4M3.UNPACK_B R122, R119 ;  /* 0x00000077ff7a723e */ /* 0x000fe200020006ff */
[-C--:B------:R-:W-:Y:S01]  /*62c0*/  FFMA.FTZ R8, R8, R121.reuse, -R127 ;  /* 0x0000007908087223 */ /* 0x080fe2000001087f */
[----:B------:R-:W-:Y:S01]  /*62d0*/  FFMA.FTZ R12, R12, R121, R129 ;  /* 0x000000790c0c7223 */ /* 0x000fe20000010081 */
[----:B------:R-:W-:Y:S01]  /*62e0*/  HADD2.F32 R121, -RZ, R30.H1_H1 ;  /* 0x3000001eff797230 */ /* 0x000fe20000004100 */
[----:B------:R-:W-:Y:S01]  /*62f0*/  F2FP.F16.E4M3.UNPACK_B R31, R31 ;  /* 0x0000001fff1f723e */ /* 0x000fe200020006ff */
[----:B------:R-:W-:Y:S01]  /*6300*/  HADD2.F32 R120, -RZ, R120.H1_H1 ;  /* 0x30000078ff787230 */ /* 0x000fe20000004100 */
[----:B------:R-:W-:Y:S01]  /*6310*/  LOP3.LUT R4, R7, 0xff0000, R4, 0xf8, !PT ;  /* 0x00ff000007047812 */ /* 0x000fe200078ef804 */
[----:B------:R-:W-:Y:S01]  /*6320*/  HADD2.F32 R30, -RZ, R29.H1_H1 ;  /* 0x3000001dff1e7230 */ /* 0x000fe20000004100 */
[----:B------:R-:W-:Y:S01]  /*6330*/  LOP3.LUT R7, R123, 0xff0000, R124, 0xf8, !PT ;  /* 0x00ff00007b077812 */ /* 0x000fe200078ef87c */
[----:B------:R-:W-:Y:S01]  /*6340*/  HADD2.F32 R123, -RZ, R122.H0_H0 ;  /* 0x2000007aff7b7230 */ /* 0x000fe20000004100 */
[----:B------:R-:W-:Y:S01]  /*6350*/  F2FP.F16.E4M3.UNPACK_B R119, R118 ;  /* 0x00000076ff77723e */ /* 0x000fe200020006ff */
[-C--:B------:R-:W-:Y:S01]  /*6360*/  FMUL.FTZ R127, R120, R125.reuse ;  /* 0x0000007d787f7220 */ /* 0x080fe20000410000 */
[----:B------:R-:W-:Y:S01]  /*6370*/  FMUL.FTZ R125, R30, R125 ;  /* 0x0000007d1e7d7220 */ /* 0x000fe20000410000 */
[----:B------:R-:W-:-:S02]  /*6380*/  HADD2.F32 R29, -RZ, R28.H0_H0 ;  /* 0x2000001cff1d7230 */ /* 0x000fc40000004100 */
[----:B------:R-:W-:Y:S02]  /*6390*/  HADD2.F32 R118, -RZ, R31.H0_H0 ;  /* 0x2000001fff767230 */ /* 0x000fe40000004100 */
[-C--:B------:R-:W-:Y:S01]  /*63a0*/  FFMA.FTZ R127, R30, R121.reuse, -R127 ;  /* 0x000000791e7f7223 */ /* 0x080fe2000001087f */
[----:B------:R-:W-:Y:S01]  /*63b0*/  FFMA.FTZ R129, R120, R121, R125 ;  /* 0x0000007978817223 */ /* 0x000fe2000001007d */
[----:B------:R-:W-:Y:S02]  /*63c0*/  HADD2.F32 R30, -RZ, R119.H0_H0 ;  /* 0x20000077ff1e7230 */ /* 0x000fe40000004100 */
[-C--:B------:R-:W-:Y:S01]  /*63d0*/  FMUL.FTZ R121, R29, R123.reuse ;  /* 0x0000007b1d797220 */ /* 0x080fe20000410000 */
[----:B------:R-:W-:Y:S02]  /*63e0*/  HADD2.F32 R122, -RZ, R122.H1_H1 ;  /* 0x3000007aff7a7230 */ /* 0x000fe40000004100 */
[----:B------:R-:W-:Y:S01]  /*63f0*/  FMUL.FTZ R120, R118, R123 ;  /* 0x0000007b76787220 */ /* 0x000fe20000410000 */
[----:B------:R-:W-:-:S02]  /*6400*/  HADD2.F32 R31, -RZ, R31.H1_H1 ;  /* 0x3000001fff1f7230 */ /* 0x000fc40000004100 */
[-C--:B------:R-:W-:Y:S01]  /*6410*/  FFMA.FTZ R124, R118, R30.reuse, R121 ;  /* 0x0000001e767c7223 */ /* 0x080fe20000010079 */
[----:B------:R-:W-:Y:S02]  /*6420*/  HADD2.F32 R28, -RZ, R28.H1_H1 ;  /* 0x3000001cff1c7230 */ /* 0x000fe40000004100 */
[----:B------:R-:W-:Y:S01]  /*6430*/  FFMA.FTZ R123, R29, R30, -R120 ;  /* 0x0000001e1d7b7223 */ /* 0x000fe20000010878 */
        /* <DEDUP_REMOVED lines=14> */
[-C--:B------:R-:W-:Y:S01]  /*6520*/  FMUL.FTZ R126, R118, R121.reuse ;  /* 0x00000079767e7220 */ /* 0x080fe20000410000 */
        /* <DEDUP_REMOVED lines=10> */
[----:B------:R-:W-:Y:S01]  /*65d0*/  F2FP.F16.E4M3.UNPACK_B R115, R115 ;  /* 0x00000073ff73723e */ /* 0x000fe200020006ff */
[-C--:B------:R-:W-:Y:S01]  /*65e0*/  FFMA.FTZ R131, R28, R29.reuse, -R131 ;  /* 0x0000001d1c837223 */ /* 0x080fe20000010883 */
[----:B------:R-:W-:Y:S01]  /*65f0*/  F2FP.F16.E4M3.UNPACK_B R28, R14 ;  /* 0x0000000eff1c723e */ /* 0x000fe200020006ff */
[----:B------:R-:W-:Y:S01]  /*6600*/  FFMA.FTZ R133, R30, R29, R119 ;  /* 0x0000001d1e857223 */ /* 0x000fe20000010077 */
[--C-:B------:R-:W-:Y:S01]  /*6610*/  HADD2.F32 R31, -RZ, R117.reuse.H0_H0 ;  /* 0x20000075ff1f7230 */ /* 0x100fe20000004100 */
[----:B------:R-:W-:Y:S01]  /*6620*/  F2FP.SATFINITE.E4M3.F32.PACK_AB_MERGE_C R8, R127, R8, RZ ;  /* 0x000000087f08723e */ /* 0x000fe200048070ff */
[----:B------:R-:W-:Y:S01]  /*6630*/  HADD2.F32 R14, -RZ, R10.H0_H0 ;  /* 0x2000000aff0e7230 */ /* 0x000fe20000004100 */
[----:B------:R-:W-:Y:S01]  /*6640*/  F2FP.SATFINITE.E4M3.F32.PACK_AB_MERGE_C R12, R129, R12, RZ ;  /* 0x0000000c810c723e */ /* 0x000fe200048070ff */
[----:B------:R-:W-:Y:S01]  /*6650*/  HADD2.F32 R29, -RZ, R28.H0_H0 ;  /* 0x2000001cff1d7230 */ /* 0x000fe20000004100 */
[----:B------:R-:W-:Y:S01]  /*6660*/  F2FP.SATFINITE.E4M3.F32.PACK_AB_MERGE_C R133, R133, R120, RZ ;  /* 0x000000788585723e */ /* 0x000fe200048070ff */
[----:B------:R-:W-:-:S02]  /*6670*/  HADD2.F32 R117, -RZ, R117.H1_H1 ;  /* 0x30000075ff757230 */ /* 0x000fc40000004100 */
[-C--:B------:R-:W-:Y:S01]  /*6680*/  FMUL.FTZ R118, R14, R31.reuse ;  /* 0x0000001f0e767220 */ /* 0x080fe20000410000 */
[----:B------:R-:W-:Y:S02]  /*6690*/  HADD2.F32 R28, -RZ, R28.H1_H1 ;  /* 0x3000001cff1c7230 */ /* 0x000fe40000004100 */
[C---:B------:R-:W-:Y:S01]  /*66a0*/  FMUL.FTZ R119, R29.reuse, R31 ;  /* 0x0000001f1d777220 */ /* 0x040fe20000410000 */
[--C-:B------:R-:W-:Y:S01]  /*66b0*/  HADD2.F32 R30, -RZ, R115.reuse.H0_H0 ;  /* 0x20000073ff1e7230 */ /* 0x100fe20000004100 */
[----:B------:R-:W-:Y:S01]  /*66c0*/  F2FP.SATFINITE.E4M3.F32.PACK_AB_MERGE_C R8, R122, R123, R8 ;  /* 0x0000007b7a08723e */ /* 0x000fe20004807008 */
[----:B------:R-:W-:Y:S02]  /*66d0*/  HADD2.F32 R10, -RZ, R10.H1_H1 ;  /* 0x3000000aff0a7230 */ /* 0x000fe40000004100 */
[-C--:B------:R-:W-:Y:S01]  /*66e0*/  FMUL.FTZ R31, R28, R117.reuse ;  /* 0x000000751c1f7220 */ /* 0x080fe20000410000 */
[----:B------:R-:W-:Y:S02]  /*66f0*/  HADD2.F32 R115, -RZ, R115.H1_H1 ;  /* 0x30000073ff737230 */ /* 0x000fe40000004100 */
[-C--:B------:R-:W-:Y:S01]  /*6700*/  FFMA.FTZ R14, R14, R30.reuse, -R119 ;  /* 0x0000001e0e0e7223 */ /* 0x080fe20000010877 */
[----:B------:R-:W-:Y:S01]  /*6710*/  FFMA.FTZ R118, R29, R30, R118 ;  /* 0x0000001e1d767223 */ /* 0x000fe20000010076 */
[C---:B------:R-:W-:Y:S01]  /*6720*/  FMUL.FTZ R117, R10.reuse, R117 ;  /* 0x000000750a757220 */ /* 0x040fe20000410000 */
[----:B------:R-:W-:Y:S01]  /*6730*/  F2FP.F16.E4M3.UNPACK_B R30, R13 ;  /* 0x0000000dff1e723e */ /* 0x000fe200020006ff */
[----:B------:R-:W-:Y:S01]  /*6740*/  FFMA.FTZ R121, R10, R115, -R31 ;  /* 0x000000730a797223 */ /* 0x000fe2000001081f */
[----:B------:R-:W-:Y:S01]  /*6750*/  F2FP.F16.E4M3.UNPACK_B R119, R7 ;  /* 0x00000007ff77723e */ /* 0x000fe200020006ff */
[----:B------:R-:W-:Y:S01]  /*6760*/  FFMA.FTZ R115, R28, R115, R117 ;  /* 0x000000731c737223 */ /* 0x000fe20000010075 */
[----:B------:R-:W-:Y:S01]  /*6770*/  F2FP.F16.E4M3.UNPACK_B R29, R9 ;  /* 0x00000009ff1d723e */ /* 0x000fe200020006ff */
[----:B------:R-:W-:Y:S01]  /*6780*/  HADD2.F32 R31, -RZ, R30.H0_H0 ;  /* 0x2000001eff1f7230 */ /* 0x000fe20000004100 */
[----:B------:R-:W-:Y:S01]  /*6790*/  F2FP.SATFINITE.E4M3.F32.PACK_AB_MERGE_C R10, R131, R126, RZ ;  /* 0x0000007e830a723e */ /* 0x000fe200048070ff */
[----:B------:R-:W-:Y:S01]  /*67a0*/  HADD2.F32 R120, -RZ, R119.H0_H0 ;  /* 0x20000077ff787230 */ /* 0x000fe20000004100 */
[----:B------:R-:W-:Y:S01]  /*67b0*/  F2FP.F16.E4M3.UNPACK_B R117, R6 ;  /* 0x00000006ff75723e */ /* 0x000fe200020006ff */
[----:B------:R-:W-:Y:S01]  /*67c0*/  HADD2.F32 R28, -RZ, R29.H0_H0 ;  /* 0x2000001dff1c7230 */ /* 0x000fe20000004100 */
[----:B------:R-:W-:Y:S01]  /*67d0*/  F2FP.SATFINITE.E4M3.F32.PACK_AB_MERGE_C R10, R121, R14, R10 ;  /* 0x0000000e790a723e */ /* 0x000fe2000480700a */
[----:B------:R-:W-:Y:S01]  /*67e0*/  HADD2.F32 R119, -RZ, R119.H1_H1 ;  /* 0x30000077ff777230 */ /* 0x000fe20000004100 */
[----:B------:R-:W-:Y:S01]  /*67f0*/  F2FP.SATFINITE.E4M3.F32.PACK_AB_MERGE_C R14, R115, R118, R133 ;  /* 0x00000076730e723e */ /* 0x000fe20004807085 */
[----:B------:R-:W-:-:S02]  /*6800*/  HADD2.F32 R118, -RZ, R117.H0_H0 ;  /* 0x20000075ff767230 */ /* 0x000fc40000004100 */
[CC--:B------:R-:W-:Y:S01]  /*6810*/  FMUL.FTZ R121, R31.reuse, R120.reuse ;  /* 0x000000781f797220 */ /* 0x0c0fe20000410000 */
[----:B------:R-:W-:Y:S02]  /*6820*/  HADD2.F32 R115, -RZ, R30.H1_H1 ;  /* 0x3000001eff737230 */ /* 0x000fe40000004100 */
[C---:B------:R-:W-:Y:S01]  /*6830*/  FMUL.FTZ R120, R28.reuse, R120 ;  /* 0x000000781c787220 */ /* 0x040fe20000410000 */
[----:B------:R-:W-:Y:S02]  /*6840*/  HADD2.F32 R30, -RZ, R29.H1_H1 ;  /* 0x3000001dff1e7230 */ /* 0x000fe40000004100 */
[-C--:B------:R-:W-:Y:S01]  /*6850*/  FFMA.FTZ R28, R28, R118.reuse, -R121 ;  /* 0x000000761c1c7223 */ /* 0x080fe20000010879 */
[----:B------:R-:W-:Y:S02]  /*6860*/  HADD2.F32 R117, -RZ, R117.H1_H1 ;  /* 0x30000075ff757230 */ /* 0x000fe40000004100 */
[----:B------:R-:W-:Y:S01]  /*6870*/  FFMA.FTZ R29, R31, R118, R120 ;  /* 0x000000761f1d7223 */ /* 0x000fe20000010078 */
[-C--:B------:R-:W-:Y:S01]  /*6880*/  FMUL.FTZ R31, R115, R119.reuse ;  /* 0x00000077731f7220 */ /* 0x080fe20000410000 */
[----:B------:R-:W-:Y:S01]  /*6890*/  FMUL.FTZ R118, R30, R119 ;  /* 0x000000771e767220 */ /* 0x000fe20000410000 */
[----:B------:R-:W-:-:S02]  /*68a0*/  F2FP.F16.E4M3.UNPACK_B R13, R13.H1 ;  /* 0x0000000dff0d723e */ /* 0x000fc400030006ff */
[----:B------:R-:W-:Y:S01]  /*68b0*/  FFMA.FTZ R123, R30, R117, -R31 ;  /* 0x000000751e7b7223 */ /* 0x000fe2000001081f */
[----:B------:R-:W-:Y:S01]  /*68c0*/  F2FP.F16.E4M3.UNPACK_B R31, R7.H1 ;  /* 0x00000007ff1f723e */ /* 0x000fe200030006ff */
[----:B------:R-:W-:Y:S01]  /*68d0*/  FFMA.FTZ R122, R115, R117, R118 ;  /* 0x00000075737a7223 */ /* 0x000fe20000010076 */
[----:B------:R-:W-:Y:S01]  /*68e0*/  F2FP.F16.E4M3.UNPACK_B R9, R9.H1 ;  /* 0x00000009ff09723e */ /* 0x000fe200030006ff */
[----:B------:R-:W-:Y:S01]  /*68f0*/  HADD2.F32 R30, -RZ, R13.H0_H0 ;  /* 0x2000000dff1e7230 */ /* 0x000fe20000004100 */
[----:B------:R-:W-:Y:S01]  /*6900*/  F2FP.F16.E4M3.UNPACK_B R6, R6.H1 ;  /* 0x00000006ff06723e */ /* 0x000fe200030006ff */
[----:B------:R-:W-:Y:S01]  /*6910*/  HADD2.F32 R115, -RZ, R31.H0_H0 ;  /* 0x2000001fff737230 */ /* 0x000fe20000004100 */
[----:B------:R-:W-:Y:S01]  /*6920*/  F2FP.SATFINITE.E4M3.F32.PACK_AB_MERGE_C R12, R125, R124, R12 ;  /* 0x0000007c7d0c723e */ /* 0x000fe2000480700c */
[----:B------:R-:W-:Y:S01]  /*6930*/  HADD2.F32 R7, -RZ, R9.H0_H0 ;  /* 0x20000009ff077230 */ /* 0x000fe20000004100 */
[----:B------:R-:W-:Y:S01]  /*6940*/  F2FP.F16.E4M3.UNPACK_B R117, R5 ;  /* 0x00000005ff75723e */ /* 0x000fe200020006ff */
[----:B------:R-:W-:-:S02]  /*6950*/  HADD2.F32 R13, -RZ, R13.H1_H1 ;  /* 0x3000000dff0d7230 */ /* 0x000fc40000004100 */
[CC--:B------:R-:W-:Y:S01]  /*6960*/  FMUL.FTZ R124, R30.reuse, R115.reuse ;  /* 0x000000731e7c7220 */ /* 0x0c0fe20000410000 */
[----:B------:R-:W-:Y:S02]  /*6970*/  HADD2.F32 R120, -RZ, R31.H1_H1 ;  /* 0x3000001fff787230 */ /* 0x000fe40000004100 */
[----:B------:R-:W-:Y:S01]  /*6980*/  FMUL.FTZ R115, R7, R115 ;  /* 0x0000007307737220 */ /* 0x000fe20000410000 */
[--C-:B------:R-:W-:Y:S01]  /*6990*/  HADD2.F32 R31, -RZ, R6.reuse.H0_H0 ;  /* 0x20000006ff1f7230 */ /* 0x100fe20000004100 */
[----:B------:R-:W-:Y:S01]  /*69a0*/  F2FP.F16.E4M3.UNPACK_B R119, R5.H1 ;  /* 0x00000005ff77723e */ /* 0x000fe200030006ff */
[----:B------:R-:W-:Y:S01]  /*69b0*/  HADD2.F32 R9, -RZ, R9.H1_H1 ;  /* 0x30000009ff097230 */ /* 0x000fe20000004100 */
[----:B------:R-:W-:Y:S01]  /*69c0*/  F2FP.F16.E4M3.UNPACK_B R5, R4 ;  /* 0x00000004ff05723e */ /* 0x000fe200020006ff */
[----:B------:R-:W-:Y:S02]  /*69d0*/  HADD2.F32 R118, -RZ, R6.H1_H1 ;  /* 0x30000006ff767230 */ /* 0x000fe40000004100 */
[-C--:B------:R-:W-:Y:S01]  /*69e0*/  FMUL.FTZ R6, R13, R120.reuse ;  /* 0x000000780d067220 */ /* 0x080fe20000410000 */
[----:B------:R-:W-:Y:S01]  /*69f0*/  FFMA.FTZ R125, R30, R31, R115 ;  /* 0x0000001f1e7d7223 */ /* 0x000fe20000010073 */
[C---:B------:R-:W-:Y:S01]  /*6a00*/  FMUL.FTZ R120, R9.reuse, R120 ;  /* 0x0000007809787220 */ /* 0x040fe20000410000 */
[----:B------:R-:W-:Y:S01]  /*6a10*/  F2FP.F16.E4M3.UNPACK_B R30, R15 ;  /* 0x0000000fff1e723e */ /* 0x000fe200020006ff */
[-C--:B------:R-:W-:Y:S01]  /*6a20*/  FFMA.FTZ R127, R9, R118.reuse, -R6 ;  /* 0x00000076097f7223 */ /* 0x080fe20000010806 */
[----:B------:R-:W-:Y:S01]  /*6a30*/  F2FP.F16.E4M3.UNPACK_B R6, R11 ;  /* 0x0000000bff06723e */ /* 0x000fe200020006ff */
[----:B------:R-:W-:Y:S01]  /*6a40*/  FFMA.FTZ R126, R13, R118, R120 ;  /* 0x000000760d7e7223 */ /* 0x000fe20000010078 */
[----:B------:R-:W-:Y:S01]  /*6a50*/  FFMA.FTZ R124, R7, R31, -R124 ;  /* 0x0000001f077c7223 */ /* 0x000fe2000001087c */
[----:B------:R-:W-:Y:S01]  /*6a60*/  F2FP.F16.E4M3.UNPACK_B R15, R15.H1 ;  /* 0x0000000fff0f723e */ /* 0x000fe200030006ff */
[----:B------:R-:W-:Y:S01]  /*6a70*/  HADD2.F32 R13, -RZ, R30.H0_H0 ;  /* 0x2000001eff0d7230 */ /* 0x000fe20000004100 */
[----:B------:R-:W-:Y:S01]  /*6a80*/  F2FP.F16.E4M3.UNPACK_B R11, R11.H1 ;  /* 0x0000000bff0b723e */ /* 0x000fe200030006ff */
[----:B------:R-:W-:Y:S01]  /*6a90*/  HADD2.F32 R120, -RZ, R117.H0_H0 ;  /* 0x20000075ff787230 */ /* 0x000fe20000004100 */
[----:B------:R-:W-:Y:S01]  /*6aa0*/  F2FP.F16.E4M3.UNPACK_B R31, R4.H1 ;  /* 0x00000004ff1f723e */ /* 0x000fe200030006ff */
[----:B------:R-:W-:Y:S01]  /*6ab0*/  HADD2.F32 R7, -RZ, R6.H0_H0 ;  /* 0x20000006ff077230 */ /* 0x000fe20000004100 */
[----:B------:R-:W-:Y:S01]  /*6ac0*/  F2FP.SATFINITE.E4M3.F32.PACK_AB_MERGE_C R124, R127, R124, RZ ;  /* 0x0000007c7f7c723e */ /* 0x000fe200048070ff */
[----:B------:R-:W-:-:S02]  /*6ad0*/  HADD2.F32 R4, -RZ, R15.H0_H0 ;  /* 0x2000000fff047230 */ /* 0x000fc40000004100 */
[-C--:B------:R-:W-:Y:S01]  /*6ae0*/  FMUL.FTZ R128, R13, R120.reuse ;  /* 0x000000780d807220 */ /* 0x080fe20000410000 */
[----:B------:R-:W-:Y:S02]  /*6af0*/  HADD2.F32 R121, -RZ, R119.H0_H0 ;  /* 0x20000077ff797230 */ /* 0x000fe40000004100 */
[C---:B------:R-:W-:Y:S01]  /*6b00*/  FMUL.FTZ R120, R7.reuse, R120 ;  /* 0x0000007807787220 */ /* 0x040fe20000410000 */
[----:B------:R-:W-:Y:S01]  /*6b10*/  HADD2.F32 R118, -RZ, R5.H0_H0 ;  /* 0x20000005ff767230 */ /* 0x000fe20000004100 */
[----:B------:R-:W-:Y:S01]  /*6b20*/  F2FP.SATFINITE.E4M3.F32.PACK_AB_MERGE_C R125, R126, R125, RZ ;  /* 0x0000007d7e7d723e */ /* 0x000fe200048070ff */
[----:B------:R-:W-:Y:S02]  /*6b30*/  HADD2.F32 R9, -RZ, R11.H0_H0 ;  /* 0x2000000bff097230 */ /* 0x000fe40000004100 */
[-C--:B------:R-:W-:Y:S01]  /*6b40*/  FMUL.FTZ R130, R4, R121.reuse ;  /* 0x0000007904827220 */ /* 0x080fe20000410000 */
[----:B------:R-:W-:Y:S02]  /*6b50*/  HADD2.F32 R115, -RZ, R31.H0_H0 ;  /* 0x2000001fff737230 */ /* 0x000fe40000004100 */
[-C--:B------:R-:W-:Y:S01]  /*6b60*/  FFMA.FTZ R128, R7, R118.reuse, -R128 ;  /* 0x0000007607807223 */ /* 0x080fe20000010880 */
[----:B------:R-:W-:Y:S01]  /*6b70*/  FFMA.FTZ R120, R13, R118, R120 ;  /* 0x000000760d787223 */ /* 0x000fe20000010078 */
[----:B------:R-:W-:Y:S01]  /*6b80*/  FMUL.FTZ R121, R9, R121 ;  /* 0x0000007909797220 */ /* 0x000fe20000410000 */
[----:B------:R-:W-:-:S02]  /*6b90*/  HADD2.F32 R15, -RZ, R15.H1_H1 ;  /* 0x3000000fff0f7230 */ /* 0x000fc40000004100 */
[-C--:B------:R-:W-:Y:S01]  /*6ba0*/  FFMA.FTZ R130, R9, R115.reuse, -R130 ;  /* 0x0000007309827223 */ /* 0x080fe20000010882 */
[----:B------:R-:W-:Y:S02]  /*6bb0*/  HADD2.F32 R118, -RZ, R119.H1_H1 ;  /* 0x30000077ff767230 */ /* 0x000fe40000004100 */
[----:B------:R-:W-:Y:S01]  /*6bc0*/  FFMA.FTZ R121, R4, R115, R121 ;  /* 0x0000007304797223 */ /* 0x000fe20000010079 */
[----:B------:R-:W-:Y:S01]  /*6bd0*/  HADD2.F32 R11, -RZ, R11.H1_H1 ;  /* 0x3000000bff0b7230 */ /* 0x000fe20000004100 */
[----:B------:R-:W-:Y:S01]  /*6be0*/  F2FP.SATFINITE.E4M3.F32.PACK_AB_MERGE_C R9, R123, R28, R124 ;  /* 0x0000001c7b09723e */ /* 0x000fe2000480707c */
[----:B------:R-:W-:Y:S02]  /*6bf0*/  HADD2.F32 R30, -RZ, R30.H1_H1 ;  /* 0x3000001eff1e7230 */ /* 0x000fe40000004100 */
[-C--:B------:R-:W-:Y:S01]  /*6c00*/  FMUL.FTZ R132, R15, R118.reuse ;  /* 0x000000760f847220 */ /* 0x080fe20000410000 */
[----:B------:R-:W-:Y:S02]  /*6c10*/  HADD2.F32 R117, -RZ, R117.H1_H1 ;  /* 0x30000075ff757230 */ /* 0x000fe40000004100 */
[----:B------:R-:W-:Y:S01]  /*6c20*/  FMUL.FTZ R118, R11, R118 ;  /* 0x000000760b767220 */ /* 0x000fe20000410000 */
[----:B------:R-:W-:Y:S01]  /*6c30*/  HADD2.F32 R6, -RZ, R6.H1_H1 ;  /* 0x30000006ff067230 */ /* 0x000fe20000004100 */
[----:B------:R-:W-:Y:S01]  /*6c40*/  F2FP.SATFINITE.E4M3.F32.PACK_AB_MERGE_C R13, R122, R29, R125 ;  /* 0x0000001d7a0d723e */ /* 0x000fe2000480707d */
[----:B------:R-:W-:-:S02]  /*6c50*/  HADD2.F32 R4, -RZ, R31.H1_H1 ;  /* 0x3000001fff047230 */ /* 0x000fc40000004100 */
[-C--:B------:R-:W-:Y:S01]  /*6c60*/  FMUL.FTZ R7, R30, R117.reuse ;  /* 0x000000751e077220 */ /* 0x080fe20000410000 */
[----:B------:R-:W-:Y:S02]  /*6c70*/  HADD2.F32 R5, -RZ, R5.H1_H1 ;  /* 0x30000005ff057230 */ /* 0x000fe40000004100 */
[C---:B------:R-:W-:Y:S01]  /*6c80*/  FMUL.FTZ R117, R6.reuse, R117 ;  /* 0x0000007506757220 */ /* 0x040fe20000410000 */
[-C--:B------:R-:W-:Y:S01]  /*6c90*/  FFMA.FTZ R11, R11, R4.reuse, -R132 ;  /* 0x000000040b0b7223 */ /* 0x080fe20000010884 */
[----:B------:R-:W-:Y:S01]  /*6ca0*/  FFMA.FTZ R118, R15, R4, R118 ;  /* 0x000000040f767223 */ /* 0x000fe20000010076 */
[-C--:B------:R-:W-:Y:S01]  /*6cb0*/  FFMA.FTZ R7, R6, R5.reuse, -R7 ;  /* 0x0000000506077223 */ /* 0x080fe20000010807 */
[----:B------:R-:W-:Y:S02]  /*6cc0*/  FFMA.FTZ R117, R30, R5, R117 ;  /* 0x000000051e757223 */ /* 0x000fe40000010075 */
[----:B------:R-:W-:Y:S02]  /*6cd0*/  F2FP.SATFINITE.E4M3.F32.PACK_AB_MERGE_C R11, R11, R130, RZ ;  /* 0x000000820b0b723e */ /* 0x000fe400048070ff */
[----:B------:R-:W-:-:S02]  /*6ce0*/  F2FP.SATFINITE.E4M3.F32.PACK_AB_MERGE_C R118, R118, R121, RZ ;  /* 0x000000797676723e */ /* 0x000fc400048070ff */
[----:B------:R-:W-:Y:S02]  /*6cf0*/  F2FP.SATFINITE.E4M3.F32.PACK_AB_MERGE_C R11, R7, R128, R11 ;  /* 0x00000080070b723e */ /* 0x000fe4000480700b */
[----:B------:R-:W-:-:S07]  /*6d00*/  F2FP.SATFINITE.E4M3.F32.PACK_AB_MERGE_C R15, R117, R120, R118 ;  /* 0x00000078750f723e */ /* 0x000fce0004807076 */
.L_x_1840:
[----:B------:R-:W-:Y:S05]  /*6d10*/  BSYNC B2 ;  /* 0x0000000000027941 */ /* 0x000fea0003800000 */
.L_x_1839:
[----:B------:R-:W-:Y:S01]  /*6d20*/  ISETP.GE.AND P3, PT, R116, R105, PT ;  /* 0x000000697400720c */ /* 0x000fe20003f66270 */
[----:B--2---:R4:W-:-:S12]  /*6d30*/  ST.E.128 desc[UR60][R98.64], R8 ;  /* 0x0000000862007985 */ /* 0x0049d8000c101d3c */
[----:B------:R-:W-:-:S04]  /*6d40*/  @!P3 IADD3 R4, P4, R103, R116, RZ ;  /* 0x000000746704b210 */ /* 0x000fc80007f9e0ff */
[----:B------:R-:W-:-:S05]  /*6d50*/  @!P3 LEA.HI.X.SX32 R5, R116, R102, 0x1, P4 ;  /* 0x000000667405b211 */ /* 0x000fca00020f0eff */
[----:B---3--:R4:W-:Y:S04]  /*6d60*/  @!P3 ST.E.128 desc[UR60][R4.64], R12 ;  /* 0x0000000c0400b985 */ /* 0x0089e8000c101d3c */
.L_x_1838:
[----:B------:R-:W-:Y:S05]  /*6d70*/  BSYNC B1 ;  /* 0x0000000000017941 */ /* 0x000fea0003800000 */
.L_x_1837:
[----:B------:R-:W-:-:S03]  /*6d80*/  UMOV UR4, 0xffffffff ;  /* 0xffffffff00047882 */ /* 0x000fc60000000000 */
[----:B------:R-:W-:Y:S05]  /*6d90*/  BRA.DIV UR4, `(.L_x_1841) ;  /* 0x0000027604587947 */ /* 0x000fea000b800000 */
[----:B------:R0:W0:Y:S04]  /*6da0*/  SHFL.IDX PT, R28, R101, 0x1, 0x1c1f ;  /* 0x003c1f00651c7f89 */ /* 0x00002800000e0000 */
[----:B----4-:R4:W0:Y:S02]  /*6db0*/  SHFL.IDX PT, R14, R100, 0x1, 0x1c1f ;  /* 0x003c1f00640e7f89 */ /* 0x01082400000e0000 */
.L_x_2189:
[----:B------:R-:W-:Y:S01]  /*6dc0*/  VIADD R4, R198, 0x40 ;  /* 0x00000040c6047836 */ /* 0x000fe20000000000 */
[----:B------:R-:W-:Y:S04]  /*6dd0*/  BSSY B1, `(.L_x_1842) ;  /* 0x00000f0000017945 */ /* 0x000fe80003800000 */
[----:B------:R-:W-:-:S13]  /*6de0*/  ISETP.GE.OR P3, PT, R4, R96, P1 ;  /* 0x000000600400720c */ /* 0x000fda0000f66670 */
[----:B------:R-:W-:Y:S05]  /*6df0*/  @P3 BRA `(.L_x_1843) ;  /* 0x0000000c00b43947 */ /* 0x000fea0003800000 */
[----:B------:R-:W-:Y:S01]  /*6e00*/  SEL R4, R70, R111, !P0 ;  /* 0x0000006f46047207 */ /* 0x000fe20004000000 */
[----:B------:R-:W-:Y:S01]  /*6e10*/  BSSY B2, `(.L_x_1844) ;  /* 0x00000e6000027945 */ /* 0x000fe20003800000 */
[----:B------:R-:W-:Y:S02]  /*6e20*/  SHF.R.U32.HI R6, RZ, 0x3, R206 ;  /* 0x00000003ff067819 */ /* 0x000fe400000116ce */
[----:B------:R-:W-:Y:S02]  /*6e30*/  SHF.R.S32.HI R5, RZ, 0x1f, R4 ;  /* 0x0000001fff057819 */ /* 0x000fe40000011404 */
[----:B0-----:R-:W-:Y:S02]  /*6e40*/  IADD3 R12, P3, R60, R14, RZ ;  /* 0x0000000e3c0c7210 */ /* 0x001fe40007f7e0ff */
[----:B------:R-:W-:-:S03]  /*6e50*/  LEA.HI R4, R5, R4, RZ, 0x5 ;  /* 0x0000000405047211 */ /* 0x000fc600078f28ff */
[----:B------:R-:W-:Y:S01]  /*6e60*/  IMAD.X R13, R28, 0x1, R59, P3 ;  /* 0x000000011c0d7824 */ /* 0x000fe200018e063b */
        /* <DEDUP_REMOVED lines=9> */
[----:B------:R-:W0:Y:S04]  /*6f00*/  LDS.128 R4, [R4+0x18400] ;  /* 0x0184000004047984 */ /* 0x000e280000000c00 */
[----:B------:R-:W0:Y:S01]  /*6f10*/  LDS.128 R8, [R8+0x18400] ;  /* 0x0184000008087984 */ /* 0x000e220000000c00 */
[----:B------:R-:W-:Y:S05]  /*6f20*/  @P2 BRA `(.L_x_1845) ;  /* 0x0000000c00502947 */ /* 0x000fea0003800000 */
[--C-:B------:R-:W-:Y:S01]  /*6f30*/  SHF.R.U32.HI R29, RZ, 0x8, R33.reuse ;  /* 0x00000008ff1d7819 */ /* 0x100fe20000011621 */
[----:B0-----:R-:W-:Y:S01]  /*6f40*/  IMAD.MOV.U32 R31, RZ, RZ, R4 ;  /* 0x000000ffff1f7224 */ /* 0x001fe200078e0004 */
[----:B---3--:R-:W-:Y:S01]  /*6f50*/  SHF.R.U32.HI R103, RZ, 0x10, R33 ;  /* 0x00000010ff677819 */ /* 0x008fe20000011621 */
[----:B------:R-:W-:Y:S01]  /*6f60*/  IMAD.MOV.U32 R30, RZ, RZ, R10 ;  /* 0x000000ffff1e7224 */ /* 0x000fe200078e000a */
[----:B------:R-:W-:Y:S01]  /*6f70*/  LOP3.LUT R33, R33, 0xff0000ff, RZ, 0xc0, !PT ;  /* 0xff0000ff21217812 */ /* 0x000fe200078ec0ff */
[----:B------:R-:W-:Y:S01]  /*6f80*/  IMAD.SHL.U32 R4, R29, 0x100, RZ ;  /* 0x000001001d047824 */ /* 0x000fe200078e00ff */
[----:B--2---:R-:W-:Y:S01]  /*6f90*/  SHF.R.U32.HI R102, RZ, 0x8, R35 ;  /* 0x00000008ff667819 */ /* 0x004fe20000011623 */
[----:B------:R-:W-:Y:S01]  /*6fa0*/  IMAD.MOV.U32 R34, RZ, RZ, R8 ;  /* 0x000000ffff227224 */ /* 0x000fe200078e0008 */
[----:B------:R-:W-:Y:S01]  /*6fb0*/  SHF.R.U32.HI R32, RZ, 0x8, R39 ;  /* 0x00000008ff207819 */ /* 0x000fe20000011627 */
[----:B------:R-:W-:Y:S01]  /*6fc0*/  IMAD.MOV.U32 R29, RZ, RZ, R6 ;  /* 0x000000ffff1d7224 */ /* 0x000fe200078e0006 */
[----:B------:R-:W-:Y:S01]  /*6fd0*/  LOP3.LUT R33, R33, 0xff00, R4, 0xf8, !PT ;  /* 0x0000ff0021217812 */ /* 0x000fe200078ef804 */
[----:B------:R-:W-:Y:S01]  /*6fe0*/  IMAD.SHL.U32 R4, R102, 0x100, RZ ;  /* 0x0000010066047824 */ /* 0x000fe200078e00ff */
[----:B------:R-:W-:Y:S01]  /*6ff0*/  SHF.R.U32.HI R115, RZ, 0x10, R35 ;  /* 0x00000010ff737819 */ /* 0x000fe20000011623 */
[----:B------:R-:W-:Y:S01]  /*7000*/  IMAD.SHL.U32 R10, R32, 0x100, RZ ;  /* 0x00000100200a7824 */ /* 0x000fe200078e00ff */
[----:B------:R-:W-:Y:S01]  /*7010*/  LOP3.LUT R35, R35, 0xff0000ff, RZ, 0xc0, !PT ;  /* 0xff0000ff23237812 */ /* 0x000fe200078ec0ff */
[----:B------:R-:W-:Y:S01]  /*7020*/  IMAD.U32 R8, R103, 0x10000, RZ ;  /* 0x0001000067087824 */ /* 0x000fe200078e00ff */
[----:B------:R-:W-:-:S02]  /*7030*/  SHF.R.U32.HI R36, RZ, 0x8, R37 ;  /* 0x00000008ff247819 */ /* 0x000fc40000011625 */
[----:B------:R-:W-:Y:S02]  /*7040*/  SHF.R.U32.HI R98, RZ, 0x10, R39 ;  /* 0x00000010ff627819 */ /* 0x000fe40000011627 */
[----:B------:R-:W-:Y:S01]  /*7050*/  LOP3.LUT R39, R39, 0xff0000ff, RZ, 0xc0, !PT ;  /* 0xff0000ff27277812 */ /* 0x000fe200078ec0ff */
[----:B------:R-:W-:Y:S01]  /*7060*/  IMAD.SHL.U32 R6, R36, 0x100, RZ ;  /* 0x0000010024067824 */ /* 0x000fe200078e00ff */
[----:B------:R-:W-:Y:S01]  /*7070*/  SHF.R.U32.HI R38, RZ, 0x10, R37 ;  /* 0x00000010ff267819 */ /* 0x000fe20000011625 */
[----:B------:R-:W-:Y:S01]  /*7080*/  IMAD.U32 R98, R98, 0x10000, RZ ;  /* 0x0001000062627824 */ /* 0x000fe200078e00ff */
[----:B------:R-:W-:Y:S02]  /*7090*/  LOP3.LUT R99, R37, 0xff0000ff, RZ, 0xc0, !PT ;  /* 0xff0000ff25637812 */ /* 0x000fe400078ec0ff */
[----:B------:R-:W-:Y:S01]  /*70a0*/  LOP3.LUT R37, R35, 0xff00, R4, 0xf8, !PT ;  /* 0x0000ff0023257812 */ /* 0x000fe200078ef804 */
[----:B------:R-:W-:Y:S01]  /*70b0*/  IMAD.U32 R4, R115, 0x10000, RZ ;  /* 0x0001000073047824 */ /* 0x000fe200078e00ff */
[----:B------:R-:W-:Y:S01]  /*70c0*/  LOP3.LUT R103, R39, 0xff00, R10, 0xf8, !PT ;  /* 0x0000ff0027677812 */ /* 0x000fe200078ef80a */
[----:B------:R-:W-:Y:S01]  /*70d0*/  IMAD.U32 R10, R38, 0x10000, RZ ;  /* 0x00010000260a7824 */ /* 0x000fe200078e00ff */
        /* <DEDUP_REMOVED lines=12> */
[-C--:B------:R-:W-:Y:S01]  /*71a0*/  FMUL.FTZ R115, R33, R6.reuse ;  /* 0x0000000621737220 */ /* 0x080fe20000410000 */
[--C-:B------:R-:W-:Y:S02]  /*71b0*/  HADD2.F32 R38, -RZ, R37.reuse.H0_H0 ;  /* 0x20000025ff267230 */ /* 0x100fe40000004100 */
[C---:B------:R-:W-:Y:S01]  /*71c0*/  FMUL.FTZ R102, R36.reuse, R6 ;  /* 0x0000000624667220 */ /* 0x040fe20000410000 */
[----:B------:R-:W-:Y:S01]  /*71d0*/  LOP3.LUT R6, R103, 0xff0000, R98, 0xf8, !PT ;  /* 0x00ff000067067812 */ /* 0x000fe200078ef862 */
[----:B------:R-:W-:Y:S01]  /*71e0*/  HADD2.F32 R37, -RZ, R37.H1_H1 ;  /* 0x30000025ff257230 */ /* 0x000fe20000004100 */
[----:B------:R-:W-:Y:S01]  /*71f0*/  F2FP.F16.E4M3.UNPACK_B R34, R34 ;  /* 0x00000022ff22723e */ /* 0x000fe200020006ff */
[-C--:B------:R-:W-:Y:S01]  /*7200*/  FFMA.FTZ R115, R36, R38.reuse, R115 ;  /* 0x0000002624737223 */ /* 0x080fe20000010073 */
[----:B------:R-:W-:Y:S01]  /*7210*/  FFMA.FTZ R103, R33, R38, -R102 ;  /* 0x0000002621677223 */ /* 0x000fe20000010866 */
        /* <DEDUP_REMOVED lines=22> */
[----:B------:R-:W-:Y:S01]  /*7380*/  F2FP.F16.E4M3.UNPACK_B R33, R30.H1 ;  /* 0x0000001eff21723e */ /* 0x000fe200030006ff */
[----:B------:R-:W-:Y:S01]  /*7390*/  FFMA.FTZ R102, R31, R112, -R36 ;  /* 0x000000701f667223 */ /* 0x000fe20000010824 */
[----:B------:R-:W-:Y:S01]  /*73a0*/  LOP3.LUT R10, R99, 0xff0000, R10, 0xf8, !PT ;  /* 0x00ff0000630a7812 */ /* 0x000fe200078ef80a */
[----:B------:R-:W-:Y:S01]  /*73b0*/  FMUL.FTZ R99, R31, R114 ;  /* 0x000000721f637220 */ /* 0x000fe20000410000 */
        /* <DEDUP_REMOVED lines=8> */
[----:B------:R-:W-:Y:S01]  /*7440*/  FMUL.FTZ R117, R35, R37 ;  /* 0x0000002523757220 */ /* 0x000fe20000410000 */
[--C-:B------:R-:W-:Y:S01]  /*7450*/  HADD2.F32 R34, -RZ, R36.reuse.H0_H0 ;  /* 0x20000024ff227230 */ /* 0x100fe20000004100 */
[----:B------:R-:W-:Y:S01]  /*7460*/  F2FP.F16.E4M3.UNPACK_B R29, R29 ;  /* 0x0000001dff1d723e */ /* 0x000fe200020006ff */
[----:B------:R-:W-:Y:S02]  /*7470*/  HADD2.F32 R33, -RZ, R33.H1_H1 ;  /* 0x30000021ff217230 */ /* 0x000fe40000004100 */
[C---:B------:R-:W-:Y:S01]  /*7480*/  FMUL.FTZ R112, R32.reuse, R37 ;  /* 0x0000002520707220 */ /* 0x040fe20000410000 */
[----:B------:R-:W-:Y:S02]  /*7490*/  HADD2.F32 R31, -RZ, R31.H1_H1 ;  /* 0x3000001fff1f7230 */ /* 0x000fe40000004100 */
[----:B------:R-:W-:Y:S01]  /*74a0*/  FFMA.FTZ R117, R32, R34, -R117 ;  /* 0x0000002220757223 */ /* 0x000fe20000010875 */
[----:B------:R-:W-:Y:S02]  /*74b0*/  HADD2.F32 R36, -RZ, R36.H1_H1 ;  /* 0x30000024ff247230 */ /* 0x000fe40000004100 */
[----:B------:R-:W-:Y:S01]  /*74c0*/  FMUL.FTZ R32, R33, R38 ;  /* 0x0000002621207220 */ /* 0x000fe20000410000 */
        /* <DEDUP_REMOVED lines=9> */
[----:B------:R-:W-:Y:S02]  /*7560*/  HADD2.F32 R32, -RZ, R31.H0_H0 ;  /* 0x2000001fff207230 */ /* 0x000fe40000004100 */
[----:B------:R-:W-:Y:S01]  /*7570*/  HADD2.F32 R30, -RZ, R29.H0_H0 ;  /* 0x2000001dff1e7230 */ /* 0x000fe20000004100 */
[----:B------:R-:W-:Y:S01]  /*7580*/  F2FP.SATFINITE.E4M3.F32.PACK_AB_MERGE_C R119, R119, R38, RZ ;  /* 0x000000267777723e */ /* 0x000fe200048070ff */
[----:B------:R-:W-:Y:S02]  /*7590*/  HADD2.F32 R31, -RZ, R31.H1_H1 ;  /* 0x3000001fff1f7230 */ /* 0x000fe40000004100 */
[----:B------:R-:W-:Y:S01]  /*75a0*/  FMUL.FTZ R37, R32, R35 ;  /* 0x0000002320257220 */ /* 0x000fe20000410000 */
[----:B------:R-:W-:-:S02]  /*75b0*/  HADD2.F32 R29, -RZ, R29.H1_H1 ;  /* 0x3000001dff1d7230 */ /* 0x000fc40000004100 */
[----:B------:R-:W-:Y:S01]  /*75c0*/  FMUL.FTZ R35, R30, R35 ;  /* 0x000000231e237220 */ /* 0x000fe20000410000 */
[--C-:B------:R-:W-:Y:S02]  /*75d0*/  HADD2.F32 R33, -RZ, R110.reuse.H0_H0 ;  /* 0x2000006eff217230 */ /* 0x100fe40000004100 */
[-C--:B------:R-:W-:Y:S01]  /*75e0*/  FMUL.FTZ R36, R31, R34.reuse ;  /* 0x000000221f247220 */ /* 0x080fe20000410000 */
[----:B------:R-:W-:Y:S02]  /*75f0*/  HADD2.F32 R110, -RZ, R110.H1_H1 ;  /* 0x3000006eff6e7230 */ /* 0x000fe40000004100 */
[----:B------:R-:W-:Y:S01]  /*7600*/  FMUL.FTZ R34, R29, R34 ;  /* 0x000000221d227220 */ /* 0x000fe20000410000 */
[----:B------:R-:W-:Y:S01]  /*7610*/  F2FP.F16.E4M3.UNPACK_B R38, R10 ;  /* 0x0000000aff26723e */ /* 0x000fe200020006ff */
[-C--:B------:R-:W-:Y:S01]  /*7620*/  FFMA.FTZ R112, R32, R33.reuse, R35 ;  /* 0x0000002120707223 */ /* 0x080fe20000010023 */
[----:B------:R-:W-:Y:S01]  /*7630*/  FFMA.FTZ R30, R30, R33, -R37 ;  /* 0x000000211e1e7223 */ /* 0x000fe20000010825 */
[-C--:B------:R-:W-:Y:S01]  /*7640*/  FFMA.FTZ R113, R31, R110.reuse, R34 ;  /* 0x0000006e1f717223 */ /* 0x080fe20000010022 */
[----:B------:R-:W-:Y:S01]  /*7650*/  F2FP.SATFINITE.E4M3.F32.PACK_AB_MERGE_C R31, R118, R115, RZ ;  /* 0x00000073761f723e */ /* 0x000fe200048070ff */
[----:B------:R-:W-:Y:S01]  /*7660*/  FFMA.FTZ R29, R29, R110, -R36 ;  /* 0x0000006e1d1d7223 */ /* 0x000fe20000010824 */
[----:B------:R-:W-:-:S02]  /*7670*/  F2FP.F16.E4M3.UNPACK_B R35, R9 ;  /* 0x00000009ff23723e */ /* 0x000fc400020006ff */
[----:B------:R-:W-:Y:S02]  /*7680*/  F2FP.F16.E4M3.UNPACK_B R33, R5 ;  /* 0x00000005ff21723e */ /* 0x000fe400020006ff */
[----:B------:R-:W-:Y:S01]  /*7690*/  F2FP.SATFINITE.E4M3.F32.PACK_AB_MERGE_C R31, R99, R98, R31 ;  /* 0x00000062631f723e */ /* 0x000fe2000480701f */
[----:B------:R-:W-:Y:S01]  /*76a0*/  HADD2.F32 R36, -RZ, R35.H0_H0 ;  /* 0x20000023ff247230 */ /* 0x000fe20000004100 */
[----:B------:R-:W-:Y:S01]  /*76b0*/  F2FP.SATFINITE.E4M3.F32.PACK_AB_MERGE_C R32, R116, R103, RZ ;  /* 0x000000677420723e */ /* 0x000fe200048070ff */
[----:B------:R-:W-:Y:S01]  /*76c0*/  HADD2.F32 R99, -RZ, R38.H0_H0 ;  /* 0x20000026ff637230 */ /* 0x000fe20000004100 */
[----:B------:R-:W-:Y:S01]  /*76d0*/  F2FP.F16.E4M3.UNPACK_B R37, R8 ;  /* 0x00000008ff25723e */ /* 0x000fe200020006ff */
[----:B------:R-:W-:Y:S01]  /*76e0*/  HADD2.F32 R34, -RZ, R33.H0_H0 ;  /* 0x20000021ff227230 */ /* 0x000fe20000004100 */
[----:B------:R-:W-:Y:S01]  /*76f0*/  F2FP.SATFINITE.E4M3.F32.PACK_AB_MERGE_C R32, R102, R39, R32 ;  /* 0x000000276620723e */ /* 0x000fe20004807020 */
[----:B------:R-:W-:Y:S02]  /*7700*/  HADD2.F32 R35, -RZ, R35.H1_H1 ;  /* 0x30000023ff237230 */ /* 0x000fe40000004100 */
[----:B------:R-:W-:Y:S01]  /*7710*/  FMUL.FTZ R103, R36, R99 ;  /* 0x0000006324677220 */ /* 0x000fe20000410000 */
[----:B------:R-:W-:-:S02]  /*7720*/  HADD2.F32 R39, -RZ, R37.H0_H0 ;  /* 0x20000025ff277230 */ /* 0x000fc40000004100 */
[----:B------:R-:W-:Y:S01]  /*7730*/  FMUL.FTZ R99, R34, R99 ;  /* 0x0000006322637220 */ /* 0x000fe20000410000 */
[----:B------:R-:W-:Y:S01]  /*7740*/  HADD2.F32 R38, -RZ, R38.H1_H1 ;  /* 0x30000026ff267230 */ /* 0x000fe20000004100 */
[----:B------:R-:W-:Y:S01]  /*7750*/  F2FP.F16.E4M3.UNPACK_B R5, R5.H1 ;  /* 0x00000005ff05723e */ /* 0x000fe200030006ff */
[----:B------:R-:W-:Y:S02]  /*7760*/  HADD2.F32 R33, -RZ, R33.H1_H1 ;  /* 0x30000021ff217230 */ /* 0x000fe40000004100 */
        /* <DEDUP_REMOVED lines=10> */
[--C-:B------:R-:W-:Y:S01]  /*7810*/  HADD2.F32 R10, -RZ, R34.reuse.H0_H0 ;  /* 0x20000022ff0a7230 */ /* 0x100fe20000004100 */
[----:B------:R-:W-:Y:S01]  /*7820*/  F2FP.SATFINITE.E4M3.F32.PACK_AB_MERGE_C R30, R29, R30, R114 ;  /* 0x0000001e1d1e723e */ /* 0x000fe20004807072 */
[----:B------:R-:W-:Y:S01]  /*7830*/  HADD2.F32 R35, -RZ, R33.H0_H0 ;  /* 0x20000021ff237230 */ /* 0x000fe20000004100 */
[----:B------:R-:W-:Y:S01]  /*7840*/  F2FP.SATFINITE.E4M3.F32.PACK_AB_MERGE_C R29, R113, R112, R119 ;  /* 0x00000070711d723e */ /* 0x000fe20004807077 */
[----:B------:R-:W-:Y:S01]  /*7850*/  HADD2.F32 R9, -RZ, R5.H0_H0 ;  /* 0x20000005ff097230 */ /* 0x000fe20000004100 */
[----:B------:R-:W-:Y:S01]  /*7860*/  F2FP.F16.E4M3.UNPACK_B R37, R6 ;  /* 0x00000006ff25723e */ /* 0x000fe200020006ff */
[----:B------:R-:W-:-:S02]  /*7870*/  HADD2.F32 R34, -RZ, R34.H1_H1 ;  /* 0x30000022ff227230 */ /* 0x000fc40000004100 */
[-C--:B------:R-:W-:Y:S01]  /*7880*/  FMUL.FTZ R38, R10, R35.reuse ;  /* 0x000000230a267220 */ /* 0x080fe20000410000 */
[----:B------:R-:W-:Y:S02]  /*7890*/  HADD2.F32 R36, -RZ, R33.H1_H1 ;  /* 0x30000021ff247230 */ /* 0x000fe40000004100 */
[C---:B------:R-:W-:Y:S01]  /*78a0*/  FMUL.FTZ R35, R9.reuse, R35 ;  /* 0x0000002309237220 */ /* 0x040fe20000410000 */
[--C-:B------:R-:W-:Y:S02]  /*78b0*/  HADD2.F32 R33, -RZ, R8.reuse.H0_H0 ;  /* 0x20000008ff217230 */ /* 0x100fe40000004100 */
[----:B------:R-:W-:Y:S02]  /*78c0*/  HADD2.F32 R5, -RZ, R5.H1_H1 ;  /* 0x30000005ff057230 */ /* 0x000fe40000004100 */
[-C--:B------:R-:W-:Y:S01]  /*78d0*/  FMUL.FTZ R98, R34, R36.reuse ;  /* 0x0000002422627220 */ /* 0x080fe20000410000 */
[----:B------:R-:W-:Y:S02]  /*78e0*/  HADD2.F32 R8, -RZ, R8.H1_H1 ;  /* 0x30000008ff087230 */ /* 0x000fe40000004100 */
        /* <DEDUP_REMOVED lines=19> */
[C---:B------:R-:W-:Y:S01]  /*7a20*/  FMUL.FTZ R116, R8.reuse, R39 ;  /* 0x0000002708747220 */ /* 0x040fe20000410000 */
        /* <DEDUP_REMOVED lines=32> */
[----:B------:R-:W-:Y:S01]  /*7c30*/  F2FP.SATFINITE.E4M3.F32.PACK_AB_MERGE_C R5, R102, R103, R112 ;  /* 0x000000676605723e */ /* 0x000fe20004807070 */
[----:B------:R-:W-:Y:S01]  /*7c40*/  IMAD.MOV.U32 R10, RZ, RZ, R29 ;  /* 0x000000ffff0a7224 */ /* 0x000fe200078e001d */
[----:B------:R-:W-:-:S02]  /*7c50*/  F2FP.SATFINITE.E4M3.F32.PACK_AB_MERGE_C R9, R110, R99, R113 ;  /* 0x000000636e09723e */ /* 0x000fc40004807071 */
[----:B------:R-:W-:-:S07]  /*7c60*/  F2FP.SATFINITE.E4M3.F32.PACK_AB_MERGE_C R11, R37, R116, R38 ;  /* 0x00000074250b723e */ /* 0x000fce0004807026 */
.L_x_1845:
[----:B------:R-:W-:Y:S05]  /*7c70*/  BSYNC B2 ;  /* 0x0000000000027941 */ /* 0x000fea0003800000 */
.L_x_1844:
[----:B------:R-:W-:Y:S01]  /*7c80*/  ISETP.GE.AND P3, PT, R15, R105, PT ;  /* 0x000000690f00720c */ /* 0x000fe20003f66270 */
[----:B0-----:R0:W-:-:S12]  /*7c90*/  ST.E.128 desc[UR60][R12.64], R4 ;  /* 0x000000040c007985 */ /* 0x0011d8000c101d3c */
[----:B------:R-:W-:-:S04]  /*7ca0*/  @!P3 IADD3 R14, P4, R15, R14, RZ ;  /* 0x0000000e0f0eb210 */ /* 0x000fc80007f9e0ff */
[----:B------:R-:W-:-:S05]  /*7cb0*/  @!P3 LEA.HI.X.SX32 R15, R15, R28, 0x1, P4 ;  /* 0x0000001c0f0fb211 */ /* 0x000fca00020f0eff */
[----:B------:R0:W-:Y:S04]  /*7cc0*/  @!P3 ST.E.128 desc[UR60][R14.64], R8 ;  /* 0x000000080e00b985 */ /* 0x0001e8000c101d3c */
.L_x_1843:
[----:B------:R-:W-:Y:S05]  /*7cd0*/  BSYNC B1 ;  /* 0x0000000000017941 */ /* 0x000fea0003800000 */
.L_x_1842:
[----:B------:R-:W-:-:S03]  /*7ce0*/  UMOV UR4, 0xffffffff ;  /* 0xffffffff00047882 */ /* 0x000fc60000000000 */
[----:B------:R-:W-:Y:S05]  /*7cf0*/  BRA.DIV UR4, `(.L_x_1846) ;  /* 0x0000026604c87947 */ /* 0x000fea000b800000 */
[----:B0-----:R0:W0:Y:S04]  /*7d00*/  SHFL.IDX PT, R28, R101, 0x2, 0x1c1f ;  /* 0x005c1f00651c7f89 */ /* 0x00102800000e0000 */
[----:B------:R0:W0:Y:S02]  /*7d10*/  SHFL.IDX PT, R14, R100, 0x2, 0x1c1f ;  /* 0x005c1f00640e7f89 */ /* 0x00002400000e0000 */
.L_x_2193:
[----:B------:R-:W-:-:S05]  /*7d20*/  VIADD R4, R198, 0x80 ;  /* 0x00000080c6047836 */ /* 0x000fca0000000000 */
        /* <DEDUP_REMOVED lines=8> */
[----:B------:R-:W-:-:S05]  /*7db0*/  LEA.HI.SX32 R4, R4, R61, 0x1b ;  /* 0x0000003d04047211 */ /* 0x000fca00078fdaff */
[----:B------:R-:W-:-:S05]  /*7dc0*/  IMAD.SHL.U32 R15, R4, 0x10, RZ ;  /* 0x00000010040f7824 */ /* 0x000fca00078e00ff */
        /* <DEDUP_REMOVED lines=10> */
[--C-:B------:R-:W-:Y:S01]  /*7e70*/  SHF.R.U32.HI R31, RZ, 0x8, R41.reuse ;  /* 0x00000008ff1f7819 */ /* 0x100fe20000011629 */
[----:B0-----:R-:W-:Y:S01]  /*7e80*/  IMAD.MOV.U32 R33, RZ, RZ, R8 ;  /* 0x000000ffff217224 */ /* 0x001fe200078e0008 */
[----:B------:R-:W-:Y:S01]  /*7e90*/  LOP3.LUT R30, R41, 0xff0000ff, RZ, 0xc0, !PT ;  /* 0xff0000ff291e7812 */ /* 0x000fe200078ec0ff */
[----:B------:R-:W-:Y:S01]  /*7ea0*/  IMAD.MOV.U32 R29, RZ, RZ, R4 ;  /* 0x000000ffff1d7224 */ /* 0x000fe200078e0004 */
[----:B------:R-:W-:Y:S01]  /*7eb0*/  SHF.R.U32.HI R44, RZ, 0x10, R41 ;  /* 0x00000010ff2c7819 */ /* 0x000fe20000011629 */
[----:B------:R-:W-:Y:S01]  /*7ec0*/  IMAD.SHL.U32 R31, R31, 0x100, RZ ;  /* 0x000001001f1f7824 */ /* 0x000fe200078e00ff */
[----:B------:R-:W-:Y:S01]  /*7ed0*/  SHF.R.U32.HI R39, RZ, 0x8, R47 ;  /* 0x00000008ff277819 */ /* 0x000fe2000001162f */
[----:B------:R-:W-:Y:S01]  /*7ee0*/  IMAD.MOV.U32 R32, RZ, RZ, R6 ;  /* 0x000000ffff207224 */ /* 0x000fe200078e0006 */
[----:B------:R-:W-:Y:S01]  /*7ef0*/  SHF.R.U32.HI R35, RZ, 0x8, R43 ;  /* 0x00000008ff237819 */ /* 0x000fe2000001162b */
[----:B------:R-:W-:Y:S01]  /*7f00*/  IMAD.MOV.U32 R36, RZ, RZ, R10 ;  /* 0x000000ffff247224 */ /* 0x000fe200078e000a */
[----:B------:R-:W-:Y:S01]  /*7f10*/  LOP3.LUT R8, R30, 0xff00, R31, 0xf8, !PT ;  /* 0x0000ff001e087812 */ /* 0x000fe200078ef81f */
[----:B------:R-:W-:Y:S01]  /*7f20*/  IMAD.U32 R31, R44, 0x10000, RZ ;  /* 0x000100002c1f7824 */ /* 0x000fe200078e00ff */
[----:B------:R-:W-:Y:S01]  /*7f30*/  SHF.R.U32.HI R40, RZ, 0x8, R45 ;  /* 0x00000008ff287819 */ /* 0x000fe2000001162d */
[----:B------:R-:W-:Y:S01]  /*7f40*/  IMAD.SHL.U32 R39, R39, 0x100, RZ ;  /* 0x0000010027277824 */ /* 0x000fe200078e00ff */
[----:B------:R-:W-:Y:S01]  /*7f50*/  SHF.R.U32.HI R42, RZ, 0x10, R43 ;  /* 0x00000010ff2a7819 */ /* 0x000fe2000001162b */
[----:B------:R-:W-:Y:S01]  /*7f60*/  IMAD.SHL.U32 R35, R35, 0x100, RZ ;  /* 0x0000010023237824 */ /* 0x000fe200078e00ff */
[----:B------:R-:W-:Y:S01]  /*7f70*/  LOP3.LUT R38, R47, 0xff0000ff, RZ, 0xc0, !PT ;  /* 0xff0000ff2f267812 */ /* 0x000fe200078ec0ff */
[----:B------:R-:W-:Y:S01]  /*7f80*/  IMAD.SHL.U32 R6, R40, 0x100, RZ ;  /* 0x0000010028067824 */ /* 0x000fe200078e00ff */
[----:B------:R-:W-:-:S02]  /*7f90*/  LOP3.LUT R34, R43, 0xff0000ff, RZ, 0xc0, !PT ;  /* 0xff0000ff2b227812 */ /* 0x000fc400078ec0ff */
        /* <DEDUP_REMOVED lines=8> */
[----:B------:R-:W-:Y:S01]  /*8020*/  LOP3.LUT R10, R37, 0xff00, R6, 0xf8, !PT ;  /* 0x0000ff00250a7812 */ /* 0x000fe200078ef806 */
[----:B------:R-:W-:Y:S01]  /*8030*/  HADD2.F32 R6, -RZ, R39.H0_H0 ;  /* 0x20000027ff067230 */ /* 0x000fe20000004100 */
[----:B------:R-:W-:Y:S01]  /*8040*/  SHF.R.U32.HI R43, RZ, 0x10, R47 ;  /* 0x00000010ff2b7819 */ /* 0x000fe2000001162f */
[----:B------:R-:W-:Y:S01]  /*8050*/  HADD2.F32 R35, -RZ, R34.H0_H0 ;  /* 0x20000022ff237230 */ /* 0x000fe20000004100 */
[----:B------:R-:W-:Y:S01]  /*8060*/  LOP3.LUT R4, R4, 0xff0000, R31, 0xf8, !PT ;  /* 0x00ff000004047812 */ /* 0x000fe200078ef81f */
[----:B------:R-:W-:Y:S01]  /*8070*/  HADD2.F32 R31, -RZ, R30.H0_H0 ;  /* 0x2000001eff1f7230 */ /* 0x000fe20000004100 */
[----:B------:R-:W-:Y:S01]  /*8080*/  F2FP.F16.E4M3.UNPACK_B R37, R109.H1 ;  /* 0x0000006dff25723e */ /* 0x000fe200030006ff */
[----:B------:R-:W-:Y:S02]  /*8090*/  IMAD.U32 R43, R43, 0x10000, RZ ;  /* 0x000100002b2b7824 */ /* 0x000fe400078e00ff */
[----:B------:R-:W-:Y:S01]  /*80a0*/  FMUL.FTZ R42, R35, R6 ;  /* 0x00000006232a7220 */ /* 0x000fe20000410000 */
[----:B------:R-:W-:Y:S01]  /*80b0*/  F2FP.F16.E4M3.UNPACK_B R106, R106 ;  /* 0x0000006aff6a723e */ /* 0x000fe200020006ff */
[----:B------:R-:W-:Y:S01]  /*80c0*/  FMUL.FTZ R44, R31, R6 ;  /* 0x000000061f2c7220 */ /* 0x000fe20000410000 */
[----:B------:R-:W-:Y:S01]  /*80d0*/  HADD2.F32 R38, -RZ, R37.H0_H0 ;  /* 0x20000025ff267230 */ /* 0x000fe20000004100 */
[----:B------:R-:W-:Y:S01]  /*80e0*/  LOP3.LUT R6, R40, 0xff0000, R43, 0xf8, !PT ;  /* 0x00ff000028067812 */ /* 0x000fe200078ef82b */
[----:B------:R-:W-:Y:S01]  /*80f0*/  HADD2.F32 R40, -RZ, R39.H1_H1 ;  /* 0x30000027ff287230 */ /* 0x000fe20000004100 */
[----:B------:R-:W-:-:S02]  /*8100*/  F2FP.F16.E4M3.UNPACK_B R33, R33 ;  /* 0x00000021ff21723e */ /* 0x000fc400020006ff */
[-C--:B------:R-:W-:Y:S01]  /*8110*/  FFMA.FTZ R44, R35, R38.reuse, R44 ;  /* 0x00000026232c7223 */ /* 0x080fe2000001002c */
[----:B------:R-:W-:Y:S01]  /*8120*/  FFMA.FTZ R42, R31, R38, -R42 ;  /* 0x000000261f2a7223 */ /* 0x000fe2000001082a */
[----:B------:R-:W-:Y:S01]  /*8130*/  HADD2.F32 R35, -RZ, R34.H1_H1 ;  /* 0x30000022ff237230 */ /* 0x000fe20000004100 */
[----:B------:R-:W-:Y:S01]  /*8140*/  F2FP.F16.E4M3.UNPACK_B R29, R29 ;  /* 0x0000001dff1d723e */ /* 0x000fe200020006ff */
[----:B------:R-:W-:Y:S01]  /*8150*/  HADD2.F32 R31, -RZ, R30.H1_H1 ;  /* 0x3000001eff1f7230 */ /* 0x000fe20000004100 */
[----:B------:R-:W-:Y:S01]  /*8160*/  SHF.R.U32.HI R41, RZ, 0x10, R45 ;  /* 0x00000010ff297819 */ /* 0x000fe2000001162d */
[----:B------:R-:W-:Y:S01]  /*8170*/  HADD2.F32 R38, -RZ, R37.H1_H1 ;  /* 0x30000025ff267230 */ /* 0x000fe20000004100 */
[----:B------:R-:W-:Y:S01]  /*8180*/  F2FP.F16.E4M3.UNPACK_B R109, R109 ;  /* 0x0000006dff6d723e */ /* 0x000fe200020006ff */
[-C--:B------:R-:W-:Y:S01]  /*8190*/  FMUL.FTZ R46, R35, R40.reuse ;  /* 0x00000028232e7220 */ /* 0x080fe20000410000 */
[----:B------:R-:W-:Y:S02]  /*81a0*/  HADD2.F32 R37, -RZ, R106.H0_H0 ;  /* 0x2000006aff257230 */ /* 0x000fe40000004100 */
[----:B------:R-:W-:Y:S01]  /*81b0*/  FMUL.FTZ R40, R31, R40 ;  /* 0x000000281f287220 */ /* 0x000fe20000410000 */
[----:B------:R-:W-:-:S02]  /*81c0*/  HADD2.F32 R34, -RZ, R33.H0_H0 ;  /* 0x20000021ff227230 */ /* 0x000fc40000004100 */
[-C--:B------:R-:W-:Y:S01]  /*81d0*/  FFMA.FTZ R45, R31, R38.reuse, -R46 ;  /* 0x000000261f2d7223 */ /* 0x080fe2000001082e */
[----:B------:R-:W-:Y:S02]  /*81e0*/  HADD2.F32 R30, -RZ, R29.H0_H0 ;  /* 0x2000001dff1e7230 */ /* 0x000fe40000004100 */
[----:B------:R-:W-:Y:S01]  /*81f0*/  FFMA.FTZ R47, R35, R38, R40 ;  /* 0x00000026232f7223 */ /* 0x000fe20000010028 */
[----:B------:R-:W-:Y:S02]  /*8200*/  IMAD.U32 R41, R41, 0x10000, RZ ;  /* 0x0001000029297824 */ /* 0x000fe400078e00ff */
[-C--:B------:R-:W-:Y:S01]  /*8210*/  FMUL.FTZ R35, R34, R37.reuse ;  /* 0x0000002522237220 */ /* 0x080fe20000410000 */
[----:B------:R-:W-:Y:S02]  /*8220*/  HADD2.F32 R31, -RZ, R109.H0_H0 ;  /* 0x2000006dff1f7230 */ /* 0x000fe40000004100 */
[----:B------:R-:W-:Y:S01]  /*8230*/  FMUL.FTZ R37, R30, R37 ;  /* 0x000000251e257220 */ /* 0x000fe20000410000 */
[----:B------:R-:W-:Y:S01]  /*8240*/  HADD2.F32 R106, -RZ, R106.H1_H1 ;  /* 0x3000006aff6a7230 */ /* 0x000fe20000004100 */
[----:B------:R-:W-:Y:S01]  /*8250*/  LOP3.LUT R10, R10, 0xff0000, R41, 0xf8, !PT ;  /* 0x00ff00000a0a7812 */ /* 0x000fe200078ef829 */
[----:B------:R-:W-:-:S02]  /*8260*/  HADD2.F32 R33, -RZ, R33.H1_H1 ;  /* 0x30000021ff217230 */ /* 0x000fc40000004100 */
[-C--:B------:R-:W-:Y:S01]  /*8270*/  FFMA.FTZ R40, R30, R31.reuse, -R35 ;  /* 0x0000001f1e287223 */ /* 0x080fe20000010823 */
[----:B------:R-:W-:Y:S01]  /*8280*/  FFMA.FTZ R41, R34, R31, R37 ;  /* 0x0000001f22297223 */ /* 0x000fe20000010025 */
[----:B------:R-:W-:Y:S01]  /*8290*/  HADD2.F32 R29, -RZ, R29.H1_H1 ;  /* 0x3000001dff1d7230 */ /* 0x000fe20000004100 */
[----:B------:R-:W-:Y:S01]  /*82a0*/  F2FP.F16.E4M3.UNPACK_B R37, R107.H1 ;  /* 0x0000006bff25723e */ /* 0x000fe200030006ff */
[----:B------:R-:W-:Y:S02]  /*82b0*/  HADD2.F32 R30, -RZ, R109.H1_H1 ;  /* 0x3000006dff1e7230 */ /* 0x000fe40000004100 */
[----:B------:R-:W-:Y:S01]  /*82c0*/  FMUL.FTZ R34, R33, R106 ;  /* 0x0000006a21227220 */ /* 0x000fe20000410000 */
[----:B------:R-:W-:Y:S01]  /*82d0*/  F2FP.F16.E4M3.UNPACK_B R31, R36.H1 ;  /* 0x00000024ff1f723e */ /* 0x000fe200030006ff */
[C---:B------:R-:W-:Y:S01]  /*82e0*/  FMUL.FTZ R106, R29.reuse, R106 ;  /* 0x0000006a1d6a7220 */ /* 0x040fe20000410000 */
[----:B------:R-:W-:Y:S01]  /*82f0*/  F2FP.F16.E4M3.UNPACK_B R35, R108.H1 ;  /* 0x0000006cff23723e */ /* 0x000fe200030006ff */
[----:B------:R-:W-:Y:S01]  /*8300*/  FFMA.FTZ R43, R29, R30, -R34 ;  /* 0x0000001e1d2b7223 */ /* 0x000fe20000010822 */
[----:B------:R-:W-:Y:S01]  /*8310*/  F2FP.F16.E4M3.UNPACK_B R29, R32.H1 ;  /* 0x00000020ff1d723e */ /* 0x000fe200030006ff */
[----:B------:R-:W-:-:S02]  /*8320*/  HADD2.F32 R39, -RZ, R37.H0_H0 ;  /* 0x20000025ff277230 */ /* 0x000fc40000004100 */
[----:B------:R-:W-:Y:S01]  /*8330*/  FFMA.FTZ R106, R33, R30, R106 ;  /* 0x0000001e216a7223 */ /* 0x000fe2000001006a */
[----:B------:R-:W-:Y:S01]  /*8340*/  HADD2.F32 R34, -RZ, R31.H0_H0 ;  /* 0x2000001fff227230 */ /* 0x000fe20000004100 */
[----:B------:R-:W-:Y:S01]  /*8350*/  F2FP.F16.E4M3.UNPACK_B R107, R107 ;  /* 0x0000006bff6b723e */ /* 0x000fe200020006ff */
[----:B------:R-:W-:Y:S01]  /*8360*/  HADD2.F32 R38, -RZ, R37.H1_H1 ;  /* 0x30000025ff267230 */ /* 0x000fe20000004100 */
[----:B------:R-:W-:Y:S01]  /*8370*/  F2FP.F16.E4M3.UNPACK_B R32, R32 ;  /* 0x00000020ff20723e */ /* 0x000fe200020006ff */
[----:B------:R-:W-:Y:S02]  /*8380*/  HADD2.F32 R30, -RZ, R29.H0_H0 ;  /* 0x2000001dff1e7230 */ /* 0x000fe40000004100 */
[----:B------:R-:W-:Y:S01]  /*8390*/  FMUL.FTZ R37, R34, R39 ;  /* 0x0000002722257220 */ /* 0x000fe20000410000 */
[----:B------:R-:W-:Y:S01]  /*83a0*/  HADD2.F32 R33, -RZ, R35.H0_H0 ;  /* 0x20000023ff217230 */ /* 0x000fe20000004100 */
[----:B------:R-:W-:Y:S01]  /*83b0*/  F2FP.F16.E4M3.UNPACK_B R36, R36 ;  /* 0x00000024ff24723e */ /* 0x000fe200020006ff */
[----:B------:R-:W-:-:S02]  /*83c0*/  HADD2.F32 R31, -RZ, R31.H1_H1 ;  /* 0x3000001fff1f7230 */ /* 0x000fc40000004100 */
[C---:B------:R-:W-:Y:S01]  /*83d0*/  FMUL.FTZ R39, R30.reuse, R39 ;  /* 0x000000271e277220 */ /* 0x040fe20000410000 */
[----:B------:R-:W-:Y:S02]  /*83e0*/  HADD2.F32 R29, -RZ, R29.H1_H1 ;  /* 0x3000001dff1d7230 */ /* 0x000fe40000004100 */
[-C--:B------:R-:W-:Y:S01]  /*83f0*/  FFMA.FTZ R46, R30, R33.reuse, -R37 ;  /* 0x000000211e2e7223 */ /* 0x080fe20000010825 */
[----:B------:R-:W-:Y:S02]  /*8400*/  HADD2.F32 R30, -RZ, R35.H1_H1 ;  /* 0x30000023ff1e7230 */ /* 0x000fe40000004100 */
[-C--:B----4-:R-:W-:Y:S01]  /*8410*/  FMUL.FTZ R100, R31, R38.reuse ;  /* 0x000000261f647220 */ /* 0x090fe20000410000 */
[----:B------:R-:W-:Y:S01]  /*8420*/  FFMA.FTZ R98, R34, R33, R39 ;  /* 0x0000002122627223 */ /* 0x000fe20000010027 */
[C---:B------:R-:W-:Y:S01]  /*8430*/  FMUL.FTZ R38, R29.reuse, R38 ;  /* 0x000000261d267220 */ /* 0x040fe20000410000 */
[----:B------:R-:W-:Y:S01]  /*8440*/  F2FP.F16.E4M3.UNPACK_B R108, R108 ;  /* 0x0000006cff6c723e */ /* 0x000fe200020006ff */
[----:B------:R-:W-:Y:S01]  /*8450*/  FFMA.FTZ R99, R29, R30, -R100 ;  /* 0x0000001e1d637223 */ /* 0x000fe20000010864 */
[----:B------:R-:W-:-:S02]  /*8460*/  HADD2.F32 R34, -RZ, R107.H0_H0 ;  /* 0x2000006bff227230 */ /* 0x000fc40000004100 */
[----:B------:R-:W-:Y:S01]  /*8470*/  FFMA.FTZ R101, R31, R30, R38 ;  /* 0x0000001e1f657223 */ /* 0x000fe20000010026 */
[----:B------:R-:W-:Y:S01]  /*8480*/  HADD2.F32 R29, -RZ, R32.H0_H0 ;  /* 0x20000020ff1d7230 */ /* 0x000fe20000004100 */
[----:B------:R-:W-:Y:S01]  /*8490*/  F2FP.SATFINITE.E4M3.F32.PACK_AB_MERGE_C R42, R45, R42, RZ ;  /* 0x0000002a2d2a723e */ /* 0x000fe200048070ff */
[--C-:B------:R-:W-:Y:S01]  /*84a0*/  HADD2.F32 R30, -RZ, R36.reuse.H0_H0 ;  /* 0x20000024ff1e7230 */ /* 0x100fe20000004100 */
[----:B------:R-:W-:Y:S01]  /*84b0*/  F2FP.SATFINITE.E4M3.F32.PACK_AB_MERGE_C R46, R99, R46, RZ ;  /* 0x0000002e632e723e */ /* 0x000fe200048070ff */
[----:B------:R-:W-:Y:S02]  /*84c0*/  HADD2.F32 R107, -RZ, R107.H1_H1 ;  /* 0x3000006bff6b7230 */ /* 0x000fe40000004100 */
[-C--:B------:R-:W-:Y:S01]  /*84d0*/  FMUL.FTZ R35, R29, R34.reuse ;  /* 0x000000221d237220 */ /* 0x080fe20000410000 */
[----:B------:R-:W-:Y:S02]  /*84e0*/  HADD2.F32 R36, -RZ, R36.H1_H1 ;  /* 0x30000024ff247230 */ /* 0x000fe40000004100 */
[----:B------:R-:W-:Y:S01]  /*84f0*/  FMUL.FTZ R38, R30, R34 ;  /* 0x000000221e267220 */ /* 0x000fe20000410000 */
[----:B------:R-:W-:Y:S01]  /*8500*/  HADD2.F32 R31, -RZ, R108.H0_H0 ;  /* 0x2000006cff1f7230 */ /* 0x000fe20000004100 */
[----:B------:R-:W-:Y:S01]  /*8510*/  F2FP.F16.E4M3.UNPACK_B R34, R10 ;  /* 0x0000000aff22723e */ /* 0x000fe200020006ff */
[----:B------:R-:W-:-:S02]  /*8520*/  HADD2.F32 R32, -RZ, R32.H1_H1 ;  /* 0x30000020ff207230 */ /* 0x000fc40000004100 */
[----:B------:R-:W-:Y:S01]  /*8530*/  FMUL.FTZ R37, R36, R107 ;  /* 0x0000006b24257220 */ /* 0x000fe20000410000 */
        /* <DEDUP_REMOVED lines=23> */
[----:B------:R-:W-:-:S02]  /*86b0*/  HADD2.F32 R32, -RZ, R33.H1_H1 ;  /* 0x30000021ff207230 */ /* 0x000fc40000004100 */
[-C--:B------:R-:W-:Y:S01]  /*86c0*/  FMUL.FTZ R36, R31, R34.reuse ;  /* 0x000000221f247220 */ /* 0x080fe20000410000 */
[----:B------:R-:W-:Y:S01]  /*86d0*/  F2FP.F16.E4M3.UNPACK_B R30, R9.H1 ;  /* 0x00000009ff1e723e */ /* 0x000fe200030006ff */
[C---:B------:R-:W-:Y:S01]  /*86e0*/  FMUL.FTZ R34, R29.reuse, R34 ;  /* 0x000000221d227220 */ /* 0x040fe20000410000 */
[----:B------:R-:W-:Y:S01]  /*86f0*/  F2FP.F16.E4M3.UNPACK_B R5, R5.H1 ;  /* 0x00000005ff05723e */ /* 0x000fe200030006ff */
[----:B------:R-:W-:Y:S01]  /*8700*/  FFMA.FTZ R38, R29, R32, -R36 ;  /* 0x000000201d267223 */ /* 0x000fe20000010824 */
[----:B------:R-:W-:Y:S01]  /*8710*/  F2FP.F16.E4M3.UNPACK_B R29, R10.H1 ;  /* 0x0000000aff1d723e */ /* 0x000fe200030006ff */
[--C-:B------:R-:W-:Y:S01]  /*8720*/  HADD2.F32 R10, -RZ, R30.reuse.H0_H0 ;  /* 0x2000001eff0a7230 */ /* 0x100fe20000004100 */
[----:B------:R-:W-:Y:S01]  /*8730*/  F2FP.SATFINITE.E4M3.F32.PACK_AB_MERGE_C R44, R47, R44, RZ ;  /* 0x0000002c2f2c723e */ /* 0x000fe200048070ff */
[----:B------:R-:W-:Y:S01]  /*8740*/  HADD2.F32 R9, -RZ, R5.H0_H0 ;  /* 0x20000005ff097230 */ /* 0x000fe20000004100 */
[----:B------:R-:W-:Y:S01]  /*8750*/  F2FP.SATFINITE.E4M3.F32.PACK_AB_MERGE_C R47, R43, R40, R42 ;  /* 0x000000282b2f723e */ /* 0x000fe2000480702a */
[----:B------:R-:W-:Y:S01]  /*8760*/  FFMA.FTZ R40, R31, R32, R34 ;  /* 0x000000201f287223 */ /* 0x000fe20000010022 */
[----:B------:R-:W-:Y:S01]  /*8770*/  F2FP.F16.E4M3.UNPACK_B R8, R8.H1 ;  /* 0x00000008ff08723e */ /* 0x000fe200030006ff */
[--C-:B------:R-:W-:Y:S01]  /*8780*/  HADD2.F32 R31, -RZ, R29.reuse.H0_H0 ;  /* 0x2000001dff1f7230 */ /* 0x100fe20000004100 */
[----:B------:R-:W-:Y:S01]  /*8790*/  F2FP.SATFINITE.E4M3.F32.PACK_AB_MERGE_C R106, R106, R41, R44 ;  /* 0x000000296a6a723e */ /* 0x000fe2000480702c */
[----:B------:R-:W-:Y:S01]  /*87a0*/  HADD2.F32 R30, -RZ, R30.H1_H1 ;  /* 0x3000001eff1e7230 */ /* 0x000fe20000004100 */
[----:B------:R-:W-:Y:S01]  /*87b0*/  F2FP.F16.E4M3.UNPACK_B R33, R6 ;  /* 0x00000006ff21723e */ /* 0x000fe200020006ff */
[----:B------:R-:W-:-:S02]  /*87c0*/  HADD2.F32 R32, -RZ, R29.H1_H1 ;  /* 0x3000001dff207230 */ /* 0x000fc40000004100 */
[-C--:B------:R-:W-:Y:S01]  /*87d0*/  FMUL.FTZ R34, R10, R31.reuse ;  /* 0x0000001f0a227220 */ /* 0x080fe20000410000 */
[--C-:B------:R-:W-:Y:S02]  /*87e0*/  HADD2.F32 R29, -RZ, R8.reuse.H0_H0 ;  /* 0x20000008ff1d7230 */ /* 0x100fe40000004100 */
[C---:B------:R-:W-:Y:S01]  /*87f0*/  FMUL.FTZ R31, R9.reuse, R31 ;  /* 0x0000001f091f7220 */ /* 0x040fe20000410000 */
        /* <DEDUP_REMOVED lines=59> */
.L_x_1848:
[----:B------:R-:W-:Y:S05]  /*8bb0*/  BSYNC B1 ;  /* 0x0000000000017941 */ /* 0x000fea0003800000 */
.L_x_1847:
[----:B0-----:R0:W-:Y:S01]  /*8bc0*/  ST.E.128 desc[UR60][R12.64], R4 ;  /* 0x000000040c007985 */ /* 0x0011e2000c101d3c */
[----:B------:R-:W-:-:S13]  /*8bd0*/  ISETP.GE.AND P2, PT, R15, R105, PT ;  /* 0x000000690f00720c */ /* 0x000fda0003f46270 */
[----:B------:R-:W-:Y:S05]  /*8be0*/  @P2 BRA `(.L_x_1826) ;  /* 0x0000000400682947 */ /* 0x000fea0003800000 */
[----:B------:R-:W-:-:S04]  /*8bf0*/  IADD3 R14, P2, R15, R14, RZ ;  /* 0x0000000e0f0e7210 */ /* 0x000fc80007f5e0ff */
[----:B------:R-:W-:-:S05]  /*8c00*/  LEA.HI.X.SX32 R15, R15, R28, 0x1, P2 ;  /* 0x0000001c0f0f7211 */ /* 0x000fca00010f0eff */
[----:B------:R0:W-:Y:S01]  /*8c10*/  ST.E.128 desc[UR60][R14.64], R8 ;  /* 0x000000080e007985 */ /* 0x0001e2000c101d3c */
[----:B------:R-:W-:Y:S05]  /*8c20*/  BRA `(.L_x_1826) ;  /* 0x0000000400587947 */ /* 0x000fea0003800000 */
.L_x_1796:
[----:B------:R-:W-:-:S13]  /*8c30*/  ISETP.NE.AND P5, PT, R200, 0x3, PT ;  /* 0x00000003c800780c */ /* 0x000fda0003fa5270 */
[----:B------:R-:W-:Y:S05]  /*8c40*/  @!P5 BRA `(.L_x_1849) ;  /* 0x000000000004d947 */ /* 0x000fea0003800000 */
[----:B------:R-:W-:Y:S01]  /*8c50*/  BPT.TRAP 0x1 ;  /* 0x000000040000795c */ /* 0x000fe20000300000 */
.L_x_1849:
[----:B------:R-:W-:Y:S01]  /*8c60*/  IMAD R87, R195, 0x8, R17 ;  /* 0x00000008c3577824 */ /* 0x000fe200078e0211 */
[----:B------:R-:W-:Y:S01]  /*8c70*/  SHF.L.U32 R97, R201, 0x1f, RZ ;  /* 0x0000001fc9617819 */ /* 0x000fe200000006ff */
[----:B------:R-:W-:Y:S01]  /*8c80*/  BSSY B1, `(.L_x_1850) ;  /* 0x0000004000017945 */ /* 0x000fe20003800000 */
[----:B------:R-:W-:Y:S02]  /*8c90*/  SHF.R.S32.HI R94, RZ, 0x1f, R93 ;  /* 0x0000001fff5e7819 */ /* 0x000fe4000001145d */
[----:B------:R-:W0:Y:S02]  /*8ca0*/  SYNCS.PHASECHK.TRANS64.TRYWAIT P2, [R87+URZ+0x22890], R97 ;  /* 0x02289061570075a7 */ /* 0x000e24000804017f */
[----:B0-----:R-:W-:Y:S05]  /*8cb0*/  @!P2 BRA `(.L_x_1851) ;  /* 0x000002580020a947 */ /* 0x001fea0003800000 */
.L_x_2194:
[----:B------:R-:W-:Y:S05]  /*8cc0*/  BSYNC B1 ;  /* 0x0000000000017941 */ /* 0x000fea0003800000 */
.L_x_1850:
        /* <DEDUP_REMOVED lines=26> */
.L_x_2198:
[----:B------:R-:W-:Y:S04]  /*8e70*/  BSSY B1, `(.L_x_1853) ;  /* 0x000000d000017945 */ /* 0x000fe80003800000 */
[----:B------:R-:W-:Y:S05]  /*8e80*/  @!P2 BRA `(.L_x_1854) ;  /* 0x00000000002ca947 */ /* 0x000fea0003800000 */
[----:B------:R-:W-:Y:S02]  /*8e90*/  ULDC UR4, c[0x0][0x2f4] ;  /* 0x0000bd0000047ab9 */ /* 0x000fe40000000800 */
[----:B------:R-:W-:-:S13]  /*8ea0*/  ISETP.GE.AND P2, PT, R18, UR4, PT ;  /* 0x0000000412007c0c */ /* 0x000fda000bf46270 */
[----:B---3--:R-:W-:-:S05]  /*8eb0*/  @!P2 IADD3 R10, P3, R18, R14, RZ ;  /* 0x0000000e120aa210 */ /* 0x008fca0007f7e0ff */
[----:B--2---:R-:W-:Y:S01]  /*8ec0*/  @!P2 IMAD.X R11, R4, 0x1, R19, P3 ;  /* 0x00000001040ba824 */ /* 0x004fe200018e0613 */
[----:B------:R-:W-:-:S13]  /*8ed0*/  ISETP.GE.AND P3, PT, R23, UR4, PT ;  /* 0x0000000417007c0c */ /* 0x000fda000bf66270 */
[----:B------:R-:W-:-:S05]  /*8ee0*/  @!P3 IADD3 R14, P4, R23, R14, RZ ;  /* 0x0000000e170eb210 */ /* 0x000fca0007f9e0ff */
[----:B------:R-:W-:Y:S02]  /*8ef0*/  @!P3 IMAD.X R15, R4, 0x1, R197, P4 ;  /* 0x00000001040fb824 */ /* 0x000fe400020e06c5 */
[----:B------:R-:W2:Y:S04]  /*8f00*/  @!P2 LDS.128 R4, [R91+0x18400] ;  /* 0x018400005b04a984 */ /* 0x000ea80000000c00 */
[----:B--2---:R-:W-:Y:S04]  /*8f10*/  @!P2 ST.E.128 desc[UR60][R10.64], R4 ;  /* 0x000000040a00a985 */ /* 0x004fe8000c101d3c */
[----:B------:R-:W2:Y:S04]  /*8f20*/  @!P3 LDS.128 R4, [R90+0x18400] ;  /* 0x018400005a04b984 */ /* 0x000ea80000000c00 */
[----:B--2---:R4:W-:Y:S02]  /*8f30*/  @!P3 ST.E.128 desc[UR60][R14.64], R4 ;  /* 0x000000040e00b985 */ /* 0x0049e4000c101d3c */
.L_x_1854:
[----:B------:R-:W-:Y:S05]  /*8f40*/  BSYNC B1 ;  /* 0x0000000000017941 */ /* 0x000fea0003800000 */
.L_x_1853:
[----:B------:R-:W-:-:S03]  /*8f50*/  UMOV UR4, 0xffffffff ;  /* 0xffffffff00047882 */ /* 0x000fc60000000000 */
[----:B------:R-:W-:Y:S05]  /*8f60*/  BRA.DIV UR4, `(.L_x_1855) ;  /* 0x0000025604d07947 */ /* 0x000fea000b800000 */
[----:B--2-4-:R2:W4:Y:S04]  /*8f70*/  SHFL.IDX PT, R4, R9, 0x1, 0x1c1f ;  /* 0x003c1f0009047f89 */ /* 0x01452800000e0000 */
[----:B---3--:R2:W3:Y:S02]  /*8f80*/  SHFL.IDX PT, R14, R8, 0x1, 0x1c1f ;  /* 0x003c1f00080e7f89 */ /* 0x0084e400000e0000 */
.L_x_2202:
        /* <DEDUP_REMOVED lines=14> */
.L_x_1857:
[----:B------:R-:W-:Y:S05]  /*9070*/  BSYNC B1 ;  /* 0x0000000000017941 */ /* 0x000fea0003800000 */
.L_x_1856:
[----:B------:R-:W-:-:S03]  /*9080*/  UMOV UR4, 0xffffffff ;  /* 0xffffffff00047882 */ /* 0x000fc60000000000 */
[----:B------:R-:W-:Y:S05]  /*9090*/  BRA.DIV UR4, `(.L_x_1858) ;  /* 0x0000025604cc7947 */ /* 0x000fea000b800000 */
[----:B---34-:R3:W4:Y:S04]  /*90a0*/  SHFL.IDX PT, R4, R9, 0x2, 0x1c1f ;  /* 0x005c1f0009047f89 */ /* 0x01872800000e0000 */
[----:B------:R3:W0:Y:S02]  /*90b0*/  SHFL.IDX PT, R14, R8, 0x2, 0x1c1f ;  /* 0x005c1f00080e7f89 */ /* 0x00062400000e0000 */
.L_x_2206:
[----:B------:R-:W-:-:S13]  /*90c0*/  ISETP.GE.AND P2, PT, R28, 0x81, PT ;  /* 0x000000811c00780c */ /* 0x000fda0003f46270 */
[----:B------:R-:W-:Y:S05]  /*90d0*/  @!P2 BRA `(.L_x_1826) ;  /* 0x00000000002ca947 */ /* 0x000fea0003800000 */
[----:B------:R-:W-:Y:S02]  /*90e0*/  ULDC UR4, c[0x0][0x2f4] ;  /* 0x0000bd0000047ab9 */ /* 0x000fe40000000800 */
[----:B------:R-:W-:-:S13]  /*90f0*/  ISETP.GE.AND P2, PT, R18, UR4, PT ;  /* 0x0000000412007c0c */ /* 0x000fda000bf46270 */
[----:B0123--:R-:W-:-:S05]  /*9100*/  @!P2 IADD3 R8, P3, R18, R14, RZ ;  /* 0x0000000e1208a210 */ /* 0x00ffca0007f7e0ff */
[----:B----4-:R-:W-:Y:S01]  /*9110*/  @!P2 IMAD.X R9, R4, 0x1, R19, P3 ;  /* 0x000000010409a824 */ /* 0x010fe200018e0613 */
[----:B------:R-:W-:-:S13]  /*9120*/  ISETP.GE.AND P3, PT, R23, UR4, PT ;  /* 0x0000000417007c0c */ /* 0x000fda000bf66270 */
[----:B------:R-:W-:-:S05]  /*9130*/  @!P3 IADD3 R14, P4, R23, R14, RZ ;  /* 0x0000000e170eb210 */ /* 0x000fca0007f9e0ff */
[----:B------:R-:W-:Y:S02]  /*9140*/  @!P3 IMAD.X R15, R4, 0x1, R197, P4 ;  /* 0x00000001040fb824 */ /* 0x000fe400020e06c5 */
[----:B------:R-:W0:Y:S04]  /*9150*/  @!P2 LDS.128 R4, [R91+0x1c400] ;  /* 0x01c400005b04a984 */ /* 0x000e280000000c00 */
[----:B0-----:R-:W-:Y:S04]  /*9160*/  @!P2 ST.E.128 desc[UR60][R8.64], R4 ;  /* 0x000000040800a985 */ /* 0x001fe8000c101d3c */
[----:B------:R-:W0:Y:S04]  /*9170*/  @!P3 LDS.128 R4, [R90+0x1c400] ;  /* 0x01c400005a04b984 */ /* 0x000e280000000c00 */
[----:B0-----:R0:W-:Y:S02]  /*9180*/  @!P3 ST.E.128 desc[UR60][R14.64], R4 ;  /* 0x000000040e00b985 */ /* 0x0011e4000c101d3c */
.L_x_1826:
[----:B------:R-:W-:Y:S05]  /*9190*/  BSYNC B0 ;  /* 0x0000000000007941 */ /* 0x000fea0003800000 */
.L_x_1795:
[----:B0---4-:R-:W0:Y:S01]  /*91a0*/  S2R R4, SR_TID.X ;  /* 0x0000000000047919 */ /* 0x011e220000002100 */
[----:B------:R-:W-:Y:S01]  /*91b0*/  @!PT LDS RZ, [RZ] ;  /* 0x00000000fffff984 */ /* 0x000fe20000000800 */
[----:B------:R-:W-:Y:S01]  /*91c0*/  @!PT LDS RZ, [RZ] ;  /* 0x00000000fffff984 */ /* 0x000fe20000000800 */
[----:B------:R-:W-:Y:S01]  /*91d0*/  @!PT LDS RZ, [RZ] ;  /* 0x00000000fffff984 */ /* 0x000fe20000000800 */
[----:B------:R-:W-:Y:S01]  /*91e0*/  @!PT LDS RZ, [RZ] ;  /* 0x00000000fffff984 */ /* 0x000fe20000000800 */
[----:B------:R4:W-:Y:S06]  /*91f0*/  MEMBAR.ALL.CTA ;  /* 0x0000000000007992 */ /* 0x0009ec0000008000 */
[----:B----4-:R-:W4:Y:S01]  /*9200*/  FENCE.VIEW.ASYNC.S ;  /* 0x00000000000073c6 */ /* 0x010f220000000000 */
[----:B------:R-:W-:Y:S05]  /*9210*/  WARPSYNC.ALL ;  /* 0x0000000000007948 */ /* 0x000fea0003800000 */
[----:B------:R-:W-:Y:S01]  /*9220*/  BSSY B0, `(.L_x_1859) ;  /* 0x0000008000007945 */ /* 0x000fe20003800000 */
[----:B----4-:R4:W-:Y:S01]  /*9230*/  BAR.SYNC.DEFER_BLOCKING R73, 0x80 ;  /* 0x000200490000751d */ /* 0x0109e20000010000 */
[----:B0-----:R-:W-:-:S13]  /*9240*/  LOP3.LUT P2, RZ, R4, 0x7f, RZ, 0xc0, !PT ;  /* 0x0000007f04ff7812 */ /* 0x001fda000784c0ff */
[----:B------:R-:W-:-:S05]  /*9250*/  @!P2 VIADD R4, R87, 0x228a0 ;  /* 0x000228a05704a836 */ /* 0x000fca0000000000 */
[----:B------:R-:W-:-:S04]  /*9260*/  @!P2 PRMT R4, RZ, 0x654, R4 ;  /* 0x00000654ff04a816 */ /* 0x000fc80000000004 */
[----:B------:R4:W-:Y:S01]  /*9270*/  @!P2 SYNCS.ARRIVE.TRANS64.RED.A1T0 RZ, [R4+URZ], RZ ;  /* 0x000000ff04ffa9a7 */ /* 0x0009e2000810043f */
[----:B------:R-:W-:Y:S05]  /*9280*/  @!P5 BRA `(.L_x_1860) ;  /* 0x000000000004d947 */ /* 0x000fea0003800000 */
[----:B------:R-:W-:Y:S01]  /*9290*/  BPT.TRAP 0x1 ;  /* 0x000000040000795c */ /* 0x000fe20000300000 */
.L_x_1860:
[----:B------:R-:W-:Y:S05]  /*92a0*/  BSYNC B0 ;  /* 0x0000000000007941 */ /* 0x000fea0003800000 */
.L_x_1859:
[----:B------:R-:W0:Y:S01]  /*92b0*/  SYNCS.PHASECHK.TRANS64.TRYWAIT P3, [R87+URZ+0x228b0], R97 ;  /* 0x0228b061570075a7 */ /* 0x000e22000806017f */
[----:B------:R-:W-:Y:S04]  /*92c0*/  BSSY B0, `(.L_x_1861) ;  /* 0x0000002000007945 */ /* 0x000fe80003800000 */
[----:B0-----:R-:W-:Y:S05]  /*92d0*/  @!P3 BRA `(.L_x_1862) ;  /* 0x000002540084b947 */ /* 0x001fea0003800000 */
.L_x_2207:
[----:B------:R-:W-:Y:S05]  /*92e0*/  BSYNC B0 ;  /* 0x0000000000007941 */ /* 0x000fea0003800000 */
.L_x_1861:
[----:B------:R-:W-:Y:S01]  /*92f0*/  ULDC.64 UR4, c[0x0][0x328] ;  /* 0x0000ca0000047ab9 */ /* 0x000fe20000000a00 */
[----:B------:R-:W-:Y:S01]  /*9300*/  ULDC.64 UR6, c[0x0][0x318] ;  /* 0x0000c60000067ab9 */ /* 0x000fe20000000a00 */
[----:B------:R-:W-:Y:S01]  /*9310*/  IMAD R94, R94, UR4, RZ ;  /* 0x000000045e5e7c24 */ /* 0x000fe2000f8e02ff */
[----:B------:R-:W-:Y:S01]  /*9320*/  BSSY B0, `(.L_x_1863) ;  /* 0x000001f000007945 */ /* 0x000fe20003800000 */
[----:B----4-:R-:W-:-:S04]  /*9330*/  IMAD.WIDE.U32 R4, R93, UR4, RZ ;  /* 0x000000045d047c25 */ /* 0x010fc8000f8e00ff */
[----:B------:R-:W-:Y:S01]  /*9340*/  IMAD R93, R93, UR5, R94 ;  /* 0x000000055d5d7c24 */ /* 0x000fe2000f8e025e */
[----:B------:R-:W-:Y:S01]  /*9350*/  ULDC.64 UR4, c[0x0][0x338] ;  /* 0x0000ce0000047ab9 */ /* 0x000fe20000000a00 */
[----:B------:R-:W-:Y:S02]  /*9360*/  IMAD.IADD R96, R96, 0x1, -R198 ;  /* 0x0000000160607824 */ /* 0x000fe400078e0ac6 */
[----:B------:R-:W-:Y:S02]  /*9370*/  IMAD R95, R95, UR4, RZ ;  /* 0x000000045f5f7c24 */ /* 0x000fe4000f8e02ff */
[----:B------:R-:W-:Y:S02]  /*9380*/  IMAD.IADD R5, R5, 0x1, R93 ;  /* 0x0000000105057824 */ /* 0x000fe400078e025d */
[C---:B------:R-:W-:Y:S02]  /*9390*/  IMAD R95, R92.reuse, UR5, R95 ;  /* 0x000000055c5f7c24 */ /* 0x040fe4000f8e025f */
[----:B------:R-:W-:Y:S01]  /*93a0*/  IMAD.WIDE.U32 R92, R92, UR4, R4 ;  /* 0x000000045c5c7c25 */ /* 0x000fe2000f8e0004 */
[----:B------:R-:W-:-:S03]  /*93b0*/  ULDC.64 UR4, c[0x0][0x330] ;  /* 0x0000cc0000047ab9 */ /* 0x000fc60000000a00 */
[----:B------:R-:W-:Y:S02]  /*93c0*/  IMAD.IADD R93, R93, 0x1, R95 ;  /* 0x000000015d5d7824 */ /* 0x000fe400078e025f */
        /* <DEDUP_REMOVED lines=8> */
[----:B------:R-:W-:Y:S05]  /*9450*/  @!P3 BRA `(.L_x_1864) ;  /* 0x00000000002cb947 */ /* 0x000fea0003800000 */
[----:B------:R-:W-:Y:S02]  /*9460*/  ULDC UR4, c[0x0][0x2f4] ;  /* 0x0000bd0000047ab9 */ /* 0x000fe40000000800 */
[----:B------:R-:W-:-:S13]  /*9470*/  ISETP.GE.AND P3, PT, R18, UR4, PT ;  /* 0x0000000412007c0c */ /* 0x000fda000bf66270 */
[----:B-1234-:R-:W-:-:S05]  /*9480*/  @!P3 IADD3 R8, P4, R18, R10, RZ ;  /* 0x0000000a1208b210 */ /* 0x01efca0007f9e0ff */
        /* <DEDUP_REMOVED lines=8> */
.L_x_1864:
[----:B------:R-:W-:Y:S05]  /*9510*/  BSYNC B0 ;  /* 0x0000000000007941 */ /* 0x000fea0003800000 */
.L_x_1863:
[----:B------:R-:W-:Y:S01]  /*9520*/  ISETP.GE.AND P3, PT, R96, 0x41, PT ;  /* 0x000000416000780c */ /* 0x000fe20003f66270 */
[----:B0-----:R0:W0:Y:S01]  /*9530*/  SHFL.IDX PT, R4, R13, 0x1, 0x1c1f ;  /* 0x003c1f000d047f89 */ /* 0x00102200000e0000 */
[----:B------:R-:W-:Y:S03]  /*9540*/  BSSY B0, `(.L_x_1865) ;  /* 0x000000e000007945 */ /* 0x000fe60003800000 */
[----:B----4-:R4:W0:Y:S08]  /*9550*/  SHFL.IDX PT, R10, R12, 0x1, 0x1c1f ;  /* 0x003c1f000c0a7f89 */ /* 0x01083000000e0000 */
[----:B----4-:R-:W-:Y:S05]  /*9560*/  @!P3 BRA `(.L_x_1866) ;  /* 0x00000000002cb947 */ /* 0x010fea0003800000 */
[----:B------:R-:W-:Y:S02]  /*9570*/  ULDC UR4, c[0x0][0x2f4] ;  /* 0x0000bd0000047ab9 */ /* 0x000fe40000000800 */
[----:B------:R-:W-:-:S13]  /*9580*/  ISETP.GE.AND P3, PT, R18, UR4, PT ;  /* 0x0000000412007c0c */ /* 0x000fda000bf66270 */
[----:B0123--:R-:W-:-:S05]  /*9590*/  @!P3 IADD3 R8, P4, R18, R10, RZ ;  /* 0x0000000a1208b210 */ /* 0x00ffca0007f9e0ff */
[----:B------:R-:W-:Y:S01]  /*95a0*/  @!P3 IMAD.X R9, R4, 0x1, R19, P4 ;  /* 0x000000010409b824 */ /* 0x000fe200020e0613 */
[----:B------:R-:W-:-:S13]  /*95b0*/  ISETP.GE.AND P4, PT, R23, UR4, PT ;  /* 0x0000000417007c0c */ /* 0x000fda000bf86270 */
[----:B------:R-:W-:-:S05]  /*95c0*/  @!P4 IADD3 R10, P5, R23, R10, RZ ;  /* 0x0000000a170ac210 */ /* 0x000fca0007fbe0ff */
[----:B------:R-:W-:Y:S02]  /*95d0*/  @!P4 IMAD.X R11, R4, 0x1, R197, P5 ;  /* 0x00000001040bc824 */ /* 0x000fe400028e06c5 */
[----:B------:R-:W0:Y:S04]  /*95e0*/  @!P3 LDS.128 R4, [R91+0xc400] ;  /* 0x00c400005b04b984 */ /* 0x000e280000000c00 */
[----:B0-----:R-:W-:Y:S04]  /*95f0*/  @!P3 ST.E.128 desc[UR60][R8.64], R4 ;  /* 0x000000040800b985 */ /* 0x001fe8000c101d3c */
[----:B------:R-:W0:Y:S04]  /*9600*/  @!P4 LDS.128 R4, [R90+0xc400] ;  /* 0x00c400005a04c984 */ /* 0x000e280000000c00 */
[----:B0-----:R4:W-:Y:S02]  /*9610*/  @!P4 ST.E.128 desc[UR60][R10.64], R4 ;  /* 0x000000040a00c985 */ /* 0x0019e4000c101d3c */
.L_x_1866:
[----:B------:R-:W-:Y:S05]  /*9620*/  BSYNC B0 ;  /* 0x0000000000007941 */ /* 0x000fea0003800000 */
.L_x_1865:
[----:B------:R-:W-:Y:S01]  /*9630*/  ISETP.GE.AND P3, PT, R96, 0x81, PT ;  /* 0x000000816000780c */ /* 0x000fe20003f66270 */
[----:B0-----:R-:W0:Y:S01]  /*9640*/  SHFL.IDX PT, R13, R13, 0x2, 0x1c1f ;  /* 0x005c1f000d0d7f89 */ /* 0x001e2200000e0000 */
[----:B------:R-:W-:Y:S03]  /*9650*/  BSSY B0, `(.L_x_1867) ;  /* 0x000000e000007945 */ /* 0x000fe60003800000 */
[----:B----4-:R4:W0:Y:S08]  /*9660*/  SHFL.IDX PT, R10, R12, 0x2, 0x1c1f ;  /* 0x005c1f000c0a7f89 */ /* 0x01083000000e0000 */
[----:B----4-:R-:W-:Y:S05]  /*9670*/  @!P3 BRA `(.L_x_1868) ;  /* 0x00000000002cb947 */ /* 0x010fea0003800000 */
[----:B------:R-:W-:Y:S02]  /*9680*/  ULDC UR4, c[0x0][0x2f4] ;  /* 0x0000bd0000047ab9 */ /* 0x000fe40000000800 */
[----:B------:R-:W-:-:S13]  /*9690*/  ISETP.GE.AND P3, PT, R18, UR4, PT ;  /* 0x0000000412007c0c */ /* 0x000fda000bf66270 */
[----:B------:R-:W4:Y:S01]  /*96a0*/  @!P3 LDS.128 R4, [R91+0xe400] ;  /* 0x00e400005b04b984 */ /* 0x000f220000000c00 */
[----:B0123--:R-:W-:-:S05]  /*96b0*/  @!P3 IADD3 R8, P4, R18, R10, RZ ;  /* 0x0000000a1208b210 */ /* 0x00ffca0007f9e0ff */
[----:B------:R-:W-:Y:S01]  /*96c0*/  @!P3 IMAD.X R9, R13, 0x1, R19, P4 ;  /* 0x000000010d09b824 */ /* 0x000fe200020e0613 */
[----:B------:R-:W-:-:S13]  /*96d0*/  ISETP.GE.AND P4, PT, R23, UR4, PT ;  /* 0x0000000417007c0c */ /* 0x000fda000bf86270 */
[----:B------:R-:W-:-:S05]  /*96e0*/  @!P4 IADD3 R10, P5, R23, R10, RZ ;  /* 0x0000000a170ac210 */ /* 0x000fca0007fbe0ff */
[----:B------:R-:W-:Y:S01]  /*96f0*/  @!P4 IMAD.X R11, R13, 0x1, R197, P5 ;  /* 0x000000010d0bc824 */ /* 0x000fe200028e06c5 */
[----:B----4-:R-:W-:Y:S04]  /*9700*/  @!P3 ST.E.128 desc[UR60][R8.64], R4 ;  /* 0x000000040800b985 */ /* 0x010fe8000c101d3c */
[----:B------:R-:W0:Y:S04]  /*9710*/  @!P4 LDS.128 R4, [R90+0xe400] ;  /* 0x00e400005a04c984 */ /* 0x000e280000000c00 */
[----:B0-----:R4:W-:Y:S02]  /*9720*/  @!P4 ST.E.128 desc[UR60][R10.64], R4 ;  /* 0x000000040a00c985 */ /* 0x0019e4000c101d3c */
.L_x_1868:
[----:B------:R-:W-:Y:S05]  /*9730*/  BSYNC B0 ;  /* 0x0000000000007941 */ /* 0x000fea0003800000 */
.L_x_1867:
[----:B------:R-:W-:Y:S01]  /*9740*/  @!PT LDS RZ, [RZ] ;  /* 0x00000000fffff984 */ /* 0x000fe20000000800 */
[----:B------:R-:W-:Y:S01]  /*9750*/  @!PT LDS RZ, [RZ] ;  /* 0x00000000fffff984 */ /* 0x000fe20000000800 */
[----:B------:R-:W-:Y:S01]  /*9760*/  @!PT LDS RZ, [RZ] ;  /* 0x00000000fffff984 */ /* 0x000fe20000000800 */
[----:B------:R-:W-:Y:S01]  /*9770*/  @!PT LDS RZ, [RZ] ;  /* 0x00000000fffff984 */ /* 0x000fe20000000800 */
[----:B------:R5:W-:Y:S06]  /*9780*/  MEMBAR.ALL.CTA ;  /* 0x0000000000007992 */ /* 0x000bec0000008000 */
[----:B-----5:R-:W5:Y:S01]  /*9790*/  FENCE.VIEW.ASYNC.S ;  /* 0x00000000000073c6 */ /* 0x020f620000000000 */
[----:B-1----:R-:W-:Y:S01]  /*97a0*/  @!P2 VIADD R87, R87, 0x228c0 ;  /* 0x000228c05757a836 */ /* 0x002fe20000000000 */
[----:B-----5:R1:W-:Y:S01]  /*97b0*/  BAR.SYNC.DEFER_BLOCKING R73, 0x80 ;  /* 0x000200490000751d */ /* 0x0203e20000010000 */
[----:B------:R-:W-:Y:S01]  /*97c0*/  ISETP.NE.AND P3, PT, R89, RZ, PT ;  /* 0x000000ff5900720c */ /* 0x000fe20003f65270 */
[----:B------:R-:W-:-:S02]  /*97d0*/  VIADD R195, R195, 0x1 ;  /* 0x00000001c3c37836 */ /* 0x000fc40000000000 */
[----:B------:R-:W-:-:S04]  /*97e0*/  @!P2 PRMT R87, RZ, 0x654, R87 ;  /* 0x00000654ff57a816 */ /* 0x000fc80000000057 */
[----:B------:R1:W-:Y:S01]  /*97f0*/  @!P2 SYNCS.ARRIVE.TRANS64.RED.A1T0 RZ, [R87+URZ], RZ ;  /* 0x000000ff57ffa9a7 */ /* 0x0003e2000810043f */
[----:B------:R-:W-:-:S04]  /*9800*/  ISETP.NE.AND P2, PT, R195, 0x2, PT ;  /* 0x00000002c300780c */ /* 0x000fc80003f45270 */
[----:B----4-:R-:W-:Y:S02]  /*9810*/  SEL R4, RZ, 0x1, P2 ;  /* 0x00000001ff047807 */ /* 0x010fe40001000000 */
[----:B------:R-:W-:Y:S02]  /*9820*/  SEL R195, R195, RZ, P2 ;  /* 0x000000ffc3c37207 */ /* 0x000fe40001000000 */
[----:B------:R-:W-:Y:S01]  /*9830*/  LOP3.LUT R201, R201, R4, RZ, 0x3c, !PT ;  /* 0x00000004c9c97212 */ /* 0x000fe200078e3cff */
[----:B-1----:R-:W-:Y:S06]  /*9840*/  @P3 BRA `(.L_x_1869) ;  /* 0xffffff88009c3947 */ /* 0x002fec000383ffff */
[----:B------:R-:W1:Y:S01]  /*9850*/  S2R R5, SR_TID.X ;  /* 0x0000000000057919 */ /* 0x000e620000002100 */
[----:B------:R-:W-:Y:S02]  /*9860*/  PLOP3.LUT P0, PT, PT, PT, PT, 0x8, 0x0 ;  /* 0x000000000000781c */ /* 0x000fe40003f0e170 */
[----:B-1----:R-:W-:-:S04]  /*9870*/  SHF.R.U32.HI R5, RZ, 0x7, R5 ;  /* 0x00000007ff057819 */ /* 0x002fc80000011605 */
[----:B------:R-:W-:-:S13]  /*9880*/  ISETP.NE.AND P3, PT, R5, 0x1, PT ;  /* 0x000000010500780c */ /* 0x000fda0003f65270 */
[----:B------:R-:W-:Y:S06]  /*9890*/  @!P3 BAR.ARV 0x9, 0x100 ;  /* 0x024400000000bb1d */ /* 0x000fec0000002000 */
.L_x_1790:
[----:B------:R-:W1:Y:S01]  /*98a0*/  LDC R0, c[0x0][0x448] ;  /* 0x00011200ff007b82 */ /* 0x000e620000000800 */
[----:B------:R-:W-:-:S07]  /*98b0*/  IADD3 R5, R189, 0x1, -R188 ;  /* 0x00000001bd057810 */ /* 0x000fce0007ffe8bc */
[----:B------:R-:W4:Y:S01]  /*98c0*/  LDC.64 R6, c[0x0][0x9e0] ;  /* 0x00027800ff067b82 */ /* 0x000f220000000a00 */
[----:B-1----:R-:W-:Y:S01]  /*98d0*/  ISETP.NE.AND P1, PT, R0, 0x1, PT ;  /* 0x000000010000780c */ /* 0x002fe20003f25270 */
[----:B------:R-:W-:Y:S01]  /*98e0*/  VIADD R0, R202, 0x7f ;  /* 0x0000007fca007836 */ /* 0x000fe20000000000 */
[----:B----4-:R-:W-:-:S11]  /*98f0*/  ISETP.GE.AND P2, PT, R7, 0x1, PT ;  /* 0x000000010700780c */ /* 0x010fd60003f46270 */
[----:B------:R-:W1:Y:S08]  /*9900*/  @P1 LDC R3, c[0x0][0x44c] ;  /* 0x00011300ff031b82 */ /* 0x000e700000000800 */
[----:B------:R-:W4:Y:S01]  /*9910*/  @P1 LDC R2, c[0x0][0x450] ;  /* 0x00011400ff021b82 */ /* 0x000f220000000800 */
[----:B-1----:R-:W-:-:S05]  /*9920*/  @P1 IMAD.HI.U32 R3, R0, R3, RZ ;  /* 0x0000000300031227 */ /* 0x002fca00078e00ff */
[----:B----4-:R-:W-:-:S05]  /*9930*/  @P1 SHF.R.U32.HI R0, RZ, R2, R3 ;  /* 0x00000002ff001219 */ /* 0x010fca0000011603 */
[----:B------:R-:W-:Y:S01]  /*9940*/  IMAD.IADD R3, R5, 0x1, R0 ;  /* 0x0000000105037824 */ /* 0x000fe200078e0200 */
[----:B------:R-:W-:Y:S06]  /*9950*/  @P0 BRA `(.L_x_1870) ;  /* 0x00000000000c0947 */ /* 0x000fec0003800000 */
[----:B------:R-:W1:Y:S01]  /*9960*/  FENCE.VIEW.ASYNC.G ;  /* 0x00000000000073c6 */ /* 0x000e620000000100 */
[----:B------:R-:W-:Y:S05]  /*9970*/  WARPSYNC.ALL ;  /* 0x0000000000007948 */ /* 0x000fea0003800000 */
[----:B-1----:R-:W-:Y:S06]  /*9980*/  BAR.ARV 0xc, 0x180 ;  /* 0x0306000000007b1d */ /* 0x002fec0000002000 */
.L_x_1870:
        /* <DEDUP_REMOVED lines=8> */
[----:B------:R-:W1:Y:S02]  /*9a10*/  @P0 LDC.64 R4, c[0x0][0x9e8] ;  /* 0x00027a00ff040b82 */ /* 0x000e640000000a00 */
[----:B-1----:R-:W-:-:S05]  /*9a20*/  @P0 IMAD.HI.U32 R2, R3, R4, RZ ;  /* 0x0000000403020227 */ /* 0x002fca00078e00ff */
[----:B------:R-:W-:-:S04]  /*9a30*/  @P0 SHF.R.U32.HI R3, RZ, R5, R2 ;  /* 0x00000005ff030219 */ /* 0x000fc80000011602 */
[----:B------:R-:W-:Y:S01]  /*9a40*/  LOP3.LUT R2, RZ, R3, RZ, 0x33, !PT ;  /* 0x00000003ff027212 */ /* 0x000fe200078e33ff */
[----:B------:R-:W-:Y:S06]  /*9a50*/  BRA `(.L_x_1874) ;  /* 0x0000000000107947 */ /* 0x000fec0003800000 */
.L_x_1873:
[----:B------:R-:W-:-:S13]  /*9a60*/  ISETP.NE.AND P0, PT, R7, 0x1, PT ;  /* 0x000000010700780c */ /* 0x000fda0003f05270 */
[----:B------:R-:W1:Y:S02]  /*9a70*/  @P0 LDC.64 R4, c[0x0][0x9e8] ;  /* 0x00027a00ff040b82 */ /* 0x000e640000000a00 */
[----:B-1----:R-:W-:-:S05]  /*9a80*/  @P0 IMAD.HI.U32 R4, R2, R4, RZ ;  /* 0x0000000402040227 */ /* 0x002fca00078e00ff */
[----:B------:R-:W-:-:S07]  /*9a90*/  @P0 SHF.R.U32.HI R2, RZ, R5, R4 ;  /* 0x00000005ff020219 */ /* 0x000fce0000011604 */
.L_x_1874:
[----:B------:R-:W-:Y:S05]  /*9aa0*/  BSYNC B0 ;  /* 0x0000000000007941 */ /* 0x000fea0003800000 */
.L_x_1872:
[----:B------:R-:W-:-:S05]  /*9ab0*/  IMAD R3, R2, R7, R7 ;  /* 0x0000000702037224 */ /* 0x000fca00078e0207 */
[----:B------:R-:W-:-:S07]  /*9ac0*/  VIMNMX R0, R0, R3, PT ;  /* 0x0000000300007248 */ /* 0x000fce0003fe0100 */
.L_x_1871:
[----:B------:R-:W1:Y:S01]  /*9ad0*/  @P1 LDC R3, c[0x0][0x44c] ;  /* 0x00011300ff031b82 */ /* 0x000e620000000800 */
[----:B------:R-:W-:Y:S01]  /*9ae0*/  VIADD R0, R0, 0x9f ;  /* 0x0000009f00007836 */ /* 0x000fe20000000000 */
[----:B------:R-:W-:Y:S01]  /*9af0*/  ULDC UR4, c[0x0][0x9dc] ;  /* 0x0002770000047ab9 */ /* 0x000fe20000000800 */
[----:B------:R-:W-:Y:S02]  /*9b00*/  IMAD.MOV.U32 R5, RZ, RZ, R202 ;  /* 0x000000ffff057224 */ /* 0x000fe400078e00ca */
[----:B------:R-:W-:-:S03]  /*9b10*/  IMAD.HI R0, R0, 0x66666667, RZ ;  /* 0x6666666700007827 */ /* 0x000fc600078e02ff */
[----:B--23--:R-:W2:Y:S01]  /*9b20*/  @P1 LDC R9, c[0x0][0x450] ;  /* 0x00011400ff091b82 */ /* 0x00cea20000000800 */
[----:B-1----:R-:W-:Y:S01]  /*9b30*/  @P1 IMAD.HI.U32 R2, R202, R3, RZ ;  /* 0x00000003ca021227 */ /* 0x002fe200078e00ff */
[----:B------:R-:W-:-:S04]  /*9b40*/  SHF.R.U32.HI R3, RZ, 0x1f, R0 ;  /* 0x0000001fff037819 */ /* 0x000fc80000011600 */
[----:B------:R-:W-:Y:S02]  /*9b50*/  LEA.HI.SX32 R106, R0, R3, 0x1a ;  /* 0x00000003006a7211 */ /* 0x000fe400078fd2ff */
[----:B--2---:R-:W-:Y:S02]  /*9b60*/  @P1 SHF.R.U32.HI R5, RZ, R9, R2 ;  /* 0x00000009ff051219 */ /* 0x004fe40000011602 */
[----:B------:R-:W-:-:S03]  /*9b70*/  VIMNMX R106, R27, R106, PT ;  /* 0x0000006a1b6a7248 */ /* 0x000fc60003fe0100 */
        /* <DEDUP_REMOVED lines=8> */
[----:B------:R-:W1:Y:S02]  /*9c00*/  @P0 LDC.64 R4, c[0x0][0x9e8] ;  /* 0x00027a00ff040b82 */ /* 0x000e640000000a00 */
[----:B-1----:R-:W-:-:S05]  /*9c10*/  @P0 IMAD.HI.U32 R0, R3, R4, RZ ;  /* 0x0000000403000227 */ /* 0x002fca00078e00ff */
[----:B------:R-:W-:-:S04]  /*9c20*/  @P0 SHF.R.U32.HI R3, RZ, R5, R0 ;  /* 0x00000005ff030219 */ /* 0x000fc80000011600 */
[----:B------:R-:W-:Y:S01]  /*9c30*/  LOP3.LUT R0, RZ, R3, RZ, 0x33, !PT ;  /* 0x00000003ff007212 */ /* 0x000fe200078e33ff */
[----:B------:R-:W-:Y:S06]  /*9c40*/  BRA `(.L_x_1878) ;  /* 0x0000000000107947 */ /* 0x000fec0003800000 */
.L_x_1877:
[----:B------:R-:W-:-:S13]  /*9c50*/  ISETP.NE.AND P0, PT, R7, 0x1, PT ;  /* 0x000000010700780c */ /* 0x000fda0003f05270 */
[----:B------:R-:W1:Y:S02]  /*9c60*/  @P0 LDC.64 R4, c[0x0][0x9e8] ;  /* 0x00027a00ff040b82 */ /* 0x000e640000000a00 */
[----:B-1----:R-:W-:-:S05]  /*9c70*/  @P0 IMAD.HI.U32 R4, R0, R4, RZ ;  /* 0x0000000400040227 */ /* 0x002fca00078e00ff */
[----:B------:R-:W-:-:S07]  /*9c80*/  @P0 SHF.R.U32.HI R0, RZ, R5, R4 ;  /* 0x00000005ff000219 */ /* 0x000fce0000011604 */
.L_x_1878:
[----:B------:R-:W-:Y:S05]  /*9c90*/  BSYNC B0 ;  /* 0x0000000000007941 */ /* 0x000fea0003800000 */
.L_x_1876:
[----:B------:R-:W-:-:S05]  /*9ca0*/  IMAD R3, R0, R7, RZ ;  /* 0x0000000700037224 */ /* 0x000fca00078e02ff */
[----:B------:R-:W-:-:S07]  /*9cb0*/  VIMNMX R2, R2, R3, !PT ;  /* 0x0000000302027248 */ /* 0x000fce0007fe0100 */
.L_x_1875:
[----:B------:R-:W-:Y:S01]  /*9cc0*/  IMAD.HI R2, R2, 0x66666667, RZ ;  /* 0x6666666702027827 */ /* 0x000fe200078e02ff */
[----:B------:R-:W-:Y:S02]  /*9cd0*/  PLOP3.LUT P0, PT, PT, PT, PT, 0x80, 0x0 ;  /* 0x000000000000781c */ /* 0x000fe40003f0f070 */
[----:B------:R-:W-:Y:S02]  /*9ce0*/  CS2R R88, SRZ ;  /* 0x0000000000587805 */ /* 0x000fe4000001ff00 */
[----:B------:R-:W-:Y:S02]  /*9cf0*/  CS2R R86, SRZ ;  /* 0x0000000000567805 */ /* 0x000fe4000001ff00 */
[----:B------:R-:W-:Y:S02]  /*9d00*/  CS2R R6, SRZ ;  /* 0x0000000000067805 */ /* 0x000fe4000001ff00 */
[----:B------:R-:W-:Y:S02]  /*9d10*/  SHF.R.U32.HI R3, RZ, 0x1f, R2 ;  /* 0x0000001fff037819 */ /* 0x000fe40000011602 */
[----:B------:R-:W-:-:S02]  /*9d20*/  CS2R R84, SRZ ;  /* 0x0000000000547805 */ /* 0x000fc4000001ff00 */
[----:B------:R-:W-:Y:S02]  /*9d30*/  CS2R R8, SRZ ;  /* 0x0000000000087805 */ /* 0x000fe4000001ff00 */
[----:B------:R-:W-:Y:S02]  /*9d40*/  CS2R R4, SRZ ;  /* 0x0000000000047805 */ /* 0x000fe4000001ff00 */
[----:B------:R-:W-:Y:S02]  /*9d50*/  LEA.HI.SX32 R3, R2, R3, 0x1a ;  /* 0x0000000302037211 */ /* 0x000fe400078fd2ff */
[----:B------:R-:W-:Y:S02]  /*9d60*/  CS2R R78, SRZ ;  /* 0x00000000004e7805 */ /* 0x000fe4000001ff00 */
[----:B------:R-:W-:Y:S02]  /*9d70*/  CS2R R76, SRZ ;  /* 0x00000000004c7805 */ /* 0x000fe4000001ff00 */
[----:B0-----:R-:W-:-:S02]  /*9d80*/  CS2R R10, SRZ ;  /* 0x00000000000a7805 */ /* 0x001fc4000001ff00 */
[----:B------:R-:W-:Y:S02]  /*9d90*/  VIMNMX R209, RZ, R3, !PT ;  /* 0x00000003ffd17248 */ /* 0x000fe40007fe0100 */
[----:B------:R-:W-:Y:S02]  /*9da0*/  CS2R R70, SRZ ;  /* 0x0000000000467805 */ /* 0x000fe4000001ff00 */
[----:B------:R-:W-:Y:S02]  /*9db0*/  CS2R R12, SRZ ;  /* 0x00000000000c7805 */ /* 0x000fe4000001ff00 */
[----:B------:R-:W-:Y:S02]  /*9dc0*/  CS2R R68, SRZ ;  /* 0x0000000000447805 */ /* 0x000fe4000001ff00 */
[----:B------:R-:W-:Y:S02]  /*9dd0*/  ISETP.GT.AND P1, PT, R106, R209, PT ;  /* 0x000000d16a00720c */ /* 0x000fe40003f24270 */
        /* <DEDUP_REMOVED lines=15> */
[----:B------:R-:W-:Y:S01]  /*9ed0*/  IMAD.MOV.U32 R34, RZ, RZ, RZ ;  /* 0x000000ffff227224 */ /* 0x000fe200078e00ff */
[----:B------:R-:W-:Y:S02]  /*9ee0*/  CS2R R90, SRZ ;  /* 0x00000000005a7805 */ /* 0x000fe4000001ff00 */
[----:B------:R-:W-:Y:S02]  /*9ef0*/  CS2R R40, SRZ ;  /* 0x0000000000287805 */ /* 0x000fe4000001ff00 */
[----:B------:R-:W-:Y:S02]  /*9f00*/  CS2R R92, SRZ ;  /* 0x00000000005c7805 */ /* 0x000fe4000001ff00 */
[----:B------:R-:W-:Y:S02]  /*9f10*/  CS2R R48, SRZ ;  /* 0x0000000000307805 */ /* 0x000fe4000001ff00 */
[----:B------:R-:W-:Y:S01]  /*9f20*/  CS2R R94, SRZ ;  /* 0x00000000005e7805 */ /* 0x000fe2000001ff00 */
[----:B------:R-:W-:-:S02]  /*9f30*/  IMAD.MOV.U32 R57, RZ, RZ, RZ ;  /* 0x000000ffff397224 */ /* 0x000fc400078e00ff */
[----:B------:R-:W-:Y:S01]  /*9f40*/  IMAD.MOV.U32 R96, RZ, RZ, RZ ;  /* 0x000000ffff607224 */ /* 0x000fe200078e00ff */
[----:B------:R-:W-:Y:S06]  /*9f50*/  @!P1 BRA `(.L_x_1879) ;  /* 0x0000019000349947 */ /* 0x000fec0003800000 */
[----:B------:R-:W-:-:S03]  /*9f60*/  UMOV UR4, 0xffffffff ;  /* 0xffffffff00047882 */ /* 0x000fc60000000000 */
[----:B------:R-:W-:Y:S05]  /*9f70*/  BRA.DIV UR4, `(.L_x_1880) ;  /* 0x0000024a04707947 */ /* 0x000fea000b800000 */
[----:B------:R-:W0:Y:S02]  /*9f80*/  S2R R0, SR_TID.X ;  /* 0x0000000000007919 */ /* 0x000e240000002100 */
[----:B0-----:R-:W-:-:S05]  /*9f90*/  VIADD R2, R0, 0xffffff80 ;  /* 0xffffff8000027836 */ /* 0x001fca0000000000 */
[----:B------:R-:W-:-:S04]  /*9fa0*/  SHF.R.S32.HI R0, RZ, 0x1f, R2 ;  /* 0x0000001fff007819 */ /* 0x000fc80000011402 */
[----:B------:R-:W-:-:S04]  /*9fb0*/  LEA.HI R0, R0, R2, RZ, 0x7 ;  /* 0x0000000200007211 */ /* 0x000fc800078f38ff */
[----:B------:R-:W-:-:S05]  /*9fc0*/  SHF.R.S32.HI R0, RZ, 0x7, R0 ;  /* 0x00000007ff007819 */ /* 0x000fca0000011400 */
[----:B------:R0:W1:Y:S02]  /*9fd0*/  SHFL.IDX PT, R203, R0, RZ, 0x1f ;  /* 0x00001fff00cb7589 */ /* 0x00006400000e0000 */
.L_x_2210:
[----:B01----:R-:W-:Y:S01]  /*9fe0*/  LEA.HI R0, R203, R203, RZ, 0x1 ;  /* 0x000000cbcb007211 */ /* 0x003fe200078f08ff */
[----:B------:R-:W-:Y:S01]  /*9ff0*/  VIADD R25, R17, 0x14400 ;  /* 0x0001440011197836 */ /* 0x000fe20000000000 */
[----:B------:R-:W-:Y:S02]  /*a000*/  BSSY B6, `(.L_x_1881) ;  /* 0x0000018000067945 */ /* 0x000fe40003800000 */
        /* <DEDUP_REMOVED lines=23> */
.L_x_1882:
[----:B------:R-:W-:Y:S05]  /*a180*/  BSYNC B6 ;  /* 0x0000000000067941 */ /* 0x000fea0003800000 */
.L_x_1881:
[----:B------:R-:W-:Y:S01]  /*a190*/  ULDC.64 UR4, c[0x0][0x990] ;  /* 0x0002640000047ab9 */ /* 0x000fe20000000a00 */
[----:B------:R-:W-:Y:S01]  /*a1a0*/  ULDC.64 UR6, c[0x0][0x998] ;  /* 0x0002660000067ab9 */ /* 0x000fe20000000a00 */
[----:B------:R-:W-:Y:S02]  /*a1b0*/  ISETP.NE.U32.AND P0, PT, RZ, UR4, PT ;  /* 0x00000004ff007c0c */ /* 0x000fe4000bf05070 */
[----:B------:R-:W-:Y:S02]  /*a1c0*/  ISETP.NE.U32.AND P1, PT, RZ, UR6, PT ;  /* 0x00000006ff007c0c */ /* 0x000fe4000bf25070 */
[----:B------:R-:W-:Y:S02]  /*a1d0*/  ISETP.NE.AND.EX P0, PT, RZ, UR5, PT, P0 ;  /* 0x00000005ff007c0c */ /* 0x000fe4000bf05300 */
[----:B------:R-:W-:-:S11]  /*a1e0*/  ISETP.NE.AND.EX P1, PT, RZ, UR7, PT, P1 ;  /* 0x00000007ff007c0c */ /* 0x000fd6000bf25310 */
[----:B------:R-:W0:Y:S01]  /*a1f0*/  @P0 LDC.64 R6, c[0x0][0x9a8] ;  /* 0x00026a00ff060b82 */ /* 0x000e220000000a00 */
[--C-:B------:R-:W-:Y:S02]  /*a200*/  @P0 SHF.R.S32.HI R3, RZ, 0x1f, R191.reuse ;  /* 0x0000001fff030819 */ /* 0x100fe400000114bf */
[----:B------:R-:W-:Y:S02]  /*a210*/  @P1 SHF.R.S32.HI R5, RZ, 0x1f, R191 ;  /* 0x0000001fff051819 */ /* 0x000fe400000114bf */
[----:B------:R-:W-:-:S03]  /*a220*/  @P0 SHF.R.S32.HI R15, RZ, 0x1f, R190 ;  /* 0x0000001fff0f0819 */ /* 0x000fc600000114be */
[----:B------:R-:W1:Y:S08]  /*a230*/  @P1 LDC.64 R8, c[0x0][0x9b8] ;  /* 0x00026e00ff081b82 */ /* 0x000e700000000a00 */
[----:B------:R-:W2:Y:S08]  /*a240*/  @P0 LDC.64 R10, c[0x0][0x9b0] ;  /* 0x00026c00ff0a0b82 */ /* 0x000eb00000000a00 */
[----:B------:R-:W3:Y:S01]  /*a250*/  @P1 LDC.64 R12, c[0x0][0x9c0] ;  /* 0x00027000ff0c1b82 */ /* 0x000ee20000000a00 */
[----:B0-----:R-:W-:-:S02]  /*a260*/  @P0 IMAD R0, R3, R6, RZ ;  /* 0x0000000603000224 */ /* 0x001fc400078e02ff */
[----:B------:R-:W-:-:S04]  /*a270*/  @P0 IMAD.WIDE.U32 R2, R191, R6, RZ ;  /* 0x00000006bf020225 */ /* 0x000fc800078e00ff */
[----:B------:R-:W-:Y:S02]  /*a280*/  @P0 IMAD R7, R191, R7, R0 ;  /* 0x00000007bf070224 */ /* 0x000fe400078e0200 */
[-C--:B-1----:R-:W-:Y:S02]  /*a290*/  @P1 IMAD R4, R5, R8.reuse, RZ ;  /* 0x0000000805041224 */ /* 0x082fe400078e02ff */
[----:B------:R-:W-:Y:S01]  /*a2a0*/  @P0 IMAD.IADD R3, R3, 0x1, R7 ;  /* 0x0000000103030824 */ /* 0x000fe200078e0207 */
[----:B------:R-:W-:Y:S01]  /*a2b0*/  @P1 SHF.R.S32.HI R7, RZ, 0x1f, R190 ;  /* 0x0000001fff071819 */ /* 0x000fe200000114be */
[C---:B------:R-:W-:Y:S02]  /*a2c0*/  @P1 IMAD R9, R191.reuse, R9, R4 ;  /* 0x00000009bf091224 */ /* 0x040fe400078e0204 */
[----:B------:R-:W-:-:S04]  /*a2d0*/  @P1 IMAD.WIDE.U32 R4, R191, R8, RZ ;  /* 0x00000008bf041225 */ /* 0x000fc800078e00ff */
[----:B--2---:R-:W-:Y:S02]  /*a2e0*/  @P0 IMAD R0, R15, R10, RZ ;  /* 0x0000000a0f000224 */ /* 0x004fe400078e02ff */
[----:B------:R-:W-:Y:S02]  /*a2f0*/  @P1 IMAD.IADD R5, R5, 0x1, R9 ;  /* 0x0000000105051824 */ /* 0x000fe400078e0209 */
[C---:B------:R-:W-:Y:S02]  /*a300*/  @P0 IMAD R9, R190.reuse, R11, R0 ;  /* 0x0000000bbe090224 */ /* 0x040fe400078e0200 */
[----:B---3--:R-:W-:Y:S02]  /*a310*/  @P1 IMAD R6, R7, R12, RZ ;  /* 0x0000000c07061224 */ /* 0x008fe400078e02ff */
        /* <DEDUP_REMOVED lines=10> */
[----:B------:R-:W-:Y:S01]  /*a3c0*/  @P1 LEA.HI.X R9, R6, UR7, R3, 0x2, P3 ;  /* 0x0000000706091c11 */ /* 0x000fe200098f1403 */
[----:B------:R-:W-:-:S04]  /*a3d0*/  IMAD.MOV.U32 R3, RZ, RZ, 0x3f800000 ;  /* 0x3f800000ff037424 */ /* 0x000fc800078e00ff */
        /* <DEDUP_REMOVED lines=11> */
[----:B------:R0:W1:Y:S03]  /*a490*/  SYNCS.PHASECHK.TRANS64.TRYWAIT P0, [R17+URZ+0x22800], R0 ;  /* 0x02280000110075a7 */ /* 0x000066000800017f */
[----:B-1----:R-:W-:Y:S05]  /*a4a0*/  @!P0 NANOSLEEP.SYNCS 0x989680 ;  /* 0x009896800000895d */ /* 0x002fea0003900000 */
[----:B------:R-:W1:Y:S01]  /*a4b0*/  @!P0 SYNCS.PHASECHK.TRANS64 P0, [R17+URZ+0x22800], R0 ;  /* 0x02280000110085a7 */ /* 0x000e62000800007f */
[----:B------:R-:W-:Y:S04]  /*a4c0*/  BSSY B0, `(.L_x_1884) ;  /* 0x0000006000007945 */ /* 0x000fe80003800000 */
[----:B-1----:R-:W-:Y:S05]  /*a4d0*/  @P0 BRA `(.L_x_1885) ;  /* 0x0000000000100947 */ /* 0x002fea0003800000 */
.L_x_1886:
[----:B-1----:R1:W2:Y:S02]  /*a4e0*/  SYNCS.PHASECHK.TRANS64.TRYWAIT P0, [R17+URZ+0x22800], R0 ;  /* 0x02280000110075a7 */ /* 0x0022a4000800017f */
[----:B--2---:R-:W-:Y:S05]  /*a4f0*/  @!P0 NANOSLEEP.SYNCS 0x989680 ;  /* 0x009896800000895d */ /* 0x004fea0003900000 */
[----:B------:R-:W2:Y:S02]  /*a500*/  @!P0 SYNCS.PHASECHK.TRANS64 P0, [R17+URZ+0x22800], R0 ;  /* 0x02280000110085a7 */ /* 0x000ea4000800007f */
[----:B--2---:R-:W-:Y:S05]  /*a510*/  @!P0 BRA `(.L_x_1886) ;  /* 0xfffffffc00f08947 */ /* 0x004fea000383ffff */
.L_x_1885:
[----:B------:R-:W-:Y:S05]  /*a520*/  BSYNC B0 ;  /* 0x0000000000007941 */ /* 0x000fea0003800000 */
.L_x_1884:
[----:B------:R-:W-:Y:S05]  /*a530*/  BRA `(.L_x_1887) ;  /* 0x0000004c00987947 */ /* 0x000fea0003800000 */
.L_x_1883:
[----:B------:R-:W-:Y:S01]  /*a540*/  LOP3.LUT P0, RZ, R25, 0x3ff, RZ, 0xc0, !PT ;  /* 0x000003ff19ff7812 */ /* 0x000fe2000780c0ff */
[----:B------:R-:W-:Y:S01]  /*a550*/  ULDC.64 UR4, c[0x0][0x3f8] ;  /* 0x0000fe0000047ab9 */ /* 0x000fe20000000a00 */
[----:B-----5:R-:W-:Y:S01]  /*a560*/  SHF.R.S32.HI R0, RZ, 0x1f, R24 ;  /* 0x0000001fff007819 */ /* 0x020fe20000011418 */
[----:B------:R-:W-:Y:S01]  /*a570*/  ULDC.64 UR6, c[0x0][0x408] ;  /* 0x0001020000067ab9 */ /* 0x000fe20000000a00 */
[----:B------:R-:W-:Y:S01]  /*a580*/  IMAD.WIDE.U32 R26, R24, UR4, RZ ;  /* 0x00000004181a7c25 */ /* 0x000fe2000f8e00ff */
[----:B------:R-:W-:Y:S03]  /*a590*/  BSSY B6, `(.L_x_1888) ;  /* 0x0000019000067945 */ /* 0x000fe60003800000 */
[C---:B------:R-:W-:Y:S02]  /*a5a0*/  IMAD R3, R0.reuse, UR4, RZ ;  /* 0x0000000400037c24 */ /* 0x040fe4000f8e02ff */
[----:B------:R-:W-:-:S02]  /*a5b0*/  IMAD R5, R0, UR6, RZ ;  /* 0x0000000600057c24 */ /* 0x000fc4000f8e02ff */
[C---:B------:R-:W-:Y:S02]  /*a5c0*/  IMAD R3, R24.reuse, UR5, R3 ;  /* 0x0000000518037c24 */ /* 0x040fe4000f8e0203 */
[C---:B------:R-:W-:Y:S02]  /*a5d0*/  IMAD R5, R24.reuse, UR7, R5 ;  /* 0x0000000718057c24 */ /* 0x040fe4000f8e0205 */
[----:B------:R-:W-:-:S04]  /*a5e0*/  IMAD.WIDE.U32 R24, R24, UR6, RZ ;  /* 0x0000000618187c25 */ /* 0x000fc8000f8e00ff */
[----:B------:R-:W-:Y:S02]  /*a5f0*/  IMAD.IADD R29, R3, 0x1, R27 ;  /* 0x00000001031d7824 */ /* 0x000fe400078e021b */
[----:B------:R-:W-:Y:S01]  /*a600*/  IMAD.IADD R31, R5, 0x1, R25 ;  /* 0x00000001051f7824 */ /* 0x000fe200078e0219 */
        /* <DEDUP_REMOVED lines=17> */
.L_x_1889:
[----:B------:R-:W-:Y:S05]  /*a720*/  BSYNC B6 ;  /* 0x0000000000067941 */ /* 0x000fea0003800000 */
.L_x_1888:
[----:B------:R-:W-:Y:S01]  /*a730*/  ULDC.U8 UR4, c[0x0][0x410] ;  /* 0x0001040000047ab9 */ /* 0x000fe20000000000 */
[----:B------:R-:W-:Y:S01]  /*a740*/  BSSY B0, `(.L_x_1890) ;  /* 0x00004bd000007945 */ /* 0x000fe20003800000 */
[----:B------:R-:W-:Y:S01]  /*a750*/  ISETP.NE.AND P0, PT, RZ, UR4, PT ;  /* 0x00000004ff007c0c */ /* 0x000fe2000bf05270 */
[----:B------:R-:W-:-:S12]  /*a760*/  IMAD.IADD R36, R198, 0x1, R202 ;  /* 0x00000001c6247824 */ /* 0x000fd800078e02ca */
[----:B------:R-:W-:Y:S05]  /*a770*/  @!P0 BRA `(.L_x_1891) ;  /* 0x0000002400a48947 */ /* 0x000fea0003800000 */
[----:B------:R-:W0:Y:S01]  /*a780*/  LDC R35, c[0x0][0x448] ;  /* 0x00011200ff237b82 */ /* 0x000e220000000800 */
[----:B------:R-:W-:Y:S01]  /*a790*/  IMAD R3, R229, 0x40, R36 ;  /* 0x00000040e5037824 */ /* 0x000fe200078e0224 */
[----:B------:R-:W-:Y:S01]  /*a7a0*/  ULDC.64 UR4, c[0x0][0x3f8] ;  /* 0x0000fe0000047ab9 */ /* 0x000fe20000000a00 */
[----:B------:R-:W-:Y:S01]  /*a7b0*/  IMAD.MOV.U32 R8, RZ, RZ, R24 ;  /* 0x000000ffff087224 */ /* 0x000fe200078e0018 */
[----:B------:R-:W-:Y:S01]  /*a7c0*/  ULDC.64 UR6, c[0x0][0x408] ;  /* 0x0001020000067ab9 */ /* 0x000fe20000000a00 */
[----:B------:R-:W-:Y:S01]  /*a7d0*/  IMAD.MOV.U32 R9, RZ, RZ, R31 ;  /* 0x000000ffff097224 */ /* 0x000fe200078e001f */
[----:B------:R-:W-:Y:S01]  /*a7e0*/  ULDC.64 UR8, c[0x0][0x400] ;  /* 0x0001000000087ab9 */ /* 0x000fe20000000a00 */
[----:B------:R-:W-:Y:S01]  /*a7f0*/  IMAD.MOV.U32 R4, RZ, RZ, R26 ;  /* 0x000000ffff047224 */ /* 0x000fe200078e001a */
[----:B0-----:R-:W-:-:S13]  /*a800*/  ISETP.NE.AND P0, PT, R35, 0x1, PT ;  /* 0x000000012300780c */ /* 0x001fda0003f05270 */
[----:B------:R-:W0:Y:S08]  /*a810*/  @P0 LDC R0, c[0x0][0x44c] ;  /* 0x00011300ff000b82 */ /* 0x000e300000000800 */
[----:B------:R-:W1:Y:S01]  /*a820*/  @P0 LDC R5, c[0x0][0x450] ;  /* 0x00011400ff050b82 */ /* 0x000e620000000800 */
[----:B0-----:R-:W-:-:S05]  /*a830*/  @P0 IMAD.HI.U32 R0, R3, R0, RZ ;  /* 0x0000000003000227 */ /* 0x001fca00078e00ff */
[----:B-1----:R-:W-:Y:S01]  /*a840*/  @P0 SHF.R.U32.HI R3, RZ, R5, R0 ;  /* 0x00000005ff030219 */ /* 0x002fe20000011600 */
[----:B------:R-:W-:-:S03]  /*a850*/  IMAD.MOV.U32 R5, RZ, RZ, R29 ;  /* 0x000000ffff057224 */ /* 0x000fc600078e001d */
[----:B------:R-:W-:Y:S01]  /*a860*/  SHF.R.S32.HI R0, RZ, 0x1f, R3 ;  /* 0x0000001fff007819 */ /* 0x000fe20000011403 */
[----:B------:R-:W-:-:S04]  /*a870*/  IMAD.WIDE.U32 R8, R3, UR6, R8 ;  /* 0x0000000603087c25 */ /* 0x000fc8000f8e0008 */
[----:B------:R-:W-:Y:S01]  /*a880*/  IMAD R6, R0, UR4, RZ ;  /* 0x0000000400067c24 */ /* 0x000fe2000f8e02ff */
[----:B------:R-:W-:Y:S01]  /*a890*/  IADD3 R7, P1, R8, UR8, RZ ;  /* 0x0000000808077c10 */ /* 0x000fe2000ff3e0ff */
[----:B------:R-:W-:-:S04]  /*a8a0*/  IMAD.WIDE.U32 R4, R3, UR4, R4 ;  /* 0x0000000403047c25 */ /* 0x000fc8000f8e0004 */
[----:B------:R-:W-:Y:S02]  /*a8b0*/  IMAD R0, R0, UR6, RZ ;  /* 0x0000000600007c24 */ /* 0x000fe4000f8e02ff */
[C---:B------:R-:W-:Y:S01]  /*a8c0*/  IMAD R11, R3.reuse, UR5, R6 ;  /* 0x00000005030b7c24 */ /* 0x040fe2000f8e0206 */
[----:B------:R-:W-:Y:S01]  /*a8d0*/  ULDC.64 UR4, c[0x0][0x3e8] ;  /* 0x0000fa0000047ab9 */ /* 0x000fe20000000a00 */
[----:B------:R-:W-:Y:S01]  /*a8e0*/  IMAD R8, R3, UR7, R0 ;  /* 0x0000000703087c24 */ /* 0x000fe2000f8e0200 */
[----:B------:R-:W-:Y:S01]  /*a8f0*/  IADD3 R4, P0, R4, UR4, RZ ;  /* 0x0000000404047c10 */ /* 0x000fe2000ff1e0ff */
[----:B------:R-:W-:-:S03]  /*a900*/  UMOV UR4, 0xffffffff ;  /* 0xffffffff00047882 */ /* 0x000fc60000000000 */
[----:B------:R-:W-:Y:S02]  /*a910*/  IADD3.X R6, R5, UR5, R11, P0, !PT ;  /* 0x0000000505067c10 */ /* 0x000fe400087fe40b */
[----:B------:R-:W-:Y:S01]  /*a920*/  IADD3.X R8, R9, UR9, R8, P1, !PT ;  /* 0x0000000909087c10 */ /* 0x000fe20008ffe408 */
[----:B------:R-:W-:Y:S06]  /*a930*/  BRA.DIV UR4, `(.L_x_1892) ;  /* 0x0000024204407947 */ /* 0x000fec000b800000 */
[----:B------:R0:W1:Y:S04]  /*a940*/  SHFL.IDX PT, R3, R6, RZ, 0x1c1f ;  /* 0x001c1fff06037589 */ /* 0x00006800000e0000 */
[----:B------:R0:W2:Y:S04]  /*a950*/  SHFL.IDX PT, R0, R4, RZ, 0x1c1f ;  /* 0x001c1fff04007589 */ /* 0x0000a800000e0000 */
[----:B------:R0:W3:Y:S04]  /*a960*/  SHFL.IDX PT, R5, R8, RZ, 0x1c1f ;  /* 0x001c1fff08057589 */ /* 0x0000e800000e0000 */
[----:B------:R0:W4:Y:S02]  /*a970*/  SHFL.IDX PT, R14, R7, RZ, 0x1c1f ;  /* 0x001c1fff070e7589 */ /* 0x00012400000e0000 */
.L_x_2216:
[----:B------:R-:W-:Y:S01]  /*a980*/  IMAD R35, R188, R35, RZ ;  /* 0x00000023bc237224 */ /* 0x000fe200078e02ff */
[----:B------:R-:W-:Y:S01]  /*a990*/  BSSY B1, `(.L_x_1893) ;  /* 0x000001b000017945 */ /* 0x000fe20003800000 */
[----:B------:R-:W-:Y:S02]  /*a9a0*/  CS2R R20, SRZ ;  /* 0x0000000000147805 */ /* 0x000fe4000001ff00 */
[----:B------:R-:W-:Y:S02]  /*a9b0*/  CS2R R30, SRZ ;  /* 0x00000000001e7805 */ /* 0x000fe4000001ff00 */
[----:B------:R-:W-:Y:S02]  /*a9c0*/  CS2R R26, SRZ ;  /* 0x00000000001a7805 */ /* 0x000fe4000001ff00 */
[----:B------:R-:W-:Y:S02]  /*a9d0*/  ISETP.GE.AND P0, PT, R36, R35, PT ;  /* 0x000000232400720c */ /* 0x000fe40003f06270 */
[----:B------:R-:W-:-:S11]  /*a9e0*/  CS2R R28, SRZ ;  /* 0x00000000001c7805 */ /* 0x000fd6000001ff00 */
[----:B------:R-:W-:Y:S05]  /*a9f0*/  @P0 BRA `(.L_x_1894) ;  /* 0x0000000000500947 */ /* 0x000fea0003800000 */
[----:B------:R-:W-:Y:S01]  /*aa00*/  ULDC UR4, c[0x0][0x3f4] ;  /* 0x0000fd0000047ab9 */ /* 0x000fe20000000800 */
[----:B------:R-:W-:Y:S02]  /*aa10*/  CS2R R20, SRZ ;  /* 0x0000000000147805 */ /* 0x000fe4000001ff00 */
[----:B------:R-:W-:Y:S02]  /*aa20*/  ISETP.GE.AND P4, PT, R199, UR4, PT ;  /* 0x00000004c7007c0c */ /* 0x000fe4000bf86270 */
[----:B------:R-:W-:-:S11]  /*aa30*/  ISETP.GE.AND P3, PT, R192, UR4, PT ;  /* 0x00000004c0007c0c */ /* 0x000fd6000bf66270 */
[----:B--2---:R-:W-:Y:S02]  /*aa40*/  @!P4 IADD3 R24, P0, R199, R0, RZ ;  /* 0x00000000c718c210 */ /* 0x004fe40007f1e0ff */
[----:B----4-:R-:W-:-:S03]  /*aa50*/  @!P3 IADD3 R12, P1, R192, R14, RZ ;  /* 0x0000000ec00cb210 */ /* 0x010fc60007f3e0ff */
[----:B-1----:R-:W-:Y:S01]  /*aa60*/  @!P4 IMAD.X R25, R3, 0x1, R228, P0 ;  /* 0x000000010319c824 */ /* 0x002fe200000e06e4 */
[----:B------:R-:W-:Y:S02]  /*aa70*/  @!P3 IADD3 R10, P0, R192, R0, RZ ;  /* 0x00000000c00ab210 */ /* 0x000fe40007f1e0ff */
[----:B------:R-:W-:Y:S02]  /*aa80*/  @!P3 SHF.R.S32.HI R0, RZ, 0x1f, R192 ;  /* 0x0000001fff00b819 */ /* 0x000fe400000114c0 */
[----:B------:R-:W-:Y:S02]  /*aa90*/  @!P4 IADD3 R14, P2, R199, R14, RZ ;  /* 0x0000000ec70ec210 */ /* 0x000fe40007f5e0ff */
[----:B------:R-:W-:Y:S02]  /*aaa0*/  CS2R R30, SRZ ;  /* 0x00000000001e7805 */ /* 0x000fe4000001ff00 */
[----:B------:R-:W-:Y:S02]  /*aab0*/  CS2R R28, SRZ ;  /* 0x00000000001c7805 */ /* 0x000fe4000001ff00 */
[----:B------:R-:W-:Y:S01]  /*aac0*/  CS2R R26, SRZ ;  /* 0x00000000001a7805 */ /* 0x000fe2000001ff00 */
[--C-:B------:R-:W-:Y:S01]  /*aad0*/  @!P3 IMAD.X R11, R3, 0x1, R0.reuse, P0 ;  /* 0x00000001030bb824 */ /* 0x100fe200000e0600 */
[----:B------:R1:W5:Y:S01]  /*aae0*/  @!P4 LD.E.64 R20, desc[UR60][R24.64] ;  /* 0x0000003c1814c980 */ /* 0x000362000c101b00 */
[----:B---3--:R-:W-:-:S02]  /*aaf0*/  @!P3 IMAD.X R13, R5, 0x1, R0, P1 ;  /* 0x00000001050db824 */ /* 0x008fc400008e0600 */
[----:B------:R-:W-:Y:S01]  /*ab00*/  @!P4 IMAD.X R15, R5, 0x1, R228, P2 ;  /* 0x00000001050fc824 */ /* 0x000fe200010e06e4 */
[----:B------:R1:W5:Y:S04]  /*ab10*/  @!P3 LD.E.64 R30, desc[UR60][R10.64] ;  /* 0x0000003c0a1eb980 */ /* 0x000368000c101b00 */
[----:B------:R1:W5:Y:S04]  /*ab20*/  @!P3 LD.E.64 R28, desc[UR60][R12.64] ;  /* 0x0000003c0c1cb980 */ /* 0x000368000c101b00 */
[----:B------:R1:W5:Y:S02]  /*ab30*/  @!P4 LD.E.64 R26, desc[UR60][R14.64] ;  /* 0x0000003c0e1ac980 */ /* 0x000364000c101b00 */
.L_x_1894:
[----:B------:R-:W-:Y:S05]  /*ab40*/  BSYNC B1 ;  /* 0x0000000000017941 */ /* 0x000fea0003800000 */
.L_x_1893:
[----:B------:R-:W-:Y:S01]  /*ab50*/  UMOV UR4, 0xffffffff ;  /* 0xffffffff00047882 */ /* 0x000fe20000000000 */
[----:B-1----:R-:W-:Y:S02]  /*ab60*/  CS2R R24, SRZ ;  /* 0x0000000000187805 */ /* 0x002fe4000001ff00 */
[----:B------:R-:W-:Y:S05]  /*ab70*/  BRA.DIV UR4, `(.L_x_1895) ;  /* 0x0000024204207947 */ /* 0x000fea000b800000 */
[----:B------:R1:W0:Y:S04]  /*ab80*/  SHFL.IDX PT, R3, R6, 0x1, 0x1c1f ;  /* 0x003c1f0006037f89 */ /* 0x00022800000e0000 */
[----:B--2---:R1:W2:Y:S04]  /*ab90*/  SHFL.IDX PT, R0, R4, 0x1, 0x1c1f ;  /* 0x003c1f0004007f89 */ /* 0x0042a800000e0000 */
[----:B---3--:R1:W3:Y:S04]  /*aba0*/  SHFL.IDX PT, R5, R8, 0x1, 0x1c1f ;  /* 0x003c1f0008057f89 */ /* 0x0082e800000e0000 */
[----:B----4-:R1:W4:Y:S02]  /*abb0*/  SHFL.IDX PT, R14, R7, 0x1, 0x1c1f ;  /* 0x003c1f00070e7f89 */ /* 0x01032400000e0000 */
.L_x_2222:
[----:B01----:R-:W-:Y:S01]  /*abc0*/  VIADD R4, R36, 0x40 ;  /* 0x0000004024047836 */ /* 0x003fe20000000000 */
[----:B------:R-:W-:Y:S01]  /*abd0*/  LEA.HI R6, R226, R226, RZ, 0x1 ;  /* 0x000000e2e2067211 */ /* 0x000fe200078f08ff */
[----:B------:R-:W-:Y:S01]  /*abe0*/  BSSY B1, `(.L_x_1896) ;  /* 0x000001d000017945 */ /* 0x000fe20003800000 */
[----:B------:R-:W-:Y:S02]  /*abf0*/  CS2R R10, SRZ ;  /* 0x00000000000a7805 */ /* 0x000fe4000001ff00 */
[----:B------:R-:W-:Y:S02]  /*ac00*/  CS2R R8, SRZ ;  /* 0x0000000000087805 */ /* 0x000fe4000001ff00 */
[----:B------:R-:W-:Y:S02]  /*ac10*/  ISETP.GE.AND P0, PT, R4, R35, PT ;  /* 0x000000230400720c */ /* 0x000fe40003f06270 */
[----:B------:R-:W-:Y:S02]  /*ac20*/  CS2R R12, SRZ ;  /* 0x00000000000c7805 */ /* 0x000fe4000001ff00 */
[----:B------:R-:W-:-:S05]  /*ac30*/  LOP3.LUT R7, R6, 0xfffffffe, RZ, 0xc0, !PT ;  /* 0xfffffffe06077812 */ /* 0x000fca00078ec0ff */
[----:B------:R-:W-:-:S05]  /*ac40*/  IMAD.IADD R7, R226, 0x1, -R7 ;  /* 0x00000001e2077824 */ /* 0x000fca00078e0a07 */
[----:B------:R-:W-:Y:S01]  /*ac50*/  SHF.L.U32 R38, R7, 0x1f, RZ ;  /* 0x0000001f07267819 */ /* 0x000fe200000006ff */
[----:B------:R-:W-:Y:S06]  /*ac60*/  @P0 BRA `(.L_x_1897) ;  /* 0x0000000000500947 */ /* 0x000fec0003800000 */
[----:B------:R-:W-:Y:S01]  /*ac70*/  ULDC UR4, c[0x0][0x3f4] ;  /* 0x0000fd0000047ab9 */ /* 0x000fe20000000800 */
[----:B------:R-:W-:Y:S02]  /*ac80*/  CS2R R24, SRZ ;  /* 0x0000000000187805 */ /* 0x000fe4000001ff00 */
[----:B------:R-:W-:Y:S02]  /*ac90*/  ISETP.GE.AND P4, PT, R199, UR4, PT ;  /* 0x00000004c7007c0c */ /* 0x000fe4000bf86270 */
[----:B------:R-:W-:-:S11]  /*aca0*/  ISETP.GE.AND P3, PT, R192, UR4, PT ;  /* 0x00000004c0007c0c */ /* 0x000fd6000bf66270 */
[----:B--2---:R-:W-:Y:S02]  /*acb0*/  @!P4 IADD3 R36, P0, R199, R0, RZ ;  /* 0x00000000c724c210 */ /* 0x004fe40007f1e0ff */
[----:B----4-:R-:W-:-:S03]  /*acc0*/  @!P3 IADD3 R32, P1, R192, R14, RZ ;  /* 0x0000000ec020b210 */ /* 0x010fc60007f3e0ff */
[----:B------:R-:W-:Y:S01]  /*acd0*/  @!P4 IMAD.X R37, R3, 0x1, R228, P0 ;  /* 0x000000010325c824 */ /* 0x000fe200000e06e4 */
        /* <DEDUP_REMOVED lines=13> */
.L_x_1897:
[----:B------:R-:W-:Y:S05]  /*adb0*/  BSYNC B1 ;  /* 0x0000000000017941 */ /* 0x000fea0003800000 */
.L_x_1896:
[----:B------:R-:W1:Y:S01]  /*adc0*/  SYNCS.PHASECHK.TRANS64.TRYWAIT P0, [R17+URZ+0x22800], R38 ;  /* 0x02280026110075a7 */ /* 0x000e62000800017f */
[----:B--2---:R-:W-:Y:S01]  /*add0*/  IMAD.SHL.U32 R0, R211, 0x80, RZ ;  /* 0x00000080d3007824 */ /* 0x004fe200078e00ff */
[----:B0-----:R-:W-:Y:S01]  /*ade0*/  VIADDMNMX R15, R35, -R202, 0x80, PT ;  /* 0x00000080230f7446 */ /* 0x001fe200038009ca */
[----:B------:R-:W-:Y:S01]  /*adf0*/  BSSY B1, `(.L_x_1898) ;  /* 0x000000b000017945 */ /* 0x000fe20003800000 */
[----:B------:R-:W-:Y:S02]  /*ae00*/  LOP3.LUT P2, RZ, R211, 0x4, RZ, 0xc0, !PT ;  /* 0x00000004d3ff7812 */ /* 0x000fe4000784c0ff */
[----:B------:R-:W-:Y:S02]  /*ae10*/  LOP3.LUT R3, R0, 0x380, RZ, 0xc0, !PT ;  /* 0x0000038000037812 */ /* 0x000fe400078ec0ff */
[----:B------:R-:W-:Y:S02]  /*ae20*/  ISETP.GE.AND P1, PT, R198, R15, PT ;  /* 0x0000000fc600720c */ /* 0x000fe40003f26270 */
[----:B------:R-:W-:-:S02]  /*ae30*/  LOP3.LUT R0, R3, 0x30, R18, 0xf8, !PT ;  /* 0x0000003003007812 */ /* 0x000fc400078ef812 */
[----:B------:R-:W-:-:S04]  /*ae40*/  SHF.R.U32.HI R3, RZ, 0x3, R3 ;  /* 0x00000003ff037819 */ /* 0x000fc80000011603 */
[----:B------:R-:W-:-:S04]  /*ae50*/  LOP3.LUT R3, R0, R3, RZ, 0x3c, !PT ;  /* 0x0000000300037212 */ /* 0x000fc800078e3cff */
[----:B------:R-:W-:-:S05]  /*ae60*/  IADD3 R3, R17, R3, R210 ;  /* 0x0000000311037210 */ /* 0x000fca0007ffe0d2 */
[C---:B------:R-:W-:Y:S02]  /*ae70*/  VIADD R4, R3.reuse, 0x14400 ;  /* 0x0001440003047836 */ /* 0x040fe40000000000 */
[----:B------:R-:W-:Y:S01]  /*ae80*/  VIADD R0, R3, 0x14440 ;  /* 0x0001444003007836 */ /* 0x000fe20000000000 */
[----:B-1----:R-:W-:Y:S06]  /*ae90*/  @!P0 BRA `(.L_x_1899) ;  /* 0x0000023c00c88947 */ /* 0x002fec0003800000 */
.L_x_2223:
[----:B------:R-:W-:Y:S05]  /*aea0*/  BSYNC B1 ;  /* 0x0000000000017941 */ /* 0x000fea0003800000 */
.L_x_1898:
[----:B------:R-:W-:Y:S01]  /*aeb0*/  BSSY B1, `(.L_x_1900) ;  /* 0x00000fa000017945 */ /* 0x000fe20003800000 */
[----:B------:R-:W-:-:S03]  /*aec0*/  @P2 VIADD R0, R4, 0xffffffc0 ;  /* 0xffffffc004002836 */ /* 0x000fc60000000000 */
[----:B------:R-:W-:Y:S05]  /*aed0*/  @P1 BRA `(.L_x_1901) ;  /* 0x0000000c00dc1947 */ /* 0x000fea0003800000 */
[----:B------:R-:W1:Y:S01]  /*aee0*/  LDC R4, c[0x0][0x3f4] ;  /* 0x0000fd00ff047b82 */ /* 0x000e620000000800 */
[----:B------:R-:W-:Y:S01]  /*aef0*/  BSSY B2, `(.L_x_1902) ;  /* 0x000007a000027945 */ /* 0x000fe20003800000 */
[-C--:B-1----:R-:W-:Y:S02]  /*af00*/  ISETP.GE.AND P0, PT, R192, R4.reuse, PT ;  /* 0x00000004c000720c */ /* 0x082fe40003f06270 */
[----:B------:R-:W-:-:S11]  /*af10*/  ISETP.GE.AND P1, PT, R199, R4, PT ;  /* 0x00000004c700720c */ /* 0x000fd60003f26270 */
[----:B------:R-:W-:Y:S05]  /*af20*/  @P0 BRA `(.L_x_1903) ;  /* 0x0000000400d80947 */ /* 0x000fea0003800000 */
[----:B---3--:R-:W1:Y:S01]  /*af30*/  LDS.128 R4, [R3+0x14400] ;  /* 0x0144000003047984 */ /* 0x008e620000000c00 */
[----:B-----5:R-:W-:Y:S02]  /*af40*/  SHF.R.U32.HI R32, RZ, 0x8, R30 ;  /* 0x00000008ff207819 */ /* 0x020fe4000001161e */
[----:B------:R-:W-:Y:S02]  /*af50*/  SHF.R.U32.HI R36, RZ, 0x8, R31 ;  /* 0x00000008ff247819 */ /* 0x000fe4000001161f */
[----:B------:R-:W-:Y:S02]  /*af60*/  LOP3.LUT R33, R32, 0xff, RZ, 0xc0, !PT ;  /* 0x000000ff20217812 */ /* 0x000fe400078ec0ff */
[----:B------:R-:W-:Y:S02]  /*af70*/  LOP3.LUT R35, R31, 0xff, RZ, 0xc0, !PT ;  /* 0x000000ff1f237812 */ /* 0x000fe400078ec0ff */
[----:B------:R-:W-:Y:S02]  /*af80*/  LOP3.LUT R32, R36, 0xff, RZ, 0xc0, !PT ;  /* 0x000000ff24207812 */ /* 0x000fe400078ec0ff */
[----:B------:R-:W-:-:S02]  /*af90*/  SHF.R.U32.HI R39, RZ, 0x8, R29 ;  /* 0x00000008ff277819 */ /* 0x000fc4000001161d */
[----:B------:R-:W-:Y:S02]  /*afa0*/  PRMT R32, R32, 0x7604, R35 ;  /* 0x0000760420207816 */ /* 0x000fe40000000023 */
[----:B------:R-:W-:Y:S02]  /*afb0*/  SHF.R.U32.HI R40, RZ, 0x10, R31 ;  /* 0x00000010ff287819 */ /* 0x000fe4000001161f */
[----:B------:R-:W-:Y:S02]  /*afc0*/  SHF.R.U32.HI R35, RZ, 0x8, R28 ;  /* 0x00000008ff237819 */ /* 0x000fe4000001161c */
[----:B------:R-:W-:Y:S02]  /*afd0*/  LOP3.LUT R36, R29, 0xff, RZ, 0xc0, !PT ;  /* 0x000000ff1d247812 */ /* 0x000fe400078ec0ff */
[----:B------:R-:W-:Y:S02]  /*afe0*/  LOP3.LUT R39, R39, 0xff, RZ, 0xc0, !PT ;  /* 0x000000ff27277812 */ /* 0x000fe400078ec0ff */
[----:B0-----:R-:W-:-:S02]  /*aff0*/  SHF.R.U32.HI R38, RZ, 0x10, R29 ;  /* 0x00000010ff267819 */ /* 0x001fc4000001161d */
[----:B------:R-:W-:Y:S01]  /*b000*/  LOP3.LUT R37, R35, 0xff, RZ, 0xc0, !PT ;  /* 0x000000ff23257812 */ /* 0x000fe200078ec0ff */
[----:B------:R-:W-:Y:S01]  /*b010*/  IMAD.U32 R35, R40, 0x10000, RZ ;  /* 0x0001000028237824 */ /* 0x000fe200078e00ff */
[----:B------:R-:W-:Y:S01]  /*b020*/  PRMT R36, R39, 0x7604, R36 ;  /* 0x0000760427247816 */ /* 0x000fe20000000024 */
[----:B------:R-:W-:Y:S01]  /*b030*/  IMAD.U32 R39, R38, 0x10000, RZ ;  /* 0x0001000026277824 */ /* 0x000fe200078e00ff */
[----:B----4-:R-:W-:Y:S02]  /*b040*/  LOP3.LUT R14, R30, 0xff, RZ, 0xc0, !PT ;  /* 0x000000ff1e0e7812 */ /* 0x010fe400078ec0ff */
[----:B------:R-:W-:Y:S02]  /*b050*/  LOP3.LUT R35, R32, 0xff0000, R35, 0xf8, !PT ;  /* 0x00ff000020237812 */ /* 0x000fe400078ef823 */
[----:B------:R-:W-:Y:S02]  /*b060*/  PRMT R33, R33, 0x7604, R14 ;  /* 0x0000760421217816 */ /* 0x000fe4000000000e */
[----:B------:R-:W-:-:S02]  /*b070*/  LOP3.LUT R14, R28, 0xff, RZ, 0xc0, !PT ;  /* 0x000000ff1c0e7812 */ /* 0x000fc400078ec0ff */
[----:B------:R-:W-:Y:S02]  /*b080*/  LOP3.LUT R39, R36, 0xff0000, R39, 0xf8, !PT ;  /* 0x00ff000024277812 */ /* 0x000fe400078ef827 */
[----:B------:R-:W-:Y:S02]  /*b090*/  PRMT R37, R37, 0x7604, R14 ;  /* 0x0000760425257816 */ /* 0x000fe4000000000e */
[----:B------:R-:W-:Y:S02]  /*b0a0*/  LOP3.LUT R39, R39, 0xff000000, R29, 0xf8, !PT ;  /* 0xff00000027277812 */ /* 0x000fe400078ef81d */
[----:B------:R-:W-:Y:S02]  /*b0b0*/  LOP3.LUT R35, R35, 0xff000000, R31, 0xf8, !PT ;  /* 0xff00000023237812 */ /* 0x000fe400078ef81f */
[----:B------:R-:W-:Y:S02]  /*b0c0*/  LOP3.LUT R33, R33, 0xff0000, R30, 0xf8, !PT ;  /* 0x00ff000021217812 */ /* 0x000fe400078ef81e */
[----:B-1----:R-:W-:-:S02]  /*b0d0*/  F2FP.F16.E4M3.UNPACK_B R14, R6.H1 ;  /* 0x00000006ff0e723e */ /* 0x002fc400030006ff */
[----:B------:R-:W-:Y:S02]  /*b0e0*/  LOP3.LUT R37, R37, 0xff0000, R28, 0xf8, !PT ;  /* 0x00ff000025257812 */ /* 0x000fe400078ef81c */
[----:B------:R-:W-:Y:S02]  /*b0f0*/  F2FP.F16.E4M3.UNPACK_B R38, R39 ;  /* 0x00000027ff26723e */ /* 0x000fe400020006ff */
[----:B------:R-:W-:Y:S02]  /*b100*/  F2FP.F16.E4M3.UNPACK_B R32, R35 ;  /* 0x00000023ff20723e */ /* 0x000fe400020006ff */
[----:B------:R-:W-:Y:S01]  /*b110*/  LOP3.LUT R33, R33, 0xff000000, R30, 0xf8, !PT ;  /* 0xff00000021217812 */ /* 0x000fe200078ef81e */
[--C-:B------:R-:W-:Y:S01]  /*b120*/  HADD2.F32 R30, -RZ, R14.reuse.H0_H0 ;  /* 0x2000000eff1e7230 */ /* 0x100fe20000004100 */
[----:B------:R-:W-:Y:S01]  /*b130*/  LOP3.LUT R36, R37, 0xff000000, R28, 0xf8, !PT ;  /* 0xff00000025247812 */ /* 0x000fe200078ef81c */
[----:B------:R-:W-:Y:S01]  /*b140*/  HADD2.F32 R14, -RZ, R14.H1_H1 ;  /* 0x3000000eff0e7230 */ /* 0x000fe20000004100 */
[----:B------:R-:W-:Y:S01]  /*b150*/  F2FP.F16.E4M3.UNPACK_B R29, R6 ;  /* 0x00000006ff1d723e */ /* 0x000fe200020006ff */
[----:B------:R-:W-:Y:S01]  /*b160*/  HADD2.F32 R41, -RZ, R38.H1_H1 ;  /* 0x30000026ff297230 */ /* 0x000fe20000004100 */
[----:B------:R-:W-:Y:S01]  /*b170*/  F2FP.F16.E4M3.UNPACK_B R28, R5.H1 ;  /* 0x00000005ff1c723e */ /* 0x000fe200030006ff */
[----:B------:R-:W-:Y:S01]  /*b180*/  HADD2.F32 R37, -RZ, R32.H1_H1 ;  /* 0x30000020ff257230 */ /* 0x000fe20000004100 */
[----:B------:R-:W-:Y:S01]  /*b190*/  F2FP.F16.E4M3.UNPACK_B R31, R7 ;  /* 0x00000007ff1f723e */ /* 0x000fe200020006ff */
[----:B------:R-:W-:-:S02]  /*b1a0*/  HADD2.F32 R38, -RZ, R38.H0_H0 ;  /* 0x20000026ff267230 */ /* 0x000fc40000004100 */
[C---:B------:R-:W-:Y:S01]  /*b1b0*/  FMUL.FTZ R43, R14.reuse, R41 ;  /* 0x000000290e2b7220 */ /* 0x040fe20000410000 */
[----:B------:R-:W-:Y:S02]  /*b1c0*/  HADD2.F32 R32, -RZ, R32.H0_H0 ;  /* 0x20000020ff207230 */ /* 0x000fe40000004100 */
[----:B------:R-:W-:Y:S01]  /*b1d0*/  FMUL.FTZ R40, R14, R37 ;  /* 0x000000250e287220 */ /* 0x000fe20000410000 */
[----:B------:R-:W-:Y:S01]  /*b1e0*/  F2FP.F16.E4M3.UNPACK_B R14, R5 ;  /* 0x00000005ff0e723e */ /* 0x000fe200020006ff */
[--C-:B------:R-:W-:Y:S01]  /*b1f0*/  HADD2.F32 R5, -RZ, R29.reuse.H1_H1 ;  /* 0x3000001dff057230 */ /* 0x100fe20000004100 */
[----:B------:R-:W-:Y:S01]  /*b200*/  F2FP.F16.E4M3.UNPACK_B R39, R39.H1 ;  /* 0x00000027ff27723e */ /* 0x000fe200030006ff */
[C---:B------:R-:W-:Y:S01]  /*b210*/  FFMA.FTZ R43, R30.reuse, R37, -R43 ;  /* 0x000000251e2b7223 */ /* 0x040fe2000001082b */
[----:B------:R-:W-:Y:S01]  /*b220*/  FFMA.FTZ R44, R30, R41, R40 ;  /* 0x000000291e2c7223 */ /* 0x000fe20000010028 */
[----:B------:R-:W-:Y:S01]  /*b230*/  HADD2.F32 R29, -RZ, R29.H0_H0 ;  /* 0x2000001dff1d7230 */ /* 0x000fe20000004100 */
[----:B------:R-:W-:Y:S01]  /*b240*/  F2FP.F16.E4M3.UNPACK_B R35, R35.H1 ;  /* 0x00000023ff23723e */ /* 0x000fe200030006ff */
[C---:B------:R-:W-:Y:S01]  /*b250*/  FMUL.FTZ R30, R5.reuse, R38 ;  /* 0x00000026051e7220 */ /* 0x040fe20000410000 */
[----:B------:R-:W-:Y:S01]  /*b260*/  FMUL.FTZ R37, R5, R32 ;  /* 0x0000002005257220 */ /* 0x000fe20000410000 */
[----:B------:R-:W-:Y:S01]  /*b270*/  HADD2.F32 R5, -RZ, R31.H1_H1 ;  /* 0x3000001fff057230 */ /* 0x000fe20000004100 */
[----:B------:R-:W-:Y:S01]  /*b280*/  F2FP.F16.E4M3.UNPACK_B R7, R7.H1 ;  /* 0x00000007ff07723e */ /* 0x000fe200030006ff */
[----:B------:R-:W-:-:S02]  /*b290*/  HADD2.F32 R40, -RZ, R39.H0_H0 ;  /* 0x20000027ff287230 */ /* 0x000fc40000004100 */
[C---:B------:R-:W-:Y:S01]  /*b2a0*/  FFMA.FTZ R41, R29.reuse, R32, -R30 ;  /* 0x000000201d297223 */ /* 0x040fe2000001081e */
[----:B------:R-:W-:Y:S02]  /*b2b0*/  HADD2.F32 R30, -RZ, R35.H0_H0 ;  /* 0x20000023ff1e7230 */ /* 0x000fe40000004100 */
[----:B------:R-:W-:Y:S01]  /*b2c0*/  FFMA.FTZ R42, R29, R38, R37 ;  /* 0x000000261d2a7223 */ /* 0x000fe20000010025 */
[----:B------:R-:W-:Y:S02]  /*b2d0*/  HADD2.F32 R31, -RZ, R31.H0_H0 ;  /* 0x2000001fff1f7230 */ /* 0x000fe40000004100 */
[C---:B------:R-:W-:Y:S01]  /*b2e0*/  FMUL.FTZ R32, R5.reuse, R40 ;  /* 0x0000002805207220 */ /* 0x040fe20000410000 */
[----:B------:R-:W-:Y:S02]  /*b2f0*/  HADD2.F32 R38, -RZ, R39.H1_H1 ;  /* 0x30000027ff267230 */ /* 0x000fe40000004100 */
[----:B------:R-:W-:Y:S01]  /*b300*/  FMUL.FTZ R46, R5, R30 ;  /* 0x0000001e052e7220 */ /* 0x000fe20000410000 */
[----:B------:R-:W-:-:S02]  /*b310*/  HADD2.F32 R29, -RZ, R7.H1_H1 ;  /* 0x30000007ff1d7230 */ /* 0x000fc40000004100 */
[C---:B------:R-:W-:Y:S01]  /*b320*/  FFMA.FTZ R39, R31.reuse, R30, -R32 ;  /* 0x0000001e1f277223 */ /* 0x040fe20000010820 */
[----:B------:R-:W-:Y:S02]  /*b330*/  HADD2.F32 R30, -RZ, R35.H1_H1 ;  /* 0x30000023ff1e7230 */ /* 0x000fe40000004100 */
[----:B------:R-:W-:Y:S01]  /*b340*/  FFMA.FTZ R46, R31, R40, R46 ;  /* 0x000000281f2e7223 */ /* 0x000fe2000001002e */
[----:B------:R-:W-:Y:S01]  /*b350*/  F2FP.F16.E4M3.UNPACK_B R6, R4 ;  /* 0x00000004ff06723e */ /* 0x000fe200020006ff */
[----:B------:R-:W-:Y:S02]  /*b360*/  HADD2.F32 R5, -RZ, R7.H0_H0 ;  /* 0x20000007ff057230 */ /* 0x000fe40000004100 */
[C---:B------:R-:W-:Y:S01]  /*b370*/  FMUL.FTZ R32, R29.reuse, R38 ;  /* 0x000000261d207220 */ /* 0x040fe20000410000 */
[----:B------:R-:W-:Y:S01]  /*b380*/  FMUL.FTZ R40, R29, R30 ;  /* 0x0000001e1d287220 */ /* 0x000fe20000410000 */
[----:B------:R-:W-:Y:S02]  /*b390*/  F2FP.F16.E4M3.UNPACK_B R4, R4.H1 ;  /* 0x00000004ff04723e */ /* 0x000fe400030006ff */
[----:B------:R-:W-:Y:S01]  /*b3a0*/  F2FP.F16.E4M3.UNPACK_B R31, R36 ;  /* 0x00000024ff1f723e */ /* 0x000fe200020006ff */
[C---:B------:R-:W-:Y:S01]  /*b3b0*/  FFMA.FTZ R45, R5.reuse, R30, -R32 ;  /* 0x0000001e052d7223 */ /* 0x040fe20000010820 */
[-C--:B------:R-:W-:Y:S01]  /*b3c0*/  F2FP.F16.E4M3.UNPACK_B R29, R33.reuse ;  /* 0x00000021ff1d723e */ /* 0x080fe200020006ff */
[----:B------:R-:W-:Y:S01]  /*b3d0*/  FFMA.FTZ R48, R5, R38, R40 ;  /* 0x0000002605307223 */ /* 0x000fe20000010028 */
[----:B------:R-:W-:Y:S01]  /*b3e0*/  HADD2.F32 R7, -RZ, R4.H1_H1 ;  /* 0x30000004ff077230 */ /* 0x000fe20000004100 */
[----:B------:R-:W-:Y:S01]  /*b3f0*/  F2FP.F16.E4M3.UNPACK_B R33, R33.H1 ;  /* 0x00000021ff21723e */ /* 0x000fe200030006ff */
[----:B------:R-:W-:Y:S01]  /*b400*/  HADD2.F32 R32, -RZ, R31.H1_H1 ;  /* 0x3000001fff207230 */ /* 0x000fe20000004100 */
[----:B------:R-:W-:Y:S01]  /*b410*/  F2FP.F16.E4M3.UNPACK_B R36, R36.H1 ;  /* 0x00000024ff24723e */ /* 0x000fe200030006ff */
[----:B------:R-:W-:-:S02]  /*b420*/  HADD2.F32 R30, -RZ, R29.H1_H1 ;  /* 0x3000001dff1e7230 */ /* 0x000fc40000004100 */
[----:B------:R-:W-:Y:S02]  /*b430*/  HADD2.F32 R5, -RZ, R4.H0_H0 ;  /* 0x20000004ff057230 */ /* 0x000fe40000004100 */
[C---:B------:R-:W-:Y:S01]  /*b440*/  FMUL.FTZ R38, R7.reuse, R32 ;  /* 0x0000002007267220 */ /* 0x040fe20000410000 */
[----:B------:R-:W-:Y:S02]  /*b450*/  HADD2.F32 R31, -RZ, R31.H0_H0 ;  /* 0x2000001fff1f7230 */ /* 0x000fe40000004100 */
[-C--:B------:R-:W-:Y:S01]  /*b460*/  FMUL.FTZ R40, R7, R30.reuse ;  /* 0x0000001e07287220 */ /* 0x080fe20000410000 */
[--C-:B------:R-:W-:Y:S02]  /*b470*/  HADD2.F32 R4, -RZ, R6.reuse.H1_H1 ;  /* 0x30000006ff047230 */ /* 0x100fe40000004100 */
[C---:B------:R-:W-:Y:S01]  /*b480*/  FFMA.FTZ R38, R5.reuse, R30, -R38 ;  /* 0x0000001e05267223 */ /* 0x040fe20000010826 */
[----:B------:R-:W-:Y:S02]  /*b490*/  HADD2.F32 R29, -RZ, R29.H0_H0 ;  /* 0x2000001dff1d7230 */ /* 0x000fe40000004100 */
[----:B------:R-:W-:Y:S01]  /*b4a0*/  FFMA.FTZ R35, R5, R32, R40 ;  /* 0x0000002005237223 */ /* 0x000fe20000010028 */
[----:B------:R-:W-:-:S02]  /*b4b0*/  HADD2.F32 R6, -RZ, R6.H0_H0 ;  /* 0x20000006ff067230 */ /* 0x000fc40000004100 */
[C---:B------:R-:W-:Y:S01]  /*b4c0*/  FMUL.FTZ R7, R4.reuse, R31 ;  /* 0x0000001f04077220 */ /* 0x040fe20000410000 */
[--C-:B------:R-:W-:Y:S02]  /*b4d0*/  HADD2.F32 R5, -RZ, R28.reuse.H1_H1 ;  /* 0x3000001cff057230 */ /* 0x100fe40000004100 */
[-C--:B------:R-:W-:Y:S01]  /*b4e0*/  FMUL.FTZ R4, R4, R29.reuse ;  /* 0x0000001d04047220 */ /* 0x080fe20000410000 */
[----:B------:R-:W-:Y:S02]  /*b4f0*/  HADD2.F32 R28, -RZ, R28.H0_H0 ;  /* 0x2000001cff1c7230 */ /* 0x000fe40000004100 */
[C---:B------:R-:W-:Y:S01]  /*b500*/  FFMA.FTZ R30, R6.reuse, R29, -R7 ;  /* 0x0000001d061e7223 */ /* 0x040fe20000010807 */
[----:B------:R-:W-:Y:S02]  /*b510*/  HADD2.F32 R29, -RZ, R36.H1_H1 ;  /* 0x30000024ff1d7230 */ /* 0x000fe40000004100 */
[----:B------:R-:W-:Y:S01]  /*b520*/  FFMA.FTZ R31, R6, R31, R4 ;  /* 0x0000001f061f7223 */ /* 0x000fe20000010004 */
[----:B------:R-:W-:-:S02]  /*b530*/  HADD2.F32 R6, -RZ, R33.H1_H1 ;  /* 0x30000021ff067230 */ /* 0x000fc40000004100 */
[----:B------:R-:W-:Y:S02]  /*b540*/  HADD2.F32 R7, -RZ, R36.H0_H0 ;  /* 0x20000024ff077230 */ /* 0x000fe40000004100 */
[C---:B------:R-:W-:Y:S01]  /*b550*/  FMUL.FTZ R37, R5.reuse, R29 ;  /* 0x0000001d05257220 */ /* 0x040fe20000410000 */
[--C-:B------:R-:W-:Y:S02]  /*b560*/  HADD2.F32 R4, -RZ, R14.reuse.H1_H1 ;  /* 0x3000000eff047230 */ /* 0x100fe40000004100 */
[-C--:B------:R-:W-:Y:S01]  /*b570*/  FMUL.FTZ R32, R5, R6.reuse ;  /* 0x0000000605207220 */ /* 0x080fe20000410000 */
[----:B------:R-:W-:Y:S02]  /*b580*/  HADD2.F32 R33, -RZ, R33.H0_H0 ;  /* 0x20000021ff217230 */ /* 0x000fe40000004100 */
[----:B------:R-:W-:Y:S01]  /*b590*/  FFMA.FTZ R37, R28, R6, -R37 ;  /* 0x000000061c257223 */ /* 0x000fe20000010825 */
[----:B------:R-:W-:Y:S02]  /*b5a0*/  HADD2.F32 R14, -RZ, R14.H0_H0 ;  /* 0x2000000eff0e7230 */ /* 0x000fe40000004100 */
[----:B------:R-:W-:Y:S01]  /*b5b0*/  FMUL.FTZ R5, R4, R7 ;  /* 0x0000000704057220 */ /* 0x000fe20000410000 */
[----:B------:R-:W-:Y:S01]  /*b5c0*/  FFMA.FTZ R32, R28, R29, R32 ;  /* 0x0000001d1c207223 */ /* 0x000fe20000010020 */
[----:B------:R-:W-:Y:S01]  /*b5d0*/  FMUL.FTZ R4, R4, R33 ;  /* 0x0000002104047220 */ /* 0x000fe20000410000 */
[----:B------:R-:W-:Y:S01]  /*b5e0*/  F2FP.SATFINITE.E4M3.F32.PACK_AB_MERGE_C R6, R44, R43, RZ ;  /* 0x0000002b2c06723e */ /* 0x000fe200048070ff */
[----:B------:R-:W-:-:S02]  /*b5f0*/  FFMA.FTZ R5, R14, R33, -R5 ;  /* 0x000000210e057223 */ /* 0x000fc40000010805 */
[----:B------:R-:W-:Y:S01]  /*b600*/  FFMA.FTZ R14, R14, R7, R4 ;  /* 0x000000070e0e7223 */ /* 0x000fe20000010004 */
[----:B------:R-:W-:Y:S02]  /*b610*/  F2FP.SATFINITE.E4M3.F32.PACK_AB_MERGE_C R7, R48, R45, RZ ;  /* 0x0000002d3007723e */ /* 0x000fe400048070ff */
[----:B------:R-:W-:Y:S02]  /*b620*/  F2FP.SATFINITE.E4M3.F32.PACK_AB_MERGE_C R4, R35, R38, RZ ;  /* 0x000000262304723e */ /* 0x000fe400048070ff */
[----:B------:R-:W-:Y:S02]  /*b630*/  F2FP.SATFINITE.E4M3.F32.PACK_AB_MERGE_C R32, R32, R37, RZ ;  /* 0x000000252020723e */ /* 0x000fe400048070ff */
[----:B------:R-:W-:Y:S02]  /*b640*/  F2FP.SATFINITE.E4M3.F32.PACK_AB_MERGE_C R6, R42, R41, R6 ;  /* 0x000000292a06723e */ /* 0x000fe40004807006 */
[----:B------:R-:W-:Y:S02]  /*b650*/  F2FP.SATFINITE.E4M3.F32.PACK_AB_MERGE_C R7, R46, R39, R7 ;  /* 0x000000272e07723e */ /* 0x000fe40004807007 */
[----:B------:R-:W-:-:S02]  /*b660*/  F2FP.SATFINITE.E4M3.F32.PACK_AB_MERGE_C R4, R31, R30, R4 ;  /* 0x0000001e1f04723e */ /* 0x000fc40004807004 */
[----:B------:R-:W-:-:S05]  /*b670*/  F2FP.SATFINITE.E4M3.F32.PACK_AB_MERGE_C R5, R14, R5, R32 ;  /* 0x000000050e05723e */ /* 0x000fca0004807020 */
[----:B------:R1:W-:Y:S02]  /*b680*/  STS.128 [R3+0x14400], R4 ;  /* 0x0144000403007388 */ /* 0x0003e40000000c00 */
.L_x_1903:
[----:B------:R-:W-:Y:S05]  /*b690*/  BSYNC B2 ;  /* 0x0000000000027941 */ /* 0x000fea0003800000 */
.L_x_1902:
[----:B------:R-:W-:Y:S05]  /*b6a0*/  @P1 BRA `(.L_x_1901) ;  /* 0x0000000400e81947 */ /* 0x000fea0003800000 */
[----:B-1-3--:R-:W1:Y:S01]  /*b6b0*/  LDS.128 R4, [R0] ;  /* 0x0000000000047984 */ /* 0x00ae620000000c00 */
[----:B-----5:R-:W-:Y:S02]  /*b6c0*/  SHF.R.U32.HI R28, RZ, 0x8, R21 ;  /* 0x00000008ff1c7819 */ /* 0x020fe40000011615 */
[----:B------:R-:W-:Y:S02]  /*b6d0*/  SHF.R.U32.HI R32, RZ, 0x8, R27 ;  /* 0x00000008ff207819 */ /* 0x000fe4000001161b */
[----:B------:R-:W-:Y:S02]  /*b6e0*/  LOP3.LUT R31, R21, 0xff, RZ, 0xc0, !PT ;  /* 0x000000ff151f7812 */ /* 0x000fe400078ec0ff */
[----:B------:R-:W-:Y:S02]  /*b6f0*/  LOP3.LUT R35, R27, 0xff, RZ, 0xc0, !PT ;  /* 0x000000ff1b237812 */ /* 0x000fe400078ec0ff */
[----:B------:R-:W-:Y:S02]  /*b700*/  LOP3.LUT R28, R28, 0xff, RZ, 0xc0, !PT ;  /* 0x000000ff1c1c7812 */ /* 0x000fe400078ec0ff */
[----:B------:R-:W-:-:S02]  /*b710*/  LOP3.LUT R32, R32, 0xff, RZ, 0xc0, !PT ;  /* 0x000000ff20207812 */ /* 0x000fc400078ec0ff */
[----:B----4-:R-:W-:Y:S02]  /*b720*/  SHF.R.U32.HI R14, RZ, 0x8, R20 ;  /* 0x00000008ff0e7819 */ /* 0x010fe40000011614 */
[----:B------:R-:W-:Y:S02]  /*b730*/  SHF.R.U32.HI R30, RZ, 0x8, R26 ;  /* 0x00000008ff1e7819 */ /* 0x000fe4000001161a */
[----:B------:R-:W-:Y:S02]  /*b740*/  PRMT R31, R28, 0x7604, R31 ;  /* 0x000076041c1f7816 */ /* 0x000fe4000000001f */
[----:B------:R-:W-:Y:S02]  /*b750*/  PRMT R35, R32, 0x7604, R35 ;  /* 0x0000760420237816 */ /* 0x000fe40000000023 */
[----:B------:R-:W-:Y:S02]  /*b760*/  SHF.R.U32.HI R28, RZ, 0x10, R21 ;  /* 0x00000010ff1c7819 */ /* 0x000fe40000011615 */
[----:B------:R-:W-:-:S02]  /*b770*/  SHF.R.U32.HI R32, RZ, 0x10, R27 ;  /* 0x00000010ff207819 */ /* 0x000fc4000001161b */
[----:B------:R-:W-:Y:S02]  /*b780*/  LOP3.LUT R29, R20, 0xff, RZ, 0xc0, !PT ;  /* 0x000000ff141d7812 */ /* 0x000fe400078ec0ff */
[----:B------:R-:W-:Y:S02]  /*b790*/  LOP3.LUT R14, R14, 0xff, RZ, 0xc0, !PT ;  /* 0x000000ff0e0e7812 */ /* 0x000fe400078ec0ff */
[----:B------:R-:W-:Y:S02]  /*b7a0*/  LOP3.LUT R33, R26, 0xff, RZ, 0xc0, !PT ;  /* 0x000000ff1a217812 */ /* 0x000fe400078ec0ff */
[----:B------:R-:W-:Y:S02]  /*b7b0*/  LOP3.LUT R30, R30, 0xff, RZ, 0xc0, !PT ;  /* 0x000000ff1e1e7812 */ /* 0x000fe400078ec0ff */
[----:B------:R-:W-:Y:S02]  /*b7c0*/  LOP3.LUT R28, R28, 0xff, RZ, 0xc0, !PT ;  /* 0x000000ff1c1c7812 */ /* 0x000fe400078ec0ff */
[----:B------:R-:W-:-:S02]  /*b7d0*/  LOP3.LUT R32, R32, 0xff, RZ, 0xc0, !PT ;  /* 0x000000ff20207812 */ /* 0x000fc400078ec0ff */
[----:B------:R-:W-:Y:S02]  /*b7e0*/  PRMT R29, R14, 0x7604, R29 ;  /* 0x000076040e1d7816 */ /* 0x000fe4000000001d */
[----:B------:R-:W-:Y:S02]  /*b7f0*/  PRMT R33, R30, 0x7604, R33 ;  /* 0x000076041e217816 */ /* 0x000fe40000000021 */
[----:B------:R-:W-:Y:S02]  /*b800*/  SHF.R.U32.HI R14, RZ, 0x10, R20 ;  /* 0x00000010ff0e7819 */ /* 0x000fe40000011614 */
[----:B------:R-:W-:Y:S02]  /*b810*/  SHF.R.U32.HI R30, RZ, 0x10, R26 ;  /* 0x00000010ff1e7819 */ /* 0x000fe4000001161a */
[----:B------:R-:W-:Y:S02]  /*b820*/  PRMT R31, R28, 0x7054, R31 ;  /* 0x000070541c1f7816 */ /* 0x000fe4000000001f */
[----:B------:R-:W-:-:S02]  /*b830*/  PRMT R35, R32, 0x7054, R35 ;  /* 0x0000705420237816 */ /* 0x000fc40000000023 */
[----:B------:R-:W-:Y:S02]  /*b840*/  LOP3.LUT R14, R14, 0xff, RZ, 0xc0, !PT ;  /* 0x000000ff0e0e7812 */ /* 0x000fe400078ec0ff */
[----:B------:R-:W-:Y:S02]  /*b850*/  LOP3.LUT R30, R30, 0xff, RZ, 0xc0, !PT ;  /* 0x000000ff1e1e7812 */ /* 0x000fe400078ec0ff */
[----:B------:R-:W-:Y:S02]  /*b860*/  LOP3.LUT R35, R35, 0xff000000, R27, 0xf8, !PT ;  /* 0xff00000023237812 */ /* 0x000fe400078ef81b */
[----:B------:R-:W-:Y:S02]  /*b870*/  LOP3.LUT R31, R31, 0xff000000, R21, 0xf8, !PT ;  /* 0xff0000001f1f7812 */ /* 0x000fe400078ef815 */
[----:B------:R-:W-:Y:S02]  /*b880*/  PRMT R29, R14, 0x7054, R29 ;  /* 0x000070540e1d7816 */ /* 0x000fe4000000001d */
[----:B------:R-:W-:-:S02]  /*b890*/  PRMT R33, R30, 0x7054, R33 ;  /* 0x000070541e217816 */ /* 0x000fc40000000021 */
[-C--:B-1----:R-:W-:Y:S02]  /*b8a0*/  F2FP.F16.E4M3.UNPACK_B R14, R6.reuse.H1 ;  /* 0x00000006ff0e723e */ /* 0x082fe400030006ff */
[----:B------:R-:W-:Y:S02]  /*b8b0*/  F2FP.F16.E4M3.UNPACK_B R32, R35 ;  /* 0x00000023ff20723e */ /* 0x000fe400020006ff */
[----:B------:R-:W-:Y:S02]  /*b8c0*/  F2FP.F16.E4M3.UNPACK_B R28, R31 ;  /* 0x0000001fff1c723e */ /* 0x000fe400020006ff */
[----:B------:R-:W-:Y:S01]  /*b8d0*/  LOP3.LUT R30, R33, 0xff000000, R26, 0xf8, !PT ;  /* 0xff000000211e7812 */ /* 0x000fe200078ef81a */
[--C-:B------:R-:W-:Y:S01]  /*b8e0*/  HADD2.F32 R26, -RZ, R14.reuse.H0_H0 ;  /* 0x2000000eff1a7230 */ /* 0x100fe20000004100 */
[----:B------:R-:W-:Y:S01]  /*b8f0*/  F2FP.F16.E4M3.UNPACK_B R21, R6 ;  /* 0x00000006ff15723e */ /* 0x000fe200020006ff */
[----:B------:R-:W-:Y:S01]  /*b900*/  HADD2.F32 R14, -RZ, R14.H1_H1 ;  /* 0x3000000eff0e7230 */ /* 0x000fe20000004100 */
[----:B------:R-:W-:Y:S01]  /*b910*/  LOP3.LUT R29, R29, 0xff000000, R20, 0xf8, !PT ;  /* 0xff0000001d1d7812 */ /* 0x000fe200078ef814 */
        /* <DEDUP_REMOVED lines=22> */
[----:B0-----:R-:W-:Y:S01]  /*ba80*/  FFMA.FTZ R38, R21, R32, R33 ;  /* 0x0000002015267223 */ /* 0x001fe20000010021 */
        /* <DEDUP_REMOVED lines=59> */
[----:B------:R2:W-:Y:S02]  /*be40*/  STS.128 [R0], R4 ;  /* 0x0000000400007388 */ /* 0x0005e40000000c00 */
.L_x_1901:
[----:B------:R-:W-:Y:S05]  /*be50*/  BSYNC B1 ;  /* 0x0000000000017941 */ /* 0x000fea0003800000 */
.L_x_1900:
[----:B-12---:R-:W-:-:S05]  /*be60*/  VIADD R4, R198, 0x40 ;  /* 0x00000040c6047836 */ /* 0x006fca0000000000 */
[----:B------:R-:W-:-:S13]  /*be70*/  ISETP.GE.AND P0, PT, R4, R15, PT ;  /* 0x0000000f0400720c */ /* 0x000fda0003f06270 */
        /* <DEDUP_REMOVED lines=18> */
[----:B------:R-:W-:-:S02]  /*bfa0*/  LOP3.LUT R15, R10, 0xff, RZ, 0xc0, !PT ;  /* 0x000000ff0a0f7812 */ /* 0x000fc400078ec0ff */
[----:B------:R-:W-:Y:S02]  /*bfb0*/  LOP3.LUT R14, R14, 0xff, RZ, 0xc0, !PT ;  /* 0x000000ff0e0e7812 */ /* 0x000fe400078ec0ff */
[----:B------:R-:W-:Y:S02]  /*bfc0*/  SHF.R.U32.HI R20, RZ, 0x10, R11 ;  /* 0x00000010ff147819 */ /* 0x000fe4000001160b */
[----:B------:R-:W-:Y:S02]  /*bfd0*/  LOP3.LUT R27, R12, 0xff, RZ, 0xc0, !PT ;  /* 0x000000ff0c1b7812 */ /* 0x000fe400078ec0ff */
[----:B------:R-:W-:Y:S02]  /*bfe0*/  LOP3.LUT R26, R26, 0xff, RZ, 0xc0, !PT ;  /* 0x000000ff1a1a7812 */ /* 0x000fe400078ec0ff */
[----:B------:R-:W-:Y:S02]  /*bff0*/  LOP3.LUT R28, R28, 0xff, RZ, 0xc0, !PT ;  /* 0x000000ff1c1c7812 */ /* 0x000fe400078ec0ff */
[----:B------:R-:W-:-:S02]  /*c000*/  PRMT R15, R14, 0x7604, R15 ;  /* 0x000076040e0f7816 */ /* 0x000fc4000000000f */
[----:B------:R-:W-:Y:S02]  /*c010*/  LOP3.LUT R20, R20, 0xff, RZ, 0xc0, !PT ;  /* 0x000000ff14147812 */ /* 0x000fe400078ec0ff */
[----:B------:R-:W-:Y:S02]  /*c020*/  SHF.R.U32.HI R14, RZ, 0x10, R10 ;  /* 0x00000010ff0e7819 */ /* 0x000fe4000001160a */
[----:B------:R-:W-:Y:S02]  /*c030*/  PRMT R27, R26, 0x7604, R27 ;  /* 0x000076041a1b7816 */ /* 0x000fe4000000001b */
        /* <DEDUP_REMOVED lines=8> */
[----:B-1----:R-:W-:-:S02]  /*c0c0*/  F2FP.F16.E4M3.UNPACK_B R14, R6.H1 ;  /* 0x00000006ff0e723e */ /* 0x002fc400030006ff */
[----:B------:R-:W-:Y:S02]  /*c0d0*/  PRMT R27, R26, 0x7054, R27 ;  /* 0x000070541a1b7816 */ /* 0x000fe4000000001b */
[----:B------:R-:W-:Y:S01]  /*c0e0*/  F2FP.F16.E4M3.UNPACK_B R30, R29 ;  /* 0x0000001dff1e723e */ /* 0x000fe200020006ff */
[--C-:B------:R-:W-:Y:S01]  /*c0f0*/  HADD2.F32 R13, -RZ, R14.reuse.H0_H0 ;  /* 0x2000000eff0d7230 */ /* 0x100fe20000004100 */
[----:B------:R-:W-:Y:S01]  /*c100*/  F2FP.F16.E4M3.UNPACK_B R26, R21 ;  /* 0x00000015ff1a723e */ /* 0x000fe200020006ff */
[----:B------:R-:W-:Y:S01]  /*c110*/  HADD2.F32 R14, -RZ, R14.H1_H1 ;  /* 0x3000000eff0e7230 */ /* 0x000fe20000004100 */
[----:B------:R-:W-:Y:S01]  /*c120*/  LOP3.LUT R28, R27, 0xff000000, R12, 0xf8, !PT ;  /* 0xff0000001b1c7812 */ /* 0x000fe200078ef80c */
[----:B------:R-:W-:Y:S01]  /*c130*/  HADD2.F32 R31, -RZ, R30.H1_H1 ;  /* 0x3000001eff1f7230 */ /* 0x000fe20000004100 */
[----:B------:R-:W-:Y:S01]  /*c140*/  F2FP.F16.E4M3.UNPACK_B R12, R6 ;  /* 0x00000006ff0c723e */ /* 0x000fe200020006ff */
[----:B------:R-:W-:Y:S01]  /*c150*/  HADD2.F32 R27, -RZ, R26.H1_H1 ;  /* 0x3000001aff1b7230 */ /* 0x000fe20000004100 */
[----:B------:R-:W-:Y:S01]  /*c160*/  LOP3.LUT R20, R15, 0xff000000, R10, 0xf8, !PT ;  /* 0xff0000000f147812 */ /* 0x000fe200078ef80a */
[----:B------:R-:W-:-:S02]  /*c170*/  HADD2.F32 R30, -RZ, R30.H0_H0 ;  /* 0x2000001eff1e7230 */ /* 0x000fc40000004100 */
[C---:B------:R-:W-:Y:S01]  /*c180*/  FMUL.FTZ R32, R14.reuse, R31 ;  /* 0x0000001f0e207220 */ /* 0x040fe20000410000 */
[----:B------:R-:W-:Y:S01]  /*c190*/  F2FP.F16.E4M3.UNPACK_B R10, R5 ;  /* 0x00000005ff0a723e */ /* 0x000fe200020006ff */
[----:B------:R-:W-:Y:S01]  /*c1a0*/  FMUL.FTZ R14, R14, R27 ;  /* 0x0000001b0e0e7220 */ /* 0x000fe20000410000 */
[----:B------:R-:W-:Y:S01]  /*c1b0*/  F2FP.F16.E4M3.UNPACK_B R11, R5.H1 ;  /* 0x00000005ff0b723e */ /* 0x000fe200030006ff */
[----:B------:R-:W-:Y:S01]  /*c1c0*/  HADD2.F32 R5, -RZ, R12.H1_H1 ;  /* 0x3000000cff057230 */ /* 0x000fe20000004100 */
[----:B------:R-:W-:Y:S01]  /*c1d0*/  F2FP.F16.E4M3.UNPACK_B R15, R7 ;  /* 0x00000007ff0f723e */ /* 0x000fe200020006ff */
[----:B------:R-:W-:Y:S01]  /*c1e0*/  HADD2.F32 R26, -RZ, R26.H0_H0 ;  /* 0x2000001aff1a7230 */ /* 0x000fe20000004100 */
[----:B------:R-:W-:Y:S01]  /*c1f0*/  F2FP.F16.E4M3.UNPACK_B R29, R29.H1 ;  /* 0x0000001dff1d723e */ /* 0x000fe200030006ff */
[C---:B------:R-:W-:Y:S01]  /*c200*/  FFMA.FTZ R33, R13.reuse, R27, -R32 ;  /* 0x0000001b0d217223 */ /* 0x040fe20000010820 */
[----:B------:R-:W-:Y:S01]  /*c210*/  F2FP.F16.E4M3.UNPACK_B R21, R21.H1 ;  /* 0x00000015ff15723e */ /* 0x000fe200030006ff */
[----:B0-----:R-:W-:Y:S01]  /*c220*/  FFMA.FTZ R38, R13, R31, R14 ;  /* 0x0000001f0d267223 */ /* 0x001fe2000001000e */
[----:B------:R-:W-:-:S02]  /*c230*/  HADD2.F32 R12, -RZ, R12.H0_H0 ;  /* 0x2000000cff0c7230 */ /* 0x000fc40000004100 */
[C---:B------:R-:W-:Y:S01]  /*c240*/  FMUL.FTZ R13, R5.reuse, R30 ;  /* 0x0000001e050d7220 */ /* 0x040fe20000410000 */
[-C--:B------:R-:W-:Y:S01]  /*c250*/  FMUL.FTZ R27, R5, R26.reuse ;  /* 0x0000001a051b7220 */ /* 0x080fe20000410000 */
[----:B------:R-:W-:Y:S01]  /*c260*/  F2FP.F16.E4M3.UNPACK_B R7, R7.H1 ;  /* 0x00000007ff07723e */ /* 0x000fe200030006ff */
[----:B------:R-:W-:Y:S02]  /*c270*/  HADD2.F32 R5, -RZ, R15.H1_H1 ;  /* 0x3000000fff057230 */ /* 0x000fe40000004100 */
[C---:B------:R-:W-:Y:S01]  /*c280*/  FFMA.FTZ R31, R12.reuse, R26, -R13 ;  /* 0x0000001a0c1f7223 */ /* 0x040fe2000001080d */
[----:B------:R-:W-:Y:S02]  /*c290*/  HADD2.F32 R32, -RZ, R29.H0_H0 ;  /* 0x2000001dff207230 */ /* 0x000fe40000004100 */
[----:B------:R-:W-:Y:S01]  /*c2a0*/  FFMA.FTZ R36, R12, R30, R27 ;  /* 0x0000001e0c247223 */ /* 0x000fe2000001001b */
[----:B------:R-:W-:Y:S01]  /*c2b0*/  HADD2.F32 R14, -RZ, R21.H0_H0 ;  /* 0x20000015ff0e7230 */ /* 0x000fe20000004100 */
[----:B------:R-:W-:Y:S01]  /*c2c0*/  F2FP.F16.E4M3.UNPACK_B R6, R4 ;  /* 0x00000004ff06723e */ /* 0x000fe200020006ff */
[----:B------:R-:W-:-:S02]  /*c2d0*/  HADD2.F32 R15, -RZ, R15.H0_H0 ;  /* 0x2000000fff0f7230 */ /* 0x000fc40000004100 */
[C---:B------:R-:W-:Y:S01]  /*c2e0*/  FMUL.FTZ R26, R5.reuse, R32 ;  /* 0x00000020051a7220 */ /* 0x040fe20000410000 */
[----:B------:R-:W-:Y:S02]  /*c2f0*/  HADD2.F32 R29, -RZ, R29.H1_H1 ;  /* 0x3000001dff1d7230 */ /* 0x000fe40000004100 */
[-C--:B------:R-:W-:Y:S01]  /*c300*/  FMUL.FTZ R30, R5, R14.reuse ;  /* 0x0000000e051e7220 */ /* 0x080fe20000410000 */
[----:B------:R-:W-:Y:S02]  /*c310*/  HADD2.F32 R12, -RZ, R7.H1_H1 ;  /* 0x30000007ff0c7230 */ /* 0x000fe40000004100 */
[C---:B------:R-:W-:Y:S01]  /*c320*/  FFMA.FTZ R35, R15.reuse, R14, -R26 ;  /* 0x0000000e0f237223 */ /* 0x040fe2000001081a */
[----:B------:R-:W-:Y:S02]  /*c330*/  HADD2.F32 R21, -RZ, R21.H1_H1 ;  /* 0x30000015ff157230 */ /* 0x000fe40000004100 */
[----:B------:R-:W-:Y:S01]  /*c340*/  FFMA.FTZ R32, R15, R32, R30 ;  /* 0x000000200f207223 */ /* 0x000fe2000001001e */
[----:B------:R-:W-:-:S02]  /*c350*/  HADD2.F32 R5, -RZ, R7.H0_H0 ;  /* 0x20000007ff057230 */ /* 0x000fc40000004100 */
[C---:B------:R-:W-:Y:S01]  /*c360*/  FMUL.FTZ R14, R12.reuse, R29 ;  /* 0x0000001d0c0e7220 */ /* 0x040fe20000410000 */
[----:B------:R-:W-:Y:S01]  /*c370*/  F2FP.F16.E4M3.UNPACK_B R4, R4.H1 ;  /* 0x00000004ff04723e */ /* 0x000fe200030006ff */
[-C--:B------:R-:W-:Y:S01]  /*c380*/  FMUL.FTZ R30, R12, R21.reuse ;  /* 0x000000150c1e7220 */ /* 0x080fe20000410000 */
        /* <DEDUP_REMOVED lines=10> */
[----:B------:R-:W-:Y:S01]  /*c430*/  FMUL.FTZ R30, R7, R26 ;  /* 0x0000001a071e7220 */ /* 0x000fe20000410000 */
[----:B------:R-:W-:Y:S02]  /*c440*/  HADD2.F32 R15, -RZ, R13.H0_H0 ;  /* 0x2000000dff0f7230 */ /* 0x000fe40000004100 */
[----:B------:R-:W-:Y:S02]  /*c450*/  HADD2.F32 R4, -RZ, R6.H1_H1 ;  /* 0x30000006ff047230 */ /* 0x000fe40000004100 */
[-C--:B------:R-:W-:Y:S01]  /*c460*/  FFMA.FTZ R30, R5, R14.reuse, -R30 ;  /* 0x0000000e051e7223 */ /* 0x080fe2000001081e */
[----:B------:R-:W-:Y:S02]  /*c470*/  HADD2.F32 R13, -RZ, R12.H0_H0 ;  /* 0x2000000cff0d7230 */ /* 0x000fe40000004100 */
[----:B------:R-:W-:Y:S01]  /*c480*/  FMUL.FTZ R12, R7, R14 ;  /* 0x0000000e070c7220 */ /* 0x000fe20000410000 */
[----:B------:R-:W-:-:S02]  /*c490*/  HADD2.F32 R6, -RZ, R6.H0_H0 ;  /* 0x20000006ff067230 */ /* 0x000fc40000004100 */
[C---:B------:R-:W-:Y:S01]  /*c4a0*/  FMUL.FTZ R7, R4.reuse, R15 ;  /* 0x0000000f04077220 */ /* 0x040fe20000410000 */
[-C--:B------:R-:W-:Y:S01]  /*c4b0*/  FMUL.FTZ R4, R4, R13.reuse ;  /* 0x0000000d04047220 */ /* 0x080fe20000410000 */
[----:B------:R-:W-:Y:S02]  /*c4c0*/  FFMA.FTZ R21, R5, R26, R12 ;  /* 0x0000001a05157223 */ /* 0x000fe4000001000c */
[C---:B------:R-:W-:Y:S01]  /*c4d0*/  FFMA.FTZ R14, R6.reuse, R13, -R7 ;  /* 0x0000000d060e7223 */ /* 0x040fe20000010807 */
[----:B------:R-:W-:Y:S02]  /*c4e0*/  HADD2.F32 R5, -RZ, R11.H1_H1 ;  /* 0x3000000bff057230 */ /* 0x000fe40000004100 */
[----:B------:R-:W-:Y:S01]  /*c4f0*/  FFMA.FTZ R15, R6, R15, R4 ;  /* 0x0000000f060f7223 */ /* 0x000fe20000010004 */
[----:B------:R-:W-:Y:S02]  /*c500*/  HADD2.F32 R6, -RZ, R20.H1_H1 ;  /* 0x30000014ff067230 */ /* 0x000fe40000004100 */
[----:B------:R-:W-:-:S02]  /*c510*/  HADD2.F32 R12, -RZ, R28.H1_H1 ;  /* 0x3000001cff0c7230 */ /* 0x000fc40000004100 */
[----:B------:R-:W-:Y:S02]  /*c520*/  HADD2.F32 R13, -RZ, R28.H0_H0 ;  /* 0x2000001cff0d7230 */ /* 0x000fe40000004100 */
[C---:B------:R-:W-:Y:S01]  /*c530*/  FMUL.FTZ R27, R5.reuse, R6 ;  /* 0x00000006051b7220 */ /* 0x040fe20000410000 */
[----:B------:R-:W-:Y:S02]  /*c540*/  HADD2.F32 R4, -RZ, R10.H1_H1 ;  /* 0x3000000aff047230 */ /* 0x000fe40000004100 */
[----:B------:R-:W-:Y:S02]  /*c550*/  HADD2.F32 R7, -RZ, R20.H0_H0 ;  /* 0x20000014ff077230 */ /* 0x000fe40000004100 */
[----:B------:R-:W-:Y:S01]  /*c560*/  FMUL.FTZ R20, R5, R12 ;  /* 0x0000000c05147220 */ /* 0x000fe20000410000 */
[----:B------:R-:W-:Y:S02]  /*c570*/  HADD2.F32 R11, -RZ, R11.H0_H0 ;  /* 0x2000000bff0b7230 */ /* 0x000fe40000004100 */
[----:B------:R-:W-:Y:S01]  /*c580*/  FMUL.FTZ R5, R4, R13 ;  /* 0x0000000d04057220 */ /* 0x000fe20000410000 */
[----:B------:R-:W-:-:S02]  /*c590*/  HADD2.F32 R10, -RZ, R10.H0_H0 ;  /* 0x2000000aff0a7230 */ /* 0x000fc40000004100 */
[-C--:B------:R-:W-:Y:S01]  /*c5a0*/  FMUL.FTZ R4, R4, R7.reuse ;  /* 0x0000000704047220 */ /* 0x080fe20000410000 */
[C---:B------:R-:W-:Y:S01]  /*c5b0*/  FFMA.FTZ R20, R11.reuse, R6, -R20 ;  /* 0x000000060b147223 */ /* 0x040fe20000010814 */
[----:B------:R-:W-:Y:S01]  /*c5c0*/  FFMA.FTZ R27, R11, R12, R27 ;  /* 0x0000000c0b1b7223 */ /* 0x000fe2000001001b */
[C---:B------:R-:W-:Y:S01]  /*c5d0*/  FFMA.FTZ R5, R10.reuse, R7, -R5 ;  /* 0x000000070a057223 */ /* 0x040fe20000010805 */
[----:B------:R-:W-:Y:S01]  /*c5e0*/  FFMA.FTZ R10, R10, R13, R4 ;  /* 0x0000000d0a0a7223 */ /* 0x000fe20000010004 */
[----:B------:R-:W-:Y:S02]  /*c5f0*/  F2FP.SATFINITE.E4M3.F32.PACK_AB_MERGE_C R6, R38, R33, RZ ;  /* 0x000000212606723e */ /* 0x000fe400048070ff */
        /* <DEDUP_REMOVED lines=8> */
.L_x_1906:
[----:B------:R-:W-:Y:S05]  /*c680*/  BSYNC B1 ;  /* 0x0000000000017941 */ /* 0x000fea0003800000 */
.L_x_1905:
[----:B------:R-:W-:Y:S05]  /*c690*/  @P1 BRA `(.L_x_1904) ;  /* 0x0000002c001c1947 */ /* 0x000fea0003800000 */
[----:B-1-3--:R-:W1:Y:S01]  /*c6a0*/  LDS.128 R4, [R0+0x2000] ;  /* 0x0020000000047984 */ /* 0x00ae620000000c00 */
[----:B-----5:R-:W-:Y:S02]  /*c6b0*/  SHF.R.U32.HI R10, RZ, 0x8, R24 ;  /* 0x00000008ff0a7819 */ /* 0x020fe40000011618 */
[----:B------:R-:W-:Y:S02]  /*c6c0*/  LOP3.LUT R3, R24, 0xff, RZ, 0xc0, !PT ;  /* 0x000000ff18037812 */ /* 0x000fe400078ec0ff */
[----:B------:R-:W-:Y:S02]  /*c6d0*/  LOP3.LUT R10, R10, 0xff, RZ, 0xc0, !PT ;  /* 0x000000ff0a0a7812 */ /* 0x000fe400078ec0ff */
[----:B------:R-:W-:Y:S02]  /*c6e0*/  SHF.R.U32.HI R12, RZ, 0x8, R25 ;  /* 0x00000008ff0c7819 */ /* 0x000fe40000011619 */
[----:B------:R-:W-:Y:S02]  /*c6f0*/  SHF.R.U32.HI R15, RZ, 0x8, R9 ;  /* 0x00000008ff0f7819 */ /* 0x000fe40000011609 */
[----:B------:R-:W-:-:S02]  /*c700*/  PRMT R3, R10, 0x7604, R3 ;  /* 0x000076040a037816 */ /* 0x000fc40000000003 */
[----:B------:R-:W-:Y:S02]  /*c710*/  LOP3.LUT R11, R25, 0xff, RZ, 0xc0, !PT ;  /* 0x000000ff190b7812 */ /* 0x000fe400078ec0ff */
[----:B------:R-:W-:Y:S02]  /*c720*/  LOP3.LUT R12, R12, 0xff, RZ, 0xc0, !PT ;  /* 0x000000ff0c0c7812 */ /* 0x000fe400078ec0ff */
[----:B------:R-:W-:Y:S02]  /*c730*/  SHF.R.U32.HI R20, RZ, 0x10, R25 ;  /* 0x00000010ff147819 */ /* 0x000fe40000011619 */
[----:B------:R-:W-:Y:S02]  /*c740*/  SHF.R.U32.HI R10, RZ, 0x8, R8 ;  /* 0x00000008ff0a7819 */ /* 0x000fe40000011608 */
[----:B------:R-:W-:Y:S02]  /*c750*/  SHF.R.U32.HI R21, RZ, 0x10, R9 ;  /* 0x00000010ff157819 */ /* 0x000fe40000011609 */
[----:B----4-:R-:W-:-:S02]  /*c760*/  LOP3.LUT R14, R9, 0xff, RZ, 0xc0, !PT ;  /* 0x000000ff090e7812 */ /* 0x010fc400078ec0ff */
[----:B------:R-:W-:Y:S01]  /*c770*/  LOP3.LUT R15, R15, 0xff, RZ, 0xc0, !PT ;  /* 0x000000ff0f0f7812 */ /* 0x000fe200078ec0ff */
[----:B------:R-:W-:Y:S01]  /*c780*/  IMAD.U32 R21, R21, 0x10000, RZ ;  /* 0x0001000015157824 */ /* 0x000fe200078e00ff */
[----:B------:R-:W-:Y:S02]  /*c790*/  PRMT R11, R12, 0x7604, R11 ;  /* 0x000076040c0b7816 */ /* 0x000fe4000000000b */
[----:B------:R-:W-:Y:S01]  /*c7a0*/  LOP3.LUT R13, R10, 0xff, RZ, 0xc0, !PT ;  /* 0x000000ff0a0d7812 */ /* 0x000fe200078ec0ff */
[----:B------:R-:W-:Y:S01]  /*c7b0*/  IMAD.U32 R10, R20, 0x10000, RZ ;  /* 0x00010000140a7824 */ /* 0x000fe200078e00ff */
[----:B------:R-:W-:Y:S02]  /*c7c0*/  LOP3.LUT R12, R8, 0xff, RZ, 0xc0, !PT ;  /* 0x000000ff080c7812 */ /* 0x000fe400078ec0ff */
[----:B------:R-:W-:Y:S02]  /*c7d0*/  PRMT R14, R15, 0x7604, R14 ;  /* 0x000076040f0e7816 */ /* 0x000fe4000000000e */
[----:B------:R-:W-:-:S02]  /*c7e0*/  PRMT R15, R13, 0x7604, R12 ;  /* 0x000076040d0f7816 */ /* 0x000fc4000000000c */
[----:B------:R-:W-:Y:S02]  /*c7f0*/  LOP3.LUT R13, R11, 0xff0000, R10, 0xf8, !PT ;  /* 0x00ff00000b0d7812 */ /* 0x000fe400078ef80a */
[----:B------:R-:W-:Y:S02]  /*c800*/  LOP3.LUT R21, R14, 0xff0000, R21, 0xf8, !PT ;  /* 0x00ff00000e157812 */ /* 0x000fe400078ef815 */
[--C-:B------:R-:W-:Y:S02]  /*c810*/  LOP3.LUT R11, R3, 0xff0000, R24.reuse, 0xf8, !PT ;  /* 0x00ff0000030b7812 */ /* 0x100fe400078ef818 */
[----:B------:R-:W-:Y:S02]  /*c820*/  LOP3.LUT R21, R21, 0xff000000, R9, 0xf8, !PT ;  /* 0xff00000015157812 */ /* 0x000fe400078ef809 */
[----:B------:R-:W-:Y:S02]  /*c830*/  LOP3.LUT R13, R13, 0xff000000, R25, 0xf8, !PT ;  /* 0xff0000000d0d7812 */ /* 0x000fe400078ef819 */
[----:B------:R-:W-:-:S02]  /*c840*/  LOP3.LUT R12, R11, 0xff000000, R24, 0xf8, !PT ;  /* 0xff0000000b0c7812 */ /* 0x000fc400078ef818 */
[-C--:B-1----:R-:W-:Y:S02]  /*c850*/  F2FP.F16.E4M3.UNPACK_B R3, R6.reuse.H1 ;  /* 0x00000006ff03723e */ /* 0x082fe400030006ff */
[--C-:B------:R-:W-:Y:S02]  /*c860*/  LOP3.LUT R15, R15, 0xff0000, R8.reuse, 0xf8, !PT ;  /* 0x00ff00000f0f7812 */ /* 0x100fe400078ef808 */
[----:B------:R-:W-:Y:S01]  /*c870*/  F2FP.F16.E4M3.UNPACK_B R24, R21 ;  /* 0x00000015ff18723e */ /* 0x000fe200020006ff */
[--C-:B------:R-:W-:Y:S01]  /*c880*/  HADD2.F32 R9, -RZ, R3.reuse.H0_H0 ;  /* 0x20000003ff097230 */ /* 0x100fe20000004100 */
[----:B------:R-:W-:Y:S02]  /*c890*/  F2FP.F16.E4M3.UNPACK_B R14, R13 ;  /* 0x0000000dff0e723e */ /* 0x000fe400020006ff */
[----:B------:R-:W-:Y:S01]  /*c8a0*/  LOP3.LUT R20, R15, 0xff000000, R8, 0xf8, !PT ;  /* 0xff0000000f147812 */ /* 0x000fe200078ef808 */
[----:B------:R-:W-:Y:S01]  /*c8b0*/  HADD2.F32 R8, -RZ, R3.H1_H1 ;  /* 0x30000003ff087230 */ /* 0x000fe20000004100 */
[----:B------:R-:W-:Y:S01]  /*c8c0*/  F2FP.F16.E4M3.UNPACK_B R6, R6 ;  /* 0x00000006ff06723e */ /* 0x000fe200020006ff */
[----:B------:R-:W-:Y:S01]  /*c8d0*/  HADD2.F32 R25, -RZ, R24.H1_H1 ;  /* 0x30000018ff197230 */ /* 0x000fe20000004100 */
[-C--:B------:R-:W-:Y:S01]  /*c8e0*/  F2FP.F16.E4M3.UNPACK_B R10, R7.reuse ;  /* 0x00000007ff0a723e */ /* 0x080fe200020006ff */
[----:B------:R-:W-:Y:S01]  /*c8f0*/  HADD2.F32 R15, -RZ, R14.H1_H1 ;  /* 0x3000000eff0f7230 */ /* 0x000fe20000004100 */
[----:B------:R-:W-:Y:S01]  /*c900*/  F2FP.F16.E4M3.UNPACK_B R11, R7.H1 ;  /* 0x00000007ff0b723e */ /* 0x000fe200030006ff */
[----:B------:R-:W-:-:S02]  /*c910*/  HADD2.F32 R24, -RZ, R24.H0_H0 ;  /* 0x20000018ff187230 */ /* 0x000fc40000004100 */
[C---:B------:R-:W-:Y:S01]  /*c920*/  FMUL.FTZ R26, R8.reuse, R25 ;  /* 0x00000019081a7220 */ /* 0x040fe20000410000 */
[----:B------:R-:W-:Y:S01]  /*c930*/  F2FP.F16.E4M3.UNPACK_B R7, R5 ;  /* 0x00000005ff07723e */ /* 0x000fe200020006ff */
[----:B------:R-:W-:Y:S01]  /*c940*/  FMUL.FTZ R30, R8, R15 ;  /* 0x0000000f081e7220 */ /* 0x000fe20000410000 */
[----:B------:R-:W-:Y:S01]  /*c950*/  F2FP.F16.E4M3.UNPACK_B R8, R5.H1 ;  /* 0x00000005ff08723e */ /* 0x000fe200030006ff */
[----:B------:R-:W-:Y:S02]  /*c960*/  HADD2.F32 R5, -RZ, R6.H1_H1 ;  /* 0x30000006ff057230 */ /* 0x000fe40000004100 */
[C---:B------:R-:W-:Y:S01]  /*c970*/  FFMA.FTZ R28, R9.reuse, R15, -R26 ;  /* 0x0000000f091c7223 */ /* 0x040fe2000001081a */
[----:B------:R-:W-:Y:S02]  /*c980*/  HADD2.F32 R14, -RZ, R14.H0_H0 ;  /* 0x2000000eff0e7230 */ /* 0x000fe40000004100 */
[----:B------:R-:W-:Y:S01]  /*c990*/  FFMA.FTZ R29, R9, R25, R30 ;  /* 0x00000019091d7223 */ /* 0x000fe2000001001e */
[----:B------:R-:W-:Y:S01]  /*c9a0*/  HADD2.F32 R6, -RZ, R6.H0_H0 ;  /* 0x20000006ff067230 */ /* 0x000fe20000004100 */
[----:B------:R-:W-:Y:S01]  /*c9b0*/  F2FP.F16.E4M3.UNPACK_B R21, R21.H1 ;  /* 0x00000015ff15723e */ /* 0x000fe200030006ff */
[C---:B------:R-:W-:Y:S01]  /*c9c0*/  FMUL.FTZ R9, R5.reuse, R24 ;  /* 0x0000001805097220 */ /* 0x040fe20000410000 */
[----:B------:R-:W-:Y:S01]  /*c9d0*/  F2FP.F16.E4M3.UNPACK_B R13, R13.H1 ;  /* 0x0000000dff0d723e */ /* 0x000fe200030006ff */
[----:B------:R-:W-:Y:S01]  /*c9e0*/  FMUL.FTZ R27, R5, R14 ;  /* 0x0000000e051b7220 */ /* 0x000fe20000410000 */
[----:B------:R-:W-:-:S02]  /*c9f0*/  HADD2.F32 R5, -RZ, R10.H1_H1 ;  /* 0x3000000aff057230 */ /* 0x000fc40000004100 */
[C---:B------:R-:W-:Y:S01]  /*ca00*/  FFMA.FTZ R25, R6.reuse, R14, -R9 ;  /* 0x0000000e06197223 */ /* 0x040fe20000010809 */
[----:B------:R-:W-:Y:S02]  /*ca10*/  HADD2.F32 R15, -RZ, R21.H0_H0 ;  /* 0x20000015ff0f7230 */ /* 0x000fe40000004100 */
[----:B------:R-:W-:Y:S01]  /*ca20*/  FFMA.FTZ R26, R6, R24, R27 ;  /* 0x00000018061a7223 */ /* 0x000fe2000001001b */
[----:B------:R-:W-:Y:S01]  /*ca30*/  HADD2.F32 R9, -RZ, R13.H0_H0 ;  /* 0x2000000dff097230 */ /* 0x000fe20000004100 */
[----:B------:R-:W-:Y:S01]  /*ca40*/  F2FP.F16.E4M3.UNPACK_B R3, R4 ;  /* 0x00000004ff03723e */ /* 0x000fe200020006ff */
        /* <DEDUP_REMOVED lines=8> */
[----:B------:R-:W-:Y:S02]  /*cad0*/  HADD2.F32 R11, -RZ, R11.H0_H0 ;  /* 0x2000000bff0b7230 */ /* 0x000fe40000004100 */
[C---:B------:R-:W-:Y:S01]  /*cae0*/  FMUL.FTZ R14, R6.reuse, R21 ;  /* 0x00000015060e7220 */ /* 0x040fe20000410000 */
[----:B------:R-:W-:Y:S01]  /*caf0*/  F2FP.F16.E4M3.UNPACK_B R5, R20 ;  /* 0x00000014ff05723e */ /* 0x000fe200020006ff */
[-C--:B------:R-:W-:Y:S01]  /*cb00*/  FMUL.FTZ R10, R6, R13.reuse ;  /* 0x0000000d060a7220 */ /* 0x080fe20000410000 */
[----:B------:R-:W-:Y:S01]  /*cb10*/  F2FP.F16.E4M3.UNPACK_B R4, R4.H1 ;  /* 0x00000004ff04723e */ /* 0x000fe200030006ff */
[C---:B------:R-:W-:Y:S01]  /*cb20*/  FFMA.FTZ R31, R11.reuse, R13, -R14 ;  /* 0x0000000d0b1f7223 */ /* 0x040fe2000001080e */
[-C--:B------:R-:W-:Y:S01]  /*cb30*/  F2FP.F16.E4M3.UNPACK_B R9, R12.reuse ;  /* 0x0000000cff09723e */ /* 0x080fe200020006ff */
[----:B------:R-:W-:Y:S01]  /*cb40*/  FFMA.FTZ R32, R11, R21, R10 ;  /* 0x000000150b207223 */ /* 0x000fe2000001000a */
[--C-:B------:R-:W-:Y:S01]  /*cb50*/  HADD2.F32 R13, -RZ, R5.reuse.H1_H1 ;  /* 0x30000005ff0d7230 */ /* 0x100fe20000004100 */
[----:B------:R-:W-:Y:S01]  /*cb60*/  F2FP.F16.E4M3.UNPACK_B R12, R12.H1 ;  /* 0x0000000cff0c723e */ /* 0x000fe200030006ff */
[----:B------:R-:W-:Y:S01]  /*cb70*/  HADD2.F32 R11, -RZ, R5.H0_H0 ;  /* 0x20000005ff0b7230 */ /* 0x000fe20000004100 */
[----:B------:R-:W-:Y:S01]  /*cb80*/  F2FP.F16.E4M3.UNPACK_B R20, R20.H1 ;  /* 0x00000014ff14723e */ /* 0x000fe200030006ff */
[----:B------:R-:W-:Y:S01]  /*cb90*/  HADD2.F32 R6, -RZ, R4.H1_H1 ;  /* 0x30000004ff067230 */ /* 0x000fe20000004100 */
[----:B------:R-:W-:Y:S01]  /*cba0*/  F2FP.SATFINITE.E4M3.F32.PACK_AB_MERGE_C R28, R29, R28, RZ ;  /* 0x0000001c1d1c723e */ /* 0x000fe200048070ff */
[----:B------:R-:W-:-:S02]  /*cbb0*/  HADD2.F32 R10, -RZ, R9.H1_H1 ;  /* 0x30000009ff0a7230 */ /* 0x000fc40000004100 */
[----:B------:R-:W-:Y:S02]  /*cbc0*/  HADD2.F32 R5, -RZ, R4.H0_H0 ;  /* 0x20000004ff057230 */ /* 0x000fe40000004100 */
[C---:B------:R-:W-:Y:S01]  /*cbd0*/  FMUL.FTZ R14, R6.reuse, R13 ;  /* 0x0000000d060e7220 */ /* 0x040fe20000410000 */
[----:B------:R-:W-:Y:S02]  /*cbe0*/  HADD2.F32 R4, -RZ, R3.H1_H1 ;  /* 0x30000003ff047230 */ /* 0x000fe40000004100 */
[-C--:B------:R-:W-:Y:S01]  /*cbf0*/  FMUL.FTZ R24, R6, R10.reuse ;  /* 0x0000000a06187220 */ /* 0x080fe20000410000 */
[----:B------:R-:W-:Y:S02]  /*cc00*/  HADD2.F32 R9, -RZ, R9.H0_H0 ;  /* 0x20000009ff097230 */ /* 0x000fe40000004100 */
[C---:B------:R-:W-:Y:S01]  /*cc10*/  FFMA.FTZ R14, R5.reuse, R10, -R14 ;  /* 0x0000000a050e7223 */ /* 0x040fe2000001080e */
[----:B------:R-:W-:Y:S02]  /*cc20*/  HADD2.F32 R3, -RZ, R3.H0_H0 ;  /* 0x20000003ff037230 */ /* 0x000fe40000004100 */
[C---:B------:R-:W-:Y:S01]  /*cc30*/  FMUL.FTZ R6, R4.reuse, R11 ;  /* 0x0000000b04067220 */ /* 0x040fe20000410000 */
[----:B------:R-:W-:Y:S01]  /*cc40*/  FFMA.FTZ R13, R5, R13, R24 ;  /* 0x0000000d050d7223 */ /* 0x000fe20000010018 */
[----:B------:R-:W-:Y:S01]  /*cc50*/  FMUL.FTZ R4, R4, R9 ;  /* 0x0000000904047220 */ /* 0x000fe20000410000 */
[----:B------:R-:W-:-:S02]  /*cc60*/  HADD2.F32 R5, -RZ, R12.H1_H1 ;  /* 0x3000000cff057230 */ /* 0x000fc40000004100 */
[C---:B------:R-:W-:Y:S01]  /*cc70*/  FFMA.FTZ R10, R3.reuse, R9, -R6 ;  /* 0x00000009030a7223 */ /* 0x040fe20000010806 */
[----:B------:R-:W-:Y:S02]  /*cc80*/  HADD2.F32 R9, -RZ, R20.H1_H1 ;  /* 0x30000014ff097230 */ /* 0x000fe40000004100 */
[----:B------:R-:W-:Y:S01]  /*cc90*/  FFMA.FTZ R11, R3, R11, R4 ;  /* 0x0000000b030b7223 */ /* 0x000fe20000010004 */
[----:B------:R-:W-:Y:S02]  /*cca0*/  HADD2.F32 R4, -RZ, R8.H1_H1 ;  /* 0x30000008ff047230 */ /* 0x000fe40000004100 */
[----:B------:R-:W-:Y:S02]  /*ccb0*/  HADD2.F32 R20, -RZ, R20.H0_H0 ;  /* 0x20000014ff147230 */ /* 0x000fe40000004100 */
[----:B------:R-:W-:Y:S02]  /*ccc0*/  HADD2.F32 R3, -RZ, R7.H1_H1 ;  /* 0x30000007ff037230 */ /* 0x000fe40000004100 */
[----:B------:R-:W-:Y:S01]  /*ccd0*/  FMUL.FTZ R15, R4, R9 ;  /* 0x00000009040f7220 */ /* 0x000fe20000410000 */
[----:B------:R-:W-:-:S02]  /*cce0*/  HADD2.F32 R12, -RZ, R12.H0_H0 ;  /* 0x2000000cff0c7230 */ /* 0x000fc40000004100 */
[-C--:B------:R-:W-:Y:S01]  /*ccf0*/  FMUL.FTZ R6, R4, R5.reuse ;  /* 0x0000000504067220 */ /* 0x080fe20000410000 */
[----:B------:R-:W-:Y:S02]  /*cd00*/  HADD2.F32 R8, -RZ, R8.H0_H0 ;  /* 0x20000008ff087230 */ /* 0x000fe40000004100 */
[C---:B------:R-:W-:Y:S01]  /*cd10*/  FMUL.FTZ R4, R3.reuse, R20 ;  /* 0x0000001403047220 */ /* 0x040fe20000410000 */
[----:B------:R-:W-:Y:S02]  /*cd20*/  HADD2.F32 R7, -RZ, R7.H0_H0 ;  /* 0x20000007ff077230 */ /* 0x000fe40000004100 */
[-C--:B------:R-:W-:Y:S01]  /*cd30*/  FMUL.FTZ R3, R3, R12.reuse ;  /* 0x0000000c03037220 */ /* 0x080fe20000410000 */
[C---:B------:R-:W-:Y:S01]  /*cd40*/  FFMA.FTZ R15, R8.reuse, R5, -R15 ;  /* 0x00000005080f7223 */ /* 0x040fe2000001080f */
[----:B------:R-:W-:Y:S01]  /*cd50*/  FFMA.FTZ R6, R8, R9, R6 ;  /* 0x0000000908067223 */ /* 0x000fe20000010006 */
[C---:B------:R-:W-:Y:S01]  /*cd60*/  FFMA.FTZ R5, R7.reuse, R12, -R4 ;  /* 0x0000000c07057223 */ /* 0x040fe20000010804 */
[----:B------:R-:W-:Y:S01]  /*cd70*/  FFMA.FTZ R20, R7, R20, R3 ;  /* 0x0000001407147223 */ /* 0x000fe20000010003 */
[----:B------:R-:W-:-:S02]  /*cd80*/  F2FP.SATFINITE.E4M3.F32.PACK_AB_MERGE_C R7, R32, R31, RZ ;  /* 0x0000001f2007723e */ /* 0x000fc400048070ff */
[----:B------:R-:W-:Y:S02]  /*cd90*/  F2FP.SATFINITE.E4M3.F32.PACK_AB_MERGE_C R4, R13, R14, RZ ;  /* 0x0000000e0d04723e */ /* 0x000fe400048070ff */
[----:B------:R-:W-:Y:S02]  /*cda0*/  F2FP.SATFINITE.E4M3.F32.PACK_AB_MERGE_C R15, R6, R15, RZ ;  /* 0x0000000f060f723e */ /* 0x000fe400048070ff */
[----:B------:R-:W-:Y:S02]  /*cdb0*/  F2FP.SATFINITE.E4M3.F32.PACK_AB_MERGE_C R6, R26, R25, R28 ;  /* 0x000000191a06723e */ /* 0x000fe4000480701c */
[----:B------:R-:W-:Y:S02]  /*cdc0*/  F2FP.SATFINITE.E4M3.F32.PACK_AB_MERGE_C R7, R30, R27, R7 ;  /* 0x0000001b1e07723e */ /* 0x000fe40004807007 */
[----:B------:R-:W-:Y:S02]  /*cdd0*/  F2FP.SATFINITE.E4M3.F32.PACK_AB_MERGE_C R4, R11, R10, R4 ;  /* 0x0000000a0b04723e */ /* 0x000fe40004807004 */
[----:B------:R-:W-:-:S05]  /*cde0*/  F2FP.SATFINITE.E4M3.F32.PACK_AB_MERGE_C R5, R20, R5, R15 ;  /* 0x000000051405723e */ /* 0x000fca000480700f */
[----:B------:R1:W-:Y:S01]  /*cdf0*/  STS.128 [R0+0x2000], R4 ;  /* 0x0020000400007388 */ /* 0x0003e20000000c00 */
[----:B------:R-:W-:Y:S05]  /*ce00*/  BRA `(.L_x_1904) ;  /* 0x0000002400407947 */ /* 0x000fea0003800000 */
.L_x_1891:
        /* <DEDUP_REMOVED lines=16> */
[----:B------:R-:W-:Y:S02]  /*cf10*/  IMAD R8, R0, UR4, RZ ;  /* 0x0000000400087c24 */ /* 0x000fe4000f8e02ff */
[----:B------:R-:W-:-:S04]  /*cf20*/  IMAD.WIDE.U32 R6, R3, UR6, R6 ;  /* 0x0000000603067c25 */ /* 0x000fc8000f8e0006 */
[----:B------:R-:W-:Y:S01]  /*cf30*/  IMAD R0, R0, UR6, RZ ;  /* 0x0000000600007c24 */ /* 0x000fe2000f8e02ff */
[----:B------:R-:W-:Y:S01]  /*cf40*/  IADD3 R9, P1, R6, UR8, RZ ;  /* 0x0000000806097c10 */ /* 0x000fe2000ff3e0ff */
        /* <DEDUP_REMOVED lines=8> */
[----:B------:R-:W0:Y:S01]  /*cfd0*/  LDC R41, c[0x0][0x3f4] ;  /* 0x0000fd00ff297b82 */ /* 0x000e220000000800 */
[----:B------:R-:W1:Y:S01]  /*cfe0*/  SHFL.IDX PT, R5, R35, RZ, 0x1c1f ;  /* 0x001c1fff23057589 */ /* 0x000e6200000e0000 */
[----:B------:R-:W-:-:S03]  /*cff0*/  IMAD R39, R188, R39, RZ ;  /* 0x00000027bc277224 */ /* 0x000fc600078e02ff */
[----:B------:R-:W2:Y:S04]  /*d000*/  SHFL.IDX PT, R14, R9, RZ, 0x1c1f ;  /* 0x001c1fff090e7589 */ /* 0x000ea800000e0000 */
[----:B------:R-:W3:Y:S04]  /*d010*/  SHFL.IDX PT, R3, R8, RZ, 0x1c1f ;  /* 0x001c1fff08037589 */ /* 0x000ee800000e0000 */
[----:B------:R-:W4:Y:S01]  /*d020*/  SHFL.IDX PT, R7, R37, RZ, 0x1c1f ;  /* 0x001c1fff25077589 */ /* 0x000f2200000e0000 */
[----:B0-----:R-:W-:-:S04]  /*d030*/  ISETP.GE.AND P0, PT, R18, R41, PT ;  /* 0x000000291200720c */ /* 0x001fc80003f06270 */
[----:B------:R-:W-:-:S13]  /*d040*/  ISETP.GE.OR P1, PT, R36, R39, P0 ;  /* 0x000000272400720c */ /* 0x000fda0000726670 */
[C---:B-1----:R-:W-:Y:S02]  /*d050*/  @!P1 IADD3 R0, P2, R18.reuse, R5, RZ ;  /* 0x0000000512009210 */ /* 0x042fe40007f5e0ff */
[----:B--2---:R-:W-:-:S03]  /*d060*/  @!P1 IADD3 R14, P3, R18, R14, RZ ;  /* 0x0000000e120e9210 */ /* 0x004fc60007f7e0ff */
[--C-:B---3--:R-:W-:Y:S02]  /*d070*/  @!P1 IMAD.X R5, R3, 0x1, R19.reuse, P2 ;  /* 0x0000000103059824 */ /* 0x108fe400010e0613 */
[----:B----4-:R-:W-:Y:S02]  /*d080*/  @!P1 IMAD.X R3, R7, 0x1, R19, P3 ;  /* 0x0000000107039824 */ /* 0x010fe400018e0613 */
[----:B------:R-:W-:Y:S02]  /*d090*/  @!P1 IMAD.MOV.U32 R4, RZ, RZ, R0 ;  /* 0x000000ffff049224 */ /* 0x000fe400078e0000 */
[----:B------:R-:W-:Y:S02]  /*d0a0*/  @!P1 IMAD.MOV.U32 R24, RZ, RZ, R14 ;  /* 0x000000ffff189224 */ /* 0x000fe400078e000e */
[----:B------:R-:W-:Y:S02]  /*d0b0*/  @!P1 IMAD.MOV.U32 R25, RZ, RZ, R3 ;  /* 0x000000ffff199224 */ /* 0x000fe400078e0003 */
[----:B------:R-:W2:Y:S04]  /*d0c0*/  @!P1 LD.E.128 R4, desc[UR60][R4.64] ;  /* 0x0000003c04049980 */ /* 0x000ea8000c101d00 */
[----:B------:R-:W3:Y:S01]  /*d0d0*/  @!P1 LD.E.128 R24, desc[UR60][R24.64] ;  /* 0x0000003c18189980 */ /* 0x000ee2000c101d00 */
[----:B------:R-:W-:-:S02]  /*d0e0*/  CS2R R32, SRZ ;  /* 0x0000000000207805 */ /* 0x000fc4000001ff00 */
[----:B------:R-:W-:Y:S02]  /*d0f0*/  CS2R R30, SRZ ;  /* 0x00000000001e7805 */ /* 0x000fe4000001ff00 */
[----:B------:R-:W-:Y:S01]  /*d100*/  CS2R R28, SRZ ;  /* 0x00000000001c7805 */ /* 0x000fe2000001ff00 */
[----:B------:R-:W0:Y:S01]  /*d110*/  SHFL.IDX PT, R35, R35, 0x1, 0x1c1f ;  /* 0x003c1f0023237f89 */ /* 0x000e2200000e0000 */
[----:B------:R-:W-:-:S03]  /*d120*/  CS2R R20, SRZ ;  /* 0x0000000000147805 */ /* 0x000fc6000001ff00 */
[----:B------:R1:W4:Y:S04]  /*d130*/  SHFL.IDX PT, R3, R8, 0x1, 0x1c1f ;  /* 0x003c1f0008037f89 */ /* 0x00032800000e0000 */
[----:B------:R1:W0:Y:S04]  /*d140*/  SHFL.IDX PT, R14, R9, 0x1, 0x1c1f ;  /* 0x003c1f00090e7f89 */ /* 0x00022800000e0000 */
[----:B------:R-:W0:Y:S01]  /*d150*/  SHFL.IDX PT, R37, R37, 0x1, 0x1c1f ;  /* 0x003c1f0025257f89 */ /* 0x000e2200000e0000 */
[----:B--2---:R-:W-:Y:S02]  /*d160*/  @!P1 IMAD.MOV.U32 R32, RZ, RZ, R4 ;  /* 0x000000ffff209224 */ /* 0x004fe400078e0004 */
[----:B------:R-:W-:Y:S01]  /*d170*/  @!P1 IMAD.MOV.U32 R33, RZ, RZ, R5 ;  /* 0x000000ffff219224 */ /* 0x000fe200078e0005 */
[----:B------:R-:W-:Y:S01]  /*d180*/  CS2R R4, SRZ ;  /* 0x0000000000047805 */ /* 0x000fe2000001ff00 */
[----:B------:R-:W-:-:S02]  /*d190*/  @!P1 IMAD.MOV.U32 R30, RZ, RZ, R6 ;  /* 0x000000ffff1e9224 */ /* 0x000fc400078e0006 */
[----:B------:R-:W-:Y:S02]  /*d1a0*/  @!P1 IMAD.MOV.U32 R31, RZ, RZ, R7 ;  /* 0x000000ffff1f9224 */ /* 0x000fe400078e0007 */
[----:B---3--:R-:W-:Y:S02]  /*d1b0*/  @!P1 IMAD.MOV.U32 R28, RZ, RZ, R24 ;  /* 0x000000ffff1c9224 */ /* 0x008fe400078e0018 */
[----:B------:R-:W-:Y:S02]  /*d1c0*/  @!P1 IMAD.MOV.U32 R29, RZ, RZ, R25 ;  /* 0x000000ffff1d9224 */ /* 0x000fe400078e0019 */
[----:B------:R-:W-:Y:S02]  /*d1d0*/  @!P1 IMAD.MOV.U32 R20, RZ, RZ, R26 ;  /* 0x000000ffff149224 */ /* 0x000fe400078e001a */
[----:B01--4-:R-:W-:-:S07]  /*d1e0*/  @!P1 IMAD.MOV.U32 R21, RZ, RZ, R27 ;  /* 0x000000ffff159224 */ /* 0x013fce00078e001b */
.L_x_2233:
[----:B------:R-:W-:Y:S01]  /*d1f0*/  VIADD R36, R36, 0x40 ;  /* 0x0000004024247836 */ /* 0x000fe20000000000 */
[----:B------:R-:W-:Y:S01]  /*d200*/  LEA.HI R0, R226, R226, RZ, 0x1 ;  /* 0x000000e2e2007211 */ /* 0x000fe200078f08ff */
[----:B------:R-:W-:Y:S01]  /*d210*/  BSSY B1, `(.L_x_1908) ;  /* 0x0000013000017945 */ /* 0x000fe20003800000 */
[----:B------:R-:W-:Y:S02]  /*d220*/  CS2R R8, SRZ ;  /* 0x0000000000087805 */ /* 0x000fe4000001ff00 */
[----:B------:R-:W-:Y:S02]  /*d230*/  CS2R R10, SRZ ;  /* 0x00000000000a7805 */ /* 0x000fe4000001ff00 */
[----:B------:R-:W-:Y:S02]  /*d240*/  ISETP.GE.AND P1, PT, R36, R39, PT ;  /* 0x000000272400720c */ /* 0x000fe40003f26270 */
[----:B------:R-:W-:-:S05]  /*d250*/  LOP3.LUT R7, R0, 0xfffffffe, RZ, 0xc0, !PT ;  /* 0xfffffffe00077812 */ /* 0x000fca00078ec0ff */
[----:B------:R-:W-:Y:S01]  /*d260*/  IMAD.IADD R0, R226, 0x1, -R7 ;  /* 0x00000001e2007824 */ /* 0x000fe200078e0a07 */
[----:B------:R-:W-:-:S04]  /*d270*/  CS2R R6, SRZ ;  /* 0x0000000000067805 */ /* 0x000fc8000001ff00 */
[----:B------:R-:W-:Y:S01]  /*d280*/  SHF.L.U32 R0, R0, 0x1f, RZ ;  /* 0x0000001f00007819 */ /* 0x000fe200000006ff */
[----:B------:R-:W-:Y:S06]  /*d290*/  @P1 BRA `(.L_x_1909) ;  /* 0x0000000000281947 */ /* 0x000fec0003800000 */
[----:B------:R-:W-:Y:S02]  /*d2a0*/  CS2R R6, SRZ ;  /* 0x0000000000067805 */ /* 0x000fe4000001ff00 */
[----:B------:R-:W-:Y:S02]  /*d2b0*/  CS2R R8, SRZ ;  /* 0x0000000000087805 */ /* 0x000fe4000001ff00 */
[----:B------:R-:W-:Y:S01]  /*d2c0*/  CS2R R10, SRZ ;  /* 0x00000000000a7805 */ /* 0x000fe2000001ff00 */
[----:B------:R-:W-:Y:S06]  /*d2d0*/  @P0 BRA `(.L_x_1909) ;  /* 0x0000000000180947 */ /* 0x000fec0003800000 */
[C---:B------:R-:W-:Y:S02]  /*d2e0*/  IADD3 R8, P1, R18.reuse, R35, RZ ;  /* 0x0000002312087210 */ /* 0x040fe40007f3e0ff */
[----:B------:R-:W-:-:S03]  /*d2f0*/  IADD3 R4, P2, R18, R14, RZ ;  /* 0x0000000e12047210 */ /* 0x000fc60007f5e0ff */
[--C-:B------:R-:W-:Y:S02]  /*d300*/  IMAD.X R9, R3, 0x1, R19.reuse, P1 ;  /* 0x0000000103097824 */ /* 0x100fe400008e0613 */
[----:B------:R-:W-:-:S04]  /*d310*/  IMAD.X R5, R37, 0x1, R19, P2 ;  /* 0x0000000125057824 */ /* 0x000fc800010e0613 */
[----:B------:R-:W5:Y:S04]  /*d320*/  LD.E.128 R8, desc[UR60][R8.64] ;  /* 0x0000003c08087980 */ /* 0x000f68000c101d00 */
[----:B------:R-:W5:Y:S02]  /*d330*/  LD.E.128 R4, desc[UR60][R4.64] ;  /* 0x0000003c04047980 */ /* 0x000f64000c101d00 */
.L_x_1909:
[----:B------:R-:W-:Y:S05]  /*d340*/  BSYNC B1 ;  /* 0x0000000000017941 */ /* 0x000fea0003800000 */
.L_x_1908:
[----:B------:R-:W0:Y:S01]  /*d350*/  SYNCS.PHASECHK.TRANS64.TRYWAIT P1, [R17+URZ+0x22800], R0 ;  /* 0x02280000110075a7 */ /* 0x000e22000802017f */
[C---:B------:R-:W-:Y:S01]  /*d360*/  VIADD R3, R198.reuse, 0x40 ;  /* 0x00000040c6037836 */ /* 0x040fe20000000000 */
[----:B------:R-:W-:Y:S01]  /*d370*/  VIADDMNMX R39, R39, -R202, 0x80, PT ;  /* 0x0000008027277446 */ /* 0x000fe200038009ca */
[----:B------:R-:W-:Y:S03]  /*d380*/  BSSY B1, `(.L_x_1910) ;  /* 0x0000004000017945 */ /* 0x000fe60003800000 */
[-C--:B------:R-:W-:Y:S02]  /*d390*/  ISETP.GE.OR P2, PT, R198, R39.reuse, P0 ;  /* 0x00000027c600720c */ /* 0x080fe40000746670 */
[----:B------:R-:W-:Y:S01]  /*d3a0*/  ISETP.GE.OR P0, PT, R3, R39, P0 ;  /* 0x000000270300720c */ /* 0x000fe20000706670 */
[----:B0-----:R-:W-:-:S12]  /*d3b0*/  @!P1 BRA `(.L_x_1911) ;  /* 0x0000021c00bc9947 */ /* 0x001fd80003800000 */
.L_x_2234:
[----:B------:R-:W-:Y:S05]  /*d3c0*/  BSYNC B1 ;  /* 0x0000000000017941 */ /* 0x000fea0003800000 */
.L_x_1910:
[----:B------:R-:W-:Y:S04]  /*d3d0*/  BSSY B1, `(.L_x_1912) ;  /* 0x0000100000017945 */ /* 0x000fe80003800000 */
[----:B------:R-:W-:Y:S05]  /*d3e0*/  @P2 BRA `(.L_x_1913) ;  /* 0x0000000c00f82947 */ /* 0x000fea0003800000 */
[----:B0-----:R-:W-:Y:S02]  /*d3f0*/  SHF.R.U32.HI R0, RZ, 0x8, R32 ;  /* 0x00000008ff007819 */ /* 0x001fe40000011620 */
[----:B------:R-:W-:Y:S02]  /*d400*/  LOP3.LUT R3, R32, 0xff, RZ, 0xc0, !PT ;  /* 0x000000ff20037812 */ /* 0x000fe400078ec0ff */
[----:B------:R-:W-:Y:S02]  /*d410*/  LOP3.LUT R0, R0, 0xff, RZ, 0xc0, !PT ;  /* 0x000000ff00007812 */ /* 0x000fe400078ec0ff */
[----:B------:R-:W-:Y:S02]  /*d420*/  SHF.R.U32.HI R12, RZ, 0x8, R33 ;  /* 0x00000008ff0c7819 */ /* 0x000fe40000011621 */
[----:B------:R-:W-:Y:S01]  /*d430*/  PRMT R36, R0, 0x7604, R3 ;  /* 0x0000760400247816 */ /* 0x000fe20000000003 */
[----:B------:R-:W-:Y:S01]  /*d440*/  IMAD.SHL.U32 R3, R211, 0x80, RZ ;  /* 0x00000080d3037824 */ /* 0x000fe200078e00ff */
[----:B------:R-:W-:-:S02]  /*d450*/  LOP3.LUT R13, R33, 0xff, RZ, 0xc0, !PT ;  /* 0x000000ff210d7812 */ /* 0x000fc400078ec0ff */
[----:B------:R-:W-:Y:S02]  /*d460*/  LOP3.LUT R12, R12, 0xff, RZ, 0xc0, !PT ;  /* 0x000000ff0c0c7812 */ /* 0x000fe400078ec0ff */
[----:B------:R-:W-:Y:S02]  /*d470*/  SHF.R.U32.HI R14, RZ, 0x8, R30 ;  /* 0x00000008ff0e7819 */ /* 0x000fe4000001161e */
[----:B------:R-:W-:Y:S02]  /*d480*/  PRMT R38, R12, 0x7604, R13 ;  /* 0x000076040c267816 */ /* 0x000fe4000000000d */
[----:B------:R-:W-:Y:S02]  /*d490*/  SHF.R.U32.HI R12, RZ, 0x8, R31 ;  /* 0x00000008ff0c7819 */ /* 0x000fe4000001161f */
[----:B------:R-:W-:Y:S01]  /*d4a0*/  LOP3.LUT R24, R3, 0x380, RZ, 0xc0, !PT ;  /* 0x0000038003187812 */ /* 0x000fe200078ec0ff */
[----:B------:R-:W-:Y:S01]  /*d4b0*/  IMAD.IADD R3, R18, 0x1, R41 ;  /* 0x0000000112037824 */ /* 0x000fe200078e0229 */
[----:B------:R-:W-:-:S02]  /*d4c0*/  LOP3.LUT R15, R30, 0xff, RZ, 0xc0, !PT ;  /* 0x000000ff1e0f7812 */ /* 0x000fc400078ec0ff */
[----:B------:R-:W-:Y:S02]  /*d4d0*/  LOP3.LUT R14, R14, 0xff, RZ, 0xc0, !PT ;  /* 0x000000ff0e0e7812 */ /* 0x000fe400078ec0ff */
[----:B------:R-:W-:Y:S02]  /*d4e0*/  SHF.R.U32.HI R0, RZ, 0x8, R28 ;  /* 0x00000008ff007819 */ /* 0x000fe4000001161c */
[----:B------:R-:W-:Y:S02]  /*d4f0*/  LOP3.LUT R13, R31, 0xff, RZ, 0xc0, !PT ;  /* 0x000000ff1f0d7812 */ /* 0x000fe400078ec0ff */
[----:B------:R-:W-:Y:S02]  /*d500*/  LOP3.LUT R12, R12, 0xff, RZ, 0xc0, !PT ;  /* 0x000000ff0c0c7812 */ /* 0x000fe400078ec0ff */
[----:B------:R-:W-:Y:S02]  /*d510*/  PRMT R40, R14, 0x7604, R15 ;  /* 0x000076040e287816 */ /* 0x000fe4000000000f */
[----:B------:R-:W-:-:S02]  /*d520*/  SHF.R.U32.HI R25, RZ, 0x3, R24 ;  /* 0x00000003ff197819 */ /* 0x000fc40000011618 */
[----:B------:R-:W-:Y:S02]  /*d530*/  LOP3.LUT R3, R24, 0x70, R3, 0xf8, !PT ;  /* 0x0000007018037812 */ /* 0x000fe400078ef803 */
[----:B------:R-:W-:Y:S02]  /*d540*/  LOP3.LUT R14, R0, 0xff, RZ, 0xc0, !PT ;  /* 0x000000ff000e7812 */ /* 0x000fe400078ec0ff */
[----:B------:R-:W-:Y:S02]  /*d550*/  LOP3.LUT R0, R24, 0x70, R18, 0xf8, !PT ;  /* 0x0000007018007812 */ /* 0x000fe400078ef812 */
[----:B------:R-:W-:Y:S02]  /*d560*/  PRMT R43, R12, 0x7604, R13 ;  /* 0x000076040c2b7816 */ /* 0x000fe4000000000d */
[----:B------:R-:W-:Y:S02]  /*d570*/  SHF.R.U32.HI R24, RZ, 0x8, R29 ;  /* 0x00000008ff187819 */ /* 0x000fe4000001161d */
[----:B------:R-:W-:-:S02]  /*d580*/  SHF.R.U32.HI R12, RZ, 0x8, R20 ;  /* 0x00000008ff0c7819 */ /* 0x000fc40000011614 */
[-C--:B------:R-:W-:Y:S02]  /*d590*/  LOP3.LUT R3, R3, R25.reuse, RZ, 0x3c, !PT ;  /* 0x0000001903037212 */ /* 0x080fe400078e3cff */
[----:B------:R-:W-:Y:S02]  /*d5a0*/  LOP3.LUT R0, R0, R25, RZ, 0x3c, !PT ;  /* 0x0000001900007212 */ /* 0x000fe400078e3cff */
[----:B------:R-:W-:Y:S02]  /*d5b0*/  LOP3.LUT R25, R29, 0xff, RZ, 0xc0, !PT ;  /* 0x000000ff1d197812 */ /* 0x000fe400078ec0ff */
[----:B------:R-:W-:Y:S02]  /*d5c0*/  LOP3.LUT R27, R20, 0xff, RZ, 0xc0, !PT ;  /* 0x000000ff141b7812 */ /* 0x000fe400078ec0ff */
[----:B------:R-:W-:Y:S02]  /*d5d0*/  LOP3.LUT R24, R24, 0xff, RZ, 0xc0, !PT ;  /* 0x000000ff18187812 */ /* 0x000fe400078ec0ff */
[----:B------:R-:W-:-:S02]  /*d5e0*/  LOP3.LUT R26, R12, 0xff, RZ, 0xc0, !PT ;  /* 0x000000ff0c1a7812 */ /* 0x000fc400078ec0ff */
[C-C-:B------:R-:W-:Y:S02]  /*d5f0*/  IADD3 R3, R17.reuse, R3, R210.reuse ;  /* 0x0000000311037210 */ /* 0x140fe40007ffe0d2 */
[----:B------:R-:W-:Y:S02]  /*d600*/  LOP3.LUT R15, R28, 0xff, RZ, 0xc0, !PT ;  /* 0x000000ff1c0f7812 */ /* 0x000fe400078ec0ff */
[----:B------:R-:W-:Y:S02]  /*d610*/  IADD3 R0, R17, R0, R210 ;  /* 0x0000000011007210 */ /* 0x000fe40007ffe0d2 */
[----:B------:R-:W-:Y:S02]  /*d620*/  PRMT R47, R24, 0x7604, R25 ;  /* 0x00007604182f7816 */ /* 0x000fe40000000019 */
[----:B------:R-:W-:Y:S02]  /*d630*/  PRMT R51, R26, 0x7604, R27 ;  /* 0x000076041a337816 */ /* 0x000fe4000000001b */
[----:B------:R-:W0:Y:S01]  /*d640*/  LDS.128 R24, [R3+0x14400] ;  /* 0x0144000003187984 */ /* 0x000e220000000c00 */
[----:B------:R-:W-:-:S02]  /*d650*/  PRMT R45, R14, 0x7604, R15 ;  /* 0x000076040e2d7816 */ /* 0x000fc4000000000f */
[----:B------:R-:W-:Y:S01]  /*d660*/  SHF.R.U32.HI R35, RZ, 0x8, R21 ;  /* 0x00000008ff237819 */ /* 0x000fe20000011615 */
[----:B------:R-:W1:Y:S01]  /*d670*/  LDS.128 R12, [R0+0x14400] ;  /* 0x01440000000c7984 */ /* 0x000e620000000c00 */
[----:B------:R-:W-:Y:S02]  /*d680*/  SHF.R.U32.HI R37, RZ, 0x10, R33 ;  /* 0x00000010ff257819 */ /* 0x000fe40000011621 */
[----:B------:R-:W-:Y:S02]  /*d690*/  LOP3.LUT R42, R21, 0xff, RZ, 0xc0, !PT ;  /* 0x000000ff152a7812 */ /* 0x000fe400078ec0ff */
[----:B------:R-:W-:Y:S02]  /*d6a0*/  LOP3.LUT R35, R35, 0xff, RZ, 0xc0, !PT ;  /* 0x000000ff23237812 */ /* 0x000fe400078ec0ff */
[----:B------:R-:W-:Y:S02]  /*d6b0*/  LOP3.LUT R37, R37, 0xff, RZ, 0xc0, !PT ;  /* 0x000000ff25257812 */ /* 0x000fe400078ec0ff */
[----:B------:R-:W-:-:S02]  /*d6c0*/  PRMT R53, R35, 0x7604, R42 ;  /* 0x0000760423357816 */ /* 0x000fc4000000002a */
[----:B------:R-:W-:Y:S02]  /*d6d0*/  SHF.R.U32.HI R39, RZ, 0x10, R30 ;  /* 0x00000010ff277819 */ /* 0x000fe4000001161e */
[----:B------:R-:W-:Y:S02]  /*d6e0*/  SHF.R.U32.HI R42, RZ, 0x10, R31 ;  /* 0x00000010ff2a7819 */ /* 0x000fe4000001161f */
[----:B------:R-:W-:Y:S02]  /*d6f0*/  SHF.R.U32.HI R35, RZ, 0x10, R32 ;  /* 0x00000010ff237819 */ /* 0x000fe40000011620 */
[----:B------:R-:W-:Y:S02]  /*d700*/  PRMT R37, R37, 0x7054, R38 ;  /* 0x0000705425257816 */ /* 0x000fe40000000026 */
[----:B------:R-:W-:Y:S02]  /*d710*/  SHF.R.U32.HI R38, RZ, 0x10, R29 ;  /* 0x00000010ff267819 */ /* 0x000fe4000001161d */
[----:B------:R-:W-:-:S02]  /*d720*/  LOP3.LUT R39, R39, 0xff, RZ, 0xc0, !PT ;  /* 0x000000ff27277812 */ /* 0x000fc400078ec0ff */
[----:B------:R-:W-:Y:S02]  /*d730*/  LOP3.LUT R42, R42, 0xff, RZ, 0xc0, !PT ;  /* 0x000000ff2a2a7812 */ /* 0x000fe400078ec0ff */
[----:B------:R-:W-:Y:S02]  /*d740*/  LOP3.LUT R35, R35, 0xff, RZ, 0xc0, !PT ;  /* 0x000000ff23237812 */ /* 0x000fe400078ec0ff */
[----:B------:R-:W-:Y:S02]  /*d750*/  LOP3.LUT R38, R38, 0xff, RZ, 0xc0, !PT ;  /* 0x000000ff26267812 */ /* 0x000fe400078ec0ff */
[----:B------:R-:W-:Y:S02]  /*d760*/  PRMT R39, R39, 0x7054, R40 ;  /* 0x0000705427277816 */ /* 0x000fe40000000028 */
[----:B------:R-:W-:Y:S02]  /*d770*/  PRMT R43, R42, 0x7054, R43 ;  /* 0x000070542a2b7816 */ /* 0x000fe4000000002b */
[----:B------:R-:W-:-:S02]  /*d780*/  PRMT R35, R35, 0x7054, R36 ;  /* 0x0000705423237816 */ /* 0x000fc40000000024 */
[----:B------:R-:W-:Y:S02]  /*d790*/  SHF.R.U32.HI R40, RZ, 0x10, R20 ;  /* 0x00000010ff287819 */ /* 0x000fe40000011614 */
[----:B------:R-:W-:Y:S02]  /*d7a0*/  SHF.R.U32.HI R42, RZ, 0x10, R21 ;  /* 0x00000010ff2a7819 */ /* 0x000fe40000011615 */
[----:B------:R-:W-:Y:S02]  /*d7b0*/  SHF.R.U32.HI R36, RZ, 0x10, R28 ;  /* 0x00000010ff247819 */ /* 0x000fe4000001161c */
[----:B------:R-:W-:Y:S02]  /*d7c0*/  PRMT R49, R38, 0x7054, R47 ;  /* 0x0000705426317816 */ /* 0x000fe4000000002f */
[----:B------:R-:W-:Y:S02]  /*d7d0*/  LOP3.LUT R40, R40, 0xff, RZ, 0xc0, !PT ;  /* 0x000000ff28287812 */ /* 0x000fe400078ec0ff */
[----:B------:R-:W-:-:S02]  /*d7e0*/  LOP3.LUT R42, R42, 0xff, RZ, 0xc0, !PT ;  /* 0x000000ff2a2a7812 */ /* 0x000fc400078ec0ff */
[----:B------:R-:W-:Y:S02]  /*d7f0*/  LOP3.LUT R36, R36, 0xff, RZ, 0xc0, !PT ;  /* 0x000000ff24247812 */ /* 0x000fe400078ec0ff */
[----:B------:R-:W-:Y:S02]  /*d800*/  LOP3.LUT R49, R49, 0xff000000, R29, 0xf8, !PT ;  /* 0xff00000031317812 */ /* 0x000fe400078ef81d */
[----:B------:R-:W-:Y:S02]  /*d810*/  PRMT R51, R40, 0x7054, R51 ;  /* 0x0000705428337816 */ /* 0x000fe40000000033 */
[----:B------:R-:W-:Y:S02]  /*d820*/  PRMT R53, R42, 0x7054, R53 ;  /* 0x000070542a357816 */ /* 0x000fe40000000035 */
[----:B------:R-:W-:Y:S02]  /*d830*/  PRMT R45, R36, 0x7054, R45 ;  /* 0x00007054242d7816 */ /* 0x000fe4000000002d */
[----:B------:R-:W-:-:S02]  /*d840*/  LOP3.LUT R40, R35, 0xff000000, R32, 0xf8, !PT ;  /* 0xff00000023287812 */ /* 0x000fc400078ef820 */
[----:B------:R-:W-:Y:S02]  /*d850*/  LOP3.LUT R42, R37, 0xff000000, R33, 0xf8, !PT ;  /* 0xff000000252a7812 */ /* 0x000fe400078ef821 */
[----:B------:R-:W-:Y:S02]  /*d860*/  F2FP.F16.E4M3.UNPACK_B R48, R49.H1 ;  /* 0x00000031ff30723e */ /* 0x000fe400030006ff */
[----:B0-----:R-:W-:Y:S02]  /*d870*/  F2FP.F16.E4M3.UNPACK_B R35, R25.H1 ;  /* 0x00000019ff23723e */ /* 0x001fe400030006ff */
[----:B------:R-:W-:Y:S02]  /*d880*/  LOP3.LUT R46, R43, 0xff000000, R31, 0xf8, !PT ;  /* 0xff0000002b2e7812 */ /* 0x000fe400078ef81f */
[----:B------:R-:W-:Y:S02]  /*d890*/  LOP3.LUT R47, R45, 0xff000000, R28, 0xf8, !PT ;  /* 0xff0000002d2f7812 */ /* 0x000fe400078ef81c */
[----:B------:R-:W-:Y:S01]  /*d8a0*/  LOP3.LUT R50, R51, 0xff000000, R20, 0xf8, !PT ;  /* 0xff00000033327812 */ /* 0x000fe200078ef814 */
[--C-:B------:R-:W-:Y:S01]  /*d8b0*/  HADD2.F32 R51, -RZ, R48.reuse.H0_H0 ;  /* 0x20000030ff337230 */ /* 0x100fe20000004100 */
[----:B------:R-:W-:Y:S01]  /*d8c0*/  F2FP.F16.E4M3.UNPACK_B R43, R42.H1 ;  /* 0x0000002aff2b723e */ /* 0x000fe200030006ff */
[----:B------:R-:W-:Y:S01]  /*d8d0*/  HADD2.F32 R48, -RZ, R48.H1_H1 ;  /* 0x30000030ff307230 */ /* 0x000fe20000004100 */
[----:B-1----:R-:W-:-:S02]  /*d8e0*/  F2FP.F16.E4M3.UNPACK_B R31, R15 ;  /* 0x0000000fff1f723e */ /* 0x002fc400020006ff */
[----:B------:R-:W-:Y:S01]  /*d8f0*/  F2FP.F16.E4M3.UNPACK_B R32, R15.H1 ;  /* 0x0000000fff20723e */ /* 0x000fe200030006ff */
[--C-:B------:R-:W-:Y:S01]  /*d900*/  HADD2.F32 R45, -RZ, R43.reuse.H0_H0 ;  /* 0x2000002bff2d7230 */ /* 0x100fe20000004100 */
[-C--:B------:R-:W-:Y:S01]  /*d910*/  F2FP.F16.E4M3.UNPACK_B R28, R13.reuse.H1 ;  /* 0x0000000dff1c723e */ /* 0x080fe200030006ff */
[----:B------:R-:W-:Y:S01]  /*d920*/  HADD2.F32 R44, -RZ, R43.H1_H1 ;  /* 0x3000002bff2c7230 */ /* 0x000fe20000004100 */
[-C--:B------:R-:W-:Y:S02]  /*d930*/  F2FP.F16.E4M3.UNPACK_B R15, R12.reuse ;  /* 0x0000000cff0f723e */ /* 0x080fe400020006ff */
[----:B------:R-:W-:Y:S01]  /*d940*/  F2FP.F16.E4M3.UNPACK_B R20, R12.H1 ;  /* 0x0000000cff14723e */ /* 0x000fe200030006ff */
[--C-:B------:R-:W-:Y:S01]  /*d950*/  HADD2.F32 R12, -RZ, R35.reuse.H0_H0 ;  /* 0x20000023ff0c7230 */ /* 0x100fe20000004100 */
[----:B------:R-:W-:Y:S01]  /*d960*/  LOP3.LUT R53, R53, 0xff000000, R21, 0xf8, !PT ;  /* 0xff00000035357812 */ /* 0x000fe200078ef815 */
[----:B------:R-:W-:Y:S01]  /*d970*/  HADD2.F32 R35, -RZ, R35.H1_H1 ;  /* 0x30000023ff237230 */ /* 0x000fe20000004100 */
[----:B------:R-:W-:-:S02]  /*d980*/  F2FP.F16.E4M3.UNPACK_B R21, R13 ;  /* 0x0000000dff15723e */ /* 0x000fc400020006ff */
[-C--:B------:R-:W-:Y:S01]  /*d990*/  F2FP.F16.E4M3.UNPACK_B R13, R14.reuse ;  /* 0x0000000eff0d723e */ /* 0x080fe200020006ff */
[----:B------:R-:W-:Y:S01]  /*d9a0*/  FMUL.FTZ R55, R12, R51 ;  /* 0x000000330c377220 */ /* 0x000fe20000410000 */
[----:B------:R-:W-:Y:S01]  /*d9b0*/  F2FP.F16.E4M3.UNPACK_B R29, R14.H1 ;  /* 0x0000000eff1d723e */ /* 0x000fe200030006ff */
[--C-:B------:R-:W-:Y:S01]  /*d9c0*/  HADD2.F32 R14, -RZ, R28.reuse.H0_H0 ;  /* 0x2000001cff0e7230 */ /* 0x100fe20000004100 */
[----:B------:R-:W-:Y:S01]  /*d9d0*/  LOP3.LUT R30, R39, 0xff000000, R30, 0xf8, !PT ;  /* 0xff000000271e7812 */ /* 0x000fe200078ef81e */
[----:B------:R-:W-:Y:S01]  /*d9e0*/  HADD2.F32 R28, -RZ, R28.H1_H1 ;  /* 0x3000001cff1c7230 */ /* 0x000fe20000004100 */
[----:B------:R-:W-:Y:S01]  /*d9f0*/  F2FP.F16.E4M3.UNPACK_B R33, R25 ;  /* 0x00000019ff21723e */ /* 0x000fe200020006ff */
[----:B------:R-:W-:Y:S01]  /*da00*/  FMUL.FTZ R57, R35, R44 ;  /* 0x0000002c23397220 */ /* 0x000fe20000410000 */
[----:B------:R-:W-:Y:S02]  /*da10*/  F2FP.F16.E4M3.UNPACK_B R49, R49 ;  /* 0x00000031ff31723e */ /* 0x000fe400020006ff */
[-C--:B------:R-:W-:Y:S01]  /*da20*/  F2FP.F16.E4M3.UNPACK_B R38, R27.reuse ;  /* 0x0000001bff26723e */ /* 0x080fe200020006ff */
[----:B------:R-:W-:Y:S01]  /*da30*/  FFMA.FTZ R57, R28, R48, R57 ;  /* 0x000000301c397223 */ /* 0x000fe20000010039 */
[----:B------:R-:W-:-:S02]  /*da40*/  F2FP.F16.E4M3.UNPACK_B R39, R27.H1 ;  /* 0x0000001bff27723e */ /* 0x000fc400030006ff */
[-C--:B------:R-:W-:Y:S02]  /*da50*/  F2FP.F16.E4M3.UNPACK_B R25, R24.reuse ;  /* 0x00000018ff19723e */ /* 0x080fe400020006ff */
[----:B------:R-:W-:Y:S01]  /*da60*/  F2FP.F16.E4M3.UNPACK_B R27, R24.H1 ;  /* 0x00000018ff1b723e */ /* 0x000fe200030006ff */
[-C--:B------:R-:W-:Y:S01]  /*da70*/  FMUL.FTZ R24, R12, R45.reuse ;  /* 0x0000002d0c187220 */ /* 0x080fe20000410000 */
[-C--:B------:R-:W-:Y:S01]  /*da80*/  F2FP.F16.E4M3.UNPACK_B R36, R26.reuse ;  /* 0x0000001aff24723e */ /* 0x080fe200020006ff */
[C---:B------:R-:W-:Y:S01]  /*da90*/  FFMA.FTZ R12, R14.reuse, R45, -R55 ;  /* 0x0000002d0e0c7223 */ /* 0x040fe20000010837 */
[----:B------:R-:W-:Y:S01]  /*daa0*/  F2FP.F16.E4M3.UNPACK_B R37, R26.H1 ;  /* 0x0000001aff25723e */ /* 0x000fe200030006ff */
[----:B------:R-:W-:Y:S01]  /*dab0*/  HADD2.F32 R45, -RZ, R49.H0_H0 ;  /* 0x20000031ff2d7230 */ /* 0x000fe20000004100 */
[----:B------:R-:W-:Y:S01]  /*dac0*/  F2FP.F16.E4M3.UNPACK_B R42, R42 ;  /* 0x0000002aff2a723e */ /* 0x000fe200020006ff */
[----:B------:R-:W-:Y:S02]  /*dad0*/  HADD2.F32 R26, -RZ, R33.H0_H0 ;  /* 0x20000021ff1a7230 */ /* 0x000fe40000004100 */
[----:B------:R-:W-:Y:S01]  /*dae0*/  FFMA.FTZ R14, R14, R51, R24 ;  /* 0x000000330e0e7223 */ /* 0x000fe20000010018 */
[----:B------:R-:W-:-:S02]  /*daf0*/  HADD2.F32 R24, -RZ, R21.H0_H0 ;  /* 0x20000015ff187230 */ /* 0x000fc40000004100 */
[----:B------:R-:W-:Y:S01]  /*db00*/  FMUL.FTZ R51, R35, R48 ;  /* 0x0000003023337220 */ /* 0x000fe20000410000 */
[----:B------:R-:W-:Y:S02]  /*db10*/  HADD2.F32 R43, -RZ, R42.H0_H0 ;  /* 0x2000002aff2b7230 */ /* 0x000fe40000004100 */
[----:B------:R-:W-:Y:S01]  /*db20*/  FMUL.FTZ R35, R26, R45 ;  /* 0x0000002d1a237220 */ /* 0x000fe20000410000 */
[----:B------:R-:W-:Y:S02]  /*db30*/  HADD2.F32 R33, -RZ, R33.H1_H1 ;  /* 0x30000021ff217230 */ /* 0x000fe40000004100 */
[----:B------:R-:W-:Y:S01]  /*db40*/  FFMA.FTZ R55, R28, R44, -R51 ;  /* 0x0000002c1c377223 */ /* 0x000fe20000010833 */
[----:B------:R-:W-:Y:S01]  /*db50*/  F2FP.F16.E4M3.UNPACK_B R28, R46.H1 ;  /* 0x0000002eff1c723e */ /* 0x000fe200030006ff */
[-C--:B------:R-:W-:Y:S01]  /*db60*/  FMUL.FTZ R26, R26, R43.reuse ;  /* 0x0000002b1a1a7220 */ /* 0x080fe20000410000 */
[----:B------:R-:W-:Y:S01]  /*db70*/  FFMA.FTZ R48, R24, R43, -R35 ;  /* 0x0000002b18307223 */ /* 0x000fe20000010823 */
[----:B------:R-:W-:Y:S01]  /*db80*/  F2FP.F16.E4M3.UNPACK_B R43, R53.H1 ;  /* 0x00000035ff2b723e */ /* 0x000fe200030006ff */
[----:B------:R-:W-:-:S02]  /*db90*/  HADD2.F32 R44, -RZ, R49.H1_H1 ;  /* 0x30000031ff2c7230 */ /* 0x000fc40000004100 */
[----:B------:R-:W-:Y:S01]  /*dba0*/  FFMA.FTZ R51, R24, R45, R26 ;  /* 0x0000002d18337223 */ /* 0x000fe2000001001a */
[----:B------:R-:W-:Y:S01]  /*dbb0*/  HADD2.F32 R26, -RZ, R39.H0_H0 ;  /* 0x20000027ff1a7230 */ /* 0x000fe20000004100 */
[----:B------:R-:W-:Y:S01]  /*dbc0*/  F2FP.F16.E4M3.UNPACK_B R53, R53 ;  /* 0x00000035ff35723e */ /* 0x000fe200020006ff */
[----:B------:R-:W-:Y:S02]  /*dbd0*/  HADD2.F32 R45, -RZ, R43.H0_H0 ;  /* 0x2000002bff2d7230 */ /* 0x000fe40000004100 */
[----:B------:R-:W-:Y:S01]  /*dbe0*/  FMUL.FTZ R52, R33, R44 ;  /* 0x0000002c21347220 */ /* 0x000fe20000410000 */
[----:B------:R-:W-:Y:S01]  /*dbf0*/  HADD2.F32 R42, -RZ, R42.H1_H1 ;  /* 0x3000002aff2a7230 */ /* 0x000fe20000004100 */
[----:B------:R-:W-:Y:S01]  /*dc00*/  F2FP.F16.E4M3.UNPACK_B R46, R46 ;  /* 0x0000002eff2e723e */ /* 0x000fe200020006ff */
[----:B------:R-:W-:Y:S02]  /*dc10*/  HADD2.F32 R35, -RZ, R28.H0_H0 ;  /* 0x2000001cff237230 */ /* 0x000fe40000004100 */
[----:B------:R-:W-:Y:S01]  /*dc20*/  FMUL.FTZ R59, R26, R45 ;  /* 0x0000002d1a3b7220 */ /* 0x000fe20000410000 */
[----:B------:R-:W-:-:S02]  /*dc30*/  HADD2.F32 R21, -RZ, R21.H1_H1 ;  /* 0x30000015ff157230 */ /* 0x000fc40000004100 */
[----:B------:R-:W-:Y:S01]  /*dc40*/  FMUL.FTZ R33, R33, R42 ;  /* 0x0000002a21217220 */ /* 0x000fe20000410000 */
[----:B------:R-:W-:Y:S02]  /*dc50*/  HADD2.F32 R24, -RZ, R32.H0_H0 ;  /* 0x20000020ff187230 */ /* 0x000fe40000004100 */
[-C--:B------:R-:W-:Y:S01]  /*dc60*/  FMUL.FTZ R26, R26, R35.reuse ;  /* 0x000000231a1a7220 */ /* 0x080fe20000410000 */
[----:B------:R-:W-:Y:S02]  /*dc70*/  HADD2.F32 R28, -RZ, R28.H1_H1 ;  /* 0x3000001cff1c7230 */ /* 0x000fe40000004100 */
[----:B------:R-:W-:Y:S01]  /*dc80*/  FFMA.FTZ R44, R21, R44, R33 ;  /* 0x0000002c152c7223 */ /* 0x000fe20000010021 */
[----:B------:R-:W-:Y:S02]  /*dc90*/  HADD2.F32 R43, -RZ, R43.H1_H1 ;  /* 0x3000002bff2b7230 */ /* 0x000fe40000004100 */
[C---:B------:R-:W-:Y:S01]  /*dca0*/  FFMA.FTZ R59, R24.reuse, R35, -R59 ;  /* 0x00000023183b7223 */ /* 0x040fe2000001083b */
[----:B------:R-:W-:Y:S01]  /*dcb0*/  FFMA.FTZ R58, R24, R45, R26 ;  /* 0x0000002d183a7223 */ /* 0x000fe2000001001a */
[----:B------:R-:W-:-:S02]  /*dcc0*/  HADD2.F32 R39, -RZ, R39.H1_H1 ;  /* 0x30000027ff277230 */ /* 0x000fc40000004100 */
[----:B------:R-:W-:Y:S01]  /*dcd0*/  FFMA.FTZ R49, R21, R42, -R52 ;  /* 0x0000002a15317223 */ /* 0x000fe20000010834 */
[----:B------:R-:W-:Y:S02]  /*dce0*/  HADD2.F32 R33, -RZ, R53.H0_H0 ;  /* 0x20000035ff217230 */ /* 0x000fe40000004100 */
[----:B------:R-:W-:Y:S02]  /*dcf0*/  HADD2.F32 R24, -RZ, R38.H0_H0 ;  /* 0x20000026ff187230 */ /* 0x000fe40000004100 */
[C---:B------:R-:W-:Y:S01]  /*dd00*/  FMUL.FTZ R35, R39.reuse, R43 ;  /* 0x0000002b27237220 */ /* 0x040fe20000410000 */
[----:B------:R-:W-:Y:S02]  /*dd10*/  HADD2.F32 R32, -RZ, R32.H1_H1 ;  /* 0x30000020ff207230 */ /* 0x000fe40000004100 */
[----:B------:R-:W-:Y:S01]  /*dd20*/  FMUL.FTZ R52, R39, R28 ;  /* 0x0000001c27347220 */ /* 0x000fe20000410000 */
[----:B------:R-:W-:Y:S02]  /*dd30*/  HADD2.F32 R26, -RZ, R46.H0_H0 ;  /* 0x2000002eff1a7230 */ /* 0x000fe40000004100 */
[----:B------:R-:W-:Y:S01]  /*dd40*/  FMUL.FTZ R42, R24, R33 ;  /* 0x00000021182a7220 */ /* 0x000fe20000410000 */
[----:B------:R-:W-:-:S02]  /*dd50*/  HADD2.F32 R21, -RZ, R31.H0_H0 ;  /* 0x2000001fff157230 */ /* 0x000fc40000004100 */
[C---:B------:R-:W-:Y:S01]  /*dd60*/  FFMA.FTZ R60, R32.reuse, R28, -R35 ;  /* 0x0000001c203c7223 */ /* 0x040fe20000010823 */
[----:B------:R-:W-:Y:S01]  /*dd70*/  FFMA.FTZ R61, R32, R43, R52 ;  /* 0x0000002b203d7223 */ /* 0x000fe20000010034 */
[-C--:B------:R-:W-:Y:S01]  /*dd80*/  FMUL.FTZ R24, R24, R26.reuse ;  /* 0x0000001a18187220 */ /* 0x080fe20000410000 */
[----:B------:R-:W-:Y:S01]  /*dd90*/  F2FP.F16.E4M3.UNPACK_B R32, R47.H1 ;  /* 0x0000002fff20723e */ /* 0x000fe200030006ff */
[C---:B------:R-:W-:Y:S01]  /*dda0*/  FFMA.FTZ R45, R21.reuse, R26, -R42 ;  /* 0x0000001a152d7223 */ /* 0x040fe2000001082a */
[-C--:B------:R-:W-:Y:S01]  /*ddb0*/  F2FP.F16.E4M3.UNPACK_B R26, R40.reuse.H1 ;  /* 0x00000028ff1a723e */ /* 0x080fe200030006ff */
[----:B------:R-:W-:Y:S01]  /*ddc0*/  FFMA.FTZ R54, R21, R33, R24 ;  /* 0x0000002115367223 */ /* 0x000fe20000010018 */
[----:B------:R-:W-:Y:S01]  /*ddd0*/  HADD2.F32 R46, -RZ, R46.H1_H1 ;  /* 0x3000002eff2e7230 */ /* 0x000fe20000004100 */
[----:B------:R-:W-:Y:S01]  /*dde0*/  F2FP.F16.E4M3.UNPACK_B R47, R47 ;  /* 0x0000002fff2f723e */ /* 0x000fe200020006ff */
[----:B------:R-:W-:Y:S01]  /*ddf0*/  HADD2.F32 R53, -RZ, R53.H1_H1 ;  /* 0x30000035ff357230 */ /* 0x000fe20000004100 */
[----:B------:R-:W-:Y:S01]  /*de00*/  F2FP.F16.E4M3.UNPACK_B R40, R40 ;  /* 0x00000028ff28723e */ /* 0x000fe200020006ff */
        /* <DEDUP_REMOVED lines=11> */
[C---:B------:R-:W-:Y:S01]  /*dec0*/  FFMA.FTZ R56, R31.reuse, R46, -R42 ;  /* 0x0000002e1f387223 */ /* 0x040fe2000001082a */
[----:B------:R-:W-:Y:S02]  /*ded0*/  HADD2.F32 R27, -RZ, R27.H1_H1 ;  /* 0x3000001bff1b7230 */ /* 0x000fe40000004100 */
[----:B------:R-:W-:Y:S01]  /*dee0*/  FFMA.FTZ R53, R31, R53, R52 ;  /* 0x000000351f357223 */ /* 0x000fe20000010034 */
[----:B------:R-:W-:Y:S02]  /*def0*/  HADD2.F32 R26, -RZ, R26.H1_H1 ;  /* 0x3000001aff1a7230 */ /* 0x000fe40000004100 */
[C---:B------:R-:W-:Y:S01]  /*df00*/  FFMA.FTZ R35, R21.reuse, R33, R24 ;  /* 0x0000002115237223 */ /* 0x040fe20000010018 */
[----:B------:R-:W-:Y:S01]  /*df10*/  FFMA.FTZ R38, R21, R28, -R38 ;  /* 0x0000001c15267223 */ /* 0x000fe20000010826 */
[----:B------:R-:W-:-:S02]  /*df20*/  HADD2.F32 R20, -RZ, R20.H1_H1 ;  /* 0x30000014ff147230 */ /* 0x000fc40000004100 */
[C---:B------:R-:W-:Y:S01]  /*df30*/  FMUL.FTZ R31, R27.reuse, R32 ;  /* 0x000000201b1f7220 */ /* 0x040fe20000410000 */
[----:B------:R-:W-:Y:S01]  /*df40*/  FMUL.FTZ R33, R27, R26 ;  /* 0x0000001a1b217220 */ /* 0x000fe20000410000 */
[----:B------:R-:W-:Y:S01]  /*df50*/  HADD2.F32 R27, -RZ, R47.H0_H0 ;  /* 0x2000002fff1b7230 */ /* 0x000fe20000004100 */
[----:B------:R-:W-:Y:S01]  /*df60*/  F2FP.F16.E4M3.UNPACK_B R28, R50.H1 ;  /* 0x00000032ff1c723e */ /* 0x000fe200030006ff */
[----:B------:R-:W-:Y:S02]  /*df70*/  HADD2.F32 R21, -RZ, R25.H0_H0 ;  /* 0x20000019ff157230 */ /* 0x000fe40000004100 */
[C---:B------:R-:W-:Y:S01]  /*df80*/  FFMA.FTZ R39, R20.reuse, R26, -R31 ;  /* 0x0000001a14277223 */ /* 0x040fe2000001081f */
[----:B------:R-:W-:Y:S02]  /*df90*/  HADD2.F32 R24, -RZ, R40.H0_H0 ;  /* 0x20000028ff187230 */ /* 0x000fe40000004100 */
[----:B------:R-:W-:Y:S01]  /*dfa0*/  FFMA.FTZ R42, R20, R32, R33 ;  /* 0x00000020142a7223 */ /* 0x000fe20000010021 */
[----:B------:R-:W-:-:S02]  /*dfb0*/  HADD2.F32 R20, -RZ, R15.H0_H0 ;  /* 0x2000000fff147230 */ /* 0x000fc40000004100 */
[CC--:B------:R-:W-:Y:S01]  /*dfc0*/  FMUL.FTZ R31, R21.reuse, R27.reuse ;  /* 0x0000001b151f7220 */ /* 0x0c0fe20000410000 */
[----:B------:R-:W-:Y:S02]  /*dfd0*/  HADD2.F32 R26, -RZ, R47.H1_H1 ;  /* 0x3000002fff1a7230 */ /* 0x000fe40000004100 */
[-C--:B------:R-:W-:Y:S01]  /*dfe0*/  FMUL.FTZ R21, R21, R24.reuse ;  /* 0x0000001815157220 */ /* 0x080fe20000410000 */
[----:B------:R-:W-:Y:S02]  /*dff0*/  HADD2.F32 R25, -RZ, R25.H1_H1 ;  /* 0x30000019ff197230 */ /* 0x000fe40000004100 */
[C---:B------:R-:W-:Y:S01]  /*e000*/  FFMA.FTZ R31, R20.reuse, R24, -R31 ;  /* 0x00000018141f7223 */ /* 0x040fe2000001081f */
[----:B------:R-:W-:Y:S02]  /*e010*/  HADD2.F32 R40, -RZ, R40.H1_H1 ;  /* 0x30000028ff287230 */ /* 0x000fe40000004100 */
[----:B------:R-:W-:Y:S01]  /*e020*/  FFMA.FTZ R32, R20, R27, R21 ;  /* 0x0000001b14207223 */ /* 0x000fe20000010015 */
[----:B------:R-:W-:-:S02]  /*e030*/  HADD2.F32 R15, -RZ, R15.H1_H1 ;  /* 0x3000000fff0f7230 */ /* 0x000fc40000004100 */
[C---:B------:R-:W-:Y:S01]  /*e040*/  FMUL.FTZ R24, R25.reuse, R26 ;  /* 0x0000001a19187220 */ /* 0x040fe20000410000 */
[----:B------:R-:W-:Y:S01]  /*e050*/  F2FP.F16.E4M3.UNPACK_B R21, R30.H1 ;  /* 0x0000001eff15723e */ /* 0x000fe200030006ff */
[-C--:B------:R-:W-:Y:S01]  /*e060*/  FMUL.FTZ R27, R25, R40.reuse ;  /* 0x00000028191b7220 */ /* 0x080fe20000410000 */
[----:B------:R-:W-:Y:S02]  /*e070*/  HADD2.F32 R25, -RZ, R28.H0_H0 ;  /* 0x2000001cff197230 */ /* 0x000fe40000004100 */
        /* <DEDUP_REMOVED lines=10> */
[----:B------:R-:W-:Y:S01]  /*e120*/  FFMA.FTZ R46, R15, R24, -R46 ;  /* 0x000000180f2e7223 */ /* 0x000fe2000001082e */
[----:B------:R-:W-:Y:S01]  /*e130*/  HADD2.F32 R37, -RZ, R37.H1_H1 ;  /* 0x30000025ff257230 */ /* 0x000fe20000004100 */
[----:B------:R-:W-:Y:S01]  /*e140*/  F2FP.F16.E4M3.UNPACK_B R50, R50 ;  /* 0x00000032ff32723e */ /* 0x000fe200020006ff */
[----:B------:R-:W-:-:S03]  /*e150*/  HADD2.F32 R29, -RZ, R29.H1_H1 ;  /* 0x3000001dff1d7230 */ /* 0x000fc60000004100 */
[C---:B------:R-:W-:Y:S01]  /*e160*/  FMUL.FTZ R24, R37.reuse, R28 ;  /* 0x0000001c25187220 */ /* 0x040fe20000410000 */
[-C--:B------:R-:W-:Y:S01]  /*e170*/  FMUL.FTZ R21, R37, R26.reuse ;  /* 0x0000001a25157220 */ /* 0x080fe20000410000 */
[----:B------:R-:W-:Y:S01]  /*e180*/  FFMA.FTZ R37, R15, R25, R20 ;  /* 0x000000190f257223 */ /* 0x000fe20000010014 */
[----:B------:R-:W-:Y:S02]  /*e190*/  HADD2.F32 R20, -RZ, R36.H0_H0 ;  /* 0x20000024ff147230 */ /* 0x000fe40000004100 */
[C---:B------:R-:W-:Y:S01]  /*e1a0*/  FFMA.FTZ R43, R29.reuse, R26, -R24 ;  /* 0x0000001a1d2b7223 */ /* 0x040fe20000010818 */
[----:B------:R-:W-:Y:S01]  /*e1b0*/  FFMA.FTZ R52, R29, R28, R21 ;  /* 0x0000001c1d347223 */ /* 0x000fe20000010015 */
[----:B------:R-:W-:Y:S02]  /*e1c0*/  HADD2.F32 R21, -RZ, R30.H0_H0 ;  /* 0x2000001eff157230 */ /* 0x000fe40000004100 */
[----:B------:R-:W-:Y:S02]  /*e1d0*/  HADD2.F32 R24, -RZ, R50.H0_H0 ;  /* 0x20000032ff187230 */ /* 0x000fe40000004100 */
[----:B------:R-:W-:-:S02]  /*e1e0*/  HADD2.F32 R30, -RZ, R30.H1_H1 ;  /* 0x3000001eff1e7230 */ /* 0x000fc40000004100 */
[C---:B------:R-:W-:Y:S01]  /*e1f0*/  FMUL.FTZ R25, R20.reuse, R21 ;  /* 0x0000001514197220 */ /* 0x040fe20000410000 */
[----:B------:R-:W-:Y:S02]  /*e200*/  HADD2.F32 R50, -RZ, R50.H1_H1 ;  /* 0x30000032ff327230 */ /* 0x000fe40000004100 */
[----:B------:R-:W-:Y:S01]  /*e210*/  FMUL.FTZ R26, R20, R24 ;  /* 0x00000018141a7220 */ /* 0x000fe20000410000 */
[----:B------:R-:W-:Y:S01]  /*e220*/  HADD2.F32 R36, -RZ, R36.H1_H1 ;  /* 0x30000024ff247230 */ /* 0x000fe20000004100 */
[----:B------:R-:W-:Y:S01]  /*e230*/  F2FP.SATFINITE.E4M3.F32.PACK_AB_MERGE_C R37, R52, R37, RZ ;  /* 0x000000253425723e */ /* 0x000fe200048070ff */
[--C-:B------:R-:W-:Y:S02]  /*e240*/  HADD2.F32 R15, -RZ, R13.reuse.H0_H0 ;  /* 0x2000000dff0f7230 */ /* 0x100fe40000004100 */
[----:B------:R-:W-:Y:S02]  /*e250*/  HADD2.F32 R13, -RZ, R13.H1_H1 ;  /* 0x3000000dff0d7230 */ /* 0x000fe40000004100 */
[C---:B------:R-:W-:Y:S01]  /*e260*/  FMUL.FTZ R28, R36.reuse, R50 ;  /* 0x00000032241c7220 */ /* 0x040fe20000410000 */
[----:B------:R-:W-:Y:S01]  /*e270*/  FMUL.FTZ R27, R36, R30 ;  /* 0x0000001e241b7220 */ /* 0x000fe20000410000 */
[C---:B------:R-:W-:Y:S01]  /*e280*/  FFMA.FTZ R26, R15.reuse, R21, -R26 ;  /* 0x000000150f1a7223 */ /* 0x040fe2000001081a */
[----:B------:R-:W-:Y:S01]  /*e290*/  FFMA.FTZ R20, R15, R24, R25 ;  /* 0x000000180f147223 */ /* 0x000fe20000010019 */
[C---:B------:R-:W-:Y:S01]  /*e2a0*/  FFMA.FTZ R21, R13.reuse, R30, -R28 ;  /* 0x0000001e0d157223 */ /* 0x040fe2000001081c */
[----:B------:R-:W-:Y:S01]  /*e2b0*/  FFMA.FTZ R29, R13, R50, R27 ;  /* 0x000000320d1d7223 */ /* 0x000fe2000001001b */
[----:B------:R-:W-:-:S02]  /*e2c0*/  F2FP.SATFINITE.E4M3.F32.PACK_AB_MERGE_C R13, R55, R12, RZ ;  /* 0x0000000c370d723e */ /* 0x000fc400048070ff */
[----:B------:R-:W-:Y:S02]  /*e2d0*/  F2FP.SATFINITE.E4M3.F32.PACK_AB_MERGE_C R25, R57, R14, RZ ;  /* 0x0000000e3919723e */ /* 0x000fe400048070ff */
[----:B------:R-:W-:Y:S02]  /*e2e0*/  F2FP.SATFINITE.E4M3.F32.PACK_AB_MERGE_C R15, R60, R59, RZ ;  /* 0x0000003b3c0f723e */ /* 0x000fe400048070ff */
[----:B------:R-:W-:Y:S02]  /*e2f0*/  F2FP.SATFINITE.E4M3.F32.PACK_AB_MERGE_C R12, R39, R38, RZ ;  /* 0x00000026270c723e */ /* 0x000fe400048070ff */
[----:B------:R-:W-:Y:S02]  /*e300*/  F2FP.SATFINITE.E4M3.F32.PACK_AB_MERGE_C R14, R43, R46, RZ ;  /* 0x0000002e2b0e723e */ /* 0x000fe400048070ff */
[----:B------:R-:W-:Y:S02]  /*e310*/  F2FP.SATFINITE.E4M3.F32.PACK_AB_MERGE_C R27, R61, R58, RZ ;  /* 0x0000003a3d1b723e */ /* 0x000fe400048070ff */
[----:B------:R-:W-:-:S02]  /*e320*/  F2FP.SATFINITE.E4M3.F32.PACK_AB_MERGE_C R24, R42, R35, RZ ;  /* 0x000000232a18723e */ /* 0x000fc400048070ff */
[----:B------:R-:W-:Y:S02]  /*e330*/  F2FP.SATFINITE.E4M3.F32.PACK_AB_MERGE_C R13, R49, R48, R13 ;  /* 0x00000030310d723e */ /* 0x000fe4000480700d */
[----:B------:R-:W-:Y:S02]  /*e340*/  F2FP.SATFINITE.E4M3.F32.PACK_AB_MERGE_C R15, R56, R45, R15 ;  /* 0x0000002d380f723e */ /* 0x000fe4000480700f */
[----:B------:R-:W-:Y:S02]  /*e350*/  F2FP.SATFINITE.E4M3.F32.PACK_AB_MERGE_C R12, R40, R31, R12 ;  /* 0x0000001f280c723e */ /* 0x000fe4000480700c */
[----:B------:R-:W-:Y:S02]  /*e360*/  F2FP.SATFINITE.E4M3.F32.PACK_AB_MERGE_C R14, R21, R26, R14 ;  /* 0x0000001a150e723e */ /* 0x000fe4000480700e */
[----:B------:R-:W-:Y:S02]  /*e370*/  F2FP.SATFINITE.E4M3.F32.PACK_AB_MERGE_C R25, R44, R51, R25 ;  /* 0x000000332c19723e */ /* 0x000fe40004807019 */
[----:B------:R-:W-:Y:S01]  /*e380*/  F2FP.SATFINITE.E4M3.F32.PACK_AB_MERGE_C R27, R53, R54, R27 ;  /* 0x00000036351b723e */ /* 0x000fe2000480701b */
[----:B------:R1:W-:Y:S01]  /*e390*/  STS.128 [R0+0x14400], R12 ;  /* 0x0144000c00007388 */ /* 0x0003e20000000c00 */
[----:B------:R-:W-:-:S02]  /*e3a0*/  F2FP.SATFINITE.E4M3.F32.PACK_AB_MERGE_C R24, R33, R32, R24 ;  /* 0x000000202118723e */ /* 0x000fc40004807018 */
[----:B------:R-:W-:-:S05]  /*e3b0*/  F2FP.SATFINITE.E4M3.F32.PACK_AB_MERGE_C R26, R29, R20, R37 ;  /* 0x000000141d1a723e */ /* 0x000fca0004807025 */
[----:B------:R1:W-:Y:S02]  /*e3c0*/  STS.128 [R3+0x14400], R24 ;  /* 0x0144001803007388 */ /* 0x0003e40000000c00 */
.L_x_1913:
[----:B------:R-:W-:Y:S05]  /*e3d0*/  BSYNC B1 ;  /* 0x0000000000017941 */ /* 0x000fea0003800000 */
.L_x_1912:
[----:B------:R-:W-:Y:S05]  /*e3e0*/  @P0 BRA `(.L_x_1904) ;  /* 0x0000000c00c80947 */ /* 0x000fea0003800000 */
[----:B------:R-:W2:Y:S01]  /*e3f0*/  LDL R49, [R1+0xc] ;  /* 0x00000c0001317983 */ /* 0x000ea20000100800 */
[----:B-1---5:R-:W-:Y:S01]  /*e400*/  SHF.R.U32.HI R13, RZ, 0x8, R9 ;  /* 0x00000008ff0d7819 */ /* 0x022fe20000011609 */
[----:B------:R-:W-:Y:S01]  /*e410*/  IMAD.IADD R41, R18, 0x1, R41 ;  /* 0x0000000112297824 */ /* 0x000fe200078e0229 */
[----:B------:R-:W-:Y:S02]  /*e420*/  SHF.R.U32.HI R3, RZ, 0x8, R8 ;  /* 0x00000008ff037819 */ /* 0x000fe40000011608 */
[----:B------:R-:W-:Y:S02]  /*e430*/  LOP3.LUT R12, R9, 0xff, RZ, 0xc0, !PT ;  /* 0x000000ff090c7812 */ /* 0x000fe400078ec0ff */
[----:B------:R-:W-:Y:S02]  /*e440*/  LOP3.LUT R13, R13, 0xff, RZ, 0xc0, !PT ;  /* 0x000000ff0d0d7812 */ /* 0x000fe400078ec0ff */
[----:B0-----:R-:W-:Y:S02]  /*e450*/  LOP3.LUT R0, R8, 0xff, RZ, 0xc0, !PT ;  /* 0x000000ff08007812 */ /* 0x001fe400078ec0ff */
[----:B------:R-:W-:-:S02]  /*e460*/  LOP3.LUT R3, R3, 0xff, RZ, 0xc0, !PT ;  /* 0x000000ff03037812 */ /* 0x000fc400078ec0ff */
[----:B------:R-:W-:Y:S02]  /*e470*/  PRMT R20, R13, 0x7604, R12 ;  /* 0x000076040d147816 */ /* 0x000fe4000000000c */
[----:B------:R-:W-:Y:S02]  /*e480*/  SHF.R.U32.HI R12, RZ, 0x8, R10 ;  /* 0x00000008ff0c7819 */ /* 0x000fe4000001160a */
[----:B------:R-:W-:Y:S02]  /*e490*/  PRMT R3, R3, 0x7604, R0 ;  /* 0x0000760403037816 */ /* 0x000fe40000000000 */
[----:B------:R-:W-:Y:S02]  /*e4a0*/  LOP3.LUT R0, R10, 0xff, RZ, 0xc0, !PT ;  /* 0x000000ff0a007812 */ /* 0x000fe400078ec0ff */
[----:B------:R-:W-:Y:S02]  /*e4b0*/  LOP3.LUT R13, R12, 0xff, RZ, 0xc0, !PT ;  /* 0x000000ff0c0d7812 */ /* 0x000fe400078ec0ff */
[----:B------:R-:W-:-:S02]  /*e4c0*/  SHF.R.U32.HI R24, RZ, 0x3, R206 ;  /* 0x00000003ff187819 */ /* 0x000fc400000116ce */
[----:B------:R-:W-:Y:S02]  /*e4d0*/  PRMT R29, R13, 0x7604, R0 ;  /* 0x000076040d1d7816 */ /* 0x000fe40000000000 */
[----:B------:R-:W-:Y:S02]  /*e4e0*/  LOP3.LUT R0, R206, 0x70, R41, 0xf8, !PT ;  /* 0x00000070ce007812 */ /* 0x000fe400078ef829 */
[----:B------:R-:W-:Y:S02]  /*e4f0*/  SHF.R.U32.HI R15, RZ, 0x8, R11 ;  /* 0x00000008ff0f7819 */ /* 0x000fe4000001160b */
[----:B------:R-:W-:Y:S02]  /*e500*/  LOP3.LUT R0, R0, R24, RZ, 0x3c, !PT ;  /* 0x0000001800007212 */ /* 0x000fe400078e3cff */
[----:B------:R-:W-:Y:S02]  /*e510*/  SHF.R.U32.HI R21, RZ, 0x8, R4 ;  /* 0x00000008ff157819 */ /* 0x000fe40000011604 */
[----:B------:R-:W-:-:S02]  /*e520*/  IADD3 R0, R17, R0, R212 ;  /* 0x0000000011007210 */ /* 0x000fc40007ffe0d4 */
[----:B------:R-:W-:Y:S02]  /*e530*/  LOP3.LUT R14, R11, 0xff, RZ, 0xc0, !PT ;  /* 0x000000ff0b0e7812 */ /* 0x000fe400078ec0ff */
[----:B------:R-:W-:Y:S01]  /*e540*/  LOP3.LUT R12, R4, 0xff, RZ, 0xc0, !PT ;  /* 0x000000ff040c7812 */ /* 0x000fe200078ec0ff */
[----:B------:R-:W0:Y:S01]  /*e550*/  LDS.128 R24, [R0+0x14400] ;  /* 0x0144000000187984 */ /* 0x000e220000000c00 */
[----:B------:R-:W-:Y:S02]  /*e560*/  LOP3.LUT R15, R15, 0xff, RZ, 0xc0, !PT ;  /* 0x000000ff0f0f7812 */ /* 0x000fe400078ec0ff */
[----:B------:R-:W-:Y:S02]  /*e570*/  LOP3.LUT R21, R21, 0xff, RZ, 0xc0, !PT ;  /* 0x000000ff15157812 */ /* 0x000fe400078ec0ff */
[----:B------:R-:W-:Y:S02]  /*e580*/  PRMT R28, R15, 0x7604, R14 ;  /* 0x000076040f1c7816 */ /* 0x000fe4000000000e */
[----:B------:R-:W-:-:S02]  /*e590*/  PRMT R35, R21, 0x7604, R12 ;  /* 0x0000760415237816 */ /* 0x000fc4000000000c */
[----:B------:R-:W-:Y:S02]  /*e5a0*/  SHF.R.U32.HI R30, RZ, 0x8, R5 ;  /* 0x00000008ff1e7819 */ /* 0x000fe40000011605 */
[----:B------:R-:W-:Y:S02]  /*e5b0*/  SHF.R.U32.HI R32, RZ, 0x8, R6 ;  /* 0x00000008ff207819 */ /* 0x000fe40000011606 */
[----:B------:R-:W-:Y:S02]  /*e5c0*/  LOP3.LUT R21, R5, 0xff, RZ, 0xc0, !PT ;  /* 0x000000ff05157812 */ /* 0x000fe400078ec0ff */
[----:B------:R-:W-:Y:S02]  /*e5d0*/  LOP3.LUT R30, R30, 0xff, RZ, 0xc0, !PT ;  /* 0x000000ff1e1e7812 */ /* 0x000fe400078ec0ff */
[----:B------:R-:W-:Y:S02]  /*e5e0*/  LOP3.LUT R31, R6, 0xff, RZ, 0xc0, !PT ;  /* 0x000000ff061f7812 */ /* 0x000fe400078ec0ff */
[----:B------:R-:W-:-:S02]  /*e5f0*/  LOP3.LUT R32, R32, 0xff, RZ, 0xc0, !PT ;  /* 0x000000ff20207812 */ /* 0x000fc400078ec0ff */
[----:B------:R-:W-:Y:S02]  /*e600*/  PRMT R30, R30, 0x7604, R21 ;  /* 0x000076041e1e7816 */ /* 0x000fe40000000015 */
[----:B------:R-:W-:Y:S02]  /*e610*/  SHF.R.U32.HI R37, RZ, 0x10, R5 ;  /* 0x00000010ff257819 */ /* 0x000fe40000011605 */
[----:B------:R-:W-:Y:S02]  /*e620*/  SHF.R.U32.HI R21, RZ, 0x10, R9 ;  /* 0x00000010ff157819 */ /* 0x000fe40000011609 */
[----:B------:R-:W-:Y:S01]  /*e630*/  PRMT R39, R32, 0x7604, R31 ;  /* 0x0000760420277816 */ /* 0x000fe2000000001f */
[----:B------:R-:W-:Y:S01]  /*e640*/  IMAD.U32 R37, R37, 0x10000, RZ ;  /* 0x0001000025257824 */ /* 0x000fe200078e00ff */
[----:B------:R-:W-:Y:S01]  /*e650*/  SHF.R.U32.HI R31, RZ, 0x10, R11 ;  /* 0x00000010ff1f7819 */ /* 0x000fe2000001160b */
[----:B------:R-:W-:Y:S01]  /*e660*/  IMAD.U32 R21, R21, 0x10000, RZ ;  /* 0x0001000015157824 */ /* 0x000fe200078e00ff */
[----:B------:R-:W-:-:S02]  /*e670*/  SHF.R.U32.HI R36, RZ, 0x8, R7 ;  /* 0x00000008ff247819 */ /* 0x000fc40000011607 */
[----:B------:R-:W-:Y:S01]  /*e680*/  LOP3.LUT R33, R7, 0xff, RZ, 0xc0, !PT ;  /* 0x000000ff07217812 */ /* 0x000fe200078ec0ff */
[----:B------:R-:W-:Y:S01]  /*e690*/  IMAD.U32 R31, R31, 0x10000, RZ ;  /* 0x000100001f1f7824 */ /* 0x000fe200078e00ff */
[----:B------:R-:W-:Y:S02]  /*e6a0*/  LOP3.LUT R36, R36, 0xff, RZ, 0xc0, !PT ;  /* 0x000000ff24247812 */ /* 0x000fe400078ec0ff */
[----:B------:R-:W-:Y:S02]  /*e6b0*/  SHF.R.U32.HI R41, RZ, 0x10, R7 ;  /* 0x00000010ff297819 */ /* 0x000fe40000011607 */
[----:B------:R-:W-:Y:S02]  /*e6c0*/  LOP3.LUT R37, R30, 0xff0000, R37, 0xf8, !PT ;  /* 0x00ff00001e257812 */ /* 0x000fe400078ef825 */
[----:B------:R-:W-:Y:S01]  /*e6d0*/  LOP3.LUT R21, R20, 0xff0000, R21, 0xf8, !PT ;  /* 0x00ff000014157812 */ /* 0x000fe200078ef815 */
[----:B------:R-:W-:Y:S01]  /*e6e0*/  IMAD.U32 R41, R41, 0x10000, RZ ;  /* 0x0001000029297824 */ /* 0x000fe200078e00ff */
[----:B------:R-:W-:-:S02]  /*e6f0*/  LOP3.LUT R3, R3, 0xff0000, R8, 0xf8, !PT ;  /* 0x00ff000003037812 */ /* 0x000fc400078ef808 */
[----:B------:R-:W-:Y:S02]  /*e700*/  PRMT R36, R36, 0x7604, R33 ;  /* 0x0000760424247816 */ /* 0x000fe40000000021 */
[----:B------:R-:W-:Y:S02]  /*e710*/  LOP3.LUT R33, R28, 0xff0000, R31, 0xf8, !PT ;  /* 0x00ff00001c217812 */ /* 0x000fe400078ef81f */
[----:B------:R-:W-:Y:S02]  /*e720*/  LOP3.LUT R39, R39, 0xff0000, R6, 0xf8, !PT ;  /* 0x00ff000027277812 */ /* 0x000fe400078ef806 */
[----:B------:R-:W-:Y:S02]  /*e730*/  LOP3.LUT R31, R29, 0xff0000, R10, 0xf8, !PT ;  /* 0x00ff00001d1f7812 */ /* 0x000fe400078ef80a */
[----:B------:R-:W-:Y:S02]  /*e740*/  LOP3.LUT R37, R37, 0xff000000, R5, 0xf8, !PT ;  /* 0xff00000025257812 */ /* 0x000fe400078ef805 */
[----:B------:R-:W-:-:S02]  /*e750*/  LOP3.LUT R29, R3, 0xff000000, R8, 0xf8, !PT ;  /* 0xff000000031d7812 */ /* 0x000fc400078ef808 */
[----:B------:R-:W-:Y:S02]  /*e760*/  LOP3.LUT R20, R21, 0xff000000, R9, 0xf8, !PT ;  /* 0xff00000015147812 */ /* 0x000fe400078ef809 */
[----:B------:R-:W-:Y:S02]  /*e770*/  LOP3.LUT R3, R35, 0xff0000, R4, 0xf8, !PT ;  /* 0x00ff000023037812 */ /* 0x000fe400078ef804 */
[----:B------:R-:W-:Y:S02]  /*e780*/  LOP3.LUT R35, R33, 0xff000000, R11, 0xf8, !PT ;  /* 0xff00000021237812 */ /* 0x000fe400078ef80b */
[----:B------:R-:W-:Y:S02]  /*e790*/  LOP3.LUT R40, R39, 0xff000000, R6, 0xf8, !PT ;  /* 0xff00000027287812 */ /* 0x000fe400078ef806 */
[----:B------:R-:W-:Y:S02]  /*e7a0*/  F2FP.F16.E4M3.UNPACK_B R33, R37 ;  /* 0x00000025ff21723e */ /* 0x000fe400020006ff */
[----:B0-----:R-:W-:-:S02]  /*e7b0*/  F2FP.F16.E4M3.UNPACK_B R6, R25 ;  /* 0x00000019ff06723e */ /* 0x001fc400020006ff */
[----:B------:R-:W-:Y:S01]  /*e7c0*/  F2FP.F16.E4M3.UNPACK_B R11, R20 ;  /* 0x00000014ff0b723e */ /* 0x000fe200020006ff */
[----:B------:R-:W-:Y:S01]  /*e7d0*/  HADD2.F32 R38, -RZ, R33.H0_H0 ;  /* 0x20000021ff267230 */ /* 0x000fe20000004100 */
[----:B------:R-:W-:Y:S01]  /*e7e0*/  LOP3.LUT R41, R36, 0xff0000, R41, 0xf8, !PT ;  /* 0x00ff000024297812 */ /* 0x000fe200078ef829 */
[----:B------:R-:W-:Y:S01]  /*e7f0*/  HADD2.F32 R5, -RZ, R6.H0_H0 ;  /* 0x20000006ff057230 */ /* 0x000fe20000004100 */
[----:B------:R-:W-:Y:S01]  /*e800*/  LOP3.LUT R36, R3, 0xff000000, R4, 0xf8, !PT ;  /* 0xff00000003247812 */ /* 0x000fe200078ef804 */
[----:B------:R-:W-:Y:S01]  /*e810*/  HADD2.F32 R30, -RZ, R11.H0_H0 ;  /* 0x2000000bff1e7230 */ /* 0x000fe20000004100 */
[----:B------:R-:W-:Y:S02]  /*e820*/  LOP3.LUT R32, R31, 0xff000000, R10, 0xf8, !PT ;  /* 0xff0000001f207812 */ /* 0x000fe400078ef80a */
[C---:B------:R-:W-:Y:S01]  /*e830*/  FMUL.FTZ R42, R5.reuse, R38 ;  /* 0x00000026052a7220 */ /* 0x040fe20000410000 */
[----:B------:R-:W-:Y:S01]  /*e840*/  F2FP.F16.E4M3.UNPACK_B R25, R25.H1 ;  /* 0x00000019ff19723e */ /* 0x000fe200030006ff */
[----:B------:R-:W-:Y:S01]  /*e850*/  FMUL.FTZ R31, R5, R30 ;  /* 0x0000001e051f7220 */ /* 0x000fe20000410000 */
[----:B------:R-:W-:-:S02]  /*e860*/  F2FP.F16.E4M3.UNPACK_B R37, R37.H1 ;  /* 0x00000025ff25723e */ /* 0x000fc400030006ff */
[----:B------:R-:W-:Y:S02]  /*e870*/  LOP3.LUT R41, R41, 0xff000000, R7, 0xf8, !PT ;  /* 0xff00000029297812 */ /* 0x000fe400078ef807 */
[-C--:B------:R-:W-:Y:S01]  /*e880*/  F2FP.F16.E4M3.UNPACK_B R28, R27.reuse ;  /* 0x0000001bff1c723e */ /* 0x080fe200020006ff */
[----:B------:R-:W-:Y:S01]  /*e890*/  HADD2.F32 R39, -RZ, R37.H0_H0 ;  /* 0x20000025ff277230 */ /* 0x000fe20000004100 */
[----:B------:R-:W-:Y:S02]  /*e8a0*/  F2FP.F16.E4M3.UNPACK_B R27, R27.H1 ;  /* 0x0000001bff1b723e */ /* 0x000fe400030006ff */
[-C--:B------:R-:W-:Y:S02]  /*e8b0*/  F2FP.F16.E4M3.UNPACK_B R10, R24.reuse ;  /* 0x00000018ff0a723e */ /* 0x080fe400020006ff */
[----:B------:R-:W-:Y:S02]  /*e8c0*/  F2FP.F16.E4M3.UNPACK_B R24, R24.H1 ;  /* 0x00000018ff18723e */ /* 0x000fe400030006ff */
[----:B------:R-:W-:-:S02]  /*e8d0*/  F2FP.F16.E4M3.UNPACK_B R21, R26 ;  /* 0x0000001aff15723e */ /* 0x000fc400020006ff */
[----:B------:R-:W-:Y:S01]  /*e8e0*/  F2FP.F16.E4M3.UNPACK_B R26, R26.H1 ;  /* 0x0000001aff1a723e */ /* 0x000fe200030006ff */
[----:B--2---:R-:W0:Y:S02]  /*e8f0*/  LDS.128 R12, [R49+0x14400] ;  /* 0x01440000310c7984 */ /* 0x004e240000000c00 */
[-C--:B0-----:R-:W-:Y:S02]  /*e900*/  F2FP.F16.E4M3.UNPACK_B R4, R13.reuse ;  /* 0x0000000dff04723e */ /* 0x081fe400020006ff */
[----:B------:R-:W-:Y:S02]  /*e910*/  F2FP.F16.E4M3.UNPACK_B R13, R13.H1 ;  /* 0x0000000dff0d723e */ /* 0x000fe400030006ff */
[-C--:B------:R-:W-:Y:S01]  /*e920*/  F2FP.F16.E4M3.UNPACK_B R8, R15.reuse ;  /* 0x0000000fff08723e */ /* 0x080fe200020006ff */
[--C-:B------:R-:W-:Y:S01]  /*e930*/  HADD2.F32 R9, -RZ, R4.reuse.H0_H0 ;  /* 0x20000004ff097230 */ /* 0x100fe20000004100 */
[----:B------:R-:W-:Y:S01]  /*e940*/  F2FP.F16.E4M3.UNPACK_B R15, R15.H1 ;  /* 0x0000000fff0f723e */ /* 0x000fe200030006ff */
[----:B------:R-:W-:Y:S01]  /*e950*/  HADD2.F32 R4, -RZ, R4.H1_H1 ;  /* 0x30000004ff047230 */ /* 0x000fe20000004100 */
[----:B------:R-:W-:-:S02]  /*e960*/  F2FP.F16.E4M3.UNPACK_B R3, R12 ;  /* 0x0000000cff03723e */ /* 0x000fc400020006ff */
[C---:B------:R-:W-:Y:S01]  /*e970*/  FFMA.FTZ R5, R9.reuse, R30, -R42 ;  /* 0x0000001e09057223 */ /* 0x040fe2000001082a */
[----:B------:R-:W-:Y:S01]  /*e980*/  FFMA.FTZ R9, R9, R38, R31 ;  /* 0x0000002609097223 */ /* 0x000fe2000001001f */
[----:B------:R-:W-:Y:S01]  /*e990*/  HADD2.F32 R31, -RZ, R11.H1_H1 ;  /* 0x3000000bff1f7230 */ /* 0x000fe20000004100 */
[----:B------:R-:W-:Y:S01]  /*e9a0*/  F2FP.F16.E4M3.UNPACK_B R30, R20.H1 ;  /* 0x00000014ff1e723e */ /* 0x000fe200030006ff */
[----:B------:R-:W-:Y:S01]  /*e9b0*/  HADD2.F32 R38, -RZ, R33.H1_H1 ;  /* 0x30000021ff267230 */ /* 0x000fe20000004100 */
[----:B------:R-:W-:Y:S01]  /*e9c0*/  F2FP.F16.E4M3.UNPACK_B R12, R12.H1 ;  /* 0x0000000cff0c723e */ /* 0x000fe200030006ff */
[----:B------:R-:W-:Y:S01]  /*e9d0*/  HADD2.F32 R11, -RZ, R6.H1_H1 ;  /* 0x30000006ff0b7230 */ /* 0x000fe20000004100 */
[-C--:B------:R-:W-:Y:S01]  /*e9e0*/  F2FP.F16.E4M3.UNPACK_B R7, R14.reuse ;  /* 0x0000000eff07723e */ /* 0x080fe200020006ff */
[----:B------:R-:W-:Y:S01]  /*e9f0*/  HADD2.F32 R20, -RZ, R25.H0_H0 ;  /* 0x20000019ff147230 */ /* 0x000fe20000004100 */
[----:B------:R-:W-:Y:S01]  /*ea00*/  F2FP.F16.E4M3.UNPACK_B R14, R14.H1 ;  /* 0x0000000eff0e723e */ /* 0x000fe200030006ff */
[----:B------:R-:W-:-:S02]  /*ea10*/  HADD2.F32 R33, -RZ, R30.H0_H0 ;  /* 0x2000001eff217230 */ /* 0x000fc40000004100 */
[CC--:B------:R-:W-:Y:S01]  /*ea20*/  FMUL.FTZ R43, R11.reuse, R38.reuse ;  /* 0x000000260b2b7220 */ /* 0x0c0fe20000410000 */
[----:B------:R-:W-:Y:S02]  /*ea30*/  HADD2.F32 R6, -RZ, R13.H0_H0 ;  /* 0x2000000dff067230 */ /* 0x000fe40000004100 */
[C---:B------:R-:W-:Y:S01]  /*ea40*/  FMUL.FTZ R45, R20.reuse, R39 ;  /* 0x00000027142d7220 */ /* 0x040fe20000410000 */
[----:B------:R-:W-:Y:S01]  /*ea50*/  FMUL.FTZ R11, R11, R31 ;  /* 0x0000001f0b0b7220 */ /* 0x000fe20000410000 */
[----:B------:R-:W-:Y:S01]  /*ea60*/  FMUL.FTZ R20, R20, R33 ;  /* 0x0000002114147220 */ /* 0x000fe20000410000 */
[----:B------:R-:W-:Y:S01]  /*ea70*/  FFMA.FTZ R42, R4, R31, -R43 ;  /* 0x0000001f042a7223 */ /* 0x000fe2000001082b */
[----:B------:R-:W-:Y:S01]  /*ea80*/  FFMA.FTZ R45, R6, R33, -R45 ;  /* 0x00000021062d7223 */ /* 0x000fe2000001082d */
[----:B------:R-:W-:Y:S01]  /*ea90*/  FFMA.FTZ R38, R4, R38, R11 ;  /* 0x0000002604267223 */ /* 0x000fe2000001000b */
[----:B------:R-:W-:Y:S01]  /*eaa0*/  F2FP.F16.E4M3.UNPACK_B R33, R41 ;  /* 0x00000029ff21723e */ /* 0x000fe200020006ff */
[----:B------:R-:W-:Y:S01]  /*eab0*/  FFMA.FTZ R39, R6, R39, R20 ;  /* 0x0000002706277223 */ /* 0x000fe20000010014 */
[----:B------:R-:W-:Y:S01]  /*eac0*/  F2FP.F16.E4M3.UNPACK_B R11, R35 ;  /* 0x00000023ff0b723e */ /* 0x000fe200020006ff */
[----:B------:R-:W-:Y:S01]  /*ead0*/  HADD2.F32 R20, -RZ, R37.H1_H1 ;  /* 0x30000025ff147230 */ /* 0x000fe20000004100 */
[----:B------:R-:W-:Y:S01]  /*eae0*/  F2FP.F16.E4M3.UNPACK_B R41, R41.H1 ;  /* 0x00000029ff29723e */ /* 0x000fe200030006ff */
[----:B------:R-:W-:Y:S01]  /*eaf0*/  HADD2.F32 R25, -RZ, R25.H1_H1 ;  /* 0x30000019ff197230 */ /* 0x000fe20000004100 */
[----:B------:R-:W-:Y:S01]  /*eb00*/  F2FP.F16.E4M3.UNPACK_B R35, R35.H1 ;  /* 0x00000023ff23723e */ /* 0x000fe200030006ff */
[----:B------:R-:W-:-:S02]  /*eb10*/  HADD2.F32 R37, -RZ, R33.H0_H0 ;  /* 0x20000021ff257230 */ /* 0x000fc40000004100 */
[----:B------:R-:W-:Y:S02]  /*eb20*/  HADD2.F32 R6, -RZ, R28.H0_H0 ;  /* 0x2000001cff067230 */ /* 0x000fe40000004100 */
[C---:B------:R-:W-:Y:S01]  /*eb30*/  FMUL.FTZ R44, R25.reuse, R20 ;  /* 0x00000014192c7220 */ /* 0x040fe20000410000 */
[----:B------:R-:W-:Y:S02]  /*eb40*/  HADD2.F32 R30, -RZ, R30.H1_H1 ;  /* 0x3000001eff1e7230 */ /* 0x000fe40000004100 */
        /* <DEDUP_REMOVED lines=8> */
[----:B------:R-:W-:Y:S01]  /*ebd0*/  FFMA.FTZ R30, R13, R20, R25 ;  /* 0x000000140d1e7223 */ /* 0x000fe20000010019 */
[C---:B------:R-:W-:Y:S01]  /*ebe0*/  FFMA.FTZ R37, R4.reuse, R37, R6 ;  /* 0x0000002504257223 */ /* 0x040fe20000010006 */
[----:B------:R-:W-:Y:S02]  /*ebf0*/  HADD2.F32 R25, -RZ, R41.H0_H0 ;  /* 0x20000029ff197230 */ /* 0x000fe40000004100 */
[----:B------:R-:W-:Y:S01]  /*ec00*/  FFMA.FTZ R43, R4, R31, -R43 ;  /* 0x0000001f042b7223 */ /* 0x000fe2000001082b */
[----:B------:R-:W-:Y:S01]  /*ec10*/  HADD2.F32 R6, -RZ, R27.H0_H0 ;  /* 0x2000001bff067230 */ /* 0x000fe20000004100 */
[----:B------:R-:W-:Y:S01]  /*ec20*/  F2FP.SATFINITE.E4M3.F32.PACK_AB_MERGE_C R44, R44, R45, RZ ;  /* 0x0000002d2c2c723e */ /* 0x000fe200048070ff */
[----:B------:R-:W-:Y:S01]  /*ec30*/  HADD2.F32 R28, -RZ, R28.H1_H1 ;  /* 0x3000001cff1c7230 */ /* 0x000fe20000004100 */
[----:B------:R-:W-:Y:S01]  /*ec40*/  F2FP.SATFINITE.E4M3.F32.PACK_AB_MERGE_C R30, R30, R39, RZ ;  /* 0x000000271e1e723e */ /* 0x000fe200048070ff */
[----:B------:R-:W-:-:S02]  /*ec50*/  HADD2.F32 R11, -RZ, R11.H1_H1 ;  /* 0x3000000bff0b7230 */ /* 0x000fc40000004100 */
[----:B------:R-:W-:Y:S01]  /*ec60*/  FMUL.FTZ R47, R6, R25 ;  /* 0x00000019062f7220 */ /* 0x000fe20000410000 */
[----:B------:R-:W-:Y:S02]  /*ec70*/  HADD2.F32 R13, -RZ, R35.H0_H0 ;  /* 0x20000023ff0d7230 */ /* 0x000fe40000004100 */
[C---:B------:R-:W-:Y:S01]  /*ec80*/  FMUL.FTZ R31, R28.reuse, R33 ;  /* 0x000000211c1f7220 */ /* 0x040fe20000410000 */
[----:B------:R-:W-:Y:S02]  /*ec90*/  HADD2.F32 R4, -RZ, R15.H0_H0 ;  /* 0x2000000fff047230 */ /* 0x000fe40000004100 */
[----:B------:R-:W-:Y:S01]  /*eca0*/  FMUL.FTZ R28, R28, R11 ;  /* 0x0000000b1c1c7220 */ /* 0x000fe20000410000 */
[----:B------:R-:W-:Y:S02]  /*ecb0*/  HADD2.F32 R8, -RZ, R8.H1_H1 ;  /* 0x30000008ff087230 */ /* 0x000fe40000004100 */
[----:B------:R-:W-:Y:S01]  /*ecc0*/  FMUL.FTZ R6, R6, R13 ;  /* 0x0000000d06067220 */ /* 0x000fe20000410000 */
[----:B------:R-:W-:-:S02]  /*ecd0*/  HADD2.F32 R20, -RZ, R35.H1_H1 ;  /* 0x30000023ff147230 */ /* 0x000fc40000004100 */
[----:B------:R-:W-:Y:S01]  /*ece0*/  FFMA.FTZ R47, R4, R13, -R47 ;  /* 0x0000000d042f7223 */ /* 0x000fe2000001082f */
[-C--:B------:R-:W-:Y:S01]  /*ecf0*/  F2FP.F16.E4M3.UNPACK_B R13, R36.reuse.H1 ;  /* 0x00000024ff0d723e */ /* 0x080fe200030006ff */
[C---:B------:R-:W-:Y:S01]  /*ed00*/  FFMA.FTZ R46, R8.reuse, R11, -R31 ;  /* 0x0000000b082e7223 */ /* 0x040fe2000001081f */
[----:B------:R-:W-:Y:S01]  /*ed10*/  FFMA.FTZ R48, R8, R33, R28 ;  /* 0x0000002108307223 */ /* 0x000fe2000001001c */
[----:B------:R-:W-:Y:S01]  /*ed20*/  HADD2.F32 R28, -RZ, R41.H1_H1 ;  /* 0x30000029ff1c7230 */ /* 0x000fe20000004100 */
[----:B------:R-:W-:Y:S01]  /*ed30*/  F2FP.F16.E4M3.UNPACK_B R8, R29.H1 ;  /* 0x0000001dff08723e */ /* 0x000fe200030006ff */
[----:B------:R-:W-:Y:S02]  /*ed40*/  HADD2.F32 R27, -RZ, R27.H1_H1 ;  /* 0x3000001bff1b7230 */ /* 0x000fe40000004100 */
[----:B------:R-:W-:Y:S01]  /*ed50*/  FFMA.FTZ R33, R4, R25, R6 ;  /* 0x0000001904217223 */ /* 0x000fe20000010006 */
[----:B------:R-:W-:Y:S01]  /*ed60*/  HADD2.F32 R25, -RZ, R13.H0_H0 ;  /* 0x2000000dff197230 */ /* 0x000fe20000004100 */
[----:B------:R-:W-:Y:S01]  /*ed70*/  F2FP.F16.E4M3.UNPACK_B R36, R36 ;  /* 0x00000024ff24723e */ /* 0x000fe200020006ff */
[----:B------:R-:W-:-:S02]  /*ed80*/  HADD2.F32 R6, -RZ, R24.H0_H0 ;  /* 0x20000018ff067230 */ /* 0x000fc40000004100 */
[C---:B------:R-:W-:Y:S01]  /*ed90*/  FMUL.FTZ R50, R27.reuse, R28 ;  /* 0x0000001c1b327220 */ /* 0x040fe20000410000 */
[----:B------:R-:W-:Y:S02]  /*eda0*/  HADD2.F32 R15, -RZ, R15.H1_H1 ;  /* 0x3000000fff0f7230 */ /* 0x000fe40000004100 */
[-C--:B------:R-:W-:Y:S01]  /*edb0*/  FMUL.FTZ R31, R27, R20.reuse ;  /* 0x000000141b1f7220 */ /* 0x080fe20000410000 */
[----:B------:R-:W-:Y:S02]  /*edc0*/  HADD2.F32 R11, -RZ, R8.H0_H0 ;  /* 0x20000008ff0b7230 */ /* 0x000fe40000004100 */
[C---:B------:R-:W-:Y:S01]  /*edd0*/  FMUL.FTZ R27, R6.reuse, R25 ;  /* 0x00000019061b7220 */ /* 0x040fe20000410000 */
[----:B------:R-:W-:Y:S02]  /*ede0*/  HADD2.F32 R4, -RZ, R12.H0_H0 ;  /* 0x2000000cff047230 */ /* 0x000fe40000004100 */
[C---:B------:R-:W-:Y:S01]  /*edf0*/  FFMA.FTZ R50, R15.reuse, R20, -R50 ;  /* 0x000000140f327223 */ /* 0x040fe20000010832 */
[----:B------:R-:W-:Y:S01]  /*ee00*/  FFMA.FTZ R52, R15, R28, R31 ;  /* 0x0000001c0f347223 */ /* 0x000fe2000001001f */
[----:B------:R-:W-:Y:S01]  /*ee10*/  FMUL.FTZ R6, R6, R11 ;  /* 0x0000000b06067220 */ /* 0x000fe20000410000 */
[----:B------:R-:W-:-:S02]  /*ee20*/  HADD2.F32 R15, -RZ, R13.H1_H1 ;  /* 0x3000000dff0f7230 */ /* 0x000fc40000004100 */
[C---:B------:R-:W-:Y:S01]  /*ee30*/  FFMA.FTZ R27, R4.reuse, R11, -R27 ;  /* 0x0000000b041b7223 */ /* 0x040fe2000001081b */
[----:B------:R-:W-:Y:S02]  /*ee40*/  HADD2.F32 R24, -RZ, R24.H1_H1 ;  /* 0x30000018ff187230 */ /* 0x000fe40000004100 */
[----:B------:R-:W-:Y:S01]  /*ee50*/  FFMA.FTZ R28, R4, R25, R6 ;  /* 0x00000019041c7223 */ /* 0x000fe20000010006 */
[----:B------:R-:W-:Y:S01]  /*ee60*/  HADD2.F32 R11, -RZ, R8.H1_H1 ;  /* 0x30000008ff0b7230 */ /* 0x000fe20000004100 */
[----:B------:R-:W-:Y:S01]  /*ee70*/  F2FP.F16.E4M3.UNPACK_B R29, R29 ;  /* 0x0000001dff1d723e */ /* 0x000fe200020006ff */
[----:B------:R-:W-:Y:S02]  /*ee80*/  HADD2.F32 R12, -RZ, R12.H1_H1 ;  /* 0x3000000cff0c7230 */ /* 0x000fe40000004100 */
[C---:B------:R-:W-:Y:S01]  /*ee90*/  FMUL.FTZ R25, R24.reuse, R15 ;  /* 0x0000000f18197220 */ /* 0x040fe20000410000 */
[----:B------:R-:W-:Y:S02]  /*eea0*/  HADD2.F32 R13, -RZ, R36.H0_H0 ;  /* 0x20000024ff0d7230 */ /* 0x000fe40000004100 */
[----:B------:R-:W-:Y:S01]  /*eeb0*/  FMUL.FTZ R4, R24, R11 ;  /* 0x0000000b18047220 */ /* 0x000fe20000410000 */
        /* <DEDUP_REMOVED lines=8> */
[----:B------:R-:W-:Y:S01]  /*ef40*/  HADD2.F32 R10, -RZ, R10.H1_H1 ;  /* 0x3000000aff0a7230 */ /* 0x000fe20000004100 */
[----:B------:R-:W-:Y:S01]  /*ef50*/  F2FP.F16.E4M3.UNPACK_B R12, R40.H1 ;  /* 0x00000028ff0c723e */ /* 0x000fe200030006ff */
[----:B------:R-:W-:-:S02]  /*ef60*/  HADD2.F32 R29, -RZ, R29.H1_H1 ;  /* 0x3000001dff1d7230 */ /* 0x000fc40000004100 */
[----:B------:R-:W-:Y:S01]  /*ef70*/  FFMA.FTZ R15, R4, R11, -R15 ;  /* 0x0000000b040f7223 */ /* 0x000fe2000001080f */
[----:B------:R-:W-:Y:S02]  /*ef80*/  HADD2.F32 R3, -RZ, R3.H1_H1 ;  /* 0x30000003ff037230 */ /* 0x000fe40000004100 */
[----:B------:R-:W-:Y:S01]  /*ef90*/  FMUL.FTZ R8, R10, R36 ;  /* 0x000000240a087220 */ /* 0x000fe20000410000 */
[----:B------:R-:W-:Y:S01]  /*efa0*/  FFMA.FTZ R25, R4, R13, R25 ;  /* 0x0000000d04197223 */ /* 0x000fe20000010019 */
[----:B------:R-:W-:Y:S01]  /*efb0*/  F2FP.F16.E4M3.UNPACK_B R6, R32.H1 ;  /* 0x00000020ff06723e */ /* 0x000fe200030006ff */
[-C--:B------:R-:W-:Y:S01]  /*efc0*/  FMUL.FTZ R11, R10, R29.reuse ;  /* 0x0000001d0a0b7220 */ /* 0x080fe20000410000 */
[----:B------:R-:W-:Y:S02]  /*efd0*/  HADD2.F32 R10, -RZ, R12.H0_H0 ;  /* 0x2000000cff0a7230 */ /* 0x000fe40000004100 */
[----:B------:R-:W-:Y:S01]  /*efe0*/  FFMA.FTZ R20, R3, R29, -R8 ;  /* 0x0000001d03147223 */ /* 0x000fe20000010808 */
[----:B------:R-:W-:-:S02]  /*eff0*/  HADD2.F32 R4, -RZ, R26.H0_H0 ;  /* 0x2000001aff047230 */ /* 0x000fc40000004100 */
[----:B------:R-:W-:Y:S01]  /*f000*/  FFMA.FTZ R36, R3, R36, R11 ;  /* 0x0000002403247223 */ /* 0x000fe2000001000b */
[--C-:B------:R-:W-:Y:S01]  /*f010*/  HADD2.F32 R8, -RZ, R6.reuse.H0_H0 ;  /* 0x20000006ff087230 */ /* 0x100fe20000004100 */
[----:B------:R-:W-:Y:S01]  /*f020*/  F2FP.F16.E4M3.UNPACK_B R32, R32 ;  /* 0x00000020ff20723e */ /* 0x000fe200020006ff */
[----:B------:R-:W-:Y:S02]  /*f030*/  HADD2.F32 R11, -RZ, R6.H1_H1 ;  /* 0x30000006ff0b7230 */ /* 0x000fe40000004100 */
[C---:B------:R-:W-:Y:S01]  /*f040*/  FMUL.FTZ R6, R4.reuse, R10 ;  /* 0x0000000a04067220 */ /* 0x040fe20000410000 */
[----:B------:R-:W-:Y:S02]  /*f050*/  HADD2.F32 R3, -RZ, R14.H0_H0 ;  /* 0x2000000eff037230 */ /* 0x000fe40000004100 */
[----:B------:R-:W-:Y:S01]  /*f060*/  FMUL.FTZ R4, R4, R8 ;  /* 0x0000000804047220 */ /* 0x000fe20000410000 */
[----:B------:R-:W-:Y:S01]  /*f070*/  HADD2.F32 R26, -RZ, R26.H1_H1 ;  /* 0x3000001aff1a7230 */ /* 0x000fe20000004100 */
[----:B------:R-:W-:Y:S01]  /*f080*/  F2FP.F16.E4M3.UNPACK_B R40, R40 ;  /* 0x00000028ff28723e */ /* 0x000fe200020006ff */
[----:B------:R-:W-:-:S02]  /*f090*/  HADD2.F32 R13, -RZ, R12.H1_H1 ;  /* 0x3000000cff0d7230 */ /* 0x000fc40000004100 */
[C---:B------:R-:W-:Y:S01]  /*f0a0*/  FFMA.FTZ R12, R3.reuse, R8, -R6 ;  /* 0x00000008030c7223 */ /* 0x040fe20000010806 */
[----:B------:R-:W-:Y:S02]  /*f0b0*/  HADD2.F32 R14, -RZ, R14.H1_H1 ;  /* 0x3000000eff0e7230 */ /* 0x000fe40000004100 */
[C---:B------:R-:W-:Y:S01]  /*f0c0*/  FMUL.FTZ R6, R26.reuse, R11 ;  /* 0x0000000b1a067220 */ /* 0x040fe20000410000 */
[----:B------:R-:W-:Y:S02]  /*f0d0*/  HADD2.F32 R8, -RZ, R40.H0_H0 ;  /* 0x20000028ff087230 */ /* 0x000fe40000004100 */
[-C--:B------:R-:W-:Y:S01]  /*f0e0*/  FMUL.FTZ R29, R26, R13.reuse ;  /* 0x0000000d1a1d7220 */ /* 0x080fe20000410000 */
[----:B------:R-:W-:Y:S01]  /*f0f0*/  FFMA.FTZ R26, R3, R10, R4 ;  /* 0x0000000a031a7223 */ /* 0x000fe20000010004 */
[C---:B------:R-:W-:Y:S01]  /*f100*/  FFMA.FTZ R13, R14.reuse, R13, R6 ;  /* 0x0000000d0e0d7223 */ /* 0x040fe20000010006 */
[----:B------:R-:W-:Y:S02]  /*f110*/  HADD2.F32 R6, -RZ, R32.H0_H0 ;  /* 0x20000020ff067230 */ /* 0x000fe40000004100 */
[----:B------:R-:W-:Y:S01]  /*f120*/  FFMA.FTZ R29, R14, R11, -R29 ;  /* 0x0000000b0e1d7223 */ /* 0x000fe2000001081d */
[--C-:B------:R-:W-:Y:S01]  /*f130*/  HADD2.F32 R4, -RZ, R21.reuse.H0_H0 ;  /* 0x20000015ff047230 */ /* 0x100fe20000004100 */
[----:B------:R-:W-:Y:S01]  /*f140*/  F2FP.SATFINITE.E4M3.F32.PACK_AB_MERGE_C R5, R42, R5, R44 ;  /* 0x000000052a05723e */ /* 0x000fe2000480702c */
[----:B------:R-:W-:Y:S01]  /*f150*/  HADD2.F32 R40, -RZ, R40.H1_H1 ;  /* 0x30000028ff287230 */ /* 0x000fe20000004100 */
[----:B------:R-:W-:Y:S01]  /*f160*/  F2FP.SATFINITE.E4M3.F32.PACK_AB_MERGE_C R13, R13, R26, RZ ;  /* 0x0000001a0d0d723e */ /* 0x000fe200048070ff */
[----:B------:R-:W-:-:S02]  /*f170*/  HADD2.F32 R21, -RZ, R21.H1_H1 ;  /* 0x30000015ff157230 */ /* 0x000fc40000004100 */
[C---:B------:R-:W-:Y:S01]  /*f180*/  FMUL.FTZ R10, R4.reuse, R8 ;  /* 0x00000008040a7220 */ /* 0x040fe20000410000 */
[----:B------:R-:W-:Y:S02]  /*f190*/  HADD2.F32 R32, -RZ, R32.H1_H1 ;  /* 0x30000020ff207230 */ /* 0x000fe40000004100 */
[----:B------:R-:W-:Y:S01]  /*f1a0*/  FMUL.FTZ R11, R4, R6 ;  /* 0x00000006040b7220 */ /* 0x000fe20000410000 */
[--C-:B------:R-:W-:Y:S02]  /*f1b0*/  HADD2.F32 R3, -RZ, R7.reuse.H0_H0 ;  /* 0x20000007ff037230 */ /* 0x100fe40000004100 */
[C---:B------:R-:W-:Y:S01]  /*f1c0*/  FMUL.FTZ R4, R21.reuse, R40 ;  /* 0x0000002815047220 */ /* 0x040fe20000410000 */
[----:B------:R-:W-:Y:S02]  /*f1d0*/  HADD2.F32 R7, -RZ, R7.H1_H1 ;  /* 0x30000007ff077230 */ /* 0x000fe40000004100 */
[----:B------:R-:W-:Y:S01]  /*f1e0*/  FMUL.FTZ R21, R21, R32 ;  /* 0x0000002015157220 */ /* 0x000fe20000410000 */
[----:B------:R-:W-:Y:S01]  /*f1f0*/  F2FP.SATFINITE.E4M3.F32.PACK_AB_MERGE_C R12, R29, R12, RZ ;  /* 0x0000000c1d0c723e */ /* 0x000fe200048070ff */
        /* <DEDUP_REMOVED lines=8> */
[----:B------:R-:W-:Y:S02]  /*f280*/  F2FP.SATFINITE.E4M3.F32.PACK_AB_MERGE_C R7, R46, R43, R7 ;  /* 0x0000002b2e07723e */ /* 0x000fe40004807007 */
[----:B------:R-:W-:Y:S02]  /*f290*/  F2FP.SATFINITE.E4M3.F32.PACK_AB_MERGE_C R4, R20, R15, R4 ;  /* 0x0000000f1404723e */ /* 0x000fe40004807004 */
[----:B------:R-:W-:-:S02]  /*f2a0*/  F2FP.SATFINITE.E4M3.F32.PACK_AB_MERGE_C R6, R3, R6, R12 ;  /* 0x000000060306723e */ /* 0x000fc4000480700c */
[----:B------:R-:W-:Y:S02]  /*f2b0*/  F2FP.SATFINITE.E4M3.F32.PACK_AB_MERGE_C R9, R38, R9, R30 ;  /* 0x000000092609723e */ /* 0x000fe4000480701e */
[----:B------:R-:W-:Y:S01]  /*f2c0*/  F2FP.SATFINITE.E4M3.F32.PACK_AB_MERGE_C R11, R48, R37, R11 ;  /* 0x00000025300b723e */ /* 0x000fe2000480700b */
[----:B------:R2:W-:Y:S01]  /*f2d0*/  STS.128 [R49+0x14400], R4 ;  /* 0x0144000431007388 */ /* 0x0005e20000000c00 */
[----:B------:R-:W-:Y:S02]  /*f2e0*/  F2FP.SATFINITE.E4M3.F32.PACK_AB_MERGE_C R8, R36, R25, R8 ;  /* 0x000000192408723e */ /* 0x000fe40004807008 */
[----:B------:R-:W-:-:S05]  /*f2f0*/  F2FP.SATFINITE.E4M3.F32.PACK_AB_MERGE_C R10, R21, R10, R13 ;  /* 0x0000000a150a723e */ /* 0x000fca000480700d */
[----:B------:R2:W-:Y:S02]  /*f300*/  STS.128 [R0+0x14400], R8 ;  /* 0x0144000800007388 */ /* 0x0005e40000000c00 */
.L_x_1904:
[----:B------:R-:W-:Y:S05]  /*f310*/  BSYNC B0 ;  /* 0x0000000000007941 */ /* 0x000fea0003800000 */
.L_x_1890:
[----:B------:R-:W-:Y:S01]  /*f320*/  @!PT LDS RZ, [RZ] ;  /* 0x00000000fffff984 */ /* 0x000fe20000000800 */
[----:B------:R-:W-:Y:S01]  /*f330*/  @!PT LDS RZ, [RZ] ;  /* 0x00000000fffff984 */ /* 0x000fe20000000800 */
[----:B------:R-:W-:Y:S01]  /*f340*/  @!PT LDS RZ, [RZ] ;  /* 0x00000000fffff984 */ /* 0x000fe20000000800 */
[----:B------:R-:W-:Y:S01]  /*f350*/  @!PT LDS RZ, [RZ] ;  /* 0x00000000fffff984 */ /* 0x000fe20000000800 */
[----:B------:R0:W-:Y:S06]  /*f360*/  MEMBAR.ALL.CTA ;  /* 0x0000000000007992 */ /* 0x0001ec0000008000 */
[----:B0-----:R-:W0:Y:S01]  /*f370*/  FENCE.VIEW.ASYNC.S ;  /* 0x00000000000073c6 */ /* 0x001e220000000000 */
[----:B------:R-:W-:Y:S05]  /*f380*/  WARPSYNC.ALL ;  /* 0x0000000000007948 */ /* 0x000fea0003800000 */
[----:B0-----:R-:W-:Y:S06]  /*f390*/  BAR.SYNC.DEFER_BLOCKING 0xd, 0x100 ;  /* 0x0344000000007b1d */ /* 0x001fec0000010000 */
.L_x_1887:
[----:B------:R-:W-:-:S13]  /*f3a0*/  ISETP.NE.AND P0, PT, R200, 0x3, PT ;  /* 0x00000003c800780c */ /* 0x000fda0003f05270 */
[----:B------:R-:W-:Y:S05]  /*f3b0*/  @!P0 BRA `(.L_x_1914) ;  /* 0x0000000000048947 */ /* 0x000fea0003800000 */
[----:B------:R-:W-:Y:S01]  /*f3c0*/  BPT.TRAP 0x1 ;  /* 0x000000040000795c */ /* 0x000fe20000300000 */
.L_x_1914:
[----:B-1--4-:R-:W-:Y:S01]  /*f3d0*/  IMAD R14, R194, 0x8, R17 ;  /* 0x00000008c20e7824 */ /* 0x012fe200078e0211 */
[----:B------:R-:W-:-:S04]  /*f3e0*/  SHF.L.U32 R3, R196, 0x1f, RZ ;  /* 0x0000001fc4037819 */ /* 0x000fc800000006ff */
[----:B------:R1:W4:Y:S01]  /*f3f0*/  SYNCS.PHASECHK.TRANS64.TRYWAIT P1, [R14+URZ+0x22830], R3 ;  /* 0x022830030e0075a7 */ /* 0x000322000802017f */
[----:B------:R-:W-:Y:S05]  /*f400*/  @!P0 BRA `(.L_x_1915) ;  /* 0x0000000000048947 */ /* 0x000fea0003800000 */
[----:B------:R-:W-:Y:S01]  /*f410*/  BPT.TRAP 0x1 ;  /* 0x000000040000795c */ /* 0x000fe20000300000 */
.L_x_1915:
[----:B0-2---:R-:W-:-:S05]  /*f420*/  VIADD R0, R17, 0x18400 ;  /* 0x0001840011007836 */ /* 0x005fca0000000000 */
[----:B------:R-:W-:-:S04]  /*f430*/  SHF.R.U32.HI R0, RZ, 0x4, R0 ;  /* 0x00000004ff007819 */ /* 0x000fc80000011600 */
[----:B------:R-:W-:-:S04]  /*f440*/  LOP3.LUT R0, R0, 0x3fff, RZ, 0xc0, !PT ;  /* 0x00003fff00007812 */ /* 0x000fc800078ec0ff */
[----:B-----5:R-:W-:-:S05]  /*f450*/  LOP3.LUT R13, R0, 0x10000, RZ, 0xfc, !PT ;  /* 0x00010000000d7812 */ /* 0x020fca00078efcff */
[----:B------:R-:W-:Y:S01]  /*f460*/  IMAD R4, R194, 0x500, R13 ;  /* 0x00000500c2047824 */ /* 0x000fe200078e020d */
[----:B----4-:R-:W-:Y:S06]  /*f470*/  @P1 BRA `(.L_x_1916) ;  /* 0x0000000000081947 */ /* 0x010fec0003800000 */
[----:B------:R-:W0:Y:S02]  /*f480*/  SYNCS.PHASECHK.TRANS64.TRYWAIT P1, [R14+URZ+0x22830], R3 ;  /* 0x022830030e0075a7 */ /* 0x000e24000802017f */
[----:B0-----:R-:W-:Y:S05]  /*f490*/  @!P1 BRA `(.L_x_1917) ;  /* 0x000001fc00989947 */ /* 0x001fea0003800000 */
.L_x_1916:
[----:B---3--:R-:W-:Y:S01]  /*f4a0*/  IMAD.MOV.U32 R5, RZ, RZ, 0x40000040 ;  /* 0x40000040ff057424 */ /* 0x008fe200078e00ff */
[----:B------:R-:W-:Y:S01]  /*f4b0*/  LOP3.LUT R10, R34, 0x10000, RZ, 0xfc, !PT ;  /* 0x00010000220a7812 */ /* 0x000fe200078efcff */
[----:B------:R-:W-:Y:S01]  /*f4c0*/  IMAD.MOV.U32 R11, RZ, RZ, 0x40000040 ;  /* 0x40000040ff0b7424 */ /* 0x000fe200078e00ff */
[----:B------:R-:W-:Y:S05]  /*f4d0*/  WARPSYNC.ALL ;  /* 0x0000000000007948 */ /* 0x000fea0003800000 */
[C---:B------:R-:W-:Y:S01]  /*f4e0*/  R2UR UR6, R4.reuse ;  /* 0x00000000040672ca */ /* 0x040fe200000e0000 */
[----:B------:R-:W-:Y:S01]  /*f4f0*/  WARPGROUP.ARRIVE ;  /* 0x00000000000079c5 */ /* 0x000fe20000000000 */
[----:B------:R-:W-:Y:S01]  /*f500*/  R2UR UR7, R5 ;  /* 0x00000000050772ca */ /* 0x000fe200000e0000 */
[----:B------:R-:W-:Y:S01]  /*f510*/  VIADD R6, R4, 0x100 ;  /* 0x0000010004067836 */ /* 0x000fe20000000000 */
[----:B------:R-:W-:Y:S01]  /*f520*/  R2UR UR4, R10 ;  /* 0x000000000a0472ca */ /* 0x000fe200000e0000 */
[----:B------:R-:W-:Y:S01]  /*f530*/  IMAD.MOV.U32 R7, RZ, RZ, 0x40000040 ;  /* 0x40000040ff077424 */ /* 0x000fe200078e00ff */
[----:B------:R-:W-:Y:S01]  /*f540*/  R2UR UR5, R11 ;  /* 0x000000000b0572ca */ /* 0x000fe200000e0000 */
[----:B------:R-:W-:Y:S01]  /*f550*/  VIADD R8, R4, 0x200 ;  /* 0x0000020004087836 */ /* 0x000fe20000000000 */
[----:B------:R-:W-:Y:S01]  /*f560*/  R2UR UR10, R6 ;  /* 0x00000000060a72ca */ /* 0x000fe200000e0000 */
[----:B------:R-:W-:Y:S01]  /*f570*/  IMAD.MOV.U32 R9, RZ, RZ, 0x40000040 ;  /* 0x40000040ff097424 */ /* 0x000fe200078e00ff */
[----:B------:R-:W-:Y:S01]  /*f580*/  R2UR UR11, R7 ;  /* 0x00000000070b72ca */ /* 0x000fe200000e0000 */
[----:B------:R-:W-:Y:S01]  /*f590*/  VIADD R6, R4, 0x300 ;  /* 0x0000030004067836 */ /* 0x000fe20000000000 */
[----:B------:R-:W-:Y:S01]  /*f5a0*/  R2UR UR8, R10 ;  /* 0x000000000a0872ca */ /* 0x000fe200000e0000 */
[----:B------:R-:W-:Y:S01]  /*f5b0*/  VIADD R20, R4, 0x400 ;  /* 0x0000040004147836 */ /* 0x000fe20000000000 */
[----:B------:R-:W-:Y:S01]  /*f5c0*/  R2UR UR9, R11 ;  /* 0x000000000b0972ca */ /* 0x000fe200000e0000 */
[----:B------:R-:W-:Y:S01]  /*f5d0*/  IMAD.MOV.U32 R21, RZ, RZ, 0x40000040 ;  /* 0x40000040ff157424 */ /* 0x000fe200078e00ff */
[----:B------:R-:W-:Y:S01]  /*f5e0*/  R2UR UR14, R8 ;  /* 0x00000000080e72ca */ /* 0x000fe200000e0000 */
[----:B------:R-:W-:Y:S01]  /*f5f0*/  VIADD R8, R4, 0x102 ;  /* 0x0000010204087836 */ /* 0x000fe20000000000 */
[----:B------:R-:W-:Y:S01]  /*f600*/  R2UR UR15, R9 ;  /* 0x00000000090f72ca */ /* 0x000fe200000e0000 */
[----:B------:R-:W-:Y:S01]  /*f610*/  QGMMA.64x32x32.F32.E4M3.E4M3 R88, gdesc[UR4], RZ, !UPT, gsb0 ;  /* 0x00600000045879f3 */ /* 0x000fe2000c0008ff */
        /* <DEDUP_REMOVED lines=19> */
[----:B------:R-:W-:Y:S01]  /*f750*/  IMAD.MOV.U32 R111, RZ, RZ, 0x40000040 ;  /* 0x40000040ff6f7424 */ /* 0x000fe200078e00ff */
[----:B------:R-:W-:Y:S01]  /*f760*/  R2UR UR6, R6 ;  /* 0x00000000060672ca */ /* 0x000fe200000e0000 */
[----:B------:R-:W-:Y:S01]  /*f770*/  VIADD R6, R4, 0x202 ;  /* 0x0000020204067836 */ /* 0x000fe20000000000 */
[----:B------:R-:W-:Y:S01]  /*f780*/  R2UR UR7, R7 ;  /* 0x00000000070772ca */ /* 0x000fe200000e0000 */
[----:B------:R-:W-:Y:S01]  /*f790*/  IMAD.MOV.U32 R7, RZ, RZ, 0x40000040 ;  /* 0x40000040ff077424 */ /* 0x000fe200078e00ff */
[----:B------:R-:W-:-:S02]  /*f7a0*/  WARPGROUP.DEPBAR.LE gsb0, 0x0 ;  /* 0x00008000000079c5 */ /* 0x000fc40000010000 */
[----:B------:R-:W-:-:S06]  /*f7b0*/  WARPGROUP.ARRIVE ;  /* 0x00000000000079c5 */ /* 0x000fcc0000000000 */
[----:B------:R-:W-:Y:S01]  /*f7c0*/  QGMMA.64x32x32.F32.E4M3.E4M3 R72, gdesc[UR8], RZ, !UPT, gsb0 ;  /* 0x00600000084879f3 */ /* 0x000fe2000c0008ff */
[----:B------:R-:W-:Y:S01]  /*f7d0*/  R2UR UR10, R8 ;  /* 0x00000000080a72ca */ /* 0x000fe200000e0000 */
[----:B------:R-:W-:Y:S01]  /*f7e0*/  VIADD R8, R10, 0x2 ;  /* 0x000000020a087836 */ /* 0x000fe20000000000 */
[----:B------:R-:W-:Y:S01]  /*f7f0*/  R2UR UR11, R9 ;  /* 0x00000000090b72ca */ /* 0x000fe200000e0000 */
[----:B------:R-:W-:-:S03]  /*f800*/  IMAD.MOV.U32 R9, RZ, RZ, 0x40000040 ;  /* 0x40000040ff097424 */ /* 0x000fc600078e00ff */
[C---:B------:R-:W-:Y:S02]  /*f810*/  R2UR UR4, R8.reuse ;  /* 0x00000000080472ca */ /* 0x040fe400000e0000 */
[C---:B------:R-:W-:Y:S02]  /*f820*/  R2UR UR5, R9.reuse ;  /* 0x00000000090572ca */ /* 0x040fe400000e0000 */
        /* <DEDUP_REMOVED lines=49> */
[----:B------:R-:W-:-:S03]  /*fb40*/  IMAD.MOV.U32 R7, RZ, RZ, 0x40000040 ;  /* 0x40000040ff077424 */ /* 0x000fc600078e00ff */
[C---:B------:R-:W-:Y:S02]  /*fb50*/  R2UR UR4, R6.reuse ;  /* 0x00000000060472ca */ /* 0x040fe400000e0000 */
[C---:B------:R-:W-:Y:S02]  /*fb60*/  R2UR UR5, R7.reuse ;  /* 0x00000000070572ca */ /* 0x040fe400000e0000 */
[C---:B------:R-:W-:Y:S02]  /*fb70*/  R2UR UR8, R6.reuse ;  /* 0x00000000060872ca */ /* 0x040fe400000e0000 */
[C---:B------:R-:W-:Y:S02]  /*fb80*/  R2UR UR9, R7.reuse ;  /* 0x00000000070972ca */ /* 0x040fe400000e0000 */
[----:B------:R-:W-:Y:S02]  /*fb90*/  R2UR UR12, R6 ;  /* 0x00000000060c72ca */ /* 0x000fe400000e0000 */
[----:B------:R-:W-:Y:S01]  /*fba0*/  R2UR UR13, R7 ;  /* 0x00000000070d72ca */ /* 0x000fe200000e0000 */
[----:B------:R-:W-:-:S02]  /*fbb0*/  WARPGROUP.DEPBAR.LE gsb0, 0x0 ;  /* 0x00008000000079c5 */ /* 0x000fc40000010000 */
        /* <DEDUP_REMOVED lines=24> */
[----:B------:R-:W-:Y:S01]  /*fd40*/  R2UR UR5, R5 ;  /* 0x00000000050572ca */ /* 0x000fe200000e0000 */
[----:B------:R-:W-:Y:S02]  /*fd50*/  WARPGROUP.DEPBAR.LE gsb0, 0x0 ;  /* 0x00008000000079c5 */ /* 0x000fe40000010000 */
[----:B------:R-:W-:-:S06]  /*fd60*/  WARPGROUP.ARRIVE ;  /* 0x00000000000079c5 */ /* 0x000fcc0000000000 */
[----:B------:R-:W-:Y:S01]  /*fd70*/  QGMMA.64x32x32.F32.E4M3.E4M3 R72, gdesc[UR8], R72, gsb0 ;  /* 0x00600000084879f3 */ /* 0x000fe20008000848 */
[----:B------:R-:W-:Y:S01]  /*fd80*/  R2UR UR10, R108 ;  /* 0x000000006c0a72ca */ /* 0x000fe200000e0000 */
[----:B------:R-:W-:Y:S01]  /*fd90*/  VIADD R108, R4, 0x306 ;  /* 0x00000306046c7836 */ /* 0x000fe20000000000 */
[----:B------:R-:W-:Y:S01]  /*fda0*/  R2UR UR11, R109 ;  /* 0x000000006d0b72ca */ /* 0x000fe200000e0000 */
[----:B------:R-:W-:Y:S01]  /*fdb0*/  VIADD R4, R10, 0x6 ;  /* 0x000000060a047836 */ /* 0x000fe20000000000 */
[----:B------:R-:W-:Y:S01]  /*fdc0*/  R2UR UR9, R5 ;  /* 0x00000000050972ca */ /* 0x000fe200000e0000 */
[----:B------:R-:W-:-:S03]  /*fdd0*/  IMAD.MOV.U32 R109, RZ, RZ, 0x40000040 ;  /* 0x40000040ff6d7424 */ /* 0x000fc600078e00ff */
[C---:B------:R-:W-:Y:S02]  /*fde0*/  R2UR UR4, R4.reuse ;  /* 0x00000000040472ca */ /* 0x040fe400000e0000 */
        /* <DEDUP_REMOVED lines=40> */
.L_x_1918:
[----:B------:R-:W2:Y:S01]  /*10070*/  LDC R145, c[0x0][0x448] ;  /* 0x00011200ff917b82 */ /* 0x000ea20000000800 */
[----:B------:R-:W3:Y:S01]  /*10080*/  S2R R109, SR_CgaCtaId ;  /* 0x00000000006d7919 */ /* 0x000ee20000008800 */
[C---:B------:R-:W-:Y:S01]  /*10090*/  FMUL.FTZ R130, R2.reuse, R24 ;  /* 0x0000001802827220 */ /* 0x040fe20000410000 */
[C---:B------:R-:W-:Y:S01]  /*100a0*/  FMUL.FTZ R132, R2.reuse, R25 ;  /* 0x0000001902847220 */ /* 0x040fe20000410000 */
[C---:B------:R-:W-:Y:S01]  /*100b0*/  FMUL.FTZ R124, R2.reuse, R49 ;  /* 0x00000031027c7220 */ /* 0x040fe20000410000 */
[----:B------:R-:W-:Y:S02]  /*100c0*/  IMAD.IADD R49, R205, 0x1, R202 ;  /* 0x00000001cd317824 */ /* 0x000fe400078e02ca */
[C---:B------:R-:W-:Y:S01]  /*100d0*/  FMUL.FTZ R12, R2.reuse, R88 ;  /* 0x00000058020c7220 */ /* 0x040fe20000410000 */
[C---:B------:R-:W-:Y:S01]  /*100e0*/  FMUL.FTZ R116, R2.reuse, R41 ;  /* 0x0000002902747220 */ /* 0x040fe20000410000 */
[----:B------:R-:W4:Y:S01]  /*100f0*/  LDC.64 R24, c[0x0][0x9e0] ;  /* 0x00027800ff187b82 */ /* 0x000f220000000a00 */
        /* <DEDUP_REMOVED lines=15> */
[----:B--2---:R-:W-:Y:S01]  /*101f0*/  ISETP.NE.AND P1, PT, R145, 0x1, PT ;  /* 0x000000019100780c */ /* 0x004fe20003f25270 */
[----:B------:R-:W-:-:S02]  /*10200*/  IMAD.MOV.U32 R55, RZ, RZ, -0xa0 ;  /* 0xffffff60ff377424 */ /* 0x000fc400078e00ff */
[C---:B------:R-:W-:Y:S01]  /*10210*/  FMUL.FTZ R99, R2.reuse, R72 ;  /* 0x0000004802637220 */ /* 0x040fe20000410000 */
[C---:B------:R-:W-:Y:S01]  /*10220*/  FMUL.FTZ R98, R2.reuse, R73 ;  /* 0x0000004902627220 */ /* 0x040fe20000410000 */
[C---:B------:R-:W-:Y:S01]  /*10230*/  FMUL.FTZ R76, R2.reuse, R82 ;  /* 0x00000052024c7220 */ /* 0x040fe20000410000 */
[----:B------:R-:W-:Y:S01]  /*10240*/  FMUL.FTZ R77, R2, R83 ;  /* 0x00000053024d7220 */ /* 0x000fe20000410000 */
[----:B01----:R-:W-:Y:S02]  /*10250*/  VIADD R14, R14, 0x22840 ;  /* 0x000228400e0e7836 */ /* 0x003fe40000000000 */
[C---:B------:R-:W-:Y:S01]  /*10260*/  FMUL.FTZ R72, R2.reuse, R74 ;  /* 0x0000004a02487220 */ /* 0x040fe20000410000 */
[C---:B------:R-:W-:Y:S01]  /*10270*/  FMUL.FTZ R73, R2.reuse, R75 ;  /* 0x0000004b02497220 */ /* 0x040fe20000410000 */
[C---:B------:R-:W-:Y:S01]  /*10280*/  FMUL.FTZ R82, R2.reuse, R84 ;  /* 0x0000005402527220 */ /* 0x040fe20000410000 */
        /* <DEDUP_REMOVED lines=16> */
[----:B------:R-:W-:Y:S01]  /*10390*/  FMUL.FTZ R28, R2, R30 ;  /* 0x0000001e021c7220 */ /* 0x000fe20000410000 */
[----:B------:R-:W-:Y:S01]  /*103a0*/  LOP3.LUT R22, R22, 0xffffffef, RZ, 0xc0, !PT ;  /* 0xffffffef16167812 */ /* 0x000fe200078ec0ff */
[----:B------:R-:W-:-:S02]  /*103b0*/  IMAD R55, R106, R55, 0xa1 ;  /* 0x000000a16a377424 */ /* 0x000fc400078e0237 */
        /* <DEDUP_REMOVED lines=40> */
[----:B---3--:R-:W-:Y:S01]  /*10640*/  PRMT R14, R109, 0x654, R14 ;  /* 0x000006546d0e7816 */ /* 0x008fe2000000000e */
[----:B------:R-:W-:Y:S01]  /*10650*/  FMUL.FTZ R33, R2, R39 ;  /* 0x0000002702217220 */ /* 0x000fe20000410000 */
[----:B------:R-:W-:Y:S01]  /*10660*/  @P1 LOP3.LUT R22, R22, 0x10, RZ, 0xfc, !PT ;  /* 0x0000001016161812 */ /* 0x000fe200078efcff */
[----:B------:R-:W-:Y:S01]  /*10670*/  IMAD R144, R204, -0x2, R55 ;  /* 0xfffffffecc907824 */ /* 0x000fe200078e0237 */
[----:B----4-:R-:W-:Y:S01]  /*10680*/  ISETP.GE.AND P1, PT, R25, 0x1, PT ;  /* 0x000000011900780c */ /* 0x010fe20003f26270 */
[----:B------:R1:W-:Y:S01]  /*10690*/  SYNCS.ARRIVE.TRANS64.RED.A1T0 RZ, [R14+URZ], RZ ;  /* 0x000000ff0eff79a7 */ /* 0x0003e2000810043f */
[----:B------:R-:W-:Y:S01]  /*106a0*/  ULDC UR4, c[0x0][0x9dc] ;  /* 0x0002770000047ab9 */ /* 0x000fe20000000800 */
[----:B------:R-:W2:Y:S01]  /*106b0*/  MUFU.TANH R12, R12 ;  /* 0x0000000c000c7308 */ /* 0x000ea20000002400 */
[----:B------:R-:W-:Y:S01]  /*106c0*/  ULOP3.LUT UR5, URZ, UR4, URZ, 0x33, !UPT ;  /* 0x000000043f057292 */ /* 0x000fe2000f8e333f */
[----:B------:R-:W-:Y:S01]  /*106d0*/  IADD3 R39, -R188, R144, R189 ;  /* 0x00000090bc277210 */ /* 0x000fe20007ffe1bd */
[----:B------:R-:W-:Y:S01]  /*106e0*/  VIADD R55, R55, 0xffffffff ;  /* 0xffffffff37377836 */ /* 0x000fe20000000000 */
[----:B------:R-:W-:Y:S01]  /*106f0*/  LOP3.LUT R22, R22, 0xfffffff7, RZ, 0xc0, !PT ;  /* 0xfffffff716167812 */ /* 0x000fe200078ec0ff */
[----:B------:R-:W-:-:S02]  /*10700*/  VIADD R144, R144, 0xffffffff ;  /* 0xffffffff90907836 */ /* 0x000fc40000000000 */
[----:B-1----:R-:W-:Y:S01]  /*10710*/  IMAD R14, R106, -0xa0, R189 ;  /* 0xffffff606a0e7824 */ /* 0x002fe200078e02bd */
[----:B------:R-:W1:Y:S01]  /*10720*/  MUFU.TANH R105, R105 ;  /* 0x0000006900697308 */ /* 0x000e620000002400 */
[C---:B------:R-:W-:Y:S01]  /*10730*/  VIADD R37, R39.reuse, UR5 ;  /* 0x0000000527257c36 */ /* 0x040fe20008000000 */
[----:B------:R-:W-:Y:S01]  /*10740*/  @P1 LOP3.LUT R22, R22, 0x8, RZ, 0xfc, !PT ;  /* 0x0000000816161812 */ /* 0x000fe200078efcff */
[----:B------:R-:W-:Y:S02]  /*10750*/  VIADD R21, R14, 0xa0 ;  /* 0x000000a00e157836 */ /* 0x000fe40000000000 */
[----:B------:R-:W-:Y:S02]  /*10760*/  IMAD.IADD R39, R39, 0x1, R24 ;  /* 0x0000000127277824 */ /* 0x000fe400078e0218 */
[----:B------:R-:W-:Y:S01]  /*10770*/  IMAD R180, R204, -0x2, R21 ;  /* 0xfffffffeccb47824 */ /* 0x000fe200078e0215 */
[----:B------:R-:W3:Y:S01]  /*10780*/  MUFU.TANH R0, R0 ;  /* 0x0000000000007308 */ /* 0x000ee20000002400 */
[----:B------:R-:W-:-:S02]  /*10790*/  IMAD.U32 R14, RZ, RZ, UR5 ;  /* 0x00000005ff0e7e24 */ /* 0x000fc4000f8e00ff */
[----:B0-----:R-:W-:Y:S01]  /*107a0*/  IMAD.IADD R53, R37, 0x1, R20 ;  /* 0x0000000125357824 */ /* 0x001fe200078e0214 */
[----:B------:R-:W-:-:S04]  /*107b0*/  VIADDMNMX R146, R20, R39, R180, PT ;  /* 0x0000002714927246 */ /* 0x000fc800038001b4 */
[----:B------:R-:W0:Y:S08]  /*107c0*/  MUFU.TANH R3, R3 ;  /* 0x0000000300037308 */ /* 0x000e300000002400 */
        /* <DEDUP_REMOVED lines=88> */
.L_x_1921:
[----:B------:R-:W-:-:S13]  /*10d50*/  ISETP.NE.AND P1, PT, R25, 0x1, PT ;  /* 0x000000011900780c */ /* 0x000fda0003f25270 */
[----:B------:R-:W1:Y:S02]  /*10d60*/  @P1 LDC.64 R20, c[0x0][0x9e8] ;  /* 0x00027a00ff141b82 */ /* 0x000e640000000a00 */
[----:B-1----:R-:W-:-:S05]  /*10d70*/  @P1 IMAD.HI.U32 R20, R51, R20, RZ ;  /* 0x0000001433141227 */ /* 0x002fca00078e00ff */
[----:B------:R-:W-:-:S07]  /*10d80*/  @P1 SHF.R.U32.HI R51, RZ, R21, R20 ;  /* 0x00000015ff331219 */ /* 0x000fce0000011614 */
.L_x_1922:
[----:B------:R-:W-:Y:S05]  /*10d90*/  BSYNC B0 ;  /* 0x0000000000007941 */ /* 0x000fea0003800000 */
.L_x_1920:
[----:B------:R-:W-:-:S05]  /*10da0*/  IMAD R20, R51, R25, R144 ;  /* 0x0000001933147224 */ /* 0x000fca00078e0290 */
[----:B------:R-:W-:Y:S02]  /*10db0*/  VIMNMX R53, R53, R20, !PT ;  /* 0x0000001435357248 */ /* 0x000fe40007fe0100 */
[----:B------:R-:W-:-:S07]  /*10dc0*/  VIADDMNMX R146, R20, R25, R146, PT ;  /* 0x0000001914927246 */ /* 0x000fce0003800192 */
.L_x_1919:
[C---:B------:R-:W-:Y:S01]  /*10dd0*/  ISETP.GE.AND P1, PT, R55.reuse, 0x2, PT ;  /* 0x000000023700780c */ /* 0x040fe20003f26270 */
[----:B------:R-:W1:Y:S01]  /*10de0*/  SHFL.IDX PT, R20, R49, 0x1, 0x1c1f ;  /* 0x003c1f0031147f89 */ /* 0x000e6200000e0000 */
[----:B------:R-:W-:Y:S02]  /*10df0*/  ISETP.GE.AND P5, PT, R55, 0x11, PT ;  /* 0x000000113700780c */ /* 0x000fe40003fa6270 */
[----:B------:R-:W-:Y:S02]  /*10e00*/  ISETP.GT.AND P2, PT, R53, 0x1, !P1 ;  /* 0x000000013500780c */ /* 0x000fe40004f44270 */
[----:B------:R-:W-:Y:S02]  /*10e10*/  P2R R121, PR, RZ, 0x20 ;  /* 0x00000020ff797803 */ /* 0x000fe40000000000 */
[----:B------:R-:W-:Y:S02]  /*10e20*/  ISETP.LT.OR P3, PT, R146, 0x2, P2 ;  /* 0x000000029200780c */ /* 0x000fe40001761670 */
[----:B------:R-:W-:-:S02]  /*10e30*/  ISETP.GE.AND P2, PT, R55, 0x9, PT ;  /* 0x000000093700780c */ /* 0x000fc40003f46270 */
[----:B------:R-:W-:Y:S02]  /*10e40*/  FSEL R34, R105, -INF , !P3 ;  /* 0xff80000069227808 */ /* 0x000fe40005800000 */
[----:B------:R-:W-:-:S04]  /*10e50*/  ISETP.GT.AND P3, PT, R53, 0x8, !P2 ;  /* 0x000000083500780c */ /* 0x000fc80005764270 */
[----:B------:R-:W-:-:S04]  /*10e60*/  ISETP.LT.OR P3, PT, R146, 0x9, P3 ;  /* 0x000000099200780c */ /* 0x000fc80001f61670 */
[----:B------:R-:W-:Y:S02]  /*10e70*/  FSEL R36, R107, -INF , !P3 ;  /* 0xff8000006b247808 */ /* 0x000fe40005800000 */
[----:B------:R-:W-:Y:S02]  /*10e80*/  ISETP.GE.AND P3, PT, R55, 0xa, PT ;  /* 0x0000000a3700780c */ /* 0x000fe40003f66270 */
[----:B-1----:R-:W-:Y:S02]  /*10e90*/  VIADDMNMX R180, R20, R39, R180, PT ;  /* 0x0000002714b47246 */ /* 0x002fe400038001b4 */
[----:B------:R-:W-:-:S04]  /*10ea0*/  ISETP.GT.AND P4, PT, R53, 0x9, !P3 ;  /* 0x000000093500780c */ /* 0x000fc80005f84270 */
[----:B------:R-:W-:-:S04]  /*10eb0*/  ISETP.LT.OR P4, PT, R146, 0xa, P4 ;  /* 0x0000000a9200780c */ /* 0x000fc80002781670 */
[----:B0-----:R-:W-:Y:S02]  /*10ec0*/  FSEL R38, R93, -INF , !P4 ;  /* 0xff8000005d267808 */ /* 0x001fe40006000000 */
        /* <DEDUP_REMOVED lines=17> */
[----:B------:R-:W-:Y:S02]  /*10fe0*/  ISETP.LT.OR P4, PT, R146, 0x1a, P4 ;  /* 0x0000001a9200780c */ /* 0x000fe40002781670 */
        /* <DEDUP_REMOVED lines=154> */
[----:B------:R-:W-:Y:S02]  /*11990*/  P2R R123, PR, RZ, 0x40 ;  /* 0x00000040ff7b7803 */ /* 0x000fe40000000000 */
[----:B------:R-:W-:-:S04]  /*119a0*/  ISETP.GT.AND P6, PT, R53, RZ, !P6 ;  /* 0x000000ff3500720c */ /* 0x000fc800077c4270 */
[----:B------:R-:W-:-:S04]  /*119b0*/  ISETP.LT.OR P6, PT, R146, 0x1, P6 ;  /* 0x000000019200780c */ /* 0x000fc800037c1670 */
[----:B------:R-:W-:Y:S02]  /*119c0*/  FSEL R51, R12, -INF , !P6 ;  /* 0xff8000000c337808 */ /* 0x000fe40007000000 */
[----:B------:R-:W-:-:S04]  /*119d0*/  ISETP.GE.AND P6, PT, R55, 0x9a, PT ;  /* 0x0000009a3700780c */ /* 0x000fc80003fc6270 */
[----:B------:R-:W-:Y:S02]  /*119e0*/  P2R R55, PR, RZ, 0x40 ;  /* 0x00000040ff377803 */ /* 0x000fe40000000000 */
[----:B------:R-:W-:-:S04]  /*119f0*/  ISETP.GT.AND P6, PT, R53, 0x99, !P6 ;  /* 0x000000993500780c */ /* 0x000fc800077c4270 */
[----:B------:R-:W-:-:S04]  /*11a00*/  ISETP.LT.OR P6, PT, R146, 0x9a, P6 ;  /* 0x0000009a9200780c */ /* 0x000fc800037c1670 */
[----:B------:R-:W-:Y:S01]  /*11a10*/  FSEL R12, R35, -INF , !P6 ;  /* 0xff800000230c7808 */ /* 0x000fe20007000000 */
[----:B------:R-:W-:Y:S01]  /*11a20*/  IMAD.IADD R35, R37, 0x1, R20 ;  /* 0x0000000125237824 */ /* 0x000fe200078e0214 */
[----:B------:R-:W-:-:S13]  /*11a30*/  ISETP.GE.AND P6, PT, R25, 0x1, PT ;  /* 0x000000011900780c */ /* 0x000fda0003fc6270 */
[----:B------:R-:W-:Y:S05]  /*11a40*/  @!P6 BRA `(.L_x_1923) ;  /* 0x00000000004ce947 */ /* 0x000fea0003800000 */
[----:B------:R-:W-:Y:S01]  /*11a50*/  IADD3 R37, -R188, R189, R20 ;  /* 0x000000bdbc257210 */ /* 0x000fe20007ffe114 */
[----:B------:R-:W-:Y:S03]  /*11a60*/  BSSY B0, `(.L_x_1924) ;  /* 0x000000e000007945 */ /* 0x000fe60003800000 */
        /* <DEDUP_REMOVED lines=9> */
.L_x_1925:
[----:B------:R-:W-:-:S13]  /*11b00*/  ISETP.NE.AND P6, PT, R25, 0x1, PT ;  /* 0x000000011900780c */ /* 0x000fda0003fc5270 */
[----:B------:R-:W0:Y:S02]  /*11b10*/  @P6 LDC.64 R20, c[0x0][0x9e8] ;  /* 0x00027a00ff146b82 */ /* 0x000e240000000a00 */
[----:B0-----:R-:W-:-:S05]  /*11b20*/  @P6 IMAD.HI.U32 R20, R37, R20, RZ ;  /* 0x0000001425146227 */ /* 0x001fca00078e00ff */
[----:B------:R-:W-:-:S07]  /*11b30*/  @P6 SHF.R.U32.HI R37, RZ, R21, R20 ;  /* 0x00000015ff256219 */ /* 0x000fce0000011614 */
.L_x_1926:
[----:B------:R-:W-:Y:S05]  /*11b40*/  BSYNC B0 ;  /* 0x0000000000007941 */ /* 0x000fea0003800000 */
.L_x_1924:
[----:B------:R-:W-:-:S05]  /*11b50*/  IMAD R144, R37, R25, R144 ;  /* 0x0000001925907224 */ /* 0x000fca00078e0290 */
[----:B------:R-:W-:Y:S02]  /*11b60*/  VIMNMX R35, R35, R144, !PT ;  /* 0x0000009023237248 */ /* 0x000fe40007fe0100 */
[----:B------:R-:W-:-:S07]  /*11b70*/  VIADDMNMX R180, R144, R25, R180, PT ;  /* 0x0000001990b47246 */ /* 0x000fce00038001b4 */
.L_x_1923:
[----:B------:R-:W-:Y:S01]  /*11b80*/  ISETP.GT.AND P1, PT, R35, 0x1, !P1 ;  /* 0x000000012300780c */ /* 0x000fe20004f24270 */
[----:B------:R-:W-:Y:S01]  /*11b90*/  ULDC UR4, c[0x0][0x988] ;  /* 0x0002620000047ab9 */ /* 0x000fe20000000800 */
[----:B------:R-:W-:Y:S01]  /*11ba0*/  ISETP.NE.AND P6, PT, R125, RZ, PT ;  /* 0x000000ff7d00720c */ /* 0x000fe20003fc5270 */
[----:B------:R-:W-:Y:S01]  /*11bb0*/  IMAD.U32 R21, RZ, RZ, UR4 ;  /* 0x00000004ff157e24 */ /* 0x000fe2000f8e00ff */
[----:B------:R-:W-:Y:S02]  /*11bc0*/  ISETP.LT.OR P1, PT, R180, 0x2, P1 ;  /* 0x00000002b400780c */ /* 0x000fe40000f21670 */
[----:B------:R-:W-:Y:S02]  /*11bd0*/  ISETP.GT.AND P3, PT, R35, 0x9, !P3 ;  /* 0x000000092300780c */ /* 0x000fe40005f64270 */
[----:B------:R-:W-:Y:S02]  /*11be0*/  FSEL R20, R3, -INF , !P1 ;  /* 0xff80000003147808 */ /* 0x000fe40004800000 */
[----:B------:R-:W-:-:S02]  /*11bf0*/  ISETP.NE.AND P1, PT, R121, RZ, PT ;  /* 0x000000ff7900720c */ /* 0x000fc40003f25270 */
[----:B------:R-:W-:Y:S02]  /*11c00*/  ISETP.LT.OR P3, PT, R180, 0xa, P3 ;  /* 0x0000000ab400780c */ /* 0x000fe40001f61670 */
[C---:B------:R-:W-:Y:S02]  /*11c10*/  ISETP.GT.AND P1, PT, R35.reuse, 0x10, !P1 ;  /* 0x000000102300780c */ /* 0x040fe40004f24270 */
[----:B------:R-:W-:Y:S02]  /*11c20*/  FSEL R88, R88, -INF , !P3 ;  /* 0xff80000058587808 */ /* 0x000fe40005800000 */
[----:B------:R-:W-:Y:S02]  /*11c30*/  ISETP.LT.OR P1, PT, R180, 0x11, P1 ;  /* 0x00000011b400780c */ /* 0x000fe40000f21670 */
[----:B------:R-:W-:Y:S02]  /*11c40*/  ISETP.GT.AND P2, PT, R35, 0x8, !P2 ;  /* 0x000000082300780c */ /* 0x000fe40005744270 */
[----:B------:R-:W-:-:S02]  /*11c50*/  FSEL R146, R89, -INF , !P1 ;  /* 0xff80000059927808 */ /* 0x000fc40004800000 */
[----:B------:R-:W-:Y:S02]  /*11c60*/  ISETP.GT.AND P1, PT, R35, 0x11, !P6 ;  /* 0x000000112300780c */ /* 0x000fe40007724270 */
[----:B------:R-:W-:Y:S02]  /*11c70*/  ISETP.NE.AND P3, PT, R127, RZ, PT ;  /* 0x000000ff7f00720c */ /* 0x000fe40003f65270 */
[C---:B------:R-:W-:Y:S02]  /*11c80*/  ISETP.LT.OR P1, PT, R180.reuse, 0x12, P1 ;  /* 0x00000012b400780c */ /* 0x040fe40000f21670 */
[----:B------:R-:W-:Y:S02]  /*11c90*/  ISETP.LT.OR P2, PT, R180, 0x9, P2 ;  /* 0x00000009b400780c */ /* 0x000fe40001741670 */
[----:B------:R-:W-:Y:S02]  /*11ca0*/  FSEL R90, R90, -INF , !P1 ;  /* 0xff8000005a5a7808 */ /* 0x000fe40004800000 */
[----:B------:R-:W-:-:S02]  /*11cb0*/  ISETP.NE.AND P1, PT, R119, RZ, PT ;  /* 0x000000ff7700720c */ /* 0x000fc40003f25270 */
[----:B------:R-:W-:Y:S02]  /*11cc0*/  FSEL R144, R15, -INF , !P2 ;  /* 0xff8000000f907808 */ /* 0x000fe40005000000 */
[----:B------:R-:W-:Y:S02]  /*11cd0*/  ISETP.GT.AND P1, PT, R35, 0x18, !P1 ;  /* 0x000000182300780c */ /* 0x000fe40004f24270 */
[----:B------:R-:W-:Y:S02]  /*11ce0*/  ISETP.NE.AND P2, PT, R141, RZ, PT ;  /* 0x000000ff8d00720c */ /* 0x000fe40003f45270 */
[----:B------:R-:W-:Y:S02]  /*11cf0*/  ISETP.LT.OR P1, PT, R180, 0x19, P1 ;  /* 0x00000019b400780c */ /* 0x000fe40000f21670 */
[----:B------:R-:W-:Y:S02]  /*11d00*/  ISETP.NE.AND P6, PT, R139, RZ, PT ;  /* 0x000000ff8b00720c */ /* 0x000fe40003fc5270 */
        /* <DEDUP_REMOVED lines=53> */
[----:B------:R-:W-:Y:S02]  /*12060*/  ISETP.GT.AND P1, PT, R35, 0x39, !P6 ;  /* 0x000000392300780c */ /* 0x000fe40007724270 */
[----:B------:R-:W-:-:S02]  /*12070*/  ISETP.NE.AND P6, PT, R133, RZ, PT ;  /* 0x000000ff8500720c */ /* 0x000fc40003fc5270 */
        /* <DEDUP_REMOVED lines=46> */
[----:B------:R-:W0:Y:S01]  /*12360*/  SHFL.BFLY PT, R182, R3, 0x2, 0x1f ;  /* 0x0c401f0003b67f89 */ /* 0x000e2200000e0000 */
[C---:B------:R-:W-:Y:S02]  /*12370*/  ISETP.GT.AND P4, PT, R35.reuse, 0x91, !P4 ;  /* 0x000000912300780c */ /* 0x040fe40006784270 */
[----:B------:R-:W-:-:S02]  /*12380*/  ISETP.GT.AND P1, PT, R35, 0x58, !P1 ;  /* 0x000000582300780c */ /* 0x000fc40004f24270 */
[C---:B------:R-:W-:Y:S02]  /*12390*/  ISETP.GT.AND P5, PT, R35.reuse, 0x98, !P5 ;  /* 0x000000982300780c */ /* 0x040fe40006fa4270 */
[C---:B------:R-:W-:Y:S02]  /*123a0*/  ISETP.LT.OR P1, PT, R180.reuse, 0x59, P1 ;  /* 0x00000059b400780c */ /* 0x040fe40000f21670 */
[----:B------:R-:W-:Y:S02]  /*123b0*/  ISETP.LT.OR P4, PT, R180, 0x92, P4 ;  /* 0x00000092b400780c */ /* 0x000fe40002781670 */
[----:B------:R-:W-:Y:S02]  /*123c0*/  FSEL R62, R62, -INF , !P1 ;  /* 0xff8000003e3e7808 */ /* 0x000fe40004800000 */
[----:B------:R-:W-:Y:S02]  /*123d0*/  ISETP.GT.AND P1, PT, R35, 0x59, !P3 ;  /* 0x000000592300780c */ /* 0x000fe40005f24270 */
[----:B------:R-:W-:-:S02]  /*123e0*/  ISETP.NE.AND P3, PT, R131, RZ, PT ;  /* 0x000000ff8300720c */ /* 0x000fc40003f65270 */
[C---:B------:R-:W-:Y:S02]  /*123f0*/  ISETP.LT.OR P1, PT, R180.reuse, 0x5a, P1 ;  /* 0x0000005ab400780c */ /* 0x040fe40000f21670 */
[C---:B------:R-:W-:Y:S02]  /*12400*/  ISETP.LT.OR P5, PT, R180.reuse, 0x99, P5 ;  /* 0x00000099b400780c */ /* 0x040fe40002fa1670 */
[----:B------:R-:W-:Y:S02]  /*12410*/  FSEL R164, R63, -INF , !P1 ;  /* 0xff8000003fa47808 */ /* 0x000fe40004800000 */
[----:B------:R-:W-:Y:S02]  /*12420*/  ISETP.GT.AND P1, PT, R35, 0x60, !P2 ;  /* 0x000000602300780c */ /* 0x000fe40005724270 */
[----:B0-----:R-:W-:Y:S02]  /*12430*/  FMNMX.FTZ R182, R3, R182, !PT ;  /* 0x000000b603b67209 */ /* 0x001fe40007810000 */
[----:B------:R-:W-:-:S02]  /*12440*/  ISETP.LT.OR P1, PT, R180, 0x61, P1 ;  /* 0x00000061b400780c */ /* 0x000fc40000f21670 */
[----:B------:R-:W-:Y:S01]  /*12450*/  ISETP.NE.AND P2, PT, R129, RZ, PT ;  /* 0x000000ff8100720c */ /* 0x000fe20003f45270 */
[----:B------:R-:W0:Y:S01]  /*12460*/  SHFL.BFLY PT, R15, R182, 0x1, 0x1f ;  /* 0x0c201f00b60f7f89 */ /* 0x000e2200000e0000 */
[----:B------:R-:W-:Y:S02]  /*12470*/  FSEL R40, R40, -INF , !P1 ;  /* 0xff80000028287808 */ /* 0x000fe40004800000 */
[----:B------:R-:W-:Y:S02]  /*12480*/  ISETP.GT.AND P1, PT, R35, 0x61, !P6 ;  /* 0x000000612300780c */ /* 0x000fe40007724270 */
[----:B------:R-:W-:Y:S02]  /*12490*/  ISETP.NE.AND P6, PT, R143, RZ, PT ;  /* 0x000000ff8f00720c */ /* 0x000fe40003fc5270 */
[----:B------:R-:W-:Y:S02]  /*124a0*/  ISETP.LT.OR P1, PT, R180, 0x62, P1 ;  /* 0x00000062b400780c */ /* 0x000fe40000f21670 */
[----:B------:R-:W-:-:S02]  /*124b0*/  FSEL R30, R30, -INF , !P4 ;  /* 0xff8000001e1e7808 */ /* 0x000fc40006000000 */
[----:B------:R-:W-:Y:S02]  /*124c0*/  FSEL R166, R41, -INF , !P1 ;  /* 0xff80000029a67808 */ /* 0x000fe40004800000 */
[----:B------:R-:W-:Y:S02]  /*124d0*/  ISETP.NE.AND P1, PT, R87, RZ, PT ;  /* 0x000000ff5700720c */ /* 0x000fe40003f25270 */
[----:B------:R-:W-:Y:S02]  /*124e0*/  FSEL R32, R32, -INF , !P5 ;  /* 0xff80000020207808 */ /* 0x000fe40006800000 */
[----:B------:R-:W-:-:S04]  /*124f0*/  ISETP.GT.AND P1, PT, R35, 0x68, !P1 ;  /* 0x000000682300780c */ /* 0x000fc80004f24270 */
[----:B------:R-:W-:Y:S02]  /*12500*/  ISETP.LT.OR P1, PT, R180, 0x69, P1 ;  /* 0x00000069b400780c */ /* 0x000fe40000f21670 */
[----:B0-----:R-:W-:Y:S02]  /*12510*/  FMNMX.FTZ R220, R182, R15, !PT ;  /* 0x0000000fb6dc7209 */ /* 0x001fe40007810000 */
[----:B------:R-:W-:Y:S02]  /*12520*/  FSEL R42, R42, -INF , !P1 ;  /* 0xff8000002a2a7808 */ /* 0x000fe40004800000 */
[----:B------:R-:W-:-:S04]  /*12530*/  ISETP.NE.AND P1, PT, R85, RZ, PT ;  /* 0x000000ff5500720c */ /* 0x000fc80003f25270 */
[----:B------:R-:W-:-:S04]  /*12540*/  ISETP.GT.AND P1, PT, R35, 0x69, !P1 ;  /* 0x000000692300780c */ /* 0x000fc80004f24270 */
[----:B------:R-:W-:-:S04]  /*12550*/  ISETP.LT.OR P1, PT, R180, 0x6a, P1 ;  /* 0x0000006ab400780c */ /* 0x000fc80000f21670 */
[----:B------:R-:W-:Y:S01]  /*12560*/  FSEL R168, R43, -INF , !P1 ;  /* 0xff8000002ba87808 */ /* 0x000fe20004800000 */
[----:B------:R-:W-:-:S01]  /*12570*/  FFMA.FTZ R43, R220, R21, -8 ;  /* 0xc1000000dc2b7423 */ /* 0x000fc20000010015 */
        /* <DEDUP_REMOVED lines=24> */
[----:B------:R-:W-:-:S04]  /*12700*/  ISETP.GT.AND P1, PT, R35, 0x88, !P3 ;  /* 0x000000882300780c */ /* 0x000fc80005f24270 */
[----:B------:R-:W-:-:S04]  /*12710*/  ISETP.LT.OR P1, PT, R180, 0x89, P1 ;  /* 0x00000089b400780c */ /* 0x000fc80000f21670 */
[----:B------:R-:W-:Y:S02]  /*12720*/  FSEL R28, R28, -INF , !P1 ;  /* 0xff8000001c1c7808 */ /* 0x000fe40004800000 */
[----:B------:R-:W-:-:S04]  /*12730*/  ISETP.GT.AND P1, PT, R35, 0x89, !P2 ;  /* 0x000000892300780c */ /* 0x000fc80005724270 */
        /* <DEDUP_REMOVED lines=8> */
[----:B------:R-:W-:Y:S02]  /*127c0*/  ISETP.GT.AND P1, PT, R35, RZ, !P6 ;  /* 0x000000ff2300720c */ /* 0x000fe40007724270 */
[----:B------:R-:W-:Y:S01]  /*127d0*/  ISETP.NE.AND P6, PT, R55, RZ, PT ;  /* 0x000000ff3700720c */ /* 0x000fe20003fc5270 */
[----:B------:R-:W-:-:S01]  /*127e0*/  FFMA.FTZ R64, R64, R21, -R43 ;  /* 0x0000001540407223 */ /* 0x000fc2000001082b */
[----:B------:R-:W-:Y:S01]  /*127f0*/  ISETP.LT.OR P1, PT, R180, 0x1, P1 ;  /* 0x00000001b400780c */ /* 0x000fe20000f21670 */
[----:B------:R-:W-:-:S01]  /*12800*/  FFMA.FTZ R27, R36, R21, -R43 ;  /* 0x00000015241b7223 */ /* 0x000fc2000001082b */
[-CC-:B------:R-:W-:Y:S01]  /*12810*/  FFMA.FTZ R36, R38, R21.reuse, -R43.reuse ;  /* 0x0000001526247223 */ /* 0x180fe2000001082b */
[----:B------:R-:W-:-:S01]  /*12820*/  FFMA.FTZ R38, R96, R21, -R43 ;  /* 0x0000001560267223 */ /* 0x000fc2000001082b */
[----:B------:R-:W-:Y:S01]  /*12830*/  FSEL R45, R0, -INF , !P1 ;  /* 0xff800000002d7808 */ /* 0x000fe20004800000 */
[----:B------:R-:W-:-:S01]  /*12840*/  FFMA.FTZ R0, R51, R21, -R43 ;  /* 0x0000001533007223 */ /* 0x000fc2000001082b */
[----:B------:R-:W-:Y:S01]  /*12850*/  ISETP.GT.AND P1, PT, R35, 0x99, !P6 ;  /* 0x000000992300780c */ /* 0x000fe20007724270 */
[----:B------:R-:W-:-:S01]  /*12860*/  FFMA.FTZ R102, R102, R21, -R43 ;  /* 0x0000001566667223 */ /* 0x000fc2000001082b */
[----:B------:R-:W-:Y:S01]  /*12870*/  FMNMX.FTZ R31, R45, R20, !PT ;  /* 0x000000142d1f7209 */ /* 0x000fe20007810000 */
[----:B------:R-:W-:-:S01]  /*12880*/  FFMA.FTZ R3, R34, R21, -R43 ;  /* 0x0000001522037223 */ /* 0x000fc2000001082b */
[----:B------:R-:W-:Y:S01]  /*12890*/  ISETP.LT.OR P1, PT, R180, 0x9a, P1 ;  /* 0x0000009ab400780c */ /* 0x000fe20000f21670 */
[----:B------:R-:W-:-:S01]  /*128a0*/  FFMA.FTZ R52, R52, R21, -R43 ;  /* 0x0000001534347223 */ /* 0x000fc2000001082b */
[----:B------:R-:W-:Y:S01]  /*128b0*/  FMNMX.FTZ R37, R144, R31, !PT ;  /* 0x0000001f90257209 */ /* 0x000fe20007810000 */
[----:B------:R-:W-:-:S01]  /*128c0*/  FFMA.FTZ R54, R54, R21, -R43 ;  /* 0x0000001536367223 */ /* 0x000fc2000001082b */
[----:B------:R-:W-:Y:S01]  /*128d0*/  MUFU.EX2 R0, R0 ;  /* 0x0000000000007308 */ /* 0x000fe20000000800 */
[----:B------:R-:W-:-:S01]  /*128e0*/  FFMA.FTZ R68, R68, R21, -R43 ;  /* 0x0000001544447223 */ /* 0x000fc2000001082b */
[----:B------:R-:W-:Y:S01]  /*128f0*/  FMNMX.FTZ R37, R88, R37, !PT ;  /* 0x0000002558257209 */ /* 0x000fe20007810000 */
[----:B------:R-:W-:-:S01]  /*12900*/  FFMA.FTZ R80, R80, R21, -R43 ;  /* 0x0000001550507223 */ /* 0x000fc2000001082b */
[-CC-:B------:R-:W-:Y:S01]  /*12910*/  FFMA.FTZ R84, R84, R21.reuse, -R43.reuse ;  /* 0x0000001554547223 */ /* 0x180fe2000001082b */
        /* <DEDUP_REMOVED lines=20> */
[----:B0-----:R-:W-:-:S01]  /*12a60*/  FFMA.FTZ R52, R66, R21, -R43 ;  /* 0x0000001542347223 */ /* 0x001fc2000001082b */
[----:B------:R-:W-:Y:S01]  /*12a70*/  FMNMX.FTZ R39, R150, R39, !PT ;  /* 0x0000002796277209 */ /* 0x000fe20007810000 */
[----:B------:R-:W-:-:S01]  /*12a80*/  FFMA.FTZ R66, R86, R21, -R43 ;  /* 0x0000001556427223 */ /* 0x000fc2000001082b */
[-CC-:B------:R-:W-:Y:S01]  /*12a90*/  FFMA.FTZ R86, R124, R21.reuse, -R43.reuse ;  /* 0x000000157c567223 */ /* 0x180fe2000001082b */
[----:B------:R-:W-:-:S01]  /*12aa0*/  FFMA.FTZ R63, R138, R21, -R43 ;  /* 0x000000158a3f7223 */ /* 0x000fc2000001082b */
[----:B------:R-:W-:Y:S01]  /*12ab0*/  FMNMX.FTZ R41, R74, R39, !PT ;  /* 0x000000274a297209 */ /* 0x000fe20007810000 */
[----:B------:R-:W-:-:S01]  /*12ac0*/  FFMA.FTZ R100, R142, R21, -R43 ;  /* 0x000000158e647223 */ /* 0x000fc2000001082b */
[----:B------:R0:W-:Y:S01]  /*12ad0*/  MUFU.EX2 R39, R64 ;  /* 0x0000004000277308 */ /* 0x0001e20000000800 */
[----:B-1----:R-:W-:-:S01]  /*12ae0*/  FFMA.FTZ R54, R70, R21, -R43 ;  /* 0x0000001546367223 */ /* 0x002fc2000001082b */
[----:B------:R-:W-:Y:S01]  /*12af0*/  FMNMX.FTZ R41, R152, R41, !PT ;  /* 0x0000002998297209 */ /* 0x000fe20007810000 */
[----:B------:R-:W-:-:S01]  /*12b00*/  FFMA.FTZ R70, R112, R21, -R43 ;  /* 0x0000001570467223 */ /* 0x000fc2000001082b */
[----:B------:R-:W-:Y:S01]  /*12b10*/  FFMA.FTZ R12, R12, R21, -R43 ;  /* 0x000000150c0c7223 */ /* 0x000fe2000001082b */
[----:B------:R-:W-:-:S02]  /*12b20*/  ISETP.NE.AND P6, PT, R145, 0x1, PT ;  /* 0x000000019100780c */ /* 0x000fc40003fc5270 */
[----:B------:R-:W-:Y:S01]  /*12b30*/  FMNMX.FTZ R41, R76, R41, !PT ;  /* 0x000000294c297209 */ /* 0x000fe20007810000 */
[----:B------:R-:W-:Y:S01]  /*12b40*/  MUFU.EX2 R27, R27 ;  /* 0x0000001b001b7308 */ /* 0x000fe20000000800 */
[----:B0-----:R-:W-:-:S01]  /*12b50*/  FFMA.FTZ R64, R82, R21, -R43 ;  /* 0x0000001552407223 */ /* 0x001fc2000001082b */
[----:B------:R-:W-:Y:S01]  /*12b60*/  FSEL R82, R33, -INF , !P1 ;  /* 0xff80000021527808 */ /* 0x000fe20004800000 */
[----:B------:R-:W-:-:S01]  /*12b70*/  FFMA.FTZ R33, R118, R21, -R43 ;  /* 0x0000001576217223 */ /* 0x000fc2000001082b */
[----:B------:R-:W-:-:S04]  /*12b80*/  FMNMX.FTZ R41, R154, R41, !PT ;  /* 0x000000299a297209 */ /* 0x000fc80007810000 */
[----:B------:R-:W-:Y:S01]  /*12b90*/  FMNMX.FTZ R47, R78, R41, !PT ;  /* 0x000000294e2f7209 */ /* 0x000fe20007810000 */
[----:B------:R-:W0:Y:S03]  /*12ba0*/  MUFU.EX2 R36, R36 ;  /* 0x0000002400247308 */ /* 0x000e260000000800 */
[----:B------:R-:W-:-:S04]  /*12bb0*/  FMNMX.FTZ R47, R156, R47, !PT ;  /* 0x0000002f9c2f7209 */ /* 0x000fc80007810000 */
[----:B------:R-:W-:Y:S01]  /*12bc0*/  FMNMX.FTZ R47, R56, R47, !PT ;  /* 0x0000002f382f7209 */ /* 0x000fe20007810000 */
[----:B------:R1:W-:Y:S03]  /*12bd0*/  MUFU.EX2 R41, R68 ;  /* 0x0000004400297308 */ /* 0x0003e60000000800 */
[----:B------:R-:W-:-:S04]  /*12be0*/  FMNMX.FTZ R47, R158, R47, !PT ;  /* 0x0000002f9e2f7209 */ /* 0x000fc80007810000 */
[----:B------:R-:W-:Y:S01]  /*12bf0*/  FMNMX.FTZ R49, R58, R47, !PT ;  /* 0x0000002f3a317209 */ /* 0x000fe20007810000 */
[----:B------:R-:W-:Y:S01]  /*12c00*/  MUFU.EX2 R15, R15 ;  /* 0x0000000f000f7308 */ /* 0x000fe20000000800 */
[----:B-1----:R-:W-:-:S01]  /*12c10*/  FFMA.FTZ R68, R108, R21, -R43 ;  /* 0x000000156c447223 */ /* 0x002fc2000001082b */
[----:B0-----:R-:W-:Y:S02]  /*12c20*/  F2FP.SATFINITE.E4M3.F32.PACK_AB_MERGE_C R184, R36, R27, RZ ;  /* 0x0000001b24b8723e */ /* 0x001fe400048070ff */
[----:B------:R-:W-:Y:S02]  /*12c30*/  FMNMX.FTZ R49, R160, R49, !PT ;  /* 0x00000031a0317209 */ /* 0x000fe40007810000 */
[----:B------:R-:W-:Y:S02]  /*12c40*/  F2FP.SATFINITE.E4M3.F32.PACK_AB_MERGE_C R184, R3, R0, R184 ;  /* 0x0000000003b8723e */ /* 0x000fe400048070b8 */
[----:B------:R-:W-:Y:S01]  /*12c50*/  FMNMX.FTZ R49, R60, R49, !PT ;  /* 0x000000313c317209 */ /* 0x000fe20007810000 */
[----:B------:R0:W-:Y:S03]  /*12c60*/  MUFU.EX2 R47, R80 ;  /* 0x00000050002f7308 */ /* 0x0001e60000000800 */
[----:B------:R-:W-:-:S04]  /*12c70*/  FMNMX.FTZ R49, R162, R49, !PT ;  /* 0x00000031a2317209 */ /* 0x000fc80007810000 */
[----:B------:R-:W-:Y:S01]  /*12c80*/  FMNMX.FTZ R51, R62, R49, !PT ;  /* 0x000000313e337209 */ /* 0x000fe20007810000 */
[----:B------:R-:W-:Y:S01]  /*12c90*/  MUFU.EX2 R34, R34 ;  /* 0x0000002200227308 */ /* 0x000fe20000000800 */
[----:B0-----:R-:W-:-:S02]  /*12ca0*/  FFMA.FTZ R80, R116, R21, -R43 ;  /* 0x0000001574507223 */ /* 0x001fc4000001082b */
[----:B------:R-:W-:-:S04]  /*12cb0*/  FMNMX.FTZ R51, R164, R51, !PT ;  /* 0x00000033a4337209 */ /* 0x000fc80007810000 */
        /* <DEDUP_REMOVED lines=8> */
[----:B------:R-:W-:Y:S03]  /*12d40*/  MUFU.EX2 R51, R102 ;  /* 0x0000006600337308 */ /* 0x000fe60000000800 */
[----:B------:R-:W-:-:S04]  /*12d50*/  FMNMX.FTZ R53, R170, R53, !PT ;  /* 0x00000035aa357209 */ /* 0x000fc80007810000 */
[----:B------:R-:W-:Y:S01]  /*12d60*/  FMNMX.FTZ R55, R46, R53, !PT ;  /* 0x000000352e377209 */ /* 0x000fe20007810000 */
[----:B------:R-:W0:Y:S03]  /*12d70*/  MUFU.EX2 R38, R38 ;  /* 0x0000002600267308 */ /* 0x000e260000000800 */
[----:B------:R-:W-:-:S04]  /*12d80*/  FMNMX.FTZ R55, R172, R55, !PT ;  /* 0x00000037ac377209 */ /* 0x000fc80007810000 */
[----:B------:R-:W-:Y:S01]  /*12d90*/  FMNMX.FTZ R55, R26, R55, !PT ;  /* 0x000000371a377209 */ /* 0x000fe20007810000 */
[----:B------:R-:W-:Y:S03]  /*12da0*/  MUFU.EX2 R48, R48 ;  /* 0x0000003000307308 */ /* 0x000fe60000000800 */
[----:B------:R-:W-:-:S04]  /*12db0*/  FMNMX.FTZ R55, R174, R55, !PT ;  /* 0x00000037ae377209 */ /* 0x000fc80007810000 */
[----:B------:R-:W-:Y:S01]  /*12dc0*/  FMNMX.FTZ R55, R28, R55, !PT ;  /* 0x000000371c377209 */ /* 0x000fe20007810000 */
[----:B------:R-:W1:Y:S01]  /*12dd0*/  MUFU.EX2 R50, R50 ;  /* 0x0000003200327308 */ /* 0x000e620000000800 */
[----:B0-----:R-:W-:Y:S02]  /*12de0*/  F2FP.SATFINITE.E4M3.F32.PACK_AB_MERGE_C R186, R38, R29, RZ ;  /* 0x0000001d26ba723e */ /* 0x001fe400048070ff */
[----:B------:R-:W-:Y:S02]  /*12df0*/  FMNMX.FTZ R55, R176, R55, !PT ;  /* 0x00000037b0377209 */ /* 0x000fe40007810000 */
[----:B------:R-:W-:Y:S02]  /*12e00*/  F2FP.SATFINITE.E4M3.F32.PACK_AB_MERGE_C R186, R34, R15, R186 ;  /* 0x0000000f22ba723e */ /* 0x000fe400048070ba */
[----:B------:R-:W-:Y:S01]  /*12e10*/  FMNMX.FTZ R55, R178, R55, !PT ;  /* 0x00000037b2377209 */ /* 0x000fe20007810000 */
[----:B------:R-:W-:Y:S03]  /*12e20*/  MUFU.EX2 R52, R52 ;  /* 0x0000003400347308 */ /* 0x000fe60000000800 */
[----:B------:R-:W-:-:S04]  /*12e30*/  FMNMX.FTZ R55, R30, R55, !PT ;  /* 0x000000371e377209 */ /* 0x000fc80007810000 */
[----:B------:R-:W-:Y:S01]  /*12e40*/  FMNMX.FTZ R55, R32, R55, !PT ;  /* 0x0000003720377209 */ /* 0x000fe20007810000 */
[----:B------:R-:W0:Y:S01]  /*12e50*/  MUFU.EX2 R54, R54 ;  /* 0x0000003600367308 */ /* 0x000e220000000800 */
[----:B-1----:R-:W-:Y:S02]  /*12e60*/  F2FP.SATFINITE.E4M3.F32.PACK_AB_MERGE_C R180, R50, R37, RZ ;  /* 0x0000002532b4723e */ /* 0x002fe400048070ff */
[----:B------:R-:W-:Y:S01]  /*12e70*/  FMNMX.FTZ R59, R82, R55, !PT ;  /* 0x00000037523b7209 */ /* 0x000fe20007810000 */
[----:B------:R-:W-:-:S01]  /*12e80*/  FFMA.FTZ R55, R122, R21, -R43 ;  /* 0x000000157a377223 */ /* 0x000fc2000001082b */
[----:B------:R-:W-:-:S03]  /*12e90*/  F2FP.SATFINITE.E4M3.F32.PACK_AB_MERGE_C R180, R48, R31, R180 ;  /* 0x0000001f30b4723e */ /* 0x000fc600048070b4 */
[----:B------:R-:W1:Y:S01]  /*12ea0*/  SHFL.BFLY PT, R96, R59, 0x2, 0x1f ;  /* 0x0c401f003b607f89 */ /* 0x000e6200000e0000 */
[----:B------:R-:W-:Y:S08]  /*12eb0*/  MUFU.EX2 R64, R64 ;  /* 0x0000004000407308 */ /* 0x000ff00000000800 */
[----:B------:R-:W-:Y:S01]  /*12ec0*/  MUFU.EX2 R66, R66 ;  /* 0x0000004200427308 */ /* 0x000fe20000000800 */
[----:B0-----:R-:W-:-:S04]  /*12ed0*/  F2FP.SATFINITE.E4M3.F32.PACK_AB_MERGE_C R182, R54, R41, RZ ;  /* 0x0000002936b6723e */ /* 0x001fc800048070ff */
[----:B------:R-:W-:-:S03]  /*12ee0*/  F2FP.SATFINITE.E4M3.F32.PACK_AB_MERGE_C R182, R52, R39, R182 ;  /* 0x0000002734b6723e */ /* 0x000fc600048070b6 */
[----:B------:R-:W-:Y:S01]  /*12ef0*/  MUFU.EX2 R53, R110 ;  /* 0x0000006e00357308 */ /* 0x000fe20000000800 */
[----:B-1----:R-:W-:Y:S01]  /*12f00*/  FMNMX.FTZ R65, R59, R96, !PT ;  /* 0x000000603b417209 */ /* 0x002fe20007810000 */
        /* <DEDUP_REMOVED lines=11> */
[----:B------:R-:W-:-:S05]  /*12fc0*/  FSEL R43, R67, RZ, P1 ;  /* 0x000000ff432b7208 */ /* 0x000fca0000800000 */
[----:B------:R-:W-:Y:S01]  /*12fd0*/  MUFU.EX2 R80, R80 ;  /* 0x0000005000507308 */ /* 0x000fe20000000800 */
[----:B------:R-:W-:-:S01]  /*12fe0*/  FFMA.FTZ R45, R45, R21, -R43 ;  /* 0x000000152d2d7223 */ /* 0x000fc2000001082b */
[-CC-:B------:R-:W-:Y:S01]  /*12ff0*/  FFMA.FTZ R20, R20, R21.reuse, -R43.reuse ;  /* 0x0000001514147223 */ /* 0x180fe2000001082b */
[----:B------:R-:W-:-:S01]  /*13000*/  FFMA.FTZ R102, R88, R21, -R43 ;  /* 0x0000001558667223 */ /* 0x000fc2000001082b */
[-CC-:B------:R-:W-:Y:S01]  /*13010*/  FFMA.FTZ R67, R144, R21.reuse, -R43.reuse ;  /* 0x0000001590437223 */ /* 0x180fe2000001082b */
[----:B------:R-:W-:-:S01]  /*13020*/  FFMA.FTZ R88, R90, R21, -R43 ;  /* 0x000000155a587223 */ /* 0x000fc2000001082b */
[----:B------:R-:W-:Y:S01]  /*13030*/  FFMA.FTZ R90, R92, R21, -R43 ;  /* 0x000000155c5a7223 */ /* 0x000fe2000001082b */
[----:B------:R-:W-:-:S01]  /*13040*/  FADD.FTZ R92, R0, R3 ;  /* 0x00000003005c7221 */ /* 0x000fc20000010000 */
[----:B------:R-:W-:Y:S01]  /*13050*/  MUFU.EX2 R45, R45 ;  /* 0x0000002d002d7308 */ /* 0x000fe20000000800 */
[----:B------:R-:W-:-:S01]  /*13060*/  FFMA.FTZ R69, R146, R21, -R43 ;  /* 0x0000001592457223 */ /* 0x000fc2000001082b */
[----:B------:R-:W-:Y:S01]  /*13070*/  FFMA.FTZ R71, R148, R21, -R43 ;  /* 0x0000001594477223 */ /* 0x000fe2000001082b */
[----:B------:R-:W-:-:S01]  /*13080*/  FADD.FTZ R87, R27, R92 ;  /* 0x0000005c1b577221 */ /* 0x000fc20000010000 */
[-CC-:B------:R-:W-:Y:S01]  /*13090*/  FFMA.FTZ R72, R72, R21.reuse, -R43.reuse ;  /* 0x0000001548487223 */ /* 0x180fe2000001082b */
[----:B------:R-:W-:-:S01]  /*130a0*/  FFMA.FTZ R73, R150, R21, -R43 ;  /* 0x0000001596497223 */ /* 0x000fc2000001082b */
[----:B------:R-:W-:Y:S01]  /*130b0*/  FFMA.FTZ R74, R74, R21, -R43 ;  /* 0x000000154a4a7223 */ /* 0x000fe2000001082b */
[----:B------:R-:W-:-:S01]  /*130c0*/  FADD.FTZ R92, R36, R87 ;  /* 0x00000057245c7221 */ /* 0x000fc20000010000 */
[----:B------:R-:W0:Y:S01]  /*130d0*/  MUFU.EX2 R20, R20 ;  /* 0x0000001400147308 */ /* 0x000e220000000800 */
[----:B------:R-:W-:-:S01]  /*130e0*/  FFMA.FTZ R77, R152, R21, -R43 ;  /* 0x00000015984d7223 */ /* 0x000fc2000001082b */
[----:B------:R-:W-:Y:S01]  /*130f0*/  FFMA.FTZ R75, R76, R21, -R43 ;  /* 0x000000154c4b7223 */ /* 0x000fe2000001082b */
[----:B------:R-:W-:-:S01]  /*13100*/  FADD.FTZ R89, R15, R92 ;  /* 0x0000005c0f597221 */ /* 0x000fc20000010000 */
[-CC-:B------:R-:W-:Y:S01]  /*13110*/  FFMA.FTZ R76, R154, R21.reuse, -R43.reuse ;  /* 0x000000159a4c7223 */ /* 0x180fe2000001082b */
[----:B------:R-:W-:-:S01]  /*13120*/  FFMA.FTZ R78, R78, R21, -R43 ;  /* 0x000000154e4e7223 */ /* 0x000fc2000001082b */
[----:B------:R-:W-:Y:S01]  /*13130*/  FFMA.FTZ R81, R156, R21, -R43 ;  /* 0x000000159c517223 */ /* 0x000fe2000001082b */
[----:B------:R-:W-:-:S01]  /*13140*/  FADD.FTZ R108, R34, R89 ;  /* 0x00000059226c7221 */ /* 0x000fc20000010000 */
[----:B------:R-:W1:Y:S01]  /*13150*/  MUFU.EX2 R67, R67 ;  /* 0x0000004300437308 */ /* 0x000e620000000800 */
[----:B------:R-:W-:-:S01]  /*13160*/  FFMA.FTZ R56, R56, R21, -R43 ;  /* 0x0000001538387223 */ /* 0x000fc2000001082b */
[----:B------:R-:W-:Y:S01]  /*13170*/  FFMA.FTZ R79, R158, R21, -R43 ;  /* 0x000000159e4f7223 */ /* 0x000fe2000001082b */
[----:B------:R-:W-:-:S01]  /*13180*/  FADD.FTZ R91, R29, R108 ;  /* 0x0000006c1d5b7221 */ /* 0x000fc20000010000 */
[-CC-:B------:R-:W-:Y:S01]  /*13190*/  FFMA.FTZ R58, R58, R21.reuse, -R43.reuse ;  /* 0x000000153a3a7223 */ /* 0x180fe2000001082b */
[----:B------:R-:W-:-:S01]  /*131a0*/  FFMA.FTZ R85, R160, R21, -R43 ;  /* 0x00000015a0557223 */ /* 0x000fc2000001082b */
[----:B------:R-:W-:Y:S01]  /*131b0*/  FFMA.FTZ R60, R60, R21, -R43 ;  /* 0x000000153c3c7223 */ /* 0x000fe2000001082b */
[----:B------:R-:W-:-:S01]  /*131c0*/  FADD.FTZ R108, R38, R91 ;  /* 0x0000005b266c7221 */ /* 0x000fc20000010000 */
[----:B------:R-:W2:Y:S01]  /*131d0*/  MUFU.EX2 R102, R102 ;  /* 0x0000006600667308 */ /* 0x000ea20000000800 */
[----:B0-----:R-:W-:-:S01]  /*131e0*/  FADD.FTZ R92, R45, R20 ;  /* 0x000000142d5c7221 */ /* 0x001fc20000010000 */
[----:B------:R-:W-:Y:S01]  /*131f0*/  FFMA.FTZ R83, R162, R21, -R43 ;  /* 0x00000015a2537223 */ /* 0x000fe2000001082b */
[----:B------:R-:W-:-:S01]  /*13200*/  FADD.FTZ R91, R31, R108 ;  /* 0x0000006c1f5b7221 */ /* 0x000fc20000010000 */
[----:B------:R-:W-:Y:S01]  /*13210*/  F2FP.SATFINITE.E4M3.F32.PACK_AB_MERGE_C R31, R66, R49, RZ ;  /* 0x00000031421f723e */ /* 0x000fe200048070ff */
        /* <DEDUP_REMOVED lines=12> */
[----:B--2---:R-:W-:-:S01]  /*132e0*/  FADD.FTZ R92, R102, R89 ;  /* 0x00000059665c7221 */ /* 0x004fc20000010000 */
[-CC-:B------:R-:W-:Y:S01]  /*132f0*/  FFMA.FTZ R26, R26, R21.reuse, -R43.reuse ;  /* 0x000000151a1a7223 */ /* 0x180fe2000001082b */
[----:B------:R-:W-:-:S01]  /*13300*/  FFMA.FTZ R174, R174, R21, -R43 ;  /* 0x00000015aeae7223 */ /* 0x000fc2000001082b */
[----:B------:R-:W-:Y:S01]  /*13310*/  F2FP.SATFINITE.E4M3.F32.PACK_AB_MERGE_C R67, R102, R67, RZ ;  /* 0x000000436643723e */ /* 0x000fe200048070ff */
[----:B------:R-:W-:-:S01]  /*13320*/  FFMA.FTZ R30, R30, R21, -R43 ;  /* 0x000000151e1e7223 */ /* 0x000fc2000001082b */
[-CC-:B------:R-:W-:Y:S01]  /*13330*/  FFMA.FTZ R28, R28, R21.reuse, -R43.reuse ;  /* 0x000000151c1c7223 */ /* 0x180fe2000001082b */
[----:B------:R-:W-:-:S01]  /*13340*/  FFMA.FTZ R176, R176, R21, -R43 ;  /* 0x00000015b0b07223 */ /* 0x000fc2000001082b */
[----:B------:R-:W2:Y:S01]  /*13350*/  MUFU.EX2 R71, R71 ;  /* 0x0000004700477308 */ /* 0x000ea20000000800 */
[----:B0-----:R-:W-:-:S01]  /*13360*/  FADD.FTZ R89, R69, R92 ;  /* 0x0000005c45597221 */ /* 0x001fc20000010000 */
[----:B------:R-:W-:Y:S01]  /*13370*/  FADD.FTZ R92, R48, R91 ;  /* 0x0000005b305c7221 */ /* 0x000fe20000010000 */
[----:B------:R-:W-:Y:S01]  /*13380*/  F2FP.SATFINITE.E4M3.F32.PACK_AB_MERGE_C R185, R20, R45, R67 ;  /* 0x0000002d14b9723e */ /* 0x000fe20004807043 */
[-CC-:B------:R-:W-:Y:S01]  /*13390*/  FFMA.FTZ R178, R178, R21.reuse, -R43.reuse ;  /* 0x00000015b2b27223 */ /* 0x180fe2000001082b */
[----:B------:R-:W-:-:S01]  /*133a0*/  FFMA.FTZ R32, R32, R21, -R43 ;  /* 0x0000001520207223 */ /* 0x000fc2000001082b */
[----:B------:R-:W-:-:S02]  /*133b0*/  FADD.FTZ R91, R37, R92 ;  /* 0x0000005c255b7221 */ /* 0x000fc40000010000 */
[----:B------:R-:W0:Y:S01]  /*133c0*/  MUFU.EX2 R90, R90 ;  /* 0x0000005a005a7308 */ /* 0x000e220000000800 */
[----:B-1----:R-:W-:-:S07]  /*133d0*/  FADD.FTZ R36, R88, R89 ;  /* 0x0000005958247221 */ /* 0x002fce0000010000 */
[----:B------:R-:W1:Y:S01]  /*133e0*/  MUFU.EX2 R72, R72 ;  /* 0x0000004800487308 */ /* 0x000e620000000800 */
[----:B--2---:R-:W-:-:S01]  /*133f0*/  FADD.FTZ R89, R71, R36 ;  /* 0x0000002447597221 */ /* 0x004fc20000010000 */
[----:B------:R-:W-:-:S04]  /*13400*/  FADD.FTZ R36, R50, R91 ;  /* 0x0000005b32247221 */ /* 0x000fc80000010000 */
[----:B------:R-:W-:Y:S02]  /*13410*/  FADD.FTZ R37, R39, R36 ;  /* 0x0000002427257221 */ /* 0x000fe40000010000 */
[----:B------:R-:W2:Y:S01]  /*13420*/  MUFU.EX2 R73, R73 ;  /* 0x0000004900497308 */ /* 0x000ea20000000800 */
[----:B0-----:R-:W-:-:S01]  /*13430*/  FADD.FTZ R89, R90, R89 ;  /* 0x000000595a597221 */ /* 0x001fc20000010000 */
[----:B------:R-:W-:Y:S01]  /*13440*/  FADD.FTZ R36, R52, R37 ;  /* 0x0000002534247221 */ /* 0x000fe20000010000 */
[----:B------:R-:W-:-:S03]  /*13450*/  F2FP.SATFINITE.E4M3.F32.PACK_AB_MERGE_C R71, R90, R71, RZ ;  /* 0x000000475a47723e */ /* 0x000fc600048070ff */
[----:B------:R-:W-:Y:S01]  /*13460*/  FADD.FTZ R15, R41, R36 ;  /* 0x00000024290f7221 */ /* 0x000fe20000010000 */
[----:B------:R-:W-:Y:S01]  /*13470*/  F2FP.SATFINITE.E4M3.F32.PACK_AB_MERGE_C R36, R70, R53, RZ ;  /* 0x000000354624723e */ /* 0x000fe200048070ff */
[----:B------:R-:W0:Y:S01]  /*13480*/  MUFU.EX2 R74, R74 ;  /* 0x0000004a004a7308 */ /* 0x000e220000000800 */
[----:B-1----:R-:W-:-:S01]  /*13490*/  FADD.FTZ R0, R72, R89 ;  /* 0x0000005948007221 */ /* 0x002fc20000010000 */
[----:B------:R-:W-:Y:S01]  /*134a0*/  FADD.FTZ R54, R54, R15 ;  /* 0x0000000f36367221 */ /* 0x000fe20000010000 */
[----:B------:R-:W-:-:S03]  /*134b0*/  F2FP.SATFINITE.E4M3.F32.PACK_AB_MERGE_C R187, R88, R69, R71 ;  /* 0x0000004558bb723e */ /* 0x000fc60004807047 */
[----:B------:R-:W-:Y:S01]  /*134c0*/  FADD.FTZ R15, R47, R54 ;  /* 0x000000362f0f7221 */ /* 0x000fe20000010000 */
[----:B------:R-:W-:Y:S01]  /*134d0*/  F2FP.SATFINITE.E4M3.F32.PACK_AB_MERGE_C R47, R64, R47, R31 ;  /* 0x0000002f402f723e */ /* 0x000fe2000480701f */
[----:B------:R-:W1:Y:S01]  /*134e0*/  MUFU.EX2 R77, R77 ;  /* 0x0000004d004d7308 */ /* 0x000e620000000800 */
[----:B--2---:R-:W-:-:S01]  /*134f0*/  FADD.FTZ R3, R73, R0 ;  /* 0x0000000049037221 */ /* 0x004fc20000010000 */
[-CC-:B------:R-:W-:Y:S01]  /*13500*/  FFMA.FTZ R0, R44, R21.reuse, -R43.reuse ;  /* 0x000000152c007223 */ /* 0x180fe2000001082b */
[----:B------:R-:W-:-:S05]  /*13510*/  FFMA.FTZ R43, R82, R21, -R43 ;  /* 0x00000015522b7223 */ /* 0x000fca000001082b */
[----:B------:R-:W2:Y:S01]  /*13520*/  MUFU.EX2 R75, R75 ;  /* 0x0000004b004b7308 */ /* 0x000ea20000000800 */
[----:B0-----:R-:W-:-:S07]  /*13530*/  FADD.FTZ R34, R74, R3 ;  /* 0x000000034a227221 */ /* 0x001fce0000010000 */
[----:B------:R-:W0:Y:S01]  /*13540*/  MUFU.EX2 R76, R76 ;  /* 0x0000004c004c7308 */ /* 0x000e220000000800 */
[----:B-1----:R-:W-:-:S01]  /*13550*/  FADD.FTZ R34, R77, R34 ;  /* 0x000000224d227221 */ /* 0x002fc20000010000 */
[----:B------:R-:W-:-:S04]  /*13560*/  F2FP.SATFINITE.E4M3.F32.PACK_AB_MERGE_C R74, R77, R74, RZ ;  /* 0x0000004a4d4a723e */ /* 0x000fc800048070ff */
[----:B------:R-:W-:Y:S02]  /*13570*/  F2FP.SATFINITE.E4M3.F32.PACK_AB_MERGE_C R181, R73, R72, R74 ;  /* 0x0000004849b5723e */ /* 0x000fe4000480704a */
[----:B------:R-:W1:Y:S01]  /*13580*/  MUFU.EX2 R78, R78 ;  /* 0x0000004e004e7308 */ /* 0x000e620000000800 */
[----:B--2---:R-:W-:-:S01]  /*13590*/  FADD.FTZ R3, R75, R34 ;  /* 0x000000224b037221 */ /* 0x004fc20000010000 */
[----:B------:R-:W-:-:S04]  /*135a0*/  FADD.FTZ R34, R64, R15 ;  /* 0x0000000f40227221 */ /* 0x000fc80000010000 */
[----:B------:R-:W-:Y:S02]  /*135b0*/  FADD.FTZ R49, R49, R34 ;  /* 0x0000002231317221 */ /* 0x000fe40000010000 */
[----:B------:R-:W2:Y:S01]  /*135c0*/  MUFU.EX2 R81, R81 ;  /* 0x0000005100517308 */ /* 0x000ea20000000800 */
[----:B0-----:R-:W-:-:S01]  /*135d0*/  FADD.FTZ R15, R76, R3 ;  /* 0x000000034c0f7221 */ /* 0x001fc20000010000 */
[----:B------:R-:W-:-:S04]  /*135e0*/  FADD.FTZ R66, R66, R49 ;  /* 0x0000003142427221 */ /* 0x000fc80000010000 */
[----:B------:R-:W-:Y:S01]  /*135f0*/  FADD.FTZ R31, R51, R66 ;  /* 0x00000042331f7221 */ /* 0x000fe20000010000 */
[----:B------:R-:W-:Y:S01]  /*13600*/  F2FP.SATFINITE.E4M3.F32.PACK_AB_MERGE_C R51, R68, R51, R36 ;  /* 0x000000334433723e */ /* 0x000fe20004807024 */
[----:B------:R-:W0:Y:S01]  /*13610*/  MUFU.EX2 R56, R56 ;  /* 0x0000003800387308 */ /* 0x000e220000000800 */
[----:B-1----:R-:W-:-:S01]  /*13620*/  FADD.FTZ R34, R78, R15 ;  /* 0x0000000f4e227221 */ /* 0x002fc20000010000 */
[----:B------:R-:W-:Y:S01]  /*13630*/  FADD.FTZ R68, R68, R31 ;  /* 0x0000001f44447221 */ /* 0x000fe20000010000 */
[----:B------:R-:W-:-:S03]  /*13640*/  F2FP.SATFINITE.E4M3.F32.PACK_AB_MERGE_C R36, R84, R33, RZ ;  /* 0x000000215424723e */ /* 0x000fc600048070ff */
[----:B------:R-:W-:Y:S02]  /*13650*/  FADD.FTZ R53, R53, R68 ;  /* 0x0000004435357221 */ /* 0x000fe40000010000 */
[----:B------:R-:W1:Y:S01]  /*13660*/  MUFU.EX2 R79, R79 ;  /* 0x0000004f004f7308 */ /* 0x000e620000000800 */
[----:B--2---:R-:W-:-:S01]  /*13670*/  FADD.FTZ R15, R81, R34 ;  /* 0x00000022510f7221 */ /* 0x004fc20000010000 */
[----:B------:R-:W-:Y:S01]  /*13680*/  FADD.FTZ R70, R70, R53 ;  /* 0x0000003546467221 */ /* 0x000fe20000010000 */
[----:B------:R-:W-:-:S04]  /*13690*/  F2FP.SATFINITE.E4M3.F32.PACK_AB_MERGE_C R78, R81, R78, RZ ;  /* 0x0000004e514e723e */ /* 0x000fc800048070ff */
[----:B------:R-:W-:Y:S01]  /*136a0*/  F2FP.SATFINITE.E4M3.F32.PACK_AB_MERGE_C R183, R76, R75, R78 ;  /* 0x0000004b4cb7723e */ /* 0x000fe2000480704e */
        /* <DEDUP_REMOVED lines=8> */
[----:B------:R-:W-:-:S04]  /*13730*/  F2FP.SATFINITE.E4M3.F32.PACK_AB_MERGE_C R58, R85, R58, RZ ;  /* 0x0000003a553a723e */ /* 0x000fc800048070ff */
[----:B------:R-:W-:Y:S02]  /*13740*/  F2FP.SATFINITE.E4M3.F32.PACK_AB_MERGE_C R177, R79, R56, R58 ;  /* 0x000000384fb1723e */ /* 0x000fe4000480703a */
[----:B------:R-:W0:Y:S01]  /*13750*/  MUFU.EX2 R62, R62 ;  /* 0x0000003e003e7308 */ /* 0x000e220000000800 */
[----:B-1----:R-:W-:-:S07]  /*13760*/  FADD.FTZ R34, R60, R31 ;  /* 0x0000001f3c227221 */ /* 0x002fce0000010000 */
[----:B------:R-:W1:Y:S01]  /*13770*/  MUFU.EX2 R87, R87 ;  /* 0x0000005700577308 */ /* 0x000e620000000800 */
[----:B--2---:R-:W-:-:S07]  /*13780*/  FADD.FTZ R37, R83, R34 ;  /* 0x0000002253257221 */ /* 0x004fce0000010000 */
[----:B------:R-:W-:Y:S01]  /*13790*/  MUFU.EX2 R40, R40 ;  /* 0x0000002800287308 */ /* 0x000fe20000000800 */
[----:B0-----:R-:W-:-:S01]  /*137a0*/  FADD.FTZ R34, R62, R37 ;  /* 0x000000253e227221 */ /* 0x001fc20000010000 */
[----:B------:R-:W-:-:S06]  /*137b0*/  FADD.FTZ R37, R35, R70 ;  /* 0x0000004623257221 */ /* 0x000fcc0000010000 */
[----:B------:R-:W-:Y:S01]  /*137c0*/  MUFU.EX2 R27, R166 ;  /* 0x000000a6001b7308 */ /* 0x000fe20000000800 */
[----:B-1----:R-:W-:-:S04]  /*137d0*/  F2FP.SATFINITE.E4M3.F32.PACK_AB_MERGE_C R62, R87, R62, RZ ;  /* 0x0000003e573e723e */ /* 0x002fc800048070ff */
[----:B------:R-:W-:-:S03]  /*137e0*/  F2FP.SATFINITE.E4M3.F32.PACK_AB_MERGE_C R179, R83, R60, R62 ;  /* 0x0000003c53b3723e */ /* 0x000fc6000480703e */
[----:B------:R-:W-:Y:S08]  /*137f0*/  MUFU.EX2 R29, R29 ;  /* 0x0000001d001d7308 */ /* 0x000ff00000000800 */
[----:B------:R-:W-:Y:S08]  /*13800*/  MUFU.EX2 R57, R57 ;  /* 0x0000003900397308 */ /* 0x000ff00000000800 */
[----:B------:R-:W0:Y:S08]  /*13810*/  MUFU.EX2 R94, R94 ;  /* 0x0000005e005e7308 */ /* 0x000e300000000800 */
[----:B------:R1:W-:Y:S08]  /*13820*/  MUFU.EX2 R15, R172 ;  /* 0x000000ac000f7308 */ /* 0x0003f00000000800 */
[----:B------:R-:W2:Y:S01]  /*13830*/  MUFU.EX2 R168, R168 ;  /* 0x000000a800a87308 */ /* 0x000ea20000000800 */
[C---:B-1----:R-:W-:Y:S01]  /*13840*/  F2FP.SATFINITE.E4M3.F32.PACK_AB_MERGE_C R172, R80.reuse, R35, R36 ;  /* 0x0000002350ac723e */ /* 0x042fe20004807024 */
[----:B------:R-:W-:Y:S01]  /*13850*/  FADD.FTZ R35, R87, R34 ;  /* 0x0000002257237221 */ /* 0x000fe20000010000 */
[----:B------:R-:W-:-:S01]  /*13860*/  FADD.FTZ R80, R80, R37 ;  /* 0x0000002550507221 */ /* 0x000fc20000010000 */
[----:B0-----:R-:W-:Y:S01]  /*13870*/  F2FP.SATFINITE.E4M3.F32.PACK_AB_MERGE_C R36, R94, R57, RZ ;  /* 0x000000395e24723e */ /* 0x001fe200048070ff */
[----:B------:R-:W0:Y:S01]  /*13880*/  @P6 LDC R37, c[0x0][0x44c] ;  /* 0x00011300ff256b82 */ /* 0x000e220000000800 */
[----:B------:R-:W-:-:S01]  /*13890*/  FADD.FTZ R34, R40, R35 ;  /* 0x0000002328227221 */ /* 0x000fc20000010000 */
[----:B------:R-:W-:Y:S01]  /*138a0*/  FADD.FTZ R35, R33, R80 ;  /* 0x0000005021237221 */ /* 0x000fe20000010000 */
[----:B------:R-:W-:Y:S02]  /*138b0*/  MUFU.EX2 R55, R55 ;  /* 0x0000003700377308 */ /* 0x000fe40000000800 */
[----:B------:R-:W-:-:S01]  /*138c0*/  FADD.FTZ R34, R27, R34 ;  /* 0x000000221b227221 */ /* 0x000fc20000010000 */
[----:B------:R-:W-:-:S03]  /*138d0*/  FADD.FTZ R84, R84, R35 ;  /* 0x0000002354547221 */ /* 0x000fc60000010000 */
[----:B------:R-:W-:Y:S02]  /*138e0*/  FADD.FTZ R35, R29, R34 ;  /* 0x000000221d237221 */ /* 0x000fe40000010000 */
[----:B------:R-:W-:Y:S01]  /*138f0*/  MUFU.EX2 R86, R86 ;  /* 0x0000005600567308 */ /* 0x000fe20000000800 */
[C---:B--2---:R-:W-:Y:S01]  /*13900*/  F2FP.SATFINITE.E4M3.F32.PACK_AB_MERGE_C R34, R168.reuse, R29, RZ ;  /* 0x0000001da822723e */ /* 0x044fe200048070ff */
[----:B------:R-:W-:-:S03]  /*13910*/  FADD.FTZ R35, R168, R35 ;  /* 0x00000023a8237221 */ /* 0x000fc60000010000 */
[----:B------:R-:W-:-:S03]  /*13920*/  F2FP.SATFINITE.E4M3.F32.PACK_AB_MERGE_C R173, R27, R40, R34 ;  /* 0x000000281bad723e */ /* 0x000fc60004807022 */
[----:B------:R-:W1:Y:S01]  /*13930*/  MUFU.EX2 R0, R0 ;  /* 0x0000000000007308 */ /* 0x000e620000000800 */
[----:B0-----:R-:W-:-:S07]  /*13940*/  @P6 IMAD.HI.U32 R37, R202, R37, RZ ;  /* 0x00000025ca256227 */ /* 0x001fce00078e00ff */
[----:B------:R-:W0:Y:S08]  /*13950*/  MUFU.EX2 R3, R170 ;  /* 0x000000aa00037308 */ /* 0x000e300000000800 */
[----:B------:R-:W2:Y:S01]  /*13960*/  MUFU.EX2 R46, R46 ;  /* 0x0000002e002e7308 */ /* 0x000ea20000000800 */
[----:B-1----:R-:W-:-:S07]  /*13970*/  FADD.FTZ R20, R0, R35 ;  /* 0x0000002300147221 */ /* 0x002fce0000010000 */
[----:B------:R-:W-:Y:S01]  /*13980*/  MUFU.EX2 R61, R61 ;  /* 0x0000003d003d7308 */ /* 0x000fe20000000800 */
[----:B0-----:R-:W-:-:S07]  /*13990*/  FADD.FTZ R35, R3, R20 ;  /* 0x0000001403237221 */ /* 0x001fce0000010000 */
[----:B------:R-:W0:Y:S01]  /*139a0*/  MUFU.EX2 R98, R98 ;  /* 0x0000006200627308 */ /* 0x000e220000000800 */
[----:B--2---:R-:W-:-:S01]  /*139b0*/  FADD.FTZ R20, R46, R35 ;  /* 0x000000232e147221 */ /* 0x004fc20000010000 */
[----:B------:R-:W-:-:S03]  /*139c0*/  F2FP.SATFINITE.E4M3.F32.PACK_AB_MERGE_C R46, R15, R46, RZ ;  /* 0x0000002e0f2e723e */ /* 0x000fc600048070ff */
[----:B------:R-:W-:Y:S01]  /*139d0*/  FADD.FTZ R15, R15, R20 ;  /* 0x000000140f0f7221 */ /* 0x000fe20000010000 */
[----:B------:R-:W-:Y:S02]  /*139e0*/  F2FP.SATFINITE.E4M3.F32.PACK_AB_MERGE_C R175, R3, R0, R46 ;  /* 0x0000000003af723e */ /* 0x000fe4000480702e */
[----:B------:R-:W-:Y:S08]  /*139f0*/  MUFU.EX2 R59, R130 ;  /* 0x00000082003b7308 */ /* 0x000ff00000000800 */
[----:B------:R-:W1:Y:S01]  /*13a00*/  MUFU.EX2 R96, R96 ;  /* 0x0000006000607308 */ /* 0x000e620000000800 */
[----:B0-----:R-:W-:-:S07]  /*13a10*/  F2FP.SATFINITE.E4M3.F32.PACK_AB_MERGE_C R35, R98, R61, RZ ;  /* 0x0000003d6223723e */ /* 0x001fce00048070ff */
[----:B------:R0:W-:Y:S08]  /*13a20*/  MUFU.EX2 R31, R174 ;  /* 0x000000ae001f7308 */ /* 0x0001f00000000800 */
[----:B------:R-:W2:Y:S01]  /*13a30*/  MUFU.EX2 R26, R26 ;  /* 0x0000001a001a7308 */ /* 0x000ea20000000800 */
[----:B0-----:R-:W-:Y:S01]  /*13a40*/  F2FP.SATFINITE.E4M3.F32.PACK_AB_MERGE_C R174, R86, R55, R36 ;  /* 0x0000003756ae723e */ /* 0x001fe20004807024 */
[----:B------:R-:W-:Y:S01]  /*13a50*/  FADD.FTZ R55, R55, R84 ;  /* 0x0000005437377221 */ /* 0x000fe20000010000 */
[----:B-1----:R-:W-:-:S03]  /*13a60*/  F2FP.SATFINITE.E4M3.F32.PACK_AB_MERGE_C R168, R96, R59, R35 ;  /* 0x0000003b60a8723e */ /* 0x002fc60004807023 */
[----:B------:R-:W-:Y:S02]  /*13a70*/  FADD.FTZ R86, R86, R55 ;  /* 0x0000003756567221 */ /* 0x000fe40000010000 */
[----:B------:R0:W-:Y:S02]  /*13a80*/  MUFU.EX2 R29, R30 ;  /* 0x0000001e001d7308 */ /* 0x0001e40000000800 */
[----:B------:R-:W-:-:S04]  /*13a90*/  FADD.FTZ R57, R57, R86 ;  /* 0x0000005639397221 */ /* 0x000fc80000010000 */
[----:B------:R-:W-:Y:S02]  /*13aa0*/  FADD.FTZ R94, R94, R57 ;  /* 0x000000395e5e7221 */ /* 0x000fe40000010000 */
[----:B------:R-:W1:Y:S01]  /*13ab0*/  MUFU.EX2 R28, R28 ;  /* 0x0000001c001c7308 */ /* 0x000e620000000800 */
[----:B0-----:R-:W0:Y:S01]  /*13ac0*/  @P6 LDC R30, c[0x0][0x450] ;  /* 0x00011400ff1e6b82 */ /* 0x001e220000000800 */
[----:B------:R-:W-:-:S01]  /*13ad0*/  FADD.FTZ R59, R59, R94 ;  /* 0x0000005e3b3b7221 */ /* 0x000fc20000010000 */
[----:B--2---:R-:W-:-:S03]  /*13ae0*/  FADD.FTZ R20, R26, R15 ;  /* 0x0000000f1a147221 */ /* 0x004fc60000010000 */
[----:B------:R-:W-:Y:S01]  /*13af0*/  FADD.FTZ R96, R96, R59 ;  /* 0x0000003b60607221 */ /* 0x000fe20000010000 */
[----:B------:R-:W-:-:S01]  /*13b00*/  FADD.FTZ R15, R31, R20 ;  /* 0x000000141f0f7221 */ /* 0x000fc20000010000 */
[----:B------:R-:W-:Y:S02]  /*13b10*/  MUFU.EX2 R65, R65 ;  /* 0x0000004100417308 */ /* 0x000fe40000000800 */
[----:B------:R-:W-:-:S04]  /*13b20*/  FADD.FTZ R61, R61, R96 ;  /* 0x000000603d3d7221 */ /* 0x000fc80000010000 */
[----:B------:R-:W-:Y:S02]  /*13b30*/  FADD.FTZ R98, R98, R61 ;  /* 0x0000003d62627221 */ /* 0x000fe40000010000 */
[----:B------:R-:W2:Y:S01]  /*13b40*/  MUFU.EX2 R12, R12 ;  /* 0x0000000c000c7308 */ /* 0x000ea20000000800 */
[----:B-1----:R-:W-:-:S01]  /*13b50*/  FADD.FTZ R0, R28, R15 ;  /* 0x0000000f1c007221 */ /* 0x002fc20000010000 */
[----:B------:R-:W-:-:S06]  /*13b60*/  IMAD.MOV.U32 R15, RZ, RZ, R202 ;  /* 0x000000ffff0f7224 */ /* 0x000fcc00078e00ca */
[----:B------:R1:W3:Y:S01]  /*13b70*/  MUFU.EX2 R33, R176 ;  /* 0x000000b000217308 */ /* 0x0002e20000000800 */
[----:B0-----:R-:W-:Y:S02]  /*13b80*/  @P6 SHF.R.U32.HI R15, RZ, R30, R37 ;  /* 0x0000001eff0f6219 */ /* 0x001fe40000011625 */
[----:B------:R-:W-:-:S03]  /*13b90*/  ISETP.GE.AND P6, PT, R25, 0x1, PT ;  /* 0x000000011900780c */ /* 0x000fc60003fc6270 */
[----:B------:R-:W-:Y:S02]  /*13ba0*/  IMAD.IADD R27, R104, 0x1, R15 ;  /* 0x00000001681b7824 */ /* 0x000fe400078e020f */
[----:B------:R-:W-:Y:S01]  /*13bb0*/  MUFU.EX2 R63, R63 ;  /* 0x0000003f003f7308 */ /* 0x000fe20000000800 */
[----:B--2---:R-:W-:Y:S01]  /*13bc0*/  F2FP.SATFINITE.E4M3.F32.PACK_AB_MERGE_C R3, R12, R65, RZ ;  /* 0x000000410c03723e */ /* 0x004fe200048070ff */
[----:B------:R-:W-:Y:S02]  /*13bd0*/  IMAD.IADD R24, R27, 0x1, R24 ;  /* 0x000000011b187824 */ /* 0x000fe400078e0218 */
[----:B-1----:R-:W-:-:S04]  /*13be0*/  IMAD.MOV.U32 R176, RZ, RZ, R47 ;  /* 0x000000ffffb07224 */ /* 0x002fc800078e002f */
[----:B------:R-:W0:Y:S01]  /*13bf0*/  MUFU.EX2 R100, R100 ;  /* 0x0000006400647308 */ /* 0x000e220000000800 */
[C---:B---3--:R-:W-:Y:S01]  /*13c00*/  F2FP.SATFINITE.E4M3.F32.PACK_AB_MERGE_C R28, R33.reuse, R28, RZ ;  /* 0x0000001c211c723e */ /* 0x048fe200048070ff */
[----:B------:R-:W-:-:S03]  /*13c10*/  FADD.FTZ R33, R33, R0 ;  /* 0x0000000021217221 */ /* 0x000fc60000010000 */
[----:B------:R-:W-:-:S03]  /*13c20*/  F2FP.SATFINITE.E4M3.F32.PACK_AB_MERGE_C R169, R31, R26, R28 ;  /* 0x0000001a1fa9723e */ /* 0x000fc6000480701c */
[----:B------:R-:W1:Y:S08]  /*13c30*/  MUFU.EX2 R178, R178 ;  /* 0x000000b200b27308 */ /* 0x000e700000000800 */
[----:B------:R-:W-:Y:S01]  /*13c40*/  MUFU.EX2 R32, R32 ;  /* 0x0000002000207308 */ /* 0x000fe20000000800 */
[----:B0-----:R-:W-:Y:S01]  /*13c50*/  F2FP.SATFINITE.E4M3.F32.PACK_AB_MERGE_C R170, R100, R63, R3 ;  /* 0x0000003f64aa723e */ /* 0x001fe20004807003 */
[----:B------:R-:W-:-:S04]  /*13c60*/  FADD.FTZ R63, R63, R98 ;  /* 0x000000623f3f7221 */ /* 0x000fc80000010000 */
[----:B------:R-:W-:Y:S02]  /*13c70*/  FADD.FTZ R100, R100, R63 ;  /* 0x0000003f64647221 */ /* 0x000fe40000010000 */
[----:B------:R-:W0:Y:S01]  /*13c80*/  MUFU.EX2 R43, R43 ;  /* 0x0000002b002b7308 */ /* 0x000e220000000800 */
[----:B-1----:R-:W-:-:S01]  /*13c90*/  FADD.FTZ R0, R178, R33 ;  /* 0x00000021b2007221 */ /* 0x002fc20000010000 */
[----:B------:R-:W-:-:S03]  /*13ca0*/  FADD.FTZ R65, R65, R100 ;  /* 0x0000006441417221 */ /* 0x000fc60000010000 */
[----:B------:R-:W-:Y:S01]  /*13cb0*/  FADD.FTZ R3, R29, R0 ;  /* 0x000000001d037221 */ /* 0x000fe20000010000 */
[----:B------:R-:W-:-:S01]  /*13cc0*/  FADD.FTZ R12, R12, R65 ;  /* 0x000000410c0c7221 */ /* 0x000fc20000010000 */
[----:B0-----:R-:W-:Y:S02]  /*13cd0*/  F2FP.SATFINITE.E4M3.F32.PACK_AB_MERGE_C R0, R43, R32, RZ ;  /* 0x000000202b00723e */ /* 0x001fe400048070ff */
[----:B------:R-:W-:-:S02]  /*13ce0*/  FADD.FTZ R32, R32, R3 ;  /* 0x0000000320207221 */ /* 0x000fc40000010000 */
[----:B------:R-:W-:Y:S02]  /*13cf0*/  F2FP.SATFINITE.E4M3.F32.PACK_AB_MERGE_C R171, R29, R178, R0 ;  /* 0x000000b21dab723e */ /* 0x000fe40004807000 */
[----:B------:R-:W-:-:S01]  /*13d00*/  FADD.FTZ R3, R43, R32 ;  /* 0x000000202b037221 */ /* 0x000fc20000010000 */
[----:B------:R-:W-:Y:S02]  /*13d10*/  VIADD R0, R106, 0xfffffffe ;  /* 0xfffffffe6a007836 */ /* 0x000fe40000000000 */
[----:B------:R-:W-:Y:S01]  /*13d20*/  IMAD.MOV.U32 R178, RZ, RZ, R51 ;  /* 0x000000ffffb27224 */ /* 0x000fe200078e0033 */
        /* <DEDUP_REMOVED lines=12> */
.L_x_1929:
[----:B------:R-:W-:-:S13]  /*13df0*/  ISETP.NE.AND P1, PT, R25, 0x1, PT ;  /* 0x000000011900780c */ /* 0x000fda0003f25270 */
[----:B------:R-:W0:Y:S02]  /*13e00*/  @P1 LDC.64 R26, c[0x0][0x9e8] ;  /* 0x00027a00ff1a1b82 */ /* 0x000e240000000a00 */
[----:B0-----:R-:W-:-:S05]  /*13e10*/  @P1 IMAD.HI.U32 R20, R15, R26, RZ ;  /* 0x0000001a0f141227 */ /* 0x001fca00078e00ff */
[----:B------:R-:W-:-:S07]  /*13e20*/  @P1 SHF.R.U32.HI R15, RZ, R27, R20 ;  /* 0x0000001bff0f1219 */ /* 0x000fce0000011614 */
.L_x_1930:
[----:B------:R-:W-:Y:S05]  /*13e30*/  BSYNC B0 ;  /* 0x0000000000007941 */ /* 0x000fea0003800000 */
.L_x_1928:
[----:B------:R-:W-:-:S05]  /*13e40*/  IMAD R15, R15, R25, R25 ;  /* 0x000000190f0f7224 */ /* 0x000fca00078e0219 */
[----:B------:R-:W-:-:S07]  /*13e50*/  VIMNMX R24, R24, R15, PT ;  /* 0x0000000f18187248 */ /* 0x000fce0003fe0100 */
.L_x_1927:
[----:B------:R-:W-:Y:S01]  /*13e60*/  IMAD.HI R24, R24, 0x66666667, RZ ;  /* 0x6666666718187827 */ /* 0x000fe200078e02ff */
[----:B------:R-:W-:Y:S02]  /*13e70*/  CS2R R86, SRZ ;  /* 0x0000000000567805 */ /* 0x000fe4000001ff00 */
        /* <DEDUP_REMOVED lines=10> */
[----:B------:R-:W-:-:S02]  /*13f20*/  CS2R R68, SRZ ;  /* 0x0000000000447805 */ /* 0x000fc4000001ff00 */
[----:B------:R-:W-:Y:S02]  /*13f30*/  VIMNMX R15, R209, R24, !PT ;  /* 0x00000018d10f7248 */ /* 0x000fe40007fe0100 */
[----:B------:R-:W-:Y:S02]  /*13f40*/  CS2R R66, SRZ ;  /* 0x0000000000427805 */ /* 0x000fe4000001ff00 */
[----:B------:R-:W-:Y:S02]  /*13f50*/  CS2R R64, SRZ ;  /* 0x0000000000407805 */ /* 0x000fe4000001ff00 */
[----:B------:R-:W-:Y:S02]  /*13f60*/  CS2R R62, SRZ ;  /* 0x00000000003e7805 */ /* 0x000fe4000001ff00 */
[----:B------:R-:W-:Y:S02]  /*13f70*/  ISETP.GE.AND P1, PT, R0, R15, PT ;  /* 0x0000000f0000720c */ /* 0x000fe40003f26270 */
        /* <DEDUP_REMOVED lines=19> */
[----:B------:R-:W-:Y:S06]  /*140b0*/  @!P1 BRA `(.L_x_1931) ;  /* 0x00000054002c9947 */ /* 0x000fec0003800000 */
[----:B------:R-:W-:-:S07]  /*140c0*/  IMAD.MOV.U32 R87, RZ, RZ, RZ ;  /* 0x000000ffff577224 */ /* 0x000fce00078e00ff */
.L_x_1951:
[----:B------:R-:W-:Y:S01]  /*140d0*/  ISETP.NE.AND P1, PT, R203, RZ, PT ;  /* 0x000000ffcb00720c */ /* 0x000fe20003f25270 */
[----:B------:R-:W-:Y:S01]  /*140e0*/  VIADD R215, R194, 0x1 ;  /* 0x00000001c2d77836 */ /* 0x000fe20000000000 */
[----:B------:R-:W-:Y:S05]  /*140f0*/  YIELD ;  /* 0x0000000000007946 */ /* 0x000fea0003800000 */
[----:B------:R-:W-:-:S04]  /*14100*/  ISETP.NE.AND P2, PT, R215, 0x2, PT ;  /* 0x00000002d700780c */ /* 0x000fc80003f45270 */
[----:B------:R-:W-:Y:S02]  /*14110*/  SEL R21, RZ, 0x1, P2 ;  /* 0x00000001ff157807 */ /* 0x000fe40001000000 */
[----:B------:R-:W-:Y:S02]  /*14120*/  SEL R215, R215, RZ, P2 ;  /* 0x000000ffd7d77207 */ /* 0x000fe40001000000 */
[----:B------:R-:W-:Y:S01]  /*14130*/  LOP3.LUT R216, R196, R21, RZ, 0x3c, !PT ;  /* 0x00000015c4d87212 */ /* 0x000fe200078e3cff */
[----:B------:R-:W-:Y:S06]  /*14140*/  @P1 BRA `(.L_x_1932) ;  /* 0x0000000000301947 */ /* 0x000fec0003800000 */
[----:B------:R-:W-:Y:S05]  /*14150*/  @!P0 BRA `(.L_x_1933) ;  /* 0x0000000000048947 */ /* 0x000fea0003800000 */
[----:B------:R-:W-:Y:S01]  /*14160*/  BPT.TRAP 0x1 ;  /* 0x000000040000795c */ /* 0x000fe20000300000 */
.L_x_1933:
[----:B------:R-:W-:Y:S01]  /*14170*/  IMAD R21, R215, 0x8, R17 ;  /* 0x00000008d7157824 */ /* 0x000fe200078e0211 */
[----:B------:R-:W-:-:S04]  /*14180*/  SHF.L.U32 R20, R216, 0x1f, RZ ;  /* 0x0000001fd8147819 */ /* 0x000fc800000006ff */
[----:B------:R0:W1:Y:S01]  /*14190*/  SYNCS.PHASECHK.TRANS64.TRYWAIT P2, [R21+URZ+0x22830], R20 ;  /* 0x02283014150075a7 */ /* 0x000062000804017f */
[----:B------:R-:W-:Y:S05]  /*141a0*/  @!P0 BRA `(.L_x_1934) ;  /* 0x0000000000048947 */ /* 0x000fea0003800000 */
[----:B------:R-:W-:Y:S01]  /*141b0*/  BPT.TRAP 0x1 ;  /* 0x000000040000795c */ /* 0x000fe20000300000 */
.L_x_1934:
[----:B------:R-:W-:Y:S04]  /*141c0*/  BSSY B0, `(.L_x_1932) ;  /* 0x0000004000007945 */ /* 0x000fe80003800000 */
[----:B-1----:R-:W-:Y:S05]  /*141d0*/  @P2 BRA `(.L_x_1935) ;  /* 0x0000000000082947 */ /* 0x002fea0003800000 */
[----:B------:R-:W1:Y:S02]  /*141e0*/  SYNCS.PHASECHK.TRANS64.TRYWAIT P2, [R21+URZ+0x22830], R20 ;  /* 0x02283014150075a7 */ /* 0x000e64000804017f */
[----:B-1----:R-:W-:Y:S05]  /*141f0*/  @!P2 BRA `(.L_x_1936) ;  /* 0x000001b00054a947 */ /* 0x002fea0003800000 */
.L_x_1935:
[----:B------:R-:W-:Y:S05]  /*14200*/  BSYNC B0 ;  /* 0x0000000000007941 */ /* 0x000fea0003800000 */
.L_x_1932:
[----:B01----:R-:W0:Y:S01]  /*14210*/  S2R R20, SR_TID.X ;  /* 0x0000000000147919 */ /* 0x003e220000002100 */
[----:B------:R-:W-:Y:S05]  /*14220*/  WARPSYNC.ALL ;  /* 0x0000000000007948 */ /* 0x000fea0003800000 */
[----:B------:R-:W-:Y:S01]  /*14230*/  IMAD R88, R215, 0x500, R13 ;  /* 0x00000500d7587824 */ /* 0x000fe200078e020d */
[----:B------:R-:W-:Y:S01]  /*14240*/  R2UR UR28, R10 ;  /* 0x000000000a1c72ca */ /* 0x000fe200000e0000 */
[----:B------:R-:W-:Y:S01]  /*14250*/  IMAD.MOV.U32 R89, RZ, RZ, 0x40000040 ;  /* 0x40000040ff597424 */ /* 0x000fe200078e00ff */
[----:B------:R-:W-:Y:S01]  /*14260*/  R2UR UR29, R11 ;  /* 0x000000000b1d72ca */ /* 0x000fe200000e0000 */
[----:B------:R-:W-:Y:S01]  /*14270*/  IMAD.MOV.U32 R21, RZ, RZ, 0x40000040 ;  /* 0x40000040ff157424 */ /* 0x000fe200078e00ff */
[C---:B------:R-:W-:Y:S01]  /*14280*/  R2UR UR30, R88.reuse ;  /* 0x00000000581e72ca */ /* 0x040fe200000e0000 */
[C---:B------:R-:W-:Y:S01]  /*14290*/  VIADD R90, R88.reuse, 0x200 ;  /* 0x00000200585a7836 */ /* 0x040fe20000000000 */
[----:B------:R-:W-:Y:S01]  /*142a0*/  R2UR UR31, R89 ;  /* 0x00000000591f72ca */ /* 0x000fe200000e0000 */
[----:B------:R-:W-:Y:S01]  /*142b0*/  IMAD.MOV.U32 R91, RZ, RZ, 0x40000040 ;  /* 0x40000040ff5b7424 */ /* 0x000fe200078e00ff */
        /* <DEDUP_REMOVED lines=10> */
[----:B------:R-:W-:-:S02]  /*14360*/  R2UR UR36, R10 ;  /* 0x000000000a2472ca */ /* 0x000fc400000e0000 */
[----:B------:R-:W-:Y:S02]  /*14370*/  R2UR UR37, R11 ;  /* 0x000000000b2572ca */ /* 0x000fe400000e0000 */
[----:B------:R-:W-:Y:S01]  /*14380*/  R2UR UR50, R90 ;  /* 0x000000005a3272ca */ /* 0x000fe200000e0000 */
[----:B------:R-:W-:Y:S01]  /*14390*/  VIADD R90, R88, 0x402 ;  /* 0x00000402585a7836 */ /* 0x000fe20000000000 */
[----:B------:R-:W-:Y:S02]  /*143a0*/  R2UR UR51, R91 ;  /* 0x000000005b3372ca */ /* 0x000fe400000e0000 */
[----:B0-----:R-:W-:Y:S02]  /*143b0*/  SHF.R.U32.HI R20, RZ, 0x7, R20 ;  /* 0x00000007ff147819 */ /* 0x001fe40000011614 */
[----:B------:R-:W-:Y:S01]  /*143c0*/  R2UR UR6, R92 ;  /* 0x000000005c0672ca */ /* 0x000fe200000e0000 */
[----:B------:R-:W-:Y:S01]  /*143d0*/  VIADD R92, R88, 0x2 ;  /* 0x00000002585c7836 */ /* 0x000fe20000000000 */
[----:B------:R-:W-:Y:S01]  /*143e0*/  R2UR UR7, R93 ;  /* 0x000000005d0772ca */ /* 0x000fe200000e0000 */
[----:B------:R-:W-:Y:S01]  /*143f0*/  VIADD R94, R20, 0x8 ;  /* 0x00000008145e7836 */ /* 0x000fe20000000000 */
[----:B------:R-:W-:Y:S01]  /*14400*/  R2UR UR48, R10 ;  /* 0x000000000a3072ca */ /* 0x000fe200000e0000 */
[----:B------:R-:W-:Y:S01]  /*14410*/  VIADD R20, R88, 0x100 ;  /* 0x0000010058147836 */ /* 0x000fe20000000000 */
[----:B------:R-:W-:-:S02]  /*14420*/  R2UR UR49, R11 ;  /* 0x000000000b3172ca */ /* 0x000fc400000e0000 */
[----:B------:R0:W-:Y:S01]  /*14430*/  BAR.SYNC.DEFER_BLOCKING R94, 0x100 ;  /* 0x0004005e0000751d */ /* 0x0001e20000010000 */
[----:B------:R-:W-:Y:S02]  /*14440*/  R2UR UR4, R92 ;  /* 0x000000005c0472ca */ /* 0x000fe400000e0000 */
[----:B------:R-:W-:Y:S01]  /*14450*/  R2UR UR34, R20 ;  /* 0x00000000142272ca */ /* 0x000fe200000e0000 */
[----:B------:R-:W-:Y:S01]  /*14460*/  VIADD R20, R88, 0x400 ;  /* 0x0000040058147836 */ /* 0x000fe20000000000 */
[----:B------:R-:W-:Y:S02]  /*14470*/  R2UR UR5, R93 ;  /* 0x000000005d0572ca */ /* 0x000fe400000e0000 */
[----:B------:R-:W-:Y:S01]  /*14480*/  MOV R92, UR51 ;  /* 0x00000033005c7c02 */ /* 0x000fe20008000f00 */
[----:B------:R-:W-:Y:S01]  /*14490*/  UMOV UR51, UR7 ;  /* 0x0000000700337c82 */ /* 0x000fe20008000000 */
[----:B------:R-:W-:Y:S01]  /*144a0*/  MOV R93, UR50 ;  /* 0x00000032005d7c02 */ /* 0x000fe20008000f00 */
[----:B------:R-:W-:Y:S01]  /*144b0*/  UMOV UR50, UR6 ;  /* 0x0000000600327c82 */ /* 0x000fe20008000000 */
[----:B------:R-:W-:Y:S01]  /*144c0*/  R2UR UR8, R20 ;  /* 0x00000000140872ca */ /* 0x000fe200000e0000 */
[----:B------:R-:W-:Y:S01]  /*144d0*/  VIADD R20, R88, 0x302 ;  /* 0x0000030258147836 */ /* 0x000fe20000000000 */
[----:B------:R-:W-:Y:S01]  /*144e0*/  R2UR UR58, R90 ;  /* 0x000000005a3a72ca */ /* 0x000fe200000e0000 */
[C---:B0-----:R-:W-:Y:S01]  /*144f0*/  VIADD R94, R88.reuse, 0x102 ;  /* 0x00000102585e7836 */ /* 0x041fe20000000000 */
[----:B------:R-:W-:Y:S01]  /*14500*/  R2UR UR47, R95 ;  /* 0x000000005f2f72ca */ /* 0x000fe200000e0000 */
[----:B------:R-:W-:Y:S01]  /*14510*/  VIADD R90, R88, 0x204 ;  /* 0x00000204585a7836 */ /* 0x000fe20000000000 */
[----:B------:R-:W-:Y:S01]  /*14520*/  R2UR UR54, R20 ;  /* 0x00000000143672ca */ /* 0x000fe200000e0000 */
[----:B------:R-:W-:Y:S01]  /*14530*/  VIADD R20, R88, 0x104 ;  /* 0x0000010458147836 */ /* 0x000fe20000000000 */
[----:B------:R-:W-:Y:S01]  /*14540*/  R2UR UR46, R94 ;  /* 0x000000005e2e72ca */ /* 0x000fe200000e0000 */
[----:B------:R-:W-:Y:S01]  /*14550*/  VIADD R94, R88, 0x4 ;  /* 0x00000004585e7836 */ /* 0x000fe20000000000 */
[----:B------:R-:W-:Y:S01]  /*14560*/  R2UR UR14, R90 ;  /* 0x000000005a0e72ca */ /* 0x000fe200000e0000 */
[----:B------:R-:W-:Y:S01]  /*14570*/  VIADD R90, R88, 0x404 ;  /* 0x00000404585a7836 */ /* 0x000fe20000000000 */
[----:B------:R-:W-:Y:S01]  /*14580*/  R2UR UR10, R20 ;  /* 0x00000000140a72ca */ /* 0x000fe200000e0000 */
[----:B------:R-:W-:Y:S01]  /*14590*/  WARPGROUP.ARRIVE ;  /* 0x00000000000079c5 */ /* 0x000fe20000000000 */
[----:B------:R-:W-:Y:S01]  /*145a0*/  VIADD R20, R88, 0x304 ;  /* 0x0000030458147836 */ /* 0x000fe20000000000 */
[----:B------:R-:W-:-:S02]  /*145b0*/  R2UR UR9, R21 ;  /* 0x00000000150972ca */ /* 0x000fc400000e0000 */
[----:B------:R-:W-:Y:S01]  /*145c0*/  R2UR UR6, R94 ;  /* 0x000000005e0672ca */ /* 0x000fe200000e0000 */
[----:B------:R-:W-:Y:S01]  /*145d0*/  VIADD R94, R88, 0x6 ;  /* 0x00000006585e7836 */ /* 0x000fe20000000000 */
[----:B------:R-:W-:Y:S01]  /*145e0*/  QGMMA.64x32x32.F32.E4M3.E4M3 R152, gdesc[UR28], RZ, !UPT, gsb0 ;  /* 0x006000001c9879f3 */ /* 0x000fe2000c0008ff */
[----:B------:R-:W-:Y:S01]  /*145f0*/  R2UR UR18, R20 ;  /* 0x00000000141272ca */ /* 0x000fe200000e0000 */
[----:B------:R-:W-:Y:S01]  /*14600*/  VIADD R20, R88, 0x106 ;  /* 0x0000010658147836 */ /* 0x000fe20000000000 */
[----:B------:R-:W-:Y:S01]  /*14610*/  R2UR UR22, R90 ;  /* 0x000000005a1672ca */ /* 0x000fe200000e0000 */
[----:B------:R-:W-:Y:S01]  /*14620*/  VIADD R90, R88, 0x206 ;  /* 0x00000206585a7836 */ /* 0x000fe20000000000 */
[C---:B------:R-:W-:Y:S02]  /*14630*/  R2UR UR59, R91.reuse ;  /* 0x000000005b3b72ca */ /* 0x040fe400000e0000 */
[----:B------:R-:W-:Y:S01]  /*14640*/  R2UR UR30, R20 ;  /* 0x00000000141e72ca */ /* 0x000fe200000e0000 */
[C---:B------:R-:W-:Y:S01]  /*14650*/  VIADD R20, R88.reuse, 0x306 ;  /* 0x0000030658147836 */ /* 0x040fe20000000000 */
[C---:B------:R-:W-:Y:S01]  /*14660*/  R2UR UR15, R91.reuse ;  /* 0x000000005b0f72ca */ /* 0x040fe200000e0000 */
[----:B------:R-:W-:Y:S01]  /*14670*/  VIADD R88, R88, 0x406 ;  /* 0x0000040658587836 */ /* 0x000fe20000000000 */
[----:B------:R-:W-:Y:S01]  /*14680*/  R2UR UR23, R91 ;  /* 0x000000005b1772ca */ /* 0x000fe200000e0000 */
[----:B------:R-:W-:Y:S01]  /*14690*/  IMAD.MOV.U32 R91, RZ, RZ, 0x40000040 ;  /* 0x40000040ff5b7424 */ /* 0x000fe200078e00ff */
[----:B------:R-:W-:-:S02]  /*146a0*/  R2UR UR44, R10 ;  /* 0x000000000a2c72ca */ /* 0x000fc400000e0000 */
[----:B------:R-:W-:Y:S02]  /*146b0*/  R2UR UR45, R11 ;  /* 0x000000000b2d72ca */ /* 0x000fe400000e0000 */
[C---:B------:R-:W-:Y:S02]  /*146c0*/  R2UR UR7, R95.reuse ;  /* 0x000000005f0772ca */ /* 0x040fe400000e0000 */
[----:B------:R-:W-:Y:S02]  /*146d0*/  R2UR UR26, R94 ;  /* 0x000000005e1a72ca */ /* 0x000fe400000e0000 */
[----:B------:R-:W-:Y:S02]  /*146e0*/  R2UR UR27, R95 ;  /* 0x000000005f1b72ca */ /* 0x000fe400000e0000 */
[----:B------:R-:W-:Y:S02]  /*146f0*/  R2UR UR42, R88 ;  /* 0x00000000582a72ca */ /* 0x000fe400000e0000 */
[----:B------:R-:W-:-:S02]  /*14700*/  R2UR UR43, R89 ;  /* 0x00000000592b72ca */ /* 0x000fc400000e0000 */
[----:B------:R-:W-:Y:S01]  /*14710*/  MOV R224, UR47 ;  /* 0x0000002f00e07c02 */ /* 0x000fe20008000f00 */
[----:B------:R-:W-:Y:S01]  /*14720*/  UMOV UR47, UR9 ;  /* 0x00000009002f7c82 */ /* 0x000fe20008000000 */
[----:B------:R-:W-:Y:S01]  /*14730*/  MOV R223, UR46 ;  /* 0x0000002e00df7c02 */ /* 0x000fe20008000f00 */
[----:B------:R-:W-:Y:S01]  /*14740*/  UMOV UR46, UR8 ;  /* 0x00000008002e7c82 */ /* 0x000fe20008000000 */
[----:B------:R-:W-:Y:S01]  /*14750*/  MOV R217, UR7 ;  /* 0x0000000700d97c02 */ /* 0x000fe20008000f00 */
[----:B------:R-:W-:Y:S01]  /*14760*/  UMOV UR7, UR5 ;  /* 0x0000000500077c82 */ /* 0x000fe20008000000 */
[----:B------:R-:W-:Y:S01]  /*14770*/  MOV R222, UR6 ;  /* 0x0000000600de7c02 */ /* 0x000fe20008000f00 */
[----:B------:R-:W-:Y:S01]  /*14780*/  UMOV UR6, UR4 ;  /* 0x0000000400067c82 */ /* 0x000fe20008000000 */
[----:B------:R-:W-:Y:S02]  /*14790*/  R2UR UR4, R8 ;  /* 0x00000000080472ca */ /* 0x000fe400000e0000 */
[----:B------:R-:W-:-:S02]  /*147a0*/  R2UR UR5, R9 ;  /* 0x00000000090572ca */ /* 0x000fc400000e0000 */
[----:B------:R-:W-:Y:S02]  /*147b0*/  R2UR UR55, R21 ;  /* 0x00000000153772ca */ /* 0x000fe400000e0000 */
[C---:B------:R-:W-:Y:S02]  /*147c0*/  R2UR UR52, R8.reuse ;  /* 0x00000000083472ca */ /* 0x040fe400000e0000 */
[C---:B------:R-:W-:Y:S02]  /*147d0*/  R2UR UR53, R9.reuse ;  /* 0x00000000093572ca */ /* 0x040fe400000e0000 */
[----:B------:R-:W-:Y:S02]  /*147e0*/  R2UR UR56, R8 ;  /* 0x00000000083872ca */ /* 0x000fe400000e0000 */
[----:B------:R-:W-:Y:S02]  /*147f0*/  R2UR UR57, R9 ;  /* 0x00000000093972ca */ /* 0x000fe400000e0000 */
[----:B------:R-:W-:-:S02]  /*14800*/  R2UR UR11, R21 ;  /* 0x00000000150b72ca */ /* 0x000fc400000e0000 */
[C---:B------:R-:W-:Y:S02]  /*14810*/  R2UR UR8, R6.reuse ;  /* 0x00000000060872ca */ /* 0x040fe400000e0000 */
[C---:B------:R-:W-:Y:S02]  /*14820*/  R2UR UR9, R7.reuse ;  /* 0x00000000070972ca */ /* 0x040fe400000e0000 */
[C---:B------:R-:W-:Y:S02]  /*14830*/  R2UR UR12, R6.reuse ;  /* 0x00000000060c72ca */ /* 0x040fe400000e0000 */
[----:B------:R-:W-:Y:S02]  /*14840*/  R2UR UR13, R7 ;  /* 0x00000000070d72ca */ /* 0x000fe400000e0000 */
[----:B------:R-:W-:Y:S01]  /*14850*/  R2UR UR19, R21 ;  /* 0x00000000151372ca */ /* 0x000fe200000e0000 */
[----:B------:R-:W-:Y:S02]  /*14860*/  WARPGROUP.DEPBAR.LE gsb0, 0x0 ;  /* 0x00008000000079c5 */ /* 0x000fe40000010000 */
[----:B------:R-:W-:Y:S01]  /*14870*/  WARPGROUP.ARRIVE ;  /* 0x00000000000079c5 */ /* 0x000fe20000000000 */
[----:B------:R-:W-:-:S02]  /*14880*/  R2UR UR16, R6 ;  /* 0x00000000061072ca */ /* 0x000fc400000e0000 */
[----:B------:R-:W-:Y:S02]  /*14890*/  R2UR UR17, R7 ;  /* 0x00000000071172ca */ /* 0x000fe400000e0000 */
[----:B------:R-:W-:Y:S01]  /*148a0*/  R2UR UR20, R6 ;  /* 0x00000000061472ca */ /* 0x000fe200000e0000 */
[----:B------:R-:W-:Y:S01]  /*148b0*/  QGMMA.64x32x32.F32.E4M3.E4M3 R136, gdesc[UR32], RZ, !UPT, gsb0 ;  /* 0x00600000208879f3 */ /* 0x000fe2000c0008ff */
[----:B------:R-:W-:Y:S02]  /*148c0*/  R2UR UR34, R90 ;  /* 0x000000005a2272ca */ /* 0x000fe400000e0000 */
[----:B------:R-:W-:Y:S02]  /*148d0*/  R2UR UR35, R91 ;  /* 0x000000005b2372ca */ /* 0x000fe400000e0000 */
[----:B------:R-:W-:Y:S02]  /*148e0*/  R2UR UR21, R7 ;  /* 0x00000000071572ca */ /* 0x000fe400000e0000 */
[----:B------:R-:W-:-:S02]  /*148f0*/  R2UR UR24, R4 ;  /* 0x00000000041872ca */ /* 0x000fc400000e0000 */
[----:B------:R-:W-:Y:S02]  /*14900*/  R2UR UR25, R5 ;  /* 0x00000000051972ca */ /* 0x000fe400000e0000 */
[----:B------:R-:W-:Y:S01]  /*14910*/  R2UR UR31, R21 ;  /* 0x00000000151f72ca */ /* 0x000fe200000e0000 */
[----:B------:R-:W-:Y:S01]  /*14920*/  IMAD.MOV.U32 R21, RZ, RZ, 0x40000040 ;  /* 0x40000040ff157424 */ /* 0x000fe200078e00ff */
[C---:B------:R-:W-:Y:S02]  /*14930*/  R2UR UR28, R4.reuse ;  /* 0x00000000041c72ca */ /* 0x040fe400000e0000 */
[C---:B------:R-:W-:Y:S02]  /*14940*/  R2UR UR29, R5.reuse ;  /* 0x00000000051d72ca */ /* 0x040fe400000e0000 */
[----:B------:R-:W-:Y:S02]  /*14950*/  R2UR UR32, R4 ;  /* 0x00000000042072ca */ /* 0x000fe400000e0000 */
[----:B------:R-:W-:-:S02]  /*14960*/  R2UR UR33, R5 ;  /* 0x00000000052172ca */ /* 0x000fc400000e0000 */
        /* <DEDUP_REMOVED lines=76> */
.L_x_1938:
[----:B------:R-:W-:Y:S01]  /*14e30*/  SHF.L.U32 R20, R196, 0x1f, RZ ;  /* 0x0000001fc4147819 */ /* 0x000fe200000006ff */
[----:B------:R-:W-:-:S04]  /*14e40*/  IMAD R21, R194, 0x8, R17 ;  /* 0x00000008c2157824 */ /* 0x000fc800078e0211 */
[----:B------:R0:W1:Y:S01]  /*14e50*/  SYNCS.PHASECHK.TRANS64.TRYWAIT P1, [R21+URZ+0x22850], R20 ;  /* 0x02285014150075a7 */ /* 0x000062000802017f */
[----:B------:R-:W-:Y:S05]  /*14e60*/  @!P0 BRA `(.L_x_1939) ;  /* 0x0000000000048947 */ /* 0x000fea0003800000 */
[----:B------:R-:W-:Y:S01]  /*14e70*/  BPT.TRAP 0x1 ;  /* 0x000000040000795c */ /* 0x000fe20000300000 */
.L_x_1939:
[----:B-1----:R-:W-:Y:S05]  /*14e80*/  @P1 BRA `(.L_x_1937) ;  /* 0x0000000000081947 */ /* 0x002fea0003800000 */
[----:B------:R-:W1:Y:S02]  /*14e90*/  SYNCS.PHASECHK.TRANS64.TRYWAIT P1, [R21+URZ+0x22850], R20 ;  /* 0x02285014150075a7 */ /* 0x000e64000802017f */
[----:B-1----:R-:W-:Y:S05]  /*14ea0*/  @!P1 BRA `(.L_x_1940) ;  /* 0x000001a4003c9947 */ /* 0x002fea0003800000 */
.L_x_1937:
[----:B01----:R-:W-:Y:S01]  /*14eb0*/  VIADD R20, R17, 0x400 ;  /* 0x0000040011147836 */ /* 0x003fe20000000000 */
[----:B------:R-:W-:Y:S05]  /*14ec0*/  WARPSYNC.ALL ;  /* 0x0000000000007948 */ /* 0x000fea0003800000 */
[----:B------:R-:W-:Y:S01]  /*14ed0*/  SHF.R.U32.HI R20, RZ, 0x4, R20 ;  /* 0x00000004ff147819 */ /* 0x000fe20000011614 */
[----:B------:R-:W-:Y:S01]  /*14ee0*/  IMAD.MOV.U32 R21, RZ, RZ, -0x3ffffff0 ;  /* 0xc0000010ff157424 */ /* 0x000fe200078e00ff */
[----:B------:R-:W-:-:S06]  /*14ef0*/  WARPGROUP.ARRIVE ;  /* 0x00000000000079c5 */ /* 0x000fcc0000000000 */
[----:B------:R-:W0:Y:S01]  /*14f00*/  S2R R196, SR_TID.X ;  /* 0x0000000000c47919 */ /* 0x000e220000002100 */
[----:B------:R-:W-:Y:S02]  /*14f10*/  LOP3.LUT R20, R20, 0x3fff, RZ, 0xc0, !PT ;  /* 0x00003fff14147812 */ /* 0x000fe400078ec0ff */
[----:B------:R-:W-:Y:S01]  /*14f20*/  R2UR UR7, R21 ;  /* 0x00000000150772ca */ /* 0x000fe200000e0000 */
[----:B------:R-:W-:Y:S01]  /*14f30*/  IMAD.MOV.U32 R21, RZ, RZ, -0x3ffffff0 ;  /* 0xc0000010ff157424 */ /* 0x000fe200078e00ff */
[----:B------:R-:W-:-:S05]  /*14f40*/  LOP3.LUT R20, R20, 0x10000, RZ, 0xfc, !PT ;  /* 0x0001000014147812 */ /* 0x000fca00078efcff */
[----:B------:R-:W-:-:S05]  /*14f50*/  IMAD R20, R194, 0x500, R20 ;  /* 0x00000500c2147824 */ /* 0x000fca00078e0214 */
[----:B------:R-:W-:-:S13]  /*14f60*/  R2UR UR6, R20 ;  /* 0x00000000140672ca */ /* 0x000fda00000e0000 */
[----:B------:R-:W-:Y:S01]  /*14f70*/  QGMMA.64x128x32.F32.E4M3.E4M3 R24, R184, gdesc[UR4], R24, gsb0 ;  /* 0x01e00004b8187df3 */ /* 0x000fe20008000818 */
[----:B0-----:R-:W-:Y:S02]  /*14f80*/  SHF.R.U32.HI R196, RZ, 0x7, R196 ;  /* 0x00000007ffc47819 */ /* 0x001fe400000116c4 */
[----:B------:R-:W-:Y:S02]  /*14f90*/  WARPGROUP.DEPBAR.LE gsb0, 0x0 ;  /* 0x00008000000079c5 */ /* 0x000fe40000010000 */
[----:B------:R-:W-:Y:S01]  /*14fa0*/  VIADD R184, R20, 0x100 ;  /* 0x0000010014b87836 */ /* 0x000fe20000000000 */
[----:B------:R-:W-:Y:S01]  /*14fb0*/  WARPGROUP.ARRIVE ;  /* 0x00000000000079c5 */ /* 0x000fe20000000000 */
[----:B------:R-:W-:-:S03]  /*14fc0*/  IMAD.MOV.U32 R185, RZ, RZ, -0x3ffffff0 ;  /* 0xc0000010ffb97424 */ /* 0x000fc600078e00ff */
[----:B------:R-:W-:Y:S02]  /*14fd0*/  R2UR UR6, R184 ;  /* 0x00000000b80672ca */ /* 0x000fe400000e0000 */
[----:B------:R-:W-:-:S13]  /*14fe0*/  R2UR UR7, R185 ;  /* 0x00000000b90772ca */ /* 0x000fda00000e0000 */
[----:B------:R-:W-:Y:S03]  /*14ff0*/  QGMMA.64x128x32.F32.E4M3.E4M3 R24, R180, gdesc[UR4], R24, gsb0 ;  /* 0x01e00004b4187df3 */ /* 0x000fe60008000818 */
        /* <DEDUP_REMOVED lines=8> */
[C---:B------:R-:W-:Y:S01]  /*15080*/  VIADD R176, R20.reuse, 0x300 ;  /* 0x0000030014b07836 */ /* 0x040fe20000000000 */
[----:B------:R-:W-:Y:S01]  /*15090*/  WARPGROUP.ARRIVE ;  /* 0x00000000000079c5 */ /* 0x000fe20000000000 */
[----:B------:R-:W-:Y:S02]  /*150a0*/  IMAD.MOV.U32 R177, RZ, RZ, -0x3ffffff0 ;  /* 0xc0000010ffb17424 */ /* 0x000fe400078e00ff */
[----:B------:R-:W-:Y:S01]  /*150b0*/  VIADD R20, R20, 0x400 ;  /* 0x0000040014147836 */ /* 0x000fe20000000000 */
[----:B------:R-:W-:-:S02]  /*150c0*/  R2UR UR6, R176 ;  /* 0x00000000b00672ca */ /* 0x000fc400000e0000 */
[----:B------:R-:W-:-:S13]  /*150d0*/  R2UR UR7, R177 ;  /* 0x00000000b10772ca */ /* 0x000fda00000e0000 */
        /* <DEDUP_REMOVED lines=11> */
.L_x_1941:
[----:B0-----:R-:W0:Y:S01]  /*15190*/  LDC R20, c[0x0][0x448] ;  /* 0x00011200ff147b82 */ /* 0x001e220000000800 */
[----:B------:R-:W1:Y:S01]  /*151a0*/  S2R R217, SR_CgaCtaId ;  /* 0x0000000000d97919 */ /* 0x000e620000008800 */
[C---:B------:R-:W-:Y:S01]  /*151b0*/  FMUL.FTZ R169, R2.reuse, R92 ;  /* 0x0000005c02a97220 */ /* 0x040fe20000410000 */
[C---:B------:R-:W-:Y:S01]  /*151c0*/  FMUL.FTZ R92, R2.reuse, R94 ;  /* 0x0000005e025c7220 */ /* 0x040fe20000410000 */
[C---:B------:R-:W-:Y:S01]  /*151d0*/  FMUL.FTZ R94, R2.reuse, R98 ;  /* 0x00000062025e7220 */ /* 0x040fe20000410000 */
[----:B------:R-:W-:Y:S01]  /*151e0*/  FMUL.FTZ R98, R2, R102 ;  /* 0x0000006602627220 */ /* 0x000fe20000410000 */
[----:B------:R-:W-:Y:S02]  /*151f0*/  IMAD R102, R0, -0xa0, RZ ;  /* 0xffffff6000667824 */ /* 0x000fe400078e02ff */
        /* <DEDUP_REMOVED lines=17> */
[----:B0-----:R-:W-:Y:S01]  /*15310*/  ISETP.NE.AND P1, PT, R20, 0x1, PT ;  /* 0x000000011400780c */ /* 0x001fe20003f25270 */
[----:B------:R-:W-:-:S02]  /*15320*/  IMAD.IADD R20, R205, 0x1, R202 ;  /* 0x00000001cd147824 */ /* 0x000fc400078e02ca */
        /* <DEDUP_REMOVED lines=22> */
[----:B------:R-:W-:Y:S01]  /*15490*/  FMUL.FTZ R100, R2, R103 ;  /* 0x0000006702647220 */ /* 0x000fe20000410000 */
[----:B------:R-:W-:Y:S01]  /*154a0*/  R2UR UR4, R14 ;  /* 0x000000000e0472ca */ /* 0x000fe200000e0000 */
[----:B------:R-:W3:Y:S01]  /*154b0*/  MUFU.TANH R136, R136 ;  /* 0x0000008800887308 */ /* 0x000ee20000002400 */
[----:B------:R-:W-:-:S07]  /*154c0*/  ULDC UR5, c[0x0][0x9e0] ;  /* 0x0002780000057ab9 */ /* 0x000fce0000000800 */
[----:B------:R-:W4:Y:S01]  /*154d0*/  MUFU.TANH R137, R137 ;  /* 0x0000008900897308 */ /* 0x000f220000002400 */
[----:B0-----:R-:W-:-:S07]  /*154e0*/  @P1 IMAD.HI.U32 R21, R20, R21, RZ ;  /* 0x0000001514151227 */ /* 0x001fce00078e00ff */
[----:B------:R-:W0:Y:S01]  /*154f0*/  MUFU.TANH R138, R138 ;  /* 0x0000008a008a7308 */ /* 0x000e220000002400 */
[----:B--2---:R-:W-:Y:S01]  /*15500*/  @P1 SHF.R.U32.HI R20, RZ, R168, R21 ;  /* 0x000000a8ff141219 */ /* 0x004fe20000011615 */
        /* <DEDUP_REMOVED lines=28> */
[----:B------:R-:W2:Y:S01]  /*156d0*/  SHFL.IDX PT, R175, R20, RZ, 0x1c1f ;  /* 0x001c1fff14af7589 */ /* 0x000ea200000e0000 */
        /* <DEDUP_REMOVED lines=10> */
[----:B------:R-:W-:Y:S01]  /*15780*/  FMUL.FTZ R118, R2, R88 ;  /* 0x0000005802767220 */ /* 0x000fe20000410000 */
[----:B------:R-:W-:Y:S01]  /*15790*/  IMAD R88, R215, 0x8, R17 ;  /* 0x00000008d7587824 */ /* 0x000fe200078e0211 */
[----:B------:R-:W-:Y:S01]  /*157a0*/  LOP3.LUT P1, RZ, R22, 0x8, RZ, 0xc0, !PT ;  /* 0x0000000816ff7812 */ /* 0x000fe2000782c0ff */
[----:B------:R-:W-:Y:S01]  /*157b0*/  IMAD R89, R204, -0x2, R89 ;  /* 0xfffffffecc597824 */ /* 0x000fe200078e0259 */
[----:B------:R-:W0:Y:S01]  /*157c0*/  MUFU.TANH R21, R21 ;  /* 0x0000001500157308 */ /* 0x000e220000002400 */
[----:B------:R-:W-:Y:S02]  /*157d0*/  VIADD R88, R88, 0x22840 ;  /* 0x0002284058587836 */ /* 0x000fe40000000000 */
[----:B------:R-:W-:Y:S01]  /*157e0*/  VIADD R99, R89, 0xffffffff ;  /* 0xffffffff59637836 */ /* 0x000fe20000000000 */
[----:B------:R-:W-:Y:S02]  /*157f0*/  IADD3 R172, -R188, R89, R189 ;  /* 0x00000059bcac7210 */ /* 0x000fe40007ffe1bd */
[----:B-1----:R-:W-:-:S02]  /*15800*/  PRMT R88, R217, 0x654, R88 ;  /* 0x00000654d9587816 */ /* 0x002fc40000000058 */
[----:B------:R-:W1:Y:S01]  /*15810*/  MUFU.TANH R152, R152 ;  /* 0x0000009800987308 */ /* 0x000e620000002400 */
[C---:B------:R-:W-:Y:S01]  /*15820*/  VIADD R103, R172.reuse, UR5 ;  /* 0x00000005ac677c36 */ /* 0x040fe20008000000 */
[----:B------:R0:W-:Y:S01]  /*15830*/  SYNCS.ARRIVE.TRANS64.RED.A1T0 RZ, [R88+URZ], RZ ;  /* 0x000000ff58ff79a7 */ /* 0x0001e2000810043f */
[----:B------:R-:W-:Y:S02]  /*15840*/  VIADD R172, R172, UR4 ;  /* 0x00000004acac7c36 */ /* 0x000fe40008000000 */
[--C-:B--2---:R-:W-:Y:S02]  /*15850*/  IMAD.IADD R173, R103, 0x1, R175.reuse ;  /* 0x0000000167ad7824 */ /* 0x104fe400078e02af */
[----:B------:R-:W-:Y:S01]  /*15860*/  IMAD.IADD R174, R172, 0x1, R175 ;  /* 0x00000001acae7824 */ /* 0x000fe200078e02af */
[----:B------:R-:W2:Y:S08]  /*15870*/  MUFU.TANH R153, R153 ;  /* 0x0000009900997308 */ /* 0x000eb00000002400 */
        /* <DEDUP_REMOVED lines=83> */
[----:B0-----:R-:W0:Y:S02]  /*15db0*/  @P1 LDC.64 R88, c[0x0][0x9e8] ;  /* 0x00027a00ff581b82 */ /* 0x001e240000000a00 */
[----:B0-----:R-:W-:-:S05]  /*15dc0*/  @P1 IMAD.HI.U32 R88, R175, R88, RZ ;  /* 0x00000058af581227 */ /* 0x001fca00078e00ff */
[----:B------:R-:W-:-:S04]  /*15dd0*/  @P1 SHF.R.U32.HI R175, RZ, R89, R88 ;  /* 0x00000059ffaf1219 */ /* 0x000fc80000011658 */
[----:B------:R-:W-:Y:S01]  /*15de0*/  LOP3.LUT R175, RZ, R175, RZ, 0x33, !PT ;  /* 0x000000afffaf7212 */ /* 0x000fe200078e33ff */
[----:B------:R-:W-:Y:S06]  /*15df0*/  BRA `(.L_x_1945) ;  /* 0x0000000000187947 */ /* 0x000fec0003800000 */
.L_x_1944:
[----:B------:R-:W-:Y:S02]  /*15e00*/  ULDC UR4, c[0x0][0x9e4] ;  /* 0x0002790000047ab9 */ /* 0x000fe40000000800 */
[----:B------:R-:W-:-:S05]  /*15e10*/  IMAD.U32 R176, RZ, RZ, UR4 ;  /* 0x00000004ffb07e24 */ /* 0x000fca000f8e00ff */
[----:B------:R-:W-:-:S13]  /*15e20*/  ISETP.NE.AND P1, PT, R176, 0x1, PT ;  /* 0x00000001b000780c */ /* 0x000fda0003f25270 */
[----:B0-----:R-:W0:Y:S02]  /*15e30*/  @P1 LDC.64 R88, c[0x0][0x9e8] ;  /* 0x00027a00ff581b82 */ /* 0x001e240000000a00 */
[----:B0-----:R-:W-:-:S05]  /*15e40*/  @P1 IMAD.HI.U32 R88, R175, R88, RZ ;  /* 0x00000058af581227 */ /* 0x001fca00078e00ff */
[----:B------:R-:W-:-:S07]  /*15e50*/  @P1 SHF.R.U32.HI R175, RZ, R89, R88 ;  /* 0x00000059ffaf1219 */ /* 0x000fce0000011658 */
.L_x_1945:
[----:B------:R-:W-:Y:S05]  /*15e60*/  BSYNC B0 ;  /* 0x0000000000007941 */ /* 0x000fea0003800000 */
.L_x_1943:
[----:B------:R-:W-:-:S05]  /*15e70*/  IMAD R175, R175, R176, R99 ;  /* 0x000000b0afaf7224 */ /* 0x000fca00078e0263 */
[----:B------:R-:W-:Y:S02]  /*15e80*/  VIADDMNMX R173, R175, R176, R173, PT ;  /* 0x000000b0afad7246 */ /* 0x000fe400038001ad */
[----:B------:R-:W-:-:S07]  /*15e90*/  VIMNMX R174, R174, R175, !PT ;  /* 0x000000afaeae7248 */ /* 0x000fce0007fe0100 */
.L_x_1942:
[C---:B------:R-:W-:Y:S01]  /*15ea0*/  ISETP.GE.AND P1, PT, R102.reuse, 0x2, PT ;  /* 0x000000026600780c */ /* 0x040fe20003f26270 */
[----:B------:R-:W1:Y:S01]  /*15eb0*/  SHFL.IDX PT, R20, R20, 0x1, 0x1c1f ;  /* 0x003c1f0014147f89 */ /* 0x000e6200000e0000 */
[----:B------:R-:W-:Y:S02]  /*15ec0*/  ISETP.GE.AND P3, PT, R102, 0x9, PT ;  /* 0x000000096600780c */ /* 0x000fe40003f66270 */
[----:B------:R-:W-:Y:S02]  /*15ed0*/  ISETP.GT.AND P2, PT, R174, 0x1, !P1 ;  /* 0x00000001ae00780c */ /* 0x000fe40004f44270 */
[----:B------:R-:W-:Y:S02]  /*15ee0*/  LOP3.LUT R16, R16, 0xfffffffd, RZ, 0xc0, !PT ;  /* 0xfffffffd10107812 */ /* 0x000fe400078ec0ff */
[----:B------:R-:W-:Y:S02]  /*15ef0*/  ISETP.LT.OR P2, PT, R173, 0x2, P2 ;  /* 0x00000002ad00780c */ /* 0x000fe40001741670 */
[----:B------:R-:W-:-:S02]  /*15f00*/  LOP3.LUT R22, R22, 0xfffffffd, RZ, 0xc0, !PT ;  /* 0xfffffffd16167812 */ /* 0x000fc400078ec0ff */
[----:B------:R-:W-:Y:S02]  /*15f10*/  FSEL R152, R152, -INF , !P2 ;  /* 0xff80000098987808 */ /* 0x000fe40005000000 */
[----:B------:R-:W-:Y:S02]  /*15f20*/  ISETP.GT.AND P2, PT, R174, 0x8, !P3 ;  /* 0x00000008ae00780c */ /* 0x000fe40005f44270 */
[----:B------:R-:W-:Y:S02]  /*15f30*/  @P3 LOP3.LUT R16, R16, 0x2, RZ, 0xfc, !PT ;  /* 0x0000000210103812 */ /* 0x000fe400078efcff */
[----:B------:R-:W-:Y:S02]  /*15f40*/  ISETP.GE.AND P3, PT, R102, 0xa, PT ;  /* 0x0000000a6600780c */ /* 0x000fe40003f66270 */
[----:B------:R-:W-:Y:S02]  /*15f50*/  ISETP.LT.OR P2, PT, R173, 0x9, P2 ;  /* 0x00000009ad00780c */ /* 0x000fe40001741670 */
[----:B------:R-:W-:-:S02]  /*15f60*/  LOP3.LUT R16, R16, 0xfffffffb, RZ, 0xc0, !PT ;  /* 0xfffffffb10107812 */ /* 0x000fc400078ec0ff */
[----:B0-----:R-:W-:Y:S01]  /*15f70*/  FSEL R155, R155, -INF , !P2 ;  /* 0xff8000009b9b7808 */ /* 0x001fe20005000000 */
[--C-:B-1----:R-:W-:Y:S01]  /*15f80*/  IMAD.IADD R103, R103, 0x1, R20.reuse ;  /* 0x0000000167677824 */ /* 0x102fe200078e0214 */
[----:B------:R-:W-:Y:S01]  /*15f90*/  ISETP.GT.AND P2, PT, R174, 0x9, !P3 ;  /* 0x00000009ae00780c */ /* 0x000fe20005f44270 */
[----:B------:R-:W-:-:S03]  /*15fa0*/  IMAD.IADD R172, R172, 0x1, R20 ;  /* 0x00000001acac7824 */ /* 0x000fc600078e0214 */
[----:B------:R-:W-:Y:S02]  /*15fb0*/  ISETP.LT.OR P2, PT, R173, 0xa, P2 ;  /* 0x0000000aad00780c */ /* 0x000fe40001741670 */
[----:B------:R-:W-:Y:S02]  /*15fc0*/  @P3 LOP3.LUT R16, R16, 0x4, RZ, 0xfc, !PT ;  /* 0x0000000410103812 */ /* 0x000fe400078efcff */
[----:B------:R-:W-:Y:S02]  /*15fd0*/  ISETP.GE.AND P3, PT, R102, 0x11, PT ;  /* 0x000000116600780c */ /* 0x000fe40003f66270 */
[----:B------:R-:W-:Y:S02]  /*15fe0*/  LOP3.LUT R16, R16, 0xfffffff7, RZ, 0xc0, !PT ;  /* 0xfffffff710107812 */ /* 0x000fe400078ec0ff */
[----:B------:R-:W-:Y:S02]  /*15ff0*/  FSEL R156, R156, -INF , !P2 ;  /* 0xff8000009c9c7808 */ /* 0x000fe40005000000 */
[----:B------:R-:W-:-:S04]  /*16000*/  ISETP.GT.AND P2, PT, R174, 0x10, !P3 ;  /* 0x00000010ae00780c */ /* 0x000fc80005f44270 */
[----:B------:R-:W-:-:S03]  /*16010*/  ISETP.LT.OR P2, PT, R173, 0x11, P2 ;  /* 0x00000011ad00780c */ /* 0x000fc60001741670 */
        /* <DEDUP_REMOVED lines=8> */
[----:B------:R-:W-:Y:S02]  /*160a0*/  FSEL R160, R160, -INF , !P2 ;  /* 0xff800000a0a07808 */ /* 0x000fe40005000000 */
[----:B------:R-:W-:Y:S02]  /*160b0*/  ISETP.GT.AND P2, PT, R174, 0x18, !P3 ;  /* 0x00000018ae00780c */ /* 0x000fe40005f44270 */
[----:B------:R-:W-:Y:S02]  /*160c0*/  LOP3.LUT R16, R16, 0x7fffffff, RZ, 0xc0, !PT ;  /* 0x7fffffff10107812 */ /* 0x000fe400078ec0ff */
        /* <DEDUP_REMOVED lines=192> */
[----:B------:R-:W-:Y:S02]  /*16cd0*/  FSEL R89, R21, -INF , !P6 ;  /* 0xff80000015597808 */ /* 0x000fe40007000000 */
        /* <DEDUP_REMOVED lines=20> */
.L_x_1948:
[----:B------:R-:W-:Y:S02]  /*16e20*/  ULDC UR4, c[0x0][0x9e4] ;  /* 0x0002790000047ab9 */ /* 0x000fe40000000800 */
[----:B------:R-:W-:-:S05]  /*16e30*/  IMAD.U32 R174, RZ, RZ, UR4 ;  /* 0x00000004ffae7e24 */ /* 0x000fca000f8e00ff */
[----:B------:R-:W-:-:S13]  /*16e40*/  ISETP.NE.AND P6, PT, R174, 0x1, PT ;  /* 0x00000001ae00780c */ /* 0x000fda0003fc5270 */
[----:B------:R-:W0:Y:S02]  /*16e50*/  @P6 LDC.64 R20, c[0x0][0x9e8] ;  /* 0x00027a00ff146b82 */ /* 0x000e240000000a00 */
[----:B0-----:R-:W-:-:S05]  /*16e60*/  @P6 IMAD.HI.U32 R20, R101, R20, RZ ;  /* 0x0000001465146227 */ /* 0x001fca00078e00ff */
[----:B------:R-:W-:-:S07]  /*16e70*/  @P6 SHF.R.U32.HI R101, RZ, R21, R20 ;  /* 0x00000015ff656219 */ /* 0x000fce0000011614 */
.L_x_1949:
[----:B------:R-:W-:Y:S05]  /*16e80*/  BSYNC B0 ;  /* 0x0000000000007941 */ /* 0x000fea0003800000 */
.L_x_1947:
[----:B------:R-:W-:-:S05]  /*16e90*/  IMAD R99, R101, R174, R99 ;  /* 0x000000ae65637224 */ /* 0x000fca00078e0263 */
[----:B------:R-:W-:Y:S02]  /*16ea0*/  VIADDMNMX R103, R99, R174, R103, PT ;  /* 0x000000ae63677246 */ /* 0x000fe40003800167 */
[----:B------:R-:W-:-:S07]  /*16eb0*/  VIMNMX R172, R172, R99, !PT ;  /* 0x00000063acac7248 */ /* 0x000fce0007fe0100 */
.L_x_1946:
[----:B------:R-:W-:Y:S02]  /*16ec0*/  ISETP.GT.AND P1, PT, R172, 0x1, !P1 ;  /* 0x00000001ac00780c */ /* 0x000fe40004f24270 */
[----:B------:R-:W-:Y:S02]  /*16ed0*/  LOP3.LUT P6, RZ, R16, 0x8000000, RZ, 0xc0, !PT ;  /* 0x0800000010ff7812 */ /* 0x000fe400078cc0ff */
[----:B------:R-:W-:Y:S02]  /*16ee0*/  ISETP.LT.OR P1, PT, R103, 0x2, P1 ;  /* 0x000000026700780c */ /* 0x000fe40000f21670 */
[----:B------:R-:W-:Y:S02]  /*16ef0*/  FMNMX.FTZ R21, R89, R220, !PT ;  /* 0x000000dc59157209 */ /* 0x000fe40007810000 */
[----:B------:R-:W-:Y:S02]  /*16f00*/  FSEL R154, R154, -INF , !P1 ;  /* 0xff8000009a9a7808 */ /* 0x000fe40004800000 */
[----:B------:R-:W-:-:S02]  /*16f10*/  LOP3.LUT P1, RZ, R16, 0x2, RZ, 0xc0, !PT ;  /* 0x0000000210ff7812 */ /* 0x000fc4000782c0ff */
[C---:B------:R-:W-:Y:S02]  /*16f20*/  ISETP.GT.AND P2, PT, R172.reuse, 0x89, !P2 ;  /* 0x00000089ac00780c */ /* 0x040fe40005744270 */
[----:B------:R-:W-:Y:S02]  /*16f30*/  ISETP.GT.AND P1, PT, R172, 0x8, !P1 ;  /* 0x00000008ac00780c */ /* 0x000fe40004f24270 */
[C---:B------:R-:W-:Y:S02]  /*16f40*/  ISETP.LT.OR P2, PT, R103.reuse, 0x8a, P2 ;  /* 0x0000008a6700780c */ /* 0x040fe40001741670 */
[----:B------:R-:W-:Y:S02]  /*16f50*/  ISETP.LT.OR P1, PT, R103, 0x9, P1 ;  /* 0x000000096700780c */ /* 0x000fe40000f21670 */
[----:B------:R-:W-:Y:S02]  /*16f60*/  FSEL R93, R93, -INF , !P2 ;  /* 0xff8000005d5d7808 */ /* 0x000fe40005000000 */
[----:B------:R-:W-:-:S02]  /*16f70*/  FSEL R20, R157, -INF , !P1 ;  /* 0xff8000009d147808 */ /* 0x000fc40004800000 */
[----:B------:R-:W-:Y:S02]  /*16f80*/  LOP3.LUT P1, RZ, R16, 0x4, RZ, 0xc0, !PT ;  /* 0x0000000410ff7812 */ /* 0x000fe4000782c0ff */
[C---:B------:R-:W-:Y:S02]  /*16f90*/  ISETP.GT.AND P3, PT, R172.reuse, 0x90, !P3 ;  /* 0x00000090ac00780c */ /* 0x040fe40005f64270 */
[C---:B------:R-:W-:Y:S02]  /*16fa0*/  ISETP.GT.AND P1, PT, R172.reuse, 0x9, !P1 ;  /* 0x00000009ac00780c */ /* 0x040fe40004f24270 */
[C---:B------:R-:W-:Y:S02]  /*16fb0*/  ISETP.GT.AND P4, PT, R172.reuse, 0x91, !P4 ;  /* 0x00000091ac00780c */ /* 0x040fe40006784270 */
[----:B------:R-:W-:Y:S02]  /*16fc0*/  ISETP.LT.OR P1, PT, R103, 0xa, P1 ;  /* 0x0000000a6700780c */ /* 0x000fe40000f21670 */
[----:B------:R-:W-:-:S02]  /*16fd0*/  ISETP.GT.AND P5, PT, R172, 0x98, !P5 ;  /* 0x00000098ac00780c */ /* 0x000fc40006fa4270 */
[----:B------:R-:W-:Y:S02]  /*16fe0*/  FSEL R158, R158, -INF , !P1 ;  /* 0xff8000009e9e7808 */ /* 0x000fe40004800000 */
[----:B------:R-:W-:Y:S02]  /*16ff0*/  LOP3.LUT P1, RZ, R16, 0x8, RZ, 0xc0, !PT ;  /* 0x0000000810ff7812 */ /* 0x000fe4000782c0ff */
[C---:B------:R-:W-:Y:S02]  /*17000*/  ISETP.LT.OR P3, PT, R103.reuse, 0x91, P3 ;  /* 0x000000916700780c */ /* 0x040fe40001f61670 */
[----:B------:R-:W-:Y:S02]  /*17010*/  ISETP.GT.AND P1, PT, R172, 0x10, !P1 ;  /* 0x00000010ac00780c */ /* 0x000fe40004f24270 */
[C---:B------:R-:W-:Y:S02]  /*17020*/  ISETP.LT.OR P4, PT, R103.reuse, 0x92, P4 ;  /* 0x000000926700780c */ /* 0x040fe40002781670 */
[----:B------:R-:W-:-:S02]  /*17030*/  ISETP.LT.OR P1, PT, R103, 0x11, P1 ;  /* 0x000000116700780c */ /* 0x000fc40000f21670 */
[----:B------:R-:W-:Y:S02]  /*17040*/  ISETP.LT.OR P5, PT, R103, 0x99, P5 ;  /* 0x000000996700780c */ /* 0x000fe40002fa1670 */
        /* <DEDUP_REMOVED lines=115> */
[----:B------:R-:W-:Y:S02]  /*17780*/  FMNMX.FTZ R90, R152, R21, !PT ;  /* 0x00000015985a7209 */ /* 0x000fe40007810000 */
[----:B------:R-:W-:Y:S02]  /*17790*/  LOP3.LUT P1, RZ, R16, 0x40, RZ, 0xc0, !PT ;  /* 0x0000004010ff7812 */ /* 0x000fe4000782c0ff */
[----:B------:R-:W-:Y:S02]  /*177a0*/  FMNMX.FTZ R21, R155, R90, !PT ;  /* 0x0000005a9b157209 */ /* 0x000fe40007810000 */
[----:B------:R-:W-:Y:S02]  /*177b0*/  ISETP.GT.AND P1, PT, R172, 0x81, !P1 ;  /* 0x00000081ac00780c */ /* 0x000fe40004f24270 */
[----:B------:R-:W-:-:S02]  /*177c0*/  FMNMX.FTZ R90, R156, R21, !PT ;  /* 0x000000159c5a7209 */ /* 0x000fc40007810000 */
[----:B------:R-:W-:Y:S02]  /*177d0*/  ISETP.LT.OR P1, PT, R103, 0x82, P1 ;  /* 0x000000826700780c */ /* 0x000fe40000f21670 */
[----:B------:R-:W-:Y:S02]  /*177e0*/  FMNMX.FTZ R21, R159, R90, !PT ;  /* 0x0000005a9f157209 */ /* 0x000fe40007810000 */
[----:B------:R-:W-:Y:S02]  /*177f0*/  FSEL R91, R91, -INF , !P1 ;  /* 0xff8000005b5b7808 */ /* 0x000fe40004800000 */
[----:B------:R-:W-:Y:S02]  /*17800*/  FMNMX.FTZ R90, R160, R21, !PT ;  /* 0x00000015a05a7209 */ /* 0x000fe40007810000 */
[----:B------:R-:W-:Y:S02]  /*17810*/  ISETP.GT.AND P1, PT, R172, 0x88, !P6 ;  /* 0x00000088ac00780c */ /* 0x000fe40007724270 */
[----:B------:R-:W-:-:S02]  /*17820*/  FMNMX.FTZ R21, R163, R90, !PT ;  /* 0x0000005aa3157209 */ /* 0x000fc40007810000 */
[----:B------:R-:W-:Y:S02]  /*17830*/  ISETP.LT.OR P1, PT, R103, 0x89, P1 ;  /* 0x000000896700780c */ /* 0x000fe40000f21670 */
[----:B------:R-:W-:Y:S02]  /*17840*/  FMNMX.FTZ R21, R164, R21, !PT ;  /* 0x00000015a4157209 */ /* 0x000fe40007810000 */
[----:B------:R-:W-:Y:S02]  /*17850*/  FSEL R92, R92, -INF , !P1 ;  /* 0xff8000005c5c7808 */ /* 0x000fe40004800000 */
[----:B------:R-:W-:Y:S02]  /*17860*/  FMNMX.FTZ R90, R136, R21, !PT ;  /* 0x00000015885a7209 */ /* 0x000fe40007810000 */
[----:B------:R-:W-:Y:S02]  /*17870*/  LOP3.LUT P1, RZ, R16, 0x1, RZ, 0xc0, !PT ;  /* 0x0000000110ff7812 */ /* 0x000fe4000782c0ff */
[----:B------:R-:W-:-:S02]  /*17880*/  FMNMX.FTZ R21, R137, R90, !PT ;  /* 0x0000005a89157209 */ /* 0x000fc40007810000 */
[----:B------:R-:W-:Y:S02]  /*17890*/  ISETP.GT.AND P1, PT, R172, RZ, !P1 ;  /* 0x000000ffac00720c */ /* 0x000fe40004f24270 */
[----:B------:R-:W-:Y:S02]  /*178a0*/  FMNMX.FTZ R21, R140, R21, !PT ;  /* 0x000000158c157209 */ /* 0x000fe40007810000 */
[----:B------:R-:W-:Y:S02]  /*178b0*/  ISETP.LT.OR P1, PT, R103, 0x1, P1 ;  /* 0x000000016700780c */ /* 0x000fe40000f21670 */
[----:B------:R-:W-:Y:S02]  /*178c0*/  FMNMX.FTZ R21, R88, R21, !PT ;  /* 0x0000001558157209 */ /* 0x000fe40007810000 */
[----:B------:R-:W-:Y:S02]  /*178d0*/  FSEL R153, R153, -INF , !P1 ;  /* 0xff80000099997808 */ /* 0x000fe40004800000 */
[----:B------:R-:W-:-:S02]  /*178e0*/  FMNMX.FTZ R21, R144, R21, !PT ;  /* 0x0000001590157209 */ /* 0x000fc40007810000 */
[----:B------:R-:W-:Y:S02]  /*178f0*/  FMNMX.FTZ R129, R153, R219, !PT ;  /* 0x000000db99817209 */ /* 0x000fe40007810000 */
[----:B------:R-:W-:Y:S02]  /*17900*/  FMNMX.FTZ R21, R176, R21, !PT ;  /* 0x00000015b0157209 */ /* 0x000fe40007810000 */
[----:B------:R-:W-:Y:S02]  /*17910*/  FMNMX.FTZ R129, R154, R129, !PT ;  /* 0x000000819a817209 */ /* 0x000fe40007810000 */
[----:B------:R-:W-:Y:S02]  /*17920*/  FMNMX.FTZ R21, R148, R21, !PT ;  /* 0x0000001594157209 */ /* 0x000fe40007810000 */
[----:B------:R-:W-:Y:S02]  /*17930*/  LOP3.LUT P6, RZ, R22, 0x4, RZ, 0xc0, !PT ;  /* 0x0000000416ff7812 */ /* 0x000fe400078cc0ff */
[----:B------:R-:W-:-:S02]  /*17940*/  FMNMX.FTZ R21, R178, R21, !PT ;  /* 0x00000015b2157209 */ /* 0x000fc40007810000 */
[----:B------:R-:W-:Y:S02]  /*17950*/  FMNMX.FTZ R129, R20, R129, !PT ;  /* 0x0000008114817209 */ /* 0x000fe40007810000 */
[----:B------:R-:W-:Y:S02]  /*17960*/  FMNMX.FTZ R21, R180, R21, !PT ;  /* 0x00000015b4157209 */ /* 0x000fe40007810000 */
[----:B------:R-:W-:Y:S02]  /*17970*/  ISETP.GT.AND P2, PT, R172, 0x99, !P6 ;  /* 0x00000099ac00780c */ /* 0x000fe40007744270 */
[----:B------:R-:W-:Y:S02]  /*17980*/  FMNMX.FTZ R21, R168, R21, !PT ;  /* 0x00000015a8157209 */ /* 0x000fe40007810000 */
[----:B------:R-:W-:Y:S02]  /*17990*/  FMNMX.FTZ R129, R158, R129, !PT ;  /* 0x000000819e817209 */ /* 0x000fe40007810000 */
[----:B------:R-:W-:-:S02]  /*179a0*/  FMNMX.FTZ R21, R124, R21, !PT ;  /* 0x000000157c157209 */ /* 0x000fc40007810000 */
[----:B------:R-:W-:Y:S02]  /*179b0*/  ISETP.LT.OR P2, PT, R103, 0x9a, P2 ;  /* 0x0000009a6700780c */ /* 0x000fe40001741670 */
[----:B------:R-:W-:Y:S02]  /*179c0*/  FMNMX.FTZ R21, R182, R21, !PT ;  /* 0x00000015b6157209 */ /* 0x000fe40007810000 */
[----:B------:R-:W-:Y:S02]  /*179d0*/  FMNMX.FTZ R133, R174, R129, !PT ;  /* 0x00000081ae857209 */ /* 0x000fe40007810000 */
[----:B------:R-:W-:Y:S02]  /*179e0*/  FMNMX.FTZ R21, R128, R21, !PT ;  /* 0x0000001580157209 */ /* 0x000fe40007810000 */
[----:B------:R-:W-:Y:S02]  /*179f0*/  FSEL R100, R100, -INF , !P2 ;  /* 0xff80000064647808 */ /* 0x000fe40005000000 */
[----:B------:R-:W-:-:S04]  /*17a00*/  FMNMX.FTZ R21, R184, R21, !PT ;  /* 0x00000015b8157209 */ /* 0x000fc80007810000 */
        /* <DEDUP_REMOVED lines=17> */
[----:B------:R-:W-:Y:S02]  /*17b20*/  FMNMX.FTZ R109, R102, R21, !PT ;  /* 0x00000015666d7209 */ /* 0x000fe40007810000 */
[----:B------:R-:W0:Y:S03]  /*17b30*/  LDC R21, c[0x0][0x988] ;  /* 0x00026200ff157b82 */ /* 0x000e260000000800 */
[----:B------:R-:W1:Y:S02]  /*17b40*/  SHFL.BFLY PT, R90, R109, 0x2, 0x1f ;  /* 0x0c401f006d5a7f89 */ /* 0x000e6400000e0000 */
[----:B-1----:R-:W-:-:S05]  /*17b50*/  FMNMX.FTZ R113, R109, R90, !PT ;  /* 0x0000005a6d717209 */ /* 0x002fca0007810000 */
[----:B------:R-:W1:Y:S02]  /*17b60*/  SHFL.BFLY PT, R90, R113, 0x1, 0x1f ;  /* 0x0c201f00715a7f89 */ /* 0x000e6400000e0000 */
[----:B-1----:R-:W-:-:S04]  /*17b70*/  FMNMX.FTZ R90, R113, R90, !PT ;  /* 0x0000005a715a7209 */ /* 0x002fc80007810000 */
[C---:B------:R-:W-:Y:S01]  /*17b80*/  FSETP.NEU.FTZ.AND P1, PT, R90.reuse, -INF , PT ;  /* 0xff8000005a00780b */ /* 0x040fe20003f3d000 */
[----:B0-----:R-:W-:-:S05]  /*17b90*/  FFMA.FTZ R101, R90, R21, -8 ;  /* 0xc10000005a657423 */ /* 0x001fca0000010015 */
[----:B------:R-:W-:-:S05]  /*17ba0*/  FSEL R101, R101, RZ, P1 ;  /* 0x000000ff65657208 */ /* 0x000fca0000800000 */
        /* <DEDUP_REMOVED lines=9> */
[----:B------:R-:W-:-:S01]  /*17c40*/  FFMA.FTZ R113, R159, R21, -R101 ;  /* 0x000000159f717223 */ /* 0x000fc20000010865 */
[--C-:B------:R-:W-:Y:S01]  /*17c50*/  FFMA.FTZ R159, R108, R21, -R101.reuse ;  /* 0x000000156c9f7223 */ /* 0x100fe20000010865 */
[----:B------:R-:W-:Y:S01]  /*17c60*/  FMNMX.FTZ R133, R166, R133, !PT ;  /* 0x00000085a6857209 */ /* 0x000fe20007810000 */
[-CC-:B------:R-:W-:Y:S01]  /*17c70*/  FFMA.FTZ R125, R163, R21.reuse, -R101.reuse ;  /* 0x00000015a37d7223 */ /* 0x180fe20000010865 */
[----:B------:R-:W-:Y:S01]  /*17c80*/  FSEL R108, R98, -INF , !P5 ;  /* 0xff800000626c7808 */ /* 0x000fe20006800000 */
        /* <DEDUP_REMOVED lines=21> */
[----:B0-----:R-:W-:Y:S01]  /*17de0*/  FMNMX.FTZ R137, R147, R144, !PT ;  /* 0x0000009093897209 */ /* 0x001fe20007810000 */
        /* <DEDUP_REMOVED lines=14> */
[----:B------:R-:W-:Y:S01]  /*17ed0*/  MUFU.EX2 R89, R89 ;  /* 0x0000005900597308 */ /* 0x000fe20000000800 */
[----:B-1----:R-:W-:Y:S01]  /*17ee0*/  FMNMX.FTZ R141, R121, R148, !PT ;  /* 0x00000094798d7209 */ /* 0x002fe20007810000 */
[----:B------:R-:W-:-:S03]  /*17ef0*/  FFMA.FTZ R148, R168, R21, -R101 ;  /* 0x00000015a8947223 */ /* 0x000fc60000010865 */
        /* <DEDUP_REMOVED lines=8> */
[----:B--2---:R-:W-:-:S04]  /*17f80*/  FMNMX.FTZ R145, R131, R168, !PT ;  /* 0x000000a883917209 */ /* 0x004fc80007810000 */
        /* <DEDUP_REMOVED lines=23> */
[----:B------:R-:W-:-:S05]  /*18100*/  FMNMX.FTZ R161, R100, R161, !PT ;  /* 0x000000a164a17209 */ /* 0x000fca0007810000 */
[----:B------:R-:W0:Y:S02]  /*18110*/  SHFL.BFLY PT, R168, R161, 0x2, 0x1f ;  /* 0x0c401f00a1a87f89 */ /* 0x000e2400000e0000 */
[----:B------:R-:W-:Y:S08]  /*18120*/  MUFU.EX2 R144, R144 ;  /* 0x0000009000907308 */ /* 0x000ff00000000800 */
[----:B------:R-:W-:Y:S08]  /*18130*/  MUFU.EX2 R137, R180 ;  /* 0x000000b400897308 */ /* 0x000ff00000000800 */
[----:B------:R-:W-:Y:S01]  /*18140*/  MUFU.EX2 R148, R148 ;  /* 0x0000009400947308 */ /* 0x000fe20000000800 */
[----:B0-----:R-:W-:Y:S01]  /*18150*/  FMNMX.FTZ R167, R161, R168, !PT ;  /* 0x000000a8a1a77209 */ /* 0x001fe20007810000 */
[-CC-:B------:R-:W-:Y:S01]  /*18160*/  FFMA.FTZ R168, R170, R21.reuse, -R101.reuse ;  /* 0x00000015aaa87223 */ /* 0x180fe20000010865 */
[----:B------:R-:W-:-:S01]  /*18170*/  FFMA.FTZ R161, R169, R21, -R101 ;  /* 0x00000015a9a17223 */ /* 0x000fc20000010865 */
[-CC-:B------:R-:W-:Y:S01]  /*18180*/  FFMA.FTZ R170, R97, R21.reuse, -R101.reuse ;  /* 0x0000001561aa7223 */ /* 0x180fe20000010865 */
[----:B------:R-:W-:-:S01]  /*18190*/  FFMA.FTZ R97, R171, R21, -R101 ;  /* 0x00000015ab617223 */ /* 0x000fc20000010865 */
[----:B------:R-:W0:Y:S01]  /*181a0*/  SHFL.BFLY PT, R172, R167, 0x1, 0x1f ;  /* 0x0c201f00a7ac7f89 */ /* 0x000e2200000e0000 */
[----:B------:R-:W-:-:S01]  /*181b0*/  FFMA.FTZ R169, R102, R21, -R101 ;  /* 0x0000001566a97223 */ /* 0x000fc20000010865 */
[----:B------:R-:W-:Y:S01]  /*181c0*/  FSEL R101, R90, RZ, P1 ;  /* 0x000000ff5a657208 */ /* 0x000fe20000800000 */
[----:B------:R-:W-:Y:S04]  /*181d0*/  MUFU.EX2 R124, R124 ;  /* 0x0000007c007c7308 */ /* 0x000fe80000000800 */
[----:B------:R-:W-:-:S04]  /*181e0*/  FADD.FTZ R102, -R101, R220 ;  /* 0x000000dc65667221 */ /* 0x000fc80000010100 */
[----:B------:R-:W-:Y:S01]  /*181f0*/  FMUL.FTZ R102, R102, R21 ;  /* 0x0000001566667220 */ /* 0x000fe20000410000 */
[----:B------:R-:W-:Y:S08]  /*18200*/  MUFU.EX2 R141, R182 ;  /* 0x000000b6008d7308 */ /* 0x000ff00000000800 */
[----:B------:R-:W1:Y:S01]  /*18210*/  MUFU.EX2 R102, R102 ;  /* 0x0000006600667308 */ /* 0x000e620000000800 */
[----:B0-----:R-:W-:-:S04]  /*18220*/  FMNMX.FTZ R96, R167, R172, !PT ;  /* 0x000000aca7607209 */ /* 0x001fc80007810000 */
[C---:B------:R-:W-:Y:S01]  /*18230*/  FSETP.NEU.FTZ.AND P1, PT, R96.reuse, -INF , PT ;  /* 0xff8000006000780b */ /* 0x040fe20003f3d000 */
[----:B------:R-:W-:-:S02]  /*18240*/  FFMA.FTZ R176, R96, R21, -8 ;  /* 0xc100000060b07423 */ /* 0x000fc40000010015 */
[----:B------:R0:W-:Y:S03]  /*18250*/  MUFU.EX2 R172, R169 ;  /* 0x000000a900ac7308 */ /* 0x0001e60000000800 */
[----:B------:R-:W-:Y:S01]  /*18260*/  FSEL R176, R176, RZ, P1 ;  /* 0x000000ffb0b07208 */ /* 0x000fe20000800000 */
[----:B-1----:R-:W-:-:S04]  /*18270*/  FFMA.FTZ R171, R102, R12, R89 ;  /* 0x0000000c66ab7223 */ /* 0x002fc80000010059 */
[----:B------:R-:W-:Y:S01]  /*18280*/  MUFU.EX2 R128, R128 ;  /* 0x0000008000807308 */ /* 0x000fe20000000800 */
[----:B------:R-:W-:-:S01]  /*18290*/  FFMA.FTZ R167, R162, R21, -R176 ;  /* 0x00000015a2a77223 */ /* 0x000fc200000108b0 */
[----:B------:R-:W-:Y:S01]  /*182a0*/  FSEL R162, R96, RZ, P1 ;  /* 0x000000ff60a27208 */ /* 0x000fe20000800000 */
[----:B------:R-:W-:-:S01]  /*182b0*/  FFMA.FTZ R178, R153, R21, -R176 ;  /* 0x0000001599b27223 */ /* 0x000fc200000108b0 */
[-CC-:B------:R-:W-:Y:S01]  /*182c0*/  FFMA.FTZ R153, R158, R21.reuse, -R176.reuse ;  /* 0x000000159e997223 */ /* 0x180fe200000108b0 */
[----:B------:R-:W-:-:S01]  /*182d0*/  FFMA.FTZ R158, R165, R21, -R176 ;  /* 0x00000015a59e7223 */ /* 0x000fc200000108b0 */
[----:B------:R-:W-:Y:S01]  /*182e0*/  FFMA.FTZ R165, R166, R21, -R176 ;  /* 0x00000015a6a57223 */ /* 0x000fe200000108b0 */
[----:B------:R-:W-:-:S01]  /*182f0*/  FADD.FTZ R162, -R162, R219 ;  /* 0x000000dba2a27221 */ /* 0x000fc20000010100 */
[-CC-:B------:R-:W-:Y:S01]  /*18300*/  FFMA.FTZ R101, R154, R21.reuse, -R176.reuse ;  /* 0x000000159a657223 */ /* 0x180fe200000108b0 */
[----:B------:R-:W-:-:S01]  /*18310*/  FFMA.FTZ R166, R126, R21, -R176 ;  /* 0x000000157ea67223 */ /* 0x000fc200000108b0 */
[-CC-:B------:R-:W-:Y:S01]  /*18320*/  FFMA.FTZ R126, R127, R21.reuse, -R176.reuse ;  /* 0x000000157f7e7223 */ /* 0x180fe200000108b0 */
[-C--:B0-----:R-:W-:Y:S01]  /*18330*/  FMUL.FTZ R169, R162, R21.reuse ;  /* 0x00000015a2a97220 */ /* 0x081fe20000410000 */
        /* <DEDUP_REMOVED lines=41> */
[----:B------:R2:W-:Y:S01]  /*185d0*/  MUFU.EX2 R110, R166 ;  /* 0x000000a6006e7308 */ /* 0x0005e20000000800 */
[----:B0-----:R-:W-:-:S07]  /*185e0*/  FADD.FTZ R3, R153, R12 ;  /* 0x0000000c99037221 */ /* 0x001fce0000010000 */
[----:B------:R-:W0:Y:S01]  /*185f0*/  MUFU.EX2 R167, R167 ;  /* 0x000000a700a77308 */ /* 0x000e220000000800 */
[----:B--2---:R-:W-:-:S01]  /*18600*/  FADD.FTZ R166, R152, R171 ;  /* 0x000000ab98a67221 */ /* 0x004fc20000010000 */
[----:B-1----:R-:W-:-:S03]  /*18610*/  FADD.FTZ R12, R154, R3 ;  /* 0x000000039a0c7221 */ /* 0x002fc60000010000 */
[----:B------:R-:W-:-:S03]  /*18620*/  FADD.FTZ R171, R109, R166 ;  /* 0x000000a66dab7221 */ /* 0x000fc60000010000 */
[----:B------:R-:W1:Y:S08]  /*18630*/  MUFU.EX2 R158, R158 ;  /* 0x0000009e009e7308 */ /* 0x000e700000000800 */
[----:B------:R2:W-:Y:S01]  /*18640*/  MUFU.EX2 R169, R126 ;  /* 0x0000007e00a97308 */ /* 0x0005e20000000800 */
[----:B0-----:R-:W-:-:S07]  /*18650*/  FADD.FTZ R3, R167, R12 ;  /* 0x0000000ca7037221 */ /* 0x001fce0000010000 */
[----:B------:R-:W0:Y:S01]  /*18660*/  MUFU.EX2 R165, R165 ;  /* 0x000000a500a57308 */ /* 0x000e220000000800 */
[----:B--2---:R-:W-:-:S01]  /*18670*/  FADD.FTZ R126, R156, R171 ;  /* 0x000000ab9c7e7221 */ /* 0x004fc20000010000 */
[----:B-1----:R-:W-:-:S03]  /*18680*/  FADD.FTZ R12, R158, R3 ;  /* 0x000000039e0c7221 */ /* 0x002fc60000010000 */
[----:B------:R-:W-:-:S03]  /*18690*/  FADD.FTZ R171, R113, R126 ;  /* 0x0000007e71ab7221 */ /* 0x000fc60000010000 */
[----:B------:R-:W1:Y:S01]  /*186a0*/  MUFU.EX2 R138, R138 ;  /* 0x0000008a008a7308 */ /* 0x000e620000000800 */
[----:B------:R-:W-:-:S04]  /*186b0*/  FADD.FTZ R126, R160, R171 ;  /* 0x000000aba07e7221 */ /* 0x000fc80000010000 */
[----:B------:R-:W-:-:S03]  /*186c0*/  FADD.FTZ R171, R125, R126 ;  /* 0x0000007e7dab7221 */ /* 0x000fc60000010000 */
[----:B------:R-:W2:Y:S01]  /*186d0*/  MUFU.EX2 R139, R139 ;  /* 0x0000008b008b7308 */ /* 0x000ea20000000800 */
[----:B------:R-:W-:-:S01]  /*186e0*/  FADD.FTZ R126, R164, R171 ;  /* 0x000000aba47e7221 */ /* 0x000fc20000010000 */
[----:B0-----:R-:W-:-:S03]  /*186f0*/  FADD.FTZ R3, R165, R12 ;  /* 0x0000000ca5037221 */ /* 0x001fc60000010000 */
[----:B------:R-:W-:-:S03]  /*18700*/  FADD.FTZ R171, R103, R126 ;  /* 0x0000007e67ab7221 */ /* 0x000fc60000010000 */
        /* <DEDUP_REMOVED lines=35> */
[----:B0-----:R-:W-:-:S04]  /*18940*/  FADD.FTZ R171, R123, R126 ;  /* 0x0000007e7bab7221 */ /* 0x001fc80000010000 */
[----:B------:R-:W-:-:S03]  /*18950*/  FADD.FTZ R126, R110, R171 ;  /* 0x000000ab6e7e7221 */ /* 0x000fc60000010000 */
[----:B------:R-:W0:Y:S01]  /*18960*/  MUFU.EX2 R130, R130 ;  /* 0x0000008200827308 */ /* 0x000e220000000800 */
[----:B-1----:R-:W-:-:S01]  /*18970*/  FADD.FTZ R3, R145, R12 ;  /* 0x0000000c91037221 */ /* 0x002fc20000010000 */
[----:B------:R-:W-:-:S06]  /*18980*/  FADD.FTZ R171, R169, R126 ;  /* 0x0000007ea9ab7221 */ /* 0x000fcc0000010000 */
        /* <DEDUP_REMOVED lines=44> */
[----:B--2---:R-:W-:-:S04]  /*18c50*/  FADD.FTZ R3, R99, R166 ;  /* 0x000000a663037221 */ /* 0x004fc80000010000 */
[----:B------:R-:W-:-:S03]  /*18c60*/  FADD.FTZ R3, R126, R3 ;  /* 0x000000037e037221 */ /* 0x000fc60000010000 */
        /* <DEDUP_REMOVED lines=20> */
[----:B------:R-:W-:Y:S01]  /*18db0*/  FADD.FTZ R12, R172, R171 ;  /* 0x000000abac0c7221 */ /* 0x000fe20000010000 */
[----:B0-----:R-:W-:-:S04]  /*18dc0*/  FADD.FTZ R166, R108, R3 ;  /* 0x000000036ca67221 */ /* 0x001fc80000010000 */
[----:B-1----:R-:W-:Y:S01]  /*18dd0*/  FADD.FTZ R3, R91, R166 ;  /* 0x000000a65b037221 */ /* 0x002fe20000010000 */
[----:B------:R-:W-:Y:S06]  /*18de0*/  @!P0 BRA `(.L_x_1950) ;  /* 0x0000000000048947 */ /* 0x000fec0003800000 */
[----:B------:R-:W-:Y:S01]  /*18df0*/  BPT.TRAP 0x1 ;  /* 0x000000040000795c */ /* 0x000fe20000300000 */
.L_x_1950:
[----:B------:R-:W-:Y:S01]  /*18e00*/  F2FP.SATFINITE.E4M3.F32.PACK_AB_MERGE_C R20, R153, R20, RZ ;  /* 0x000000149914723e */ /* 0x000fe200048070ff */
[-C--:B------:R-:W-:Y:S01]  /*18e10*/  FMUL.FTZ R24, R24, R102.reuse ;  /* 0x0000006618187220 */ /* 0x080fe20000410000 */
[----:B------:R-:W-:Y:S01]  /*18e20*/  ISETP.GT.AND P1, PT, R0, R15, PT ;  /* 0x0000000f0000720c */ /* 0x000fe20003f24270 */
[----:B------:R-:W-:Y:S01]  /*18e30*/  FMUL.FTZ R25, R25, R102 ;  /* 0x0000006619197220 */ /* 0x000fe20000410000 */
[----:B------:R-:W-:Y:S01]  /*18e40*/  F2FP.SATFINITE.E4M3.F32.PACK_AB_MERGE_C R185, R101, R178, R20 ;  /* 0x000000b265b9723e */ /* 0x000fe20004807014 */
[----:B------:R-:W-:Y:S01]  /*18e50*/  IMAD R20, R194, 0x8, R17 ;  /* 0x00000008c2147824 */ /* 0x000fe200078e0211 */
[----:B------:R-:W-:Y:S01]  /*18e60*/  F2FP.SATFINITE.E4M3.F32.PACK_AB_MERGE_C R130, R131, R130, RZ ;  /* 0x000000828382723e */ /* 0x000fe200048070ff */
[-C--:B------:R-:W-:Y:S01]  /*18e70*/  FMUL.FTZ R28, R28, R102.reuse ;  /* 0x000000661c1c7220 */ /* 0x080fe20000410000 */
[----:B------:R-:W-:Y:S01]  /*18e80*/  F2FP.SATFINITE.E4M3.F32.PACK_AB_MERGE_C R109, R156, R109, RZ ;  /* 0x0000006d9c6d723e */ /* 0x000fe200048070ff */
[----:B------:R-:W-:Y:S01]  /*18e90*/  VIADD R20, R20, 0x22860 ;  /* 0x0002286014147836 */ /* 0x000fe20000000000 */
[----:B------:R-:W-:Y:S01]  /*18ea0*/  F2FP.SATFINITE.E4M3.F32.PACK_AB_MERGE_C R125, R164, R125, RZ ;  /* 0x0000007da47d723e */ /* 0x000fe200048070ff */
[----:B------:R-:W-:Y:S01]  /*18eb0*/  FMUL.FTZ R29, R29, R102 ;  /* 0x000000661d1d7220 */ /* 0x000fe20000410000 */
[----:B------:R-:W-:Y:S01]  /*18ec0*/  F2FP.SATFINITE.E4M3.F32.PACK_AB_MERGE_C R158, R165, R158, RZ ;  /* 0x0000009ea59e723e */ /* 0x000fe200048070ff */
[-C--:B------:R-:W-:Y:S01]  /*18ed0*/  FMUL.FTZ R32, R32, R102.reuse ;  /* 0x0000006620207220 */ /* 0x080fe20000410000 */
[----:B------:R-:W-:Y:S01]  /*18ee0*/  PRMT R20, R217, 0x654, R20 ;  /* 0x00000654d9147816 */ /* 0x000fe20000000014 */
[-C--:B------:R-:W-:Y:S01]  /*18ef0*/  FMUL.FTZ R33, R33, R102.reuse ;  /* 0x0000006621217220 */ /* 0x080fe20000410000 */
[----:B------:R-:W-:Y:S01]  /*18f00*/  F2FP.SATFINITE.E4M3.F32.PACK_AB_MERGE_C R88, R88, R129, RZ ;  /* 0x000000815858723e */ /* 0x000fe200048070ff */
[----:B------:R-:W-:Y:S01]  /*18f10*/  FMUL.FTZ R36, R36, R102 ;  /* 0x0000006624247220 */ /* 0x000fe20000410000 */
[----:B------:R-:W-:Y:S01]  /*18f20*/  F2FP.SATFINITE.E4M3.F32.PACK_AB_MERGE_C R142, R143, R142, RZ ;  /* 0x0000008e8f8e723e */ /* 0x000fe200048070ff */
[----:B------:R0:W-:Y:S01]  /*18f30*/  SYNCS.ARRIVE.TRANS64.RED.A1T0 RZ, [R20+URZ], RZ ;  /* 0x000000ff14ff79a7 */ /* 0x0001e2000810043f */
        /* <DEDUP_REMOVED lines=89> */
[----:B------:R-:W-:-:S02]  /*194d0*/  VIADD R0, R0, 0xffffffff ;  /* 0xffffffff00007836 */ /* 0x000fc40000000000 */
[----:B------:R-:W-:Y:S02]  /*194e0*/  IMAD.MOV.U32 R219, RZ, RZ, R96 ;  /* 0x000000ffffdb7224 */ /* 0x000fe400078e0060 */
[----:B------:R-:W-:Y:S02]  /*194f0*/  IMAD.MOV.U32 R220, RZ, RZ, R90 ;  /* 0x000000ffffdc7224 */ /* 0x000fe400078e005a */
[----:B------:R-:W-:Y:S02]  /*19500*/  IMAD.MOV.U32 R196, RZ, RZ, R216 ;  /* 0x000000ffffc47224 */ /* 0x000fe400078e00d8 */
[----:B------:R-:W-:Y:S01]  /*19510*/  IMAD.MOV.U32 R194, RZ, RZ, R215 ;  /* 0x000000ffffc27224 */ /* 0x000fe200078e00d7 */
[----:B0-----:R-:W-:Y:S06]  /*19520*/  @P1 BRA `(.L_x_1951) ;  /* 0xffffffa800e81947 */ /* 0x001fec000383ffff */
[----:B------:R-:W-:Y:S02]  /*19530*/  IMAD.MOV.U32 R219, RZ, RZ, R96 ;  /* 0x000000ffffdb7224 */ /* 0x000fe400078e0060 */
[----:B------:R-:W-:Y:S02]  /*19540*/  IMAD.MOV.U32 R220, RZ, RZ, R90 ;  /* 0x000000ffffdc7224 */ /* 0x000fe400078e005a */
[----:B------:R-:W-:Y:S02]  /*19550*/  IMAD.MOV.U32 R194, RZ, RZ, R215 ;  /* 0x000000ffffc27224 */ /* 0x000fe400078e00d7 */
[----:B------:R-:W-:-:S07]  /*19560*/  IMAD.MOV.U32 R196, RZ, RZ, R216 ;  /* 0x000000ffffc47224 */ /* 0x000fce00078e00d8 */
.L_x_1931:
[----:B------:R-:W0:Y:S01]  /*19570*/  LDC R15, c[0x0][0x448] ;  /* 0x00011200ff0f7b82 */ /* 0x000e220000000800 */
[----:B------:R-:W-:Y:S01]  /*19580*/  LOP3.LUT R22, R22, 0xfffffff7, RZ, 0xc0, !PT ;  /* 0xfffffff716167812 */ /* 0x000fe200078ec0ff */
[----:B------:R-:W-:Y:S01]  /*19590*/  ULDC UR4, c[0x0][0x9dc] ;  /* 0x0002770000047ab9 */ /* 0x000fe20000000800 */
[----:B------:R-:W-:-:S05]  /*195a0*/  IADD3 R88, R189, 0x1, -R188 ;  /* 0x00000001bd587810 */ /* 0x000fca0007ffe8bc */
[----:B------:R-:W1:Y:S01]  /*195b0*/  LDC R90, c[0x0][0x9e4] ;  /* 0x00027900ff5a7b82 */ /* 0x000e620000000800 */
[----:B0-----:R-:W-:Y:S01]  /*195c0*/  ISETP.NE.AND P1, PT, R15, 0x1, PT ;  /* 0x000000010f00780c */ /* 0x001fe20003f25270 */
[----:B------:R-:W-:-:S12]  /*195d0*/  VIADD R15, R202, 0x7f ;  /* 0x0000007fca0f7836 */ /* 0x000fd80000000000 */
[----:B------:R-:W0:Y:S01]  /*195e0*/  @P1 LDC R20, c[0x0][0x44c] ;  /* 0x00011300ff141b82 */ /* 0x000e220000000800 */
[----:B------:R-:W-:-:S04]  /*195f0*/  @P1 LOP3.LUT R22, R22, 0x8, RZ, 0xfc, !PT ;  /* 0x0000000816161812 */ /* 0x000fc800078efcff */
[----:B------:R-:W-:-:S03]  /*19600*/  LOP3.LUT R22, R22, 0xffffffef, RZ, 0xc0, !PT ;  /* 0xffffffef16167812 */ /* 0x000fc600078ec0ff */
[----:B------:R-:W2:Y:S01]  /*19610*/  @P1 LDC R89, c[0x0][0x450] ;  /* 0x00011400ff591b82 */ /* 0x000ea20000000800 */
[----:B0-----:R-:W-:-:S05]  /*19620*/  @P1 IMAD.HI.U32 R20, R15, R20, RZ ;  /* 0x000000140f141227 */ /* 0x001fca00078e00ff */
[----:B--2---:R-:W-:Y:S02]  /*19630*/  @P1 SHF.R.U32.HI R15, RZ, R89, R20 ;  /* 0x00000059ff0f1219 */ /* 0x004fe40000011614 */
[----:B-1----:R-:W-:-:S03]  /*19640*/  ISETP.GE.AND P1, PT, R90, 0x1, PT ;  /* 0x000000015a00780c */ /* 0x002fc60003f26270 */
[----:B------:R-:W-:-:S04]  /*19650*/  IMAD.IADD R15, R88, 0x1, R15 ;  /* 0x00000001580f7824 */ /* 0x000fc800078e020f */
[----:B------:R-:W-:-:S06]  /*19660*/  VIADD R20, R15, -UR4 ;  /* 0x800000040f147c36 */ /* 0x000fcc0008000000 */
[----:B------:R-:W-:Y:S01]  /*19670*/  @P1 LOP3.LUT R22, R22, 0x10, RZ, 0xfc, !PT ;  /* 0x0000001016161812 */ /* 0x000fe200078efcff */
        /* <DEDUP_REMOVED lines=11> */
.L_x_1954:
[----:B------:R-:W-:-:S13]  /*19730*/  ISETP.NE.AND P1, PT, R90, 0x1, PT ;  /* 0x000000015a00780c */ /* 0x000fda0003f25270 */
[----:B------:R-:W0:Y:S02]  /*19740*/  @P1 LDC.64 R88, c[0x0][0x9e8] ;  /* 0x00027a00ff581b82 */ /* 0x000e240000000a00 */
[----:B0-----:R-:W-:-:S05]  /*19750*/  @P1 IMAD.HI.U32 R88, R15, R88, RZ ;  /* 0x000000580f581227 */ /* 0x001fca00078e00ff */
[----:B------:R-:W-:-:S07]  /*19760*/  @P1 SHF.R.U32.HI R15, RZ, R89, R88 ;  /* 0x00000059ff0f1219 */ /* 0x000fce0000011658 */
.L_x_1955:
[----:B------:R-:W-:Y:S05]  /*19770*/  BSYNC B0 ;  /* 0x0000000000007941 */ /* 0x000fea0003800000 */
.L_x_1953:
[----:B------:R-:W-:-:S05]  /*19780*/  IMAD R15, R15, R90, RZ ;  /* 0x0000005a0f0f7224 */ /* 0x000fca00078e02ff */
[----:B------:R-:W-:-:S07]  /*19790*/  VIMNMX R20, R20, R15, !PT ;  /* 0x0000000f14147248 */ /* 0x000fce0007fe0100 */
.L_x_1952:
[----:B------:R-:W-:-:S04]  /*197a0*/  VIADD R20, R20, 0x9f ;  /* 0x0000009f14147836 */ /* 0x000fc80000000000 */
[----:B------:R-:W-:-:S05]  /*197b0*/  IMAD.HI R20, R20, 0x66666667, RZ ;  /* 0x6666666714147827 */ /* 0x000fca00078e02ff */
[----:B------:R-:W-:-:S04]  /*197c0*/  SHF.R.U32.HI R15, RZ, 0x1f, R20 ;  /* 0x0000001fff0f7819 */ /* 0x000fc80000011614 */
[----:B------:R-:W-:-:S04]  /*197d0*/  LEA.HI.SX32 R20, R20, R15, 0x1a ;  /* 0x0000000f14147211 */ /* 0x000fc800078fd2ff */
[----:B------:R-:W-:-:S04]  /*197e0*/  VIMNMX R15, R209, R20, !PT ;  /* 0x00000014d10f7248 */ /* 0x000fc80007fe0100 */
[----:B------:R-:W-:-:S13]  /*197f0*/  ISETP.GE.AND P1, PT, R0, R15, PT ;  /* 0x0000000f0000720c */ /* 0x000fda0003f26270 */
[----:B------:R-:W-:Y:S05]  /*19800*/  @!P1 BRA `(.L_x_1956) ;  /* 0x0000003400fc9947 */ /* 0x000fea0003800000 */
[----:B------:R-:W-:Y:S02]  /*19810*/  IMAD.MOV.U32 R215, RZ, RZ, R219 ;  /* 0x000000ffffd77224 */ /* 0x000fe400078e00db */
[----:B------:R-:W-:Y:S02]  /*19820*/  IMAD.MOV.U32 R216, RZ, RZ, R220 ;  /* 0x000000ffffd87224 */ /* 0x000fe400078e00dc */
[----:B------:R-:W-:Y:S02]  /*19830*/  IMAD.MOV.U32 R222, RZ, RZ, R196 ;  /* 0x000000ffffde7224 */ /* 0x000fe400078e00c4 */
[----:B------:R-:W-:-:S07]  /*19840*/  IMAD.MOV.U32 R217, RZ, RZ, R194 ;  /* 0x000000ffffd97224 */ /* 0x000fce00078e00c2 */
.L_x_1968:
        /* <DEDUP_REMOVED lines=8> */
.L_x_1958:
[----:B------:R-:W-:Y:S01]  /*198d0*/  VIADD R20, R217, 0x1 ;  /* 0x00000001d9147836 */ /* 0x000fe20000000000 */
[----:B------:R-:W-:-:S04]  /*198e0*/  SHF.L.U32 R21, R196, 0x1f, RZ ;  /* 0x0000001fc4157819 */ /* 0x000fc800000006ff */
[----:B------:R-:W-:-:S04]  /*198f0*/  ISETP.NE.AND P2, PT, R20, 0x2, PT ;  /* 0x000000021400780c */ /* 0x000fc80003f45270 */
[----:B------:R-:W-:-:S05]  /*19900*/  SEL R20, R20, RZ, P2 ;  /* 0x000000ff14147207 */ /* 0x000fca0001000000 */
[----:B------:R-:W-:-:S04]  /*19910*/  IMAD R20, R20, 0x8, R17 ;  /* 0x0000000814147824 */ /* 0x000fc800078e0211 */
[----:B------:R0:W1:Y:S01]  /*19920*/  SYNCS.PHASECHK.TRANS64.TRYWAIT P2, [R20+URZ+0x22830], R21 ;  /* 0x02283015140075a7 */ /* 0x000062000804017f */
[----:B------:R-:W-:Y:S05]  /*19930*/  @!P0 BRA `(.L_x_1959) ;  /* 0x0000000000048947 */ /* 0x000fea0003800000 */
[----:B------:R-:W-:Y:S01]  /*19940*/  BPT.TRAP 0x1 ;  /* 0x000000040000795c */ /* 0x000fe20000300000 */
.L_x_1959:
[----:B------:R-:W-:Y:S04]  /*19950*/  BSSY B0, `(.L_x_1957) ;  /* 0x0000004000007945 */ /* 0x000fe80003800000 */
[----:B-1----:R-:W-:Y:S05]  /*19960*/  @P2 BRA `(.L_x_1960) ;  /* 0x0000000000082947 */ /* 0x002fea0003800000 */
[----:B------:R-:W1:Y:S02]  /*19970*/  SYNCS.PHASECHK.TRANS64.TRYWAIT P2, [R20+URZ+0x22830], R21 ;  /* 0x02283015140075a7 */ /* 0x000e64000804017f */
[----:B-1----:R-:W-:Y:S05]  /*19980*/  @!P2 BRA `(.L_x_1961) ;  /* 0x000001580098a947 */ /* 0x002fea0003800000 */
.L_x_1960:
[----:B------:R-:W-:Y:S05]  /*19990*/  BSYNC B0 ;  /* 0x0000000000007941 */ /* 0x000fea0003800000 */
.L_x_1957:
[----:B01----:R-:W0:Y:S01]  /*199a0*/  S2R R20, SR_TID.X ;  /* 0x0000000000147919 */ /* 0x003e220000002100 */
[----:B------:R-:W-:Y:S01]  /*199b0*/  VIADD R194, R217, 0x1 ;  /* 0x00000001d9c27836 */ /* 0x000fe20000000000 */
[----:B------:R-:W-:Y:S05]  /*199c0*/  WARPSYNC.ALL ;  /* 0x0000000000007948 */ /* 0x000fea0003800000 */
[----:B------:R-:W-:Y:S01]  /*199d0*/  ISETP.NE.AND P2, PT, R194, 0x2, PT ;  /* 0x00000002c200780c */ /* 0x000fe20003f45270 */
        /* <DEDUP_REMOVED lines=9> */
[----:B------:R-:W-:Y:S01]  /*19a70*/  R2UR UR35, R91 ;  /* 0x000000005b2372ca */ /* 0x000fe200000e0000 */
[----:B------:R-:W-:Y:S01]  /*19a80*/  IMAD.MOV.U32 R95, RZ, RZ, 0x40000040 ;  /* 0x40000040ff5f7424 */ /* 0x000fe200078e00ff */
[----:B------:R-:W-:Y:S01]  /*19a90*/  R2UR UR32, R10 ;  /* 0x000000000a2072ca */ /* 0x000fe200000e0000 */
[C---:B------:R-:W-:Y:S01]  /*19aa0*/  VIADD R90, R88.reuse, 0x100 ;  /* 0x00000100585a7836 */ /* 0x040fe20000000000 */
[C---:B------:R-:W-:Y:S01]  /*19ab0*/  R2UR UR30, R88.reuse ;  /* 0x00000000581e72ca */ /* 0x040fe200000e0000 */
[----:B------:R-:W-:Y:S01]  /*19ac0*/  VIADD R92, R88, 0x300 ;  /* 0x00000300585c7836 */ /* 0x000fe20000000000 */
[----:B------:R-:W-:Y:S01]  /*19ad0*/  R2UR UR33, R11 ;  /* 0x000000000b2172ca */ /* 0x000fe200000e0000 */
[----:B------:R-:W-:Y:S01]  /*19ae0*/  IMAD.MOV.U32 R89, RZ, RZ, 0x40000040 ;  /* 0x40000040ff597424 */ /* 0x000fe200078e00ff */
[----:B------:R-:W-:Y:S01]  /*19af0*/  R2UR UR34, R90 ;  /* 0x000000005a2272ca */ /* 0x000fe200000e0000 */
[----:B------:R-:W-:Y:S01]  /*19b00*/  VIADD R90, R88, 0x400 ;  /* 0x00000400585a7836 */ /* 0x000fe20000000000 */
[----:B------:R-:W-:-:S02]  /*19b10*/  R2UR UR39, R21 ;  /* 0x00000000152772ca */ /* 0x000fc400000e0000 */
[----:B------:R-:W-:Y:S02]  /*19b20*/  R2UR UR36, R10 ;  /* 0x000000000a2472ca */ /* 0x000fe400000e0000 */
        /* <DEDUP_REMOVED lines=8> */
[----:B------:R-:W-:Y:S01]  /*19bb0*/  R2UR UR50, R90 ;  /* 0x000000005a3272ca */ /* 0x000fe200000e0000 */
[C---:B------:R-:W-:Y:S01]  /*19bc0*/  VIADD R92, R88.reuse, 0x102 ;  /* 0x00000102585c7836 */ /* 0x040fe20000000000 */
[----:B------:R0:W-:Y:S01]  /*19bd0*/  BAR.SYNC.DEFER_BLOCKING R94, 0x100 ;  /* 0x0004005e0000751d */ /* 0x0001e20000010000 */
[----:B------:R-:W-:Y:S01]  /*19be0*/  R2UR UR7, R93 ;  /* 0x000000005d0772ca */ /* 0x000fe200000e0000 */
[----:B------:R-:W-:Y:S01]  /*19bf0*/  VIADD R90, R88, 0x402 ;  /* 0x00000402585a7836 */ /* 0x000fe20000000000 */
[----:B------:R-:W-:Y:S01]  /*19c00*/  R2UR UR38, R20 ;  /* 0x00000000142672ca */ /* 0x000fe200000e0000 */
[----:B------:R-:W-:Y:S01]  /*19c10*/  VIADD R20, R88, 0x2 ;  /* 0x0000000258147836 */ /* 0x000fe20000000000 */
[----:B------:R-:W-:-:S02]  /*19c20*/  R2UR UR48, R10 ;  /* 0x000000000a3072ca */ /* 0x000fc400000e0000 */
[----:B------:R-:W-:Y:S01]  /*19c30*/  R2UR UR49, R11 ;  /* 0x000000000b3172ca */ /* 0x000fe200000e0000 */
[----:B0-----:R-:W-:Y:S01]  /*19c40*/  VIADD R94, R88, 0x4 ;  /* 0x00000004585e7836 */ /* 0x001fe20000000000 */
[----:B------:R-:W-:Y:S02]  /*19c50*/  R2UR UR46, R92 ;  /* 0x000000005c2e72ca */ /* 0x000fe400000e0000 */
        /* <DEDUP_REMOVED lines=8> */
[----:B------:R-:W-:Y:S01]  /*19ce0*/  VIADD R90, R88, 0x204 ;  /* 0x00000204585a7836 */ /* 0x000fe20000000000 */
[----:B------:R-:W-:-:S02]  /*19cf0*/  R2UR UR9, R91 ;  /* 0x000000005b0972ca */ /* 0x000fc400000e0000 */
[----:B------:R-:W-:Y:S01]  /*19d00*/  R2UR UR54, R20 ;  /* 0x00000000143672ca */ /* 0x000fe200000e0000 */
[----:B------:R-:W-:Y:S01]  /*19d10*/  WARPGROUP.ARRIVE ;  /* 0x00000000000079c5 */ /* 0x000fe20000000000 */
[----:B------:R-:W-:Y:S01]  /*19d20*/  VIADD R20, R88, 0x104 ;  /* 0x0000010458147836 */ /* 0x000fe20000000000 */
[----:B------:R-:W-:Y:S01]  /*19d30*/  R2UR UR14, R90 ;  /* 0x000000005a0e72ca */ /* 0x000fe200000e0000 */
[----:B------:R-:W-:Y:S01]  /*19d40*/  VIADD R90, R88, 0x404 ;  /* 0x00000404585a7836 */ /* 0x000fe20000000000 */
[----:B------:R-:W-:Y:S01]  /*19d50*/  R2UR UR6, R94 ;  /* 0x000000005e0672ca */ /* 0x000fe200000e0000 */
[----:B------:R-:W-:Y:S01]  /*19d60*/  VIADD R94, R88, 0x6 ;  /* 0x00000006585e7836 */ /* 0x000fe20000000000 */
[----:B------:R-:W-:Y:S01]  /*19d70*/  QGMMA.64x32x32.F32.E4M3.E4M3 R152, gdesc[UR28], RZ, !UPT, gsb0 ;  /* 0x006000001c9879f3 */ /* 0x000fe2000c0008ff */
[----:B------:R-:W-:Y:S01]  /*19d80*/  R2UR UR10, R20 ;  /* 0x00000000140a72ca */ /* 0x000fe200000e0000 */
[----:B------:R-:W-:Y:S01]  /*19d90*/  VIADD R20, R88, 0x304 ;  /* 0x0000030458147836 */ /* 0x000fe20000000000 */
[----:B------:R-:W-:Y:S01]  /*19da0*/  R2UR UR22, R90 ;  /* 0x000000005a1672ca */ /* 0x000fe200000e0000 */
[----:B------:R-:W-:Y:S01]  /*19db0*/  VIADD R90, R88, 0x206 ;  /* 0x00000206585a7836 */ /* 0x000fe20000000000 */
[----:B------:R-:W-:-:S02]  /*19dc0*/  R2UR UR59, R91 ;  /* 0x000000005b3b72ca */ /* 0x000fc400000e0000 */
[----:B------:R-:W-:Y:S01]  /*19dd0*/  R2UR UR18, R20 ;  /* 0x00000000141272ca */ /* 0x000fe200000e0000 */
[----:B------:R-:W-:Y:S01]  /*19de0*/  VIADD R20, R88, 0x106 ;  /* 0x0000010658147836 */ /* 0x000fe20000000000 */
[C---:B------:R-:W-:Y:S02]  /*19df0*/  R2UR UR15, R91.reuse ;  /* 0x000000005b0f72ca */ /* 0x040fe400000e0000 */
[----:B------:R-:W-:Y:S01]  /*19e00*/  R2UR UR23, R91 ;  /* 0x000000005b1772ca */ /* 0x000fe200000e0000 */
[----:B------:R-:W-:Y:S01]  /*19e10*/  IMAD.MOV.U32 R91, RZ, RZ, 0x40000040 ;  /* 0x40000040ff5b7424 */ /* 0x000fe200078e00ff */
[----:B------:R-:W-:Y:S01]  /*19e20*/  R2UR UR30, R20 ;  /* 0x00000000141e72ca */ /* 0x000fe200000e0000 */
[----:B------:R-:W-:Y:S01]  /*19e30*/  VIADD R20, R88, 0x306 ;  /* 0x0000030658147836 */ /* 0x000fe20000000000 */
[----:B------:R-:W-:Y:S01]  /*19e40*/  R2UR UR44, R10 ;  /* 0x000000000a2c72ca */ /* 0x000fe200000e0000 */
[----:B------:R-:W-:Y:S01]  /*19e50*/  VIADD R88, R88, 0x406 ;  /* 0x0000040658587836 */ /* 0x000fe20000000000 */
[----:B------:R-:W-:-:S02]  /*19e60*/  R2UR UR45, R11 ;  /* 0x000000000b2d72ca */ /* 0x000fc400000e0000 */
[C---:B------:R-:W-:Y:S02]  /*19e70*/  R2UR UR7, R95.reuse ;  /* 0x000000005f0772ca */ /* 0x040fe400000e0000 */
[----:B------:R-:W-:Y:S02]  /*19e80*/  R2UR UR26, R94 ;  /* 0x000000005e1a72ca */ /* 0x000fe400000e0000 */
[----:B------:R-:W-:Y:S02]  /*19e90*/  R2UR UR27, R95 ;  /* 0x000000005f1b72ca */ /* 0x000fe400000e0000 */
[----:B------:R-:W-:Y:S02]  /*19ea0*/  R2UR UR42, R88 ;  /* 0x00000000582a72ca */ /* 0x000fe400000e0000 */
[----:B------:R-:W-:Y:S02]  /*19eb0*/  R2UR UR43, R89 ;  /* 0x00000000592b72ca */ /* 0x000fe400000e0000 */
[----:B------:R-:W-:Y:S01]  /*19ec0*/  MOV R224, UR47 ;  /* 0x0000002f00e07c02 */ /* 0x000fe20008000f00 */
[----:B------:R-:W-:Y:S01]  /*19ed0*/  UMOV UR47, UR9 ;  /* 0x00000009002f7c82 */ /* 0x000fe20008000000 */
[----:B------:R-:W-:Y:S01]  /*19ee0*/  MOV R223, UR46 ;  /* 0x0000002e00df7c02 */ /* 0x000fe20008000f00 */
[----:B------:R-:W-:Y:S01]  /*19ef0*/  UMOV UR46, UR8 ;  /* 0x00000008002e7c82 */ /* 0x000fe20008000000 */
[----:B------:R-:W-:-:S02]  /*19f00*/  R2UR UR5, R21 ;  /* 0x00000000150572ca */ /* 0x000fc400000e0000 */
[----:B------:R-:W-:Y:S02]  /*19f10*/  MOV R219, UR7 ;  /* 0x0000000700db7c02 */ /* 0x000fe40008000f00 */
[----:B------:R-:W-:Y:S01]  /*19f20*/  MOV R220, UR6 ;  /* 0x0000000600dc7c02 */ /* 0x000fe20008000f00 */
[----:B------:R-:W-:Y:S01]  /*19f30*/  UMOV UR6, UR4 ;  /* 0x0000000400067c82 */ /* 0x000fe20008000000 */
[C---:B------:R-:W-:Y:S02]  /*19f40*/  R2UR UR4, R8.reuse ;  /* 0x00000000080472ca */ /* 0x040fe400000e0000 */
[----:B------:R-:W-:Y:S02]  /*19f50*/  R2UR UR55, R21 ;  /* 0x00000000153772ca */ /* 0x000fe400000e0000 */
[----:B------:R-:W-:Y:S02]  /*19f60*/  R2UR UR52, R8 ;  /* 0x00000000083472ca */ /* 0x000fe400000e0000 */
[C---:B------:R-:W-:Y:S01]  /*19f70*/  R2UR UR53, R9.reuse ;  /* 0x00000000093572ca */ /* 0x040fe200000e0000 */
[----:B------:R-:W-:Y:S01]  /*19f80*/  UMOV UR7, UR5 ;  /* 0x0000000500077c82 */ /* 0x000fe20008000000 */
[----:B------:R-:W-:-:S02]  /*19f90*/  R2UR UR5, R9 ;  /* 0x00000000090572ca */ /* 0x000fc400000e0000 */
[----:B------:R-:W-:Y:S02]  /*19fa0*/  R2UR UR56, R8 ;  /* 0x00000000083872ca */ /* 0x000fe400000e0000 */
[----:B------:R-:W-:Y:S02]  /*19fb0*/  R2UR UR57, R9 ;  /* 0x00000000093972ca */ /* 0x000fe400000e0000 */
[----:B------:R-:W-:Y:S02]  /*19fc0*/  R2UR UR11, R21 ;  /* 0x00000000150b72ca */ /* 0x000fe400000e0000 */
[C---:B------:R-:W-:Y:S02]  /*19fd0*/  R2UR UR8, R6.reuse ;  /* 0x00000000060872ca */ /* 0x040fe400000e0000 */
[----:B------:R-:W-:Y:S02]  /*19fe0*/  R2UR UR9, R7 ;  /* 0x00000000070972ca */ /* 0x000fe400000e0000 */
[----:B------:R-:W-:Y:S01]  /*19ff0*/  R2UR UR12, R6 ;  /* 0x00000000060c72ca */ /* 0x000fe200000e0000 */
[----:B------:R-:W-:-:S02]  /*1a000*/  WARPGROUP.DEPBAR.LE gsb0, 0x0 ;  /* 0x00008000000079c5 */ /* 0x000fc40000010000 */
[----:B------:R-:W-:Y:S01]  /*1a010*/  WARPGROUP.ARRIVE ;  /* 0x00000000000079c5 */ /* 0x000fe20000000000 */
[----:B------:R-:W-:Y:S02]  /*1a020*/  R2UR UR13, R7 ;  /* 0x00000000070d72ca */ /* 0x000fe400000e0000 */
[----:B------:R-:W-:Y:S02]  /*1a030*/  R2UR UR19, R21 ;  /* 0x00000000151372ca */ /* 0x000fe400000e0000 */
[----:B------:R-:W-:Y:S01]  /*1a040*/  R2UR UR16, R6 ;  /* 0x00000000061072ca */ /* 0x000fe200000e0000 */
[----:B------:R-:W-:Y:S01]  /*1a050*/  QGMMA.64x32x32.F32.E4M3.E4M3 R136, gdesc[UR32], RZ, !UPT, gsb0 ;  /* 0x00600000208879f3 */ /* 0x000fe2000c0008ff */
[----:B------:R-:W-:Y:S02]  /*1a060*/  R2UR UR34, R90 ;  /* 0x000000005a2272ca */ /* 0x000fe400000e0000 */
[----:B------:R-:W-:Y:S02]  /*1a070*/  R2UR UR35, R91 ;  /* 0x000000005b2372ca */ /* 0x000fe400000e0000 */
[----:B------:R-:W-:-:S02]  /*1a080*/  R2UR UR17, R7 ;  /* 0x00000000071172ca */ /* 0x000fc400000e0000 */
[----:B------:R-:W-:Y:S02]  /*1a090*/  R2UR UR20, R6 ;  /* 0x00000000061472ca */ /* 0x000fe400000e0000 */
[----:B------:R-:W-:Y:S02]  /*1a0a0*/  R2UR UR21, R7 ;  /* 0x00000000071572ca */ /* 0x000fe400000e0000 */
[C---:B------:R-:W-:Y:S02]  /*1a0b0*/  R2UR UR24, R4.reuse ;  /* 0x00000000041872ca */ /* 0x040fe400000e0000 */
[----:B------:R-:W-:Y:S02]  /*1a0c0*/  R2UR UR25, R5 ;  /* 0x00000000051972ca */ /* 0x000fe400000e0000 */
[----:B------:R-:W-:Y:S01]  /*1a0d0*/  R2UR UR31, R21 ;  /* 0x00000000151f72ca */ /* 0x000fe200000e0000 */
[----:B------:R-:W-:Y:S01]  /*1a0e0*/  IMAD.MOV.U32 R21, RZ, RZ, 0x40000040 ;  /* 0x40000040ff157424 */ /* 0x000fe200078e00ff */
[----:B------:R-:W-:-:S02]  /*1a0f0*/  R2UR UR28, R4 ;  /* 0x00000000041c72ca */ /* 0x000fc400000e0000 */
[C---:B------:R-:W-:Y:S02]  /*1a100*/  R2UR UR29, R5.reuse ;  /* 0x00000000051d72ca */ /* 0x040fe400000e0000 */
[C---:B------:R-:W-:Y:S02]  /*1a110*/  R2UR UR32, R4.reuse ;  /* 0x00000000042072ca */ /* 0x040fe400000e0000 */
[C---:B------:R-:W-:Y:S02]  /*1a120*/  R2UR UR33, R5.reuse ;  /* 0x00000000052172ca */ /* 0x040fe400000e0000 */
        /* <DEDUP_REMOVED lines=76> */
.L_x_1963:
[----:B------:R-:W-:Y:S01]  /*1a5f0*/  SHF.L.U32 R20, R222, 0x1f, RZ ;  /* 0x0000001fde147819 */ /* 0x000fe200000006ff */
[----:B------:R-:W-:-:S04]  /*1a600*/  IMAD R21, R217, 0x8, R17 ;  /* 0x00000008d9157824 */ /* 0x000fc800078e0211 */
[----:B------:R0:W1:Y:S01]  /*1a610*/  SYNCS.PHASECHK.TRANS64.TRYWAIT P1, [R21+URZ+0x22850], R20 ;  /* 0x02285014150075a7 */ /* 0x000062000802017f */
[----:B------:R-:W-:Y:S05]  /*1a620*/  @!P0 BRA `(.L_x_1964) ;  /* 0x0000000000048947 */ /* 0x000fea0003800000 */
[----:B------:R-:W-:Y:S01]  /*1a630*/  BPT.TRAP 0x1 ;  /* 0x000000040000795c */ /* 0x000fe20000300000 */
.L_x_1964:
[----:B-1----:R-:W-:Y:S05]  /*1a640*/  @P1 BRA `(.L_x_1962) ;  /* 0x0000000000081947 */ /* 0x002fea0003800000 */
[----:B------:R-:W1:Y:S02]  /*1a650*/  SYNCS.PHASECHK.TRANS64.TRYWAIT P1, [R21+URZ+0x22850], R20 ;  /* 0x02285014150075a7 */ /* 0x000e64000802017f */
[----:B-1----:R-:W-:Y:S05]  /*1a660*/  @!P1 BRA `(.L_x_1965) ;  /* 0x0000014c00749947 */ /* 0x002fea0003800000 */
.L_x_1962:
        /* <DEDUP_REMOVED lines=46> */
.L_x_1966:
        /* <DEDUP_REMOVED lines=104> */
[----:B------:R-:W1:Y:S06]  /*1afd0*/  S2R R223, SR_CgaCtaId ;  /* 0x0000000000df7919 */ /* 0x000e6c0000008800 */
[----:B------:R-:W3:Y:S01]  /*1afe0*/  MUFU.TANH R166, R166 ;  /* 0x000000a600a67308 */ /* 0x000ee20000002400 */
[----:B--2---:R-:W-:-:S07]  /*1aff0*/  FMNMX.FTZ R21, R176, R21, !PT ;  /* 0x00000015b0157209 */ /* 0x004fce0007810000 */
[----:B------:R-:W2:Y:S01]  /*1b000*/  MUFU.TANH R178, R178 ;  /* 0x000000b200b27308 */ /* 0x000ea20000002400 */
[----:B0-----:R-:W-:-:S07]  /*1b010*/  FMNMX.FTZ R143, R164, R143, !PT ;  /* 0x0000008fa48f7209 */ /* 0x001fce0007810000 */
[----:B------:R-:W0:Y:S01]  /*1b020*/  MUFU.TANH R180, R180 ;  /* 0x000000b400b47308 */ /* 0x000e220000002400 */
[----:B---3--:R-:W-:-:S07]  /*1b030*/  FMNMX.FTZ R21, R166, R21, !PT ;  /* 0x00000015a6157209 */ /* 0x008fce0007810000 */
        /* <DEDUP_REMOVED lines=127> */
[----:B--2---:R-:W-:-:S05]  /*1b830*/  FMNMX.FTZ R143, R101, R220, !PT ;  /* 0x000000dc658f7209 */ /* 0x004fca0007810000 */
[----:B------:R-:W2:Y:S01]  /*1b840*/  SHFL.BFLY PT, R220, R143, 0x2, 0x1f ;  /* 0x0c401f008fdc7f89 */ /* 0x000ea200000e0000 */
[----:B0-----:R-:W-:-:S04]  /*1b850*/  FMNMX.FTZ R21, R102, R21, !PT ;  /* 0x0000001566157209 */ /* 0x001fc80007810000 */
[----:B---3--:R-:W-:-:S05]  /*1b860*/  FMNMX.FTZ R145, R103, R21, !PT ;  /* 0x0000001567917209 */ /* 0x008fca0007810000 */
[----:B------:R-:W0:Y:S01]  /*1b870*/  SHFL.BFLY PT, R21, R145, 0x2, 0x1f ;  /* 0x0c401f0091157f89 */ /* 0x000e2200000e0000 */
[----:B--2---:R-:W-:-:S05]  /*1b880*/  FMNMX.FTZ R147, R143, R220, !PT ;  /* 0x000000dc8f937209 */ /* 0x004fca0007810000 */
[----:B------:R-:W2:Y:S01]  /*1b890*/  SHFL.BFLY PT, R220, R147, 0x1, 0x1f ;  /* 0x0c201f0093dc7f89 */ /* 0x000ea200000e0000 */
[----:B0-----:R-:W-:Y:S02]  /*1b8a0*/  FMNMX.FTZ R149, R145, R21, !PT ;  /* 0x0000001591957209 */ /* 0x001fe40007810000 */
[----:B------:R-:W0:Y:S03]  /*1b8b0*/  LDC R21, c[0x0][0x988] ;  /* 0x00026200ff157b82 */ /* 0x000e260000000800 */
[----:B------:R-:W3:Y:S01]  /*1b8c0*/  SHFL.BFLY PT, R219, R149, 0x1, 0x1f ;  /* 0x0c201f0095db7f89 */ /* 0x000ee200000e0000 */
[----:B--2---:R-:W-:-:S05]  /*1b8d0*/  FMNMX.FTZ R220, R147, R220, !PT ;  /* 0x000000dc93dc7209 */ /* 0x004fca0007810000 */
[C---:B------:R-:W-:Y:S01]  /*1b8e0*/  FADD.FTZ R216, -R220.reuse, R216 ;  /* 0x000000d8dcd87221 */ /* 0x040fe20000010100 */
[----:B0-----:R-:W-:-:S03]  /*1b8f0*/  FFMA.FTZ R145, R220, R21, -8 ;  /* 0xc1000000dc917423 */ /* 0x001fc60000010015 */
[----:B------:R-:W-:Y:S01]  /*1b900*/  FMUL.FTZ R151, R216, R21 ;  /* 0x00000015d8977220 */ /* 0x000fe20000410000 */
[----:B---3--:R-:W-:Y:S01]  /*1b910*/  FMNMX.FTZ R219, R149, R219, !PT ;  /* 0x000000db95db7209 */ /* 0x008fe20007810000 */
[-CC-:B------:R-:W-:Y:S02]  /*1b920*/  FFMA.FTZ R153, R164, R21.reuse, -R145.reuse ;  /* 0x00000015a4997223 */ /* 0x180fe40000010891 */
[----:B------:R0:W-:Y:S01]  /*1b930*/  MUFU.EX2 R143, R151 ;  /* 0x00000097008f7308 */ /* 0x0001e20000000800 */
[----:B------:R-:W-:-:S01]  /*1b940*/  FFMA.FTZ R147, R152, R21, -R145 ;  /* 0x0000001598937223 */ /* 0x000fc20000010891 */
[----:B------:R-:W-:Y:S01]  /*1b950*/  FFMA.FTZ R149, R156, R21, -R145 ;  /* 0x000000159c957223 */ /* 0x000fe20000010891 */
[----:B------:R-:W-:-:S01]  /*1b960*/  FADD.FTZ R216, -R219, R215 ;  /* 0x000000d7dbd87221 */ /* 0x000fc20000010100 */
[-C--:B------:R-:W-:Y:S01]  /*1b970*/  FFMA.FTZ R164, R219, R21.reuse, -8 ;  /* 0xc1000000dba47423 */ /* 0x080fe20000010015 */
        /* <DEDUP_REMOVED lines=73> */
[----:B--2---:R-:W-:-:S01]  /*1be10*/  FFMA.FTZ R3, R216, R3, R145 ;  /* 0x00000003d8037223 */ /* 0x004fc20000010091 */
        /* <DEDUP_REMOVED lines=12> */
[----:B------:R-:W-:Y:S01]  /*1bee0*/  FFMA.FTZ R103, R103, R21, -R164 ;  /* 0x0000001567677223 */ /* 0x000fe200000108a4 */
[----:B------:R-:W-:Y:S01]  /*1bef0*/  IMAD R168, R194, 0x8, R17 ;  /* 0x00000008c2a87824 */ /* 0x000fe200078e0211 */
[----:B------:R-:W0:Y:S01]  /*1bf00*/  MUFU.EX2 R158, R158 ;  /* 0x0000009e009e7308 */ /* 0x000e220000000800 */
[----:B---3--:R-:W-:-:S02]  /*1bf10*/  FADD.FTZ R3, R154, R3 ;  /* 0x000000039a037221 */ /* 0x008fc40000010000 */
[----:B------:R-:W-:-:S05]  /*1bf20*/  VIADD R168, R168, 0x22840 ;  /* 0x00022840a8a87836 */ /* 0x000fca0000000000 */
[----:B------:R-:W3:Y:S01]  /*1bf30*/  MUFU.EX2 R152, R152 ;  /* 0x0000009800987308 */ /* 0x000ee20000000800 */
[----:B--2---:R-:W-:-:S01]  /*1bf40*/  FADD.FTZ R171, R149, R12 ;  /* 0x0000000c95ab7221 */ /* 0x004fc20000010000 */
[----:B-1----:R-:W-:-:S04]  /*1bf50*/  PRMT R168, R223, 0x654, R168 ;  /* 0x00000654dfa87816 */ /* 0x002fc800000000a8 */
[----:B------:R1:W-:Y:S02]  /*1bf60*/  SYNCS.ARRIVE.TRANS64.RED.A1T0 RZ, [R168+URZ], RZ ;  /* 0x000000ffa8ff79a7 */ /* 0x0003e4000810043f */
        /* <DEDUP_REMOVED lines=145> */
[----:B0-----:R-:W-:-:S01]  /*1c880*/  FADD.FTZ R164, R102, R171 ;  /* 0x000000ab66a47221 */ /* 0x001fc20000010000 */
[----:B---3--:R-:W-:-:S03]  /*1c890*/  FADD.FTZ R12, R101, R12 ;  /* 0x0000000c650c7221 */ /* 0x008fc60000010000 */
[----:B--2---:R-:W-:Y:S01]  /*1c8a0*/  FADD.FTZ R3, R103, R164 ;  /* 0x000000a467037221 */ /* 0x004fe20000010000 */
[----:B-1----:R-:W-:Y:S06]  /*1c8b0*/  @!P0 BRA `(.L_x_1967) ;  /* 0x0000000000048947 */ /* 0x002fec0003800000 */
[----:B------:R-:W-:Y:S01]  /*1c8c0*/  BPT.TRAP 0x1 ;  /* 0x000000040000795c */ /* 0x000fe20000300000 */
.L_x_1967:
        /* <DEDUP_REMOVED lines=115> */
.L_x_1956:
[----:B------:R-:W-:-:S13]  /*1d000*/  ISETP.GE.AND P1, PT, R0, R209, PT ;  /* 0x000000d10000720c */ /* 0x000fda0003f26270 */
[----:B------:R-:W-:Y:S05]  /*1d010*/  @!P1 BRA `(.L_x_1969) ;  /* 0x00000054003c9947 */ /* 0x000fea0003800000 */
[----:B------:R-:W-:Y:S02]  /*1d020*/  IMAD.MOV.U32 R15, RZ, RZ, R219 ;  /* 0x000000ffff0f7224 */ /* 0x000fe400078e00db */
[----:B------:R-:W-:Y:S02]  /*1d030*/  IMAD.MOV.U32 R215, RZ, RZ, R220 ;  /* 0x000000ffffd77224 */ /* 0x000fe400078e00dc */
[----:B------:R-:W-:Y:S02]  /*1d040*/  IMAD.MOV.U32 R217, RZ, RZ, R196 ;  /* 0x000000ffffd97224 */ /* 0x000fe400078e00c4 */
[----:B------:R-:W-:-:S07]  /*1d050*/  IMAD.MOV.U32 R216, RZ, RZ, R194 ;  /* 0x000000ffffd87224 */ /* 0x000fce00078e00c2 */
.L_x_1989:
        /* <DEDUP_REMOVED lines=8> */
.L_x_1971:
        /* <DEDUP_REMOVED lines=8> */
.L_x_1972:
[----:B------:R-:W-:Y:S04]  /*1d160*/  BSSY B0, `(.L_x_1970) ;  /* 0x0000004000007945 */ /* 0x000fe80003800000 */
[----:B-1----:R-:W-:Y:S05]  /*1d170*/  @P2 BRA `(.L_x_1973) ;  /* 0x0000000000082947 */ /* 0x002fea0003800000 */
[----:B------:R-:W1:Y:S02]  /*1d180*/  SYNCS.PHASECHK.TRANS64.TRYWAIT P2, [R20+URZ+0x22830], R21 ;  /* 0x02283015140075a7 */ /* 0x000e64000804017f */
[----:B-1----:R-:W-:Y:S05]  /*1d190*/  @!P2 BRA `(.L_x_1974) ;  /* 0x0000012000bca947 */ /* 0x002fea0003800000 */
.L_x_1973:
[----:B------:R-:W-:Y:S05]  /*1d1a0*/  BSYNC B0 ;  /* 0x0000000000007941 */ /* 0x000fea0003800000 */
.L_x_1970:
        /* <DEDUP_REMOVED lines=197> */
.L_x_1976:
[----:B------:R-:W-:Y:S01]  /*1de00*/  SHF.L.U32 R20, R217, 0x1f, RZ ;  /* 0x0000001fd9147819 */ /* 0x000fe200000006ff */
[----:B------:R-:W-:-:S04]  /*1de10*/  IMAD R21, R216, 0x8, R17 ;  /* 0x00000008d8157824 */ /* 0x000fc800078e0211 */
[----:B------:R0:W1:Y:S01]  /*1de20*/  SYNCS.PHASECHK.TRANS64.TRYWAIT P1, [R21+URZ+0x22850], R20 ;  /* 0x02285014150075a7 */ /* 0x000062000802017f */
[----:B------:R-:W-:Y:S05]  /*1de30*/  @!P0 BRA `(.L_x_1977) ;  /* 0x0000000000048947 */ /* 0x000fea0003800000 */
[----:B------:R-:W-:Y:S01]  /*1de40*/  BPT.TRAP 0x1 ;  /* 0x000000040000795c */ /* 0x000fe20000300000 */
.L_x_1977:
[----:B-1----:R-:W-:Y:S05]  /*1de50*/  @P1 BRA `(.L_x_1975) ;  /* 0x0000000000081947 */ /* 0x002fea0003800000 */
[----:B------:R-:W1:Y:S02]  /*1de60*/  SYNCS.PHASECHK.TRANS64.TRYWAIT P1, [R21+URZ+0x22850], R20 ;  /* 0x02285014150075a7 */ /* 0x000e64000802017f */
[----:B-1----:R-:W-:Y:S05]  /*1de70*/  @!P1 BRA `(.L_x_1978) ;  /* 0x0000011400989947 */ /* 0x002fea0003800000 */
.L_x_1975:
        /* <DEDUP_REMOVED lines=46> */
.L_x_1979:
[----:B0-----:R-:W0:Y:S01]  /*1e160*/  LDC R20, c[0x0][0x448] ;  /* 0x00011200ff147b82 */ /* 0x001e220000000800 */
[----:B------:R-:W1:Y:S01]  /*1e170*/  S2R R217, SR_CgaCtaId ;  /* 0x0000000000d97919 */ /* 0x000e620000008800 */
[C---:B------:R-:W-:Y:S01]  /*1e180*/  FMUL.FTZ R171, R2.reuse, R97 ;  /* 0x0000006102ab7220 */ /* 0x040fe20000410000 */
[----:B------:R-:W-:Y:S01]  /*1e190*/  FMUL.FTZ R97, R2, R102 ;  /* 0x0000006602617220 */ /* 0x000fe20000410000 */
[----:B------:R-:W-:Y:S02]  /*1e1a0*/  IMAD R102, R0, -0xa0, RZ ;  /* 0xffffff6000667824 */ /* 0x000fe400078e02ff */
[C---:B------:R-:W-:Y:S01]  /*1e1b0*/  FMUL.FTZ R169, R2.reuse, R92 ;  /* 0x0000005c02a97220 */ /* 0x040fe20000410000 */
[C---:B------:R-:W-:Y:S01]  /*1e1c0*/  FMUL.FTZ R170, R2.reuse, R93 ;  /* 0x0000005d02aa7220 */ /* 0x040fe20000410000 */
[C---:B------:R-:W-:Y:S01]  /*1e1d0*/  FMUL.FTZ R92, R2.reuse, R94 ;  /* 0x0000005e025c7220 */ /* 0x040fe20000410000 */
[----:B------:R-:W2:Y:S01]  /*1e1e0*/  LDC R177, c[0x0][0x9e4] ;  /* 0x00027900ffb17b82 */ /* 0x000ea20000000800 */
        /* <DEDUP_REMOVED lines=36> */
[----:B------:R-:W3:Y:S01]  /*1e430*/  @P1 LDC R168, c[0x0][0x450] ;  /* 0x00011400ffa81b82 */ /* 0x000ee20000000800 */
[C---:B------:R-:W-:Y:S01]  /*1e440*/  FMUL.FTZ R96, R2.reuse, R96 ;  /* 0x0000006002607220 */ /* 0x040fe20000410000 */
[C---:B------:R-:W-:Y:S01]  /*1e450*/  FMUL.FTZ R95, R2.reuse, R99 ;  /* 0x00000063025f7220 */ /* 0x040fe20000410000 */
[C---:B------:R-:W-:Y:S01]  /*1e460*/  FMUL.FTZ R100, R2.reuse, R100 ;  /* 0x0000006402647220 */ /* 0x040fe20000410000 */
[C---:B------:R-:W-:Y:S01]  /*1e470*/  FMUL.FTZ R101, R2.reuse, R101 ;  /* 0x0000006502657220 */ /* 0x040fe20000410000 */
[----:B------:R-:W-:Y:S01]  /*1e480*/  FMUL.FTZ R98, R2, R103 ;  /* 0x0000006702627220 */ /* 0x000fe20000410000 */
[----:B------:R-:W-:Y:S01]  /*1e490*/  R2UR UR4, R14 ;  /* 0x000000000e0472ca */ /* 0x000fe200000e0000 */
[----:B------:R-:W4:Y:S01]  /*1e4a0*/  MUFU.TANH R153, R153 ;  /* 0x0000009900997308 */ /* 0x000f220000002400 */
[----:B------:R-:W-:-:S07]  /*1e4b0*/  ULDC UR5, c[0x0][0x9e0] ;  /* 0x0002780000057ab9 */ /* 0x000fce0000000800 */
[----:B------:R-:W0:Y:S02]  /*1e4c0*/  MUFU.TANH R136, R136 ;  /* 0x0000008800887308 */ /* 0x000e240000002400 */
[----:B0-----:R-:W-:-:S06]  /*1e4d0*/  @P1 IMAD.HI.U32 R21, R20, R21, RZ ;  /* 0x0000001514151227 */ /* 0x001fcc00078e00ff */
[----:B------:R-:W0:Y:S01]  /*1e4e0*/  MUFU.TANH R137, R137 ;  /* 0x0000008900897308 */ /* 0x000e220000002400 */
[----:B---3--:R-:W-:Y:S01]  /*1e4f0*/  @P1 SHF.R.U32.HI R20, RZ, R168, R21 ;  /* 0x000000a8ff141219 */ /* 0x008fe20000011615 */
        /* <DEDUP_REMOVED lines=27> */
[----:B------:R-:W3:Y:S01]  /*1e6b0*/  SHFL.IDX PT, R175, R20, RZ, 0x1c1f ;  /* 0x001c1fff14af7589 */ /* 0x000ee200000e0000 */
        /* <DEDUP_REMOVED lines=12> */
[----:B--2---:R-:W-:Y:S01]  /*1e780*/  ISETP.GE.AND P1, PT, R177, 0x1, PT ;  /* 0x00000001b100780c */ /* 0x004fe20003f26270 */
[----:B------:R-:W-:Y:S01]  /*1e790*/  IMAD R89, R204, -0x2, R89 ;  /* 0xfffffffecc597824 */ /* 0x000fe200078e0259 */
[----:B------:R-:W2:Y:S01]  /*1e7a0*/  MUFU.TANH R21, R21 ;  /* 0x0000001500157308 */ /* 0x000ea20000002400 */
        /* <DEDUP_REMOVED lines=8> */
[--C-:B---3--:R-:W-:Y:S02]  /*1e830*/  IMAD.IADD R173, R103, 0x1, R175.reuse ;  /* 0x0000000167ad7824 */ /* 0x108fe400078e02af */
[----:B------:R-:W-:Y:S01]  /*1e840*/  IMAD.IADD R174, R172, 0x1, R175 ;  /* 0x00000001acae7824 */ /* 0x000fe200078e02af */
[----:B------:R-:W3:Y:S08]  /*1e850*/  MUFU.TANH R154, R154 ;  /* 0x0000009a009a7308 */ /* 0x000ef00000002400 */
        /* <DEDUP_REMOVED lines=88> */
.L_x_1982:
[----:B------:R-:W-:Y:S02]  /*1ede0*/  ULDC UR4, c[0x0][0x9e4] ;  /* 0x0002790000047ab9 */ /* 0x000fe40000000800 */
[----:B------:R-:W-:-:S05]  /*1edf0*/  IMAD.U32 R176, RZ, RZ, UR4 ;  /* 0x00000004ffb07e24 */ /* 0x000fca000f8e00ff */
[----:B------:R-:W-:-:S13]  /*1ee00*/  ISETP.NE.AND P1, PT, R176, 0x1, PT ;  /* 0x00000001b000780c */ /* 0x000fda0003f25270 */
[----:B0-----:R-:W0:Y:S02]  /*1ee10*/  @P1 LDC.64 R88, c[0x0][0x9e8] ;  /* 0x00027a00ff581b82 */ /* 0x001e240000000a00 */
[----:B0-----:R-:W-:-:S05]  /*1ee20*/  @P1 IMAD.HI.U32 R88, R175, R88, RZ ;  /* 0x00000058af581227 */ /* 0x001fca00078e00ff */
[----:B------:R-:W-:-:S07]  /*1ee30*/  @P1 SHF.R.U32.HI R175, RZ, R89, R88 ;  /* 0x00000059ffaf1219 */ /* 0x000fce0000011658 */
.L_x_1983:
[----:B------:R-:W-:Y:S05]  /*1ee40*/  BSYNC B0 ;  /* 0x0000000000007941 */ /* 0x000fea0003800000 */
.L_x_1981:
[----:B------:R-:W-:-:S05]  /*1ee50*/  IMAD R175, R175, R176, R99 ;  /* 0x000000b0afaf7224 */ /* 0x000fca00078e0263 */
[----:B------:R-:W-:Y:S02]  /*1ee60*/  VIADDMNMX R173, R175, R176, R173, PT ;  /* 0x000000b0afad7246 */ /* 0x000fe400038001ad */
[----:B------:R-:W-:-:S07]  /*1ee70*/  VIMNMX R174, R174, R175, !PT ;  /* 0x000000afaeae7248 */ /* 0x000fce0007fe0100 */
.L_x_1980:
        /* <DEDUP_REMOVED lines=233> */
[----:B------:R-:W-:-:S13]  /*1fd10*/  ISETP.GE.AND P6, PT, R177, 0x1, PT ;  /* 0x00000001b100780c */ /* 0x000fda0003fc6270 */
        /* <DEDUP_REMOVED lines=14> */
.L_x_1986:
[----:B------:R-:W-:Y:S02]  /*1fe00*/  ULDC UR4, c[0x0][0x9e4] ;  /* 0x0002790000047ab9 */ /* 0x000fe40000000800 */
[----:B------:R-:W-:-:S05]  /*1fe10*/  IMAD.U32 R174, RZ, RZ, UR4 ;  /* 0x00000004ffae7e24 */ /* 0x000fca000f8e00ff */
[----:B------:R-:W-:-:S13]  /*1fe20*/  ISETP.NE.AND P6, PT, R174, 0x1, PT ;  /* 0x00000001ae00780c */ /* 0x000fda0003fc5270 */
[----:B------:R-:W0:Y:S02]  /*1fe30*/  @P6 LDC.64 R20, c[0x0][0x9e8] ;  /* 0x00027a00ff146b82 */ /* 0x000e240000000a00 */
[----:B0-----:R-:W-:-:S05]  /*1fe40*/  @P6 IMAD.HI.U32 R20, R89, R20, RZ ;  /* 0x0000001459146227 */ /* 0x001fca00078e00ff */
[----:B------:R-:W-:-:S07]  /*1fe50*/  @P6 SHF.R.U32.HI R89, RZ, R21, R20 ;  /* 0x00000015ff596219 */ /* 0x000fce0000011614 */
.L_x_1987:
[----:B------:R-:W-:Y:S05]  /*1fe60*/  BSYNC B0 ;  /* 0x0000000000007941 */ /* 0x000fea0003800000 */
.L_x_1985:
[----:B------:R-:W-:-:S05]  /*1fe70*/  IMAD R89, R89, R174, R99 ;  /* 0x000000ae59597224 */ /* 0x000fca00078e0263 */
[----:B------:R-:W-:Y:S02]  /*1fe80*/  VIADDMNMX R103, R89, R174, R103, PT ;  /* 0x000000ae59677246 */ /* 0x000fe40003800167 */
[----:B------:R-:W-:-:S07]  /*1fe90*/  VIMNMX R172, R172, R89, !PT ;  /* 0x00000059acac7248 */ /* 0x000fce0007fe0100 */
.L_x_1984:
        /* <DEDUP_REMOVED lines=98> */
[----:B------:R-:W-:Y:S01]  /*204c0*/  ISETP.LT.OR P1, PT, R103, 0x3a, P1 ;  /* 0x0000003a6700780c */ /* 0x000fe20000f21670 */
[----:B------:R-:W0:Y:S01]  /*204d0*/  LDC R21, c[0x0][0x988] ;  /* 0x00026200ff157b82 */ /* 0x000e220000000800 */
[----:B------:R-:W-:Y:S01]  /*204e0*/  ISETP.GT.AND P2, PT, R172, 0x89, !P2 ;  /* 0x00000089ac00780c */ /* 0x000fe20005744270 */
[----:B------:R-:W1:Y:S01]  /*204f0*/  SHFL.BFLY PT, R220, R89, 0x2, 0x1f ;  /* 0x0c401f0059dc7f89 */ /* 0x000e6200000e0000 */
[----:B------:R-:W-:Y:S02]  /*20500*/  FSEL R184, R151, -INF , !P1 ;  /* 0xff80000097b87808 */ /* 0x000fe40004800000 */
[----:B------:R-:W-:-:S02]  /*20510*/  LOP3.LUT P1, RZ, R16, 0x800000, RZ, 0xc0, !PT ;  /* 0x0080000010ff7812 */ /* 0x000fc4000782c0ff */
[----:B------:R-:W-:Y:S02]  /*20520*/  ISETP.LT.OR P2, PT, R103, 0x8a, P2 ;  /* 0x0000008a6700780c */ /* 0x000fe40001741670 */
[C---:B------:R-:W-:Y:S02]  /*20530*/  ISETP.GT.AND P1, PT, R172.reuse, 0x40, !P1 ;  /* 0x00000040ac00780c */ /* 0x040fe40004f24270 */
[----:B------:R-:W-:Y:S02]  /*20540*/  FSEL R93, R93, -INF , !P2 ;  /* 0xff8000005d5d7808 */ /* 0x000fe40005000000 */
[----:B------:R-:W-:Y:S02]  /*20550*/  ISETP.LT.OR P1, PT, R103, 0x41, P1 ;  /* 0x000000416700780c */ /* 0x000fe40000f21670 */
[----:B------:R-:W-:Y:S02]  /*20560*/  ISETP.GT.AND P3, PT, R172, 0x90, !P3 ;  /* 0x00000090ac00780c */ /* 0x000fe40005f64270 */
[----:B------:R-:W-:-:S02]  /*20570*/  FSEL R120, R120, -INF , !P1 ;  /* 0xff80000078787808 */ /* 0x000fc40004800000 */
[----:B------:R-:W-:Y:S02]  /*20580*/  LOP3.LUT P1, RZ, R16, 0x400000, RZ, 0xc0, !PT ;  /* 0x0040000010ff7812 */ /* 0x000fe4000782c0ff */
[C---:B------:R-:W-:Y:S02]  /*20590*/  ISETP.GT.AND P4, PT, R172.reuse, 0x91, !P4 ;  /* 0x00000091ac00780c */ /* 0x040fe40006784270 */
[C---:B------:R-:W-:Y:S02]  /*205a0*/  ISETP.GT.AND P1, PT, R172.reuse, 0x41, !P1 ;  /* 0x00000041ac00780c */ /* 0x040fe40004f24270 */
[----:B------:R-:W-:Y:S02]  /*205b0*/  ISETP.GT.AND P5, PT, R172, 0x98, !P5 ;  /* 0x00000098ac00780c */ /* 0x000fe40006fa4270 */
[----:B------:R-:W-:Y:S02]  /*205c0*/  ISETP.LT.OR P1, PT, R103, 0x42, P1 ;  /* 0x000000426700780c */ /* 0x000fe40000f21670 */
[----:B-1----:R-:W-:-:S02]  /*205d0*/  FMNMX.FTZ R101, R89, R220, !PT ;  /* 0x000000dc59657209 */ /* 0x002fc40007810000 */
[----:B------:R-:W-:Y:S02]  /*205e0*/  FSEL R186, R121, -INF , !P1 ;  /* 0xff80000079ba7808 */ /* 0x000fe40004800000 */
[----:B------:R-:W-:Y:S01]  /*205f0*/  LOP3.LUT P1, RZ, R16, 0x200000, RZ, 0xc0, !PT ;  /* 0x0020000010ff7812 */ /* 0x000fe2000782c0ff */
[----:B------:R-:W1:Y:S01]  /*20600*/  SHFL.BFLY PT, R220, R101, 0x1, 0x1f ;  /* 0x0c201f0065dc7f89 */ /* 0x000e6200000e0000 */
        /* <DEDUP_REMOVED lines=10> */
[----:B------:R-:W-:Y:S02]  /*206b0*/  ISETP.LT.OR P1, PT, R103, 0x4a, P1 ;  /* 0x0000004a6700780c */ /* 0x000fe40000f21670 */
[----:B-1----:R-:W-:Y:S02]  /*206c0*/  FMNMX.FTZ R220, R101, R220, !PT ;  /* 0x000000dc65dc7209 */ /* 0x002fe40007810000 */
[----:B------:R-:W-:Y:S02]  /*206d0*/  FSEL R222, R123, -INF , !P1 ;  /* 0xff8000007bde7808 */ /* 0x000fe40004800000 */
[----:B------:R-:W-:Y:S01]  /*206e0*/  LOP3.LUT P1, RZ, R16, 0x80000, RZ, 0xc0, !PT ;  /* 0x0008000010ff7812 */ /* 0x000fe2000782c0ff */
[----:B0-----:R-:W-:-:S03]  /*206f0*/  FFMA.FTZ R99, R220, R21, -8 ;  /* 0xc1000000dc637423 */ /* 0x001fc60000010015 */
        /* <DEDUP_REMOVED lines=57> */
[----:B------:R-:W-:Y:S02]  /*20a90*/  ISETP.LT.OR P1, PT, R103, 0x89, P1 ;  /* 0x000000896700780c */ /* 0x000fe40000f21670 */
[----:B------:R-:W-:Y:S02]  /*20aa0*/  ISETP.GT.AND P2, PT, R172, 0x99, !P6 ;  /* 0x00000099ac00780c */ /* 0x000fe40007744270 */
[----:B------:R-:W-:-:S02]  /*20ab0*/  FSEL R92, R92, -INF , !P1 ;  /* 0xff8000005c5c7808 */ /* 0x000fc40004800000 */
[----:B------:R-:W-:Y:S02]  /*20ac0*/  LOP3.LUT P1, RZ, R16, 0x1, RZ, 0xc0, !PT ;  /* 0x0000000110ff7812 */ /* 0x000fe4000782c0ff */
[C---:B------:R-:W-:Y:S02]  /*20ad0*/  ISETP.LT.OR P2, PT, R103.reuse, 0x9a, P2 ;  /* 0x0000009a6700780c */ /* 0x040fe40001741670 */
[----:B------:R-:W-:Y:S02]  /*20ae0*/  ISETP.GT.AND P1, PT, R172, RZ, !P1 ;  /* 0x000000ffac00720c */ /* 0x000fe40004f24270 */
[----:B------:R-:W-:Y:S02]  /*20af0*/  FSEL R98, R98, -INF , !P2 ;  /* 0xff80000062627808 */ /* 0x000fe40005000000 */
[----:B------:R-:W-:-:S04]  /*20b00*/  ISETP.LT.OR P1, PT, R103, 0x1, P1 ;  /* 0x000000016700780c */ /* 0x000fc80000f21670 */
[----:B------:R-:W-:Y:S02]  /*20b10*/  FSEL R152, R152, -INF , !P1 ;  /* 0xff80000098987808 */ /* 0x000fe40004800000 */
[----:B------:R-:W-:Y:S02]  /*20b20*/  FSETP.NEU.FTZ.AND P1, PT, R220, -INF , PT ;  /* 0xff800000dc00780b */ /* 0x000fe40003f3d000 */
[----:B------:R-:W-:Y:S02]  /*20b30*/  FMNMX.FTZ R127, R152, R15, !PT ;  /* 0x0000000f987f7209 */ /* 0x000fe40007810000 */
[----:B------:R-:W-:Y:S02]  /*20b40*/  FSEL R99, R99, RZ, P1 ;  /* 0x000000ff63637208 */ /* 0x000fe40000800000 */
[----:B------:R-:W-:-:S03]  /*20b50*/  FMNMX.FTZ R127, R154, R127, !PT ;  /* 0x0000007f9a7f7209 */ /* 0x000fc60007810000 */
        /* <DEDUP_REMOVED lines=36> */
[----:B0-----:R-:W-:-:S01]  /*20da0*/  FFMA.FTZ R147, R108, R21, -R99 ;  /* 0x000000156c937223 */ /* 0x001fc20000010863 */
[----:B------:R-:W-:Y:S01]  /*20db0*/  FMNMX.FTZ R139, R180, R139, !PT ;  /* 0x0000008bb48b7209 */ /* 0x000fe20007810000 */
[----:B------:R-:W-:-:S01]  /*20dc0*/  FFMA.FTZ R135, R135, R21, -R99 ;  /* 0x0000001587877223 */ /* 0x000fc20000010863 */
[----:B------:R-:W-:Y:S01]  /*20dd0*/  FSEL R108, R97, -INF , !P5 ;  /* 0xff800000616c7808 */ /* 0x000fe20006800000 */
[----:B------:R-:W-:-:S01]  /*20de0*/  FFMA.FTZ R170, R170, R21, -R99 ;  /* 0x00000015aaaa7223 */ /* 0x000fc20000010863 */
[----:B------:R-:W-:Y:S01]  /*20df0*/  FMNMX.FTZ R141, R146, R139, !PT ;  /* 0x0000008b928d7209 */ /* 0x000fe20007810000 */
[----:B------:R0:W-:Y:S01]  /*20e00*/  MUFU.EX2 R97, R147 ;  /* 0x0000009300617308 */ /* 0x0001e20000000800 */
[----:B------:R-:W-:-:S01]  /*20e10*/  FFMA.FTZ R96, R96, R21, -R99 ;  /* 0x0000001560607223 */ /* 0x000fc20000010863 */
[----:B------:R-:W-:Y:S01]  /*20e20*/  FFMA.FTZ R102, R102, R21, -R99 ;  /* 0x0000001566667223 */ /* 0x000fe20000010863 */
[----:B------:R-:W-:-:S04]  /*20e30*/  FMNMX.FTZ R141, R182, R141, !PT ;  /* 0x0000008db68d7209 */ /* 0x000fc80007810000 */
[----:B------:R-:W-:Y:S01]  /*20e40*/  FMNMX.FTZ R141, R150, R141, !PT ;  /* 0x0000008d968d7209 */ /* 0x000fe20007810000 */
[----:B------:R1:W-:Y:S01]  /*20e50*/  MUFU.EX2 R139, R145 ;  /* 0x00000091008b7308 */ /* 0x0003e20000000800 */
[----:B0-----:R-:W-:-:S01]  /*20e60*/  FFMA.FTZ R147, R100, R21, -R99 ;  /* 0x0000001564937223 */ /* 0x001fc20000010863 */
[----:B------:R-:W-:Y:S02]  /*20e70*/  FSEL R100, R220, RZ, P1 ;  /* 0x000000ffdc647208 */ /* 0x000fe40000800000 */
[----:B------:R-:W-:-:S03]  /*20e80*/  FMNMX.FTZ R141, R184, R141, !PT ;  /* 0x0000008db88d7209 */ /* 0x000fc60007810000 */
[----:B------:R-:W-:Y:S01]  /*20e90*/  FADD.FTZ R100, -R100, R215 ;  /* 0x000000d764647221 */ /* 0x000fe20000010100 */
[----:B------:R-:W-:Y:S01]  /*20ea0*/  FMNMX.FTZ R143, R120, R141, !PT ;  /* 0x0000008d788f7209 */ /* 0x000fe20007810000 */
[----:B------:R-:W-:Y:S02]  /*20eb0*/  MUFU.EX2 R89, R89 ;  /* 0x0000005900597308 */ /* 0x000fe40000000800 */
[----:B------:R-:W-:Y:S01]  /*20ec0*/  FMUL.FTZ R100, R100, R21 ;  /* 0x0000001564647220 */ /* 0x000fe20000410000 */
        /* <DEDUP_REMOVED lines=41> */
[----:B------:R-:W-:Y:S02]  /*21160*/  MUFU.EX2 R140, R140 ;  /* 0x0000008c008c7308 */ /* 0x000fe40000000800 */
[----:B-1----:R-:W1:Y:S06]  /*21170*/  SHFL.BFLY PT, R145, R143, 0x2, 0x1f ;  /* 0x0c401f008f917f89 */ /* 0x002e6c00000e0000 */
[----:B------:R-:W-:Y:S08]  /*21180*/  MUFU.EX2 R144, R144 ;  /* 0x0000009000907308 */ /* 0x000ff00000000800 */
[----:B------:R-:W-:Y:S08]  /*21190*/  MUFU.EX2 R148, R148 ;  /* 0x0000009400947308 */ /* 0x000ff00000000800 */
[----:B------:R-:W-:Y:S01]  /*211a0*/  MUFU.EX2 R141, R167 ;  /* 0x000000a7008d7308 */ /* 0x000fe20000000800 */
[----:B-1----:R-:W-:Y:S01]  /*211b0*/  FMNMX.FTZ R145, R143, R145, !PT ;  /* 0x000000918f917209 */ /* 0x002fe20007810000 */
[----:B------:R-:W-:-:S04]  /*211c0*/  FFMA.FTZ R143, R171, R21, -R99 ;  /* 0x00000015ab8f7223 */ /* 0x000fc80000010863 */
[----:B------:R-:W1:Y:S02]  /*211d0*/  SHFL.BFLY PT, R219, R145, 0x1, 0x1f ;  /* 0x0c201f0091db7f89 */ /* 0x000e6400000e0000 */
[----:B------:R2:W-:Y:S08]  /*211e0*/  MUFU.EX2 R99, R147 ;  /* 0x0000009300637308 */ /* 0x0005f00000000800 */
[----:B------:R-:W-:Y:S08]  /*211f0*/  MUFU.EX2 R168, R168 ;  /* 0x000000a800a87308 */ /* 0x000ff00000000800 */
[----:B------:R-:W-:Y:S01]  /*21200*/  MUFU.EX2 R124, R124 ;  /* 0x0000007c007c7308 */ /* 0x000fe20000000800 */
[----:B-1----:R-:W-:-:S07]  /*21210*/  FMNMX.FTZ R219, R145, R219, !PT ;  /* 0x000000db91db7209 */ /* 0x002fce0007810000 */
[----:B------:R-:W-:Y:S01]  /*21220*/  MUFU.EX2 R125, R125 ;  /* 0x0000007d007d7308 */ /* 0x000fe20000000800 */
[C---:B------:R-:W-:Y:S01]  /*21230*/  FSETP.NEU.FTZ.AND P1, PT, R219.reuse, -INF , PT ;  /* 0xff800000db00780b */ /* 0x040fe20003f3d000 */
[----:B------:R-:W-:-:S06]  /*21240*/  FFMA.FTZ R145, R219, R21, -8 ;  /* 0xc1000000db917423 */ /* 0x000fcc0000010015 */
[----:B------:R-:W-:Y:S01]  /*21250*/  MUFU.EX2 R128, R128 ;  /* 0x0000008000807308 */ /* 0x000fe20000000800 */
[----:B------:R-:W-:-:S05]  /*21260*/  FSEL R145, R145, RZ, P1 ;  /* 0x000000ff91917208 */ /* 0x000fca0000800000 */
[-CC-:B--2---:R-:W-:Y:S01]  /*21270*/  FFMA.FTZ R147, R154, R21.reuse, -R145.reuse ;  /* 0x000000159a937223 */ /* 0x184fe20000010891 */
[----:B------:R-:W-:-:S01]  /*21280*/  FFMA.FTZ R154, R162, R21, -R145 ;  /* 0x00000015a29a7223 */ /* 0x000fc20000010891 */
[----:B------:R-:W-:Y:S01]  /*21290*/  FSEL R162, R219, RZ, P1 ;  /* 0x000000ffdba27208 */ /* 0x000fe20000800000 */
[----:B------:R-:W-:-:S01]  /*212a0*/  FFMA.FTZ R152, R152, R21, -R145 ;  /* 0x0000001598987223 */ /* 0x000fc20000010891 */
[-CC-:B------:R-:W-:Y:S01]  /*212b0*/  FFMA.FTZ R20, R20, R21.reuse, -R145.reuse ;  /* 0x0000001514147223 */ /* 0x180fe20000010891 */
[----:B------:R-:W-:-:S01]  /*212c0*/  FFMA.FTZ R149, R158, R21, -R145 ;  /* 0x000000159e957223 */ /* 0x000fc20000010891 */
[----:B------:R-:W-:Y:S01]  /*212d0*/  MUFU.EX2 R147, R147 ;  /* 0x0000009300937308 */ /* 0x000fe20000000800 */
[----:B------:R-:W-:-:S01]  /*212e0*/  FADD.FTZ R162, -R162, R15 ;  /* 0x0000000fa2a27221 */ /* 0x000fc20000010100 */
[-CC-:B------:R-:W-:Y:S01]  /*212f0*/  FFMA.FTZ R151, R174, R21.reuse, -R145.reuse ;  /* 0x00000015ae977223 */ /* 0x180fe20000010891 */
[----:B------:R-:W-:-:S01]  /*21300*/  FFMA.FTZ R153, R176, R21, -R145 ;  /* 0x00000015b0997223 */ /* 0x000fc20000010891 */
[-CC-:B------:R-:W-:Y:S01]  /*21310*/  FFMA.FTZ R158, R166, R21.reuse, -R145.reuse ;  /* 0x00000015a69e7223 */ /* 0x180fe20000010891 */
[-C--:B------:R-:W-:Y:S01]  /*21320*/  FMUL.FTZ R165, R162, R21.reuse ;  /* 0x00000015a2a57220 */ /* 0x080fe20000410000 */
        /* <DEDUP_REMOVED lines=37> */
[----:B0-----:R-:W-:-:S01]  /*21580*/  FFMA.FTZ R145, R100, R12, R89 ;  /* 0x0000000c64917223 */ /* 0x001fc20000010059 */
[----:B-1----:R-:W-:-:S04]  /*21590*/  FFMA.FTZ R12, R165, R3, R152 ;  /* 0x00000003a50c7223 */ /* 0x002fc80000010098 */
[----:B------:R-:W-:Y:S02]  /*215a0*/  FADD.FTZ R3, R147, R12 ;  /* 0x0000000c93037221 */ /* 0x000fe40000010000 */
[----:B------:R0:W-:Y:S02]  /*215b0*/  MUFU.EX2 R110, R162 ;  /* 0x000000a2006e7308 */ /* 0x0001e40000000800 */
[----:B--2---:R-:W-:-:S04]  /*215c0*/  FADD.FTZ R12, R20, R3 ;  /* 0x00000003140c7221 */ /* 0x004fc80000010000 */
[----:B---3--:R-:W-:Y:S02]  /*215d0*/  FADD.FTZ R12, R149, R12 ;  /* 0x0000000c950c7221 */ /* 0x008fe40000010000 */
[----:B------:R-:W1:Y:S01]  /*215e0*/  MUFU.EX2 R154, R154 ;  /* 0x0000009a009a7308 */ /* 0x000e620000000800 */
[----:B0-----:R-:W-:-:S04]  /*215f0*/  FADD.FTZ R162, R88, R145 ;  /* 0x0000009158a27221 */ /* 0x001fc80000010000 */
[----:B------:R-:W-:-:S03]  /*21600*/  FADD.FTZ R145, R101, R162 ;  /* 0x000000a265917221 */ /* 0x000fc60000010000 */
[----:B------:R-:W0:Y:S01]  /*21610*/  MUFU.EX2 R153, R153 ;  /* 0x0000009900997308 */ /* 0x000e220000000800 */
[----:B------:R-:W-:-:S01]  /*21620*/  FADD.FTZ R162, R156, R145 ;  /* 0x000000919ca27221 */ /* 0x000fc20000010000 */
[----:B----4-:R-:W-:-:S03]  /*21630*/  FADD.FTZ R145, R151, R12 ;  /* 0x0000000c97917221 */ /* 0x010fc60000010000 */
[----:B------:R-:W-:-:S03]  /*21640*/  FADD.FTZ R3, R121, R162 ;  /* 0x000000a279037221 */ /* 0x000fc60000010000 */
[----:B------:R-:W2:Y:S01]  /*21650*/  MUFU.EX2 R158, R158 ;  /* 0x0000009e009e7308 */ /* 0x000ea20000000800 */
[----:B------:R-:W-:-:S01]  /*21660*/  FADD.FTZ R12, R160, R3 ;  /* 0x00000003a00c7221 */ /* 0x000fc20000010000 */
[----:B-1----:R-:W-:-:S03]  /*21670*/  FADD.FTZ R162, R154, R145 ;  /* 0x000000919aa27221 */ /* 0x002fc60000010000 */
[----:B------:R-:W-:-:S03]  /*21680*/  FADD.FTZ R3, R123, R12 ;  /* 0x0000000c7b037221 */ /* 0x000fc60000010000 */
[----:B------:R-:W1:Y:S01]  /*21690*/  MUFU.EX2 R138, R138 ;  /* 0x0000008a008a7308 */ /* 0x000e620000000800 */
[----:B0-----:R-:W-:-:S01]  /*216a0*/  FADD.FTZ R145, R153, R162 ;  /* 0x000000a299917221 */ /* 0x001fc20000010000 */
[----:B------:R-:W-:-:S04]  /*216b0*/  FADD.FTZ R12, R164, R3 ;  /* 0x00000003a40c7221 */ /* 0x000fc80000010000 */
[----:B------:R-:W-:Y:S02]  /*216c0*/  FADD.FTZ R3, R103, R12 ;  /* 0x0000000c67037221 */ /* 0x000fe40000010000 */
[----:B------:R-:W0:Y:S01]  /*216d0*/  MUFU.EX2 R155, R155 ;  /* 0x0000009b009b7308 */ /* 0x000e220000000800 */
[----:B--2---:R-:W-:-:S01]  /*216e0*/  FADD.FTZ R145, R158, R145 ;  /* 0x000000919e917221 */ /* 0x004fc20000010000 */
[----:B------:R-:W-:-:S06]  /*216f0*/  FADD.FTZ R162, R136, R3 ;  /* 0x0000000388a27221 */ /* 0x000fcc0000010000 */
[----:B------:R-:W2:Y:S01]  /*21700*/  MUFU.EX2 R142, R142 ;  /* 0x0000008e008e7308 */ /* 0x000ea20000000800 */
[----:B-1----:R-:W-:-:S01]  /*21710*/  FADD.FTZ R12, R138, R145 ;  /* 0x000000918a0c7221 */ /* 0x002fc20000010000 */
[----:B------:R-:W-:-:S04]  /*21720*/  FADD.FTZ R145, R127, R162 ;  /* 0x000000a27f917221 */ /* 0x000fc80000010000 */
[----:B------:R-:W-:Y:S02]  /*21730*/  FADD.FTZ R162, R140, R145 ;  /* 0x000000918ca27221 */ /* 0x000fe40000010000 */
[----:B------:R-:W1:Y:S01]  /*21740*/  MUFU.EX2 R157, R157 ;  /* 0x0000009d009d7308 */ /* 0x000e620000000800 */
[----:B0-----:R-:W-:-:S01]  /*21750*/  FADD.FTZ R3, R155, R12 ;  /* 0x0000000c9b037221 */ /* 0x001fc20000010000 */
[----:B------:R-:W-:-:S04]  /*21760*/  FADD.FTZ R145, R137, R162 ;  /* 0x000000a289917221 */ /* 0x000fc80000010000 */
[----:B------:R-:W-:Y:S02]  /*21770*/  FADD.FTZ R162, R144, R145 ;  /* 0x0000009190a27221 */ /* 0x000fe40000010000 */
[----:B------:R-:W0:Y:S01]  /*21780*/  MUFU.EX2 R146, R146 ;  /* 0x0000009200927308 */ /* 0x000e220000000800 */
[----:B--2---:R-:W-:-:S01]  /*21790*/  FADD.FTZ R12, R142, R3 ;  /* 0x000000038e0c7221 */ /* 0x004fc20000010000 */
[----:B------:R-:W-:-:S04]  /*217a0*/  FADD.FTZ R145, R139, R162 ;  /* 0x000000a28b917221 */ /* 0x000fc80000010000 */
[----:B------:R-:W-:Y:S02]  /*217b0*/  FADD.FTZ R162, R148, R145 ;  /* 0x0000009194a27221 */ /* 0x000fe40000010000 */
[----:B------:R-:W2:Y:S01]  /*217c0*/  MUFU.EX2 R159, R159 ;  /* 0x0000009f009f7308 */ /* 0x000ea20000000800 */
[----:B-1----:R-:W-:-:S01]  /*217d0*/  FADD.FTZ R3, R157, R12 ;  /* 0x0000000c9d037221 */ /* 0x002fc20000010000 */
[----:B------:R-:W-:-:S04]  /*217e0*/  FADD.FTZ R145, R141, R162 ;  /* 0x000000a28d917221 */ /* 0x000fc80000010000 */
[----:B------:R-:W-:Y:S02]  /*217f0*/  FADD.FTZ R145, R168, R145 ;  /* 0x00000091a8917221 */ /* 0x000fe40000010000 */
        /* <DEDUP_REMOVED lines=12> */
[----:B------:R-:W-:-:S06]  /*218c0*/  FADD.FTZ R12, R124, R145 ;  /* 0x000000917c0c7221 */ /* 0x000fcc0000010000 */
[----:B------:R-:W1:Y:S01]  /*218d0*/  MUFU.EX2 R129, R129 ;  /* 0x0000008100817308 */ /* 0x000e620000000800 */
[----:B0-----:R-:W-:-:S01]  /*218e0*/  FADD.FTZ R162, R122, R3 ;  /* 0x000000037aa27221 */ /* 0x001fc20000010000 */
[----:B------:R-:W-:-:S04]  /*218f0*/  FADD.FTZ R3, R125, R12 ;  /* 0x0000000c7d037221 */ /* 0x000fc80000010000 */
[----:B------:R-:W-:Y:S02]  /*21900*/  FADD.FTZ R12, R128, R3 ;  /* 0x00000003800c7221 */ /* 0x000fe40000010000 */
[----:B------:R-:W0:Y:S01]  /*21910*/  MUFU.EX2 R167, R224 ;  /* 0x000000e000a77308 */ /* 0x000e220000000800 */
[----:B--2---:R-:W-:-:S04]  /*21920*/  FADD.FTZ R145, R15, R162 ;  /* 0x000000a20f917221 */ /* 0x004fc80000010000 */
[----:B------:R-:W-:-:S03]  /*21930*/  FADD.FTZ R162, R110, R145 ;  /* 0x000000916ea27221 */ /* 0x000fc60000010000 */
        /* <DEDUP_REMOVED lines=64> */
[----:B0-----:R-:W-:-:S04]  /*21d40*/  FADD.FTZ R12, R143, R12 ;  /* 0x0000000c8f0c7221 */ /* 0x001fc80000010000 */
[----:B------:R-:W-:-:S03]  /*21d50*/  FADD.FTZ R169, R99, R12 ;  /* 0x0000000c63a97221 */ /* 0x000fc60000010000 */
[----:B------:R-:W0:Y:S01]  /*21d60*/  MUFU.EX2 R102, R102 ;  /* 0x0000006600667308 */ /* 0x000e220000000800 */
[----:B--2---:R-:W-:-:S07]  /*21d70*/  FADD.FTZ R3, R95, R162 ;  /* 0x000000a25f037221 */ /* 0x004fce0000010000 */
[----:B------:R-:W2:Y:S01]  /*21d80*/  MUFU.EX2 R145, R98 ;  /* 0x0000006200917308 */ /* 0x000ea20000000800 */
[----:B-1----:R-:W-:-:S01]  /*21d90*/  FADD.FTZ R162, R108, R3 ;  /* 0x000000036ca27221 */ /* 0x002fc20000010000 */
[----:B0-----:R-:W-:-:S03]  /*21da0*/  FADD.FTZ R12, R102, R169 ;  /* 0x000000a9660c7221 */ /* 0x001fc60000010000 */
[----:B--2---:R-:W-:Y:S01]  /*21db0*/  FADD.FTZ R3, R145, R162 ;  /* 0x000000a291037221 */ /* 0x004fe20000010000 */
[----:B------:R-:W-:Y:S06]  /*21dc0*/  @!P0 BRA `(.L_x_1988) ;  /* 0x0000000000048947 */ /* 0x000fec0003800000 */
[----:B------:R-:W-:Y:S01]  /*21dd0*/  BPT.TRAP 0x1 ;  /* 0x000000040000795c */ /* 0x000fe20000300000 */
.L_x_1988:
[----:B------:R-:W-:Y:S01]  /*21de0*/  F2FP.SATFINITE.E4M3.F32.PACK_AB_MERGE_C R15, R15, R122, RZ ;  /* 0x0000007a0f0f723e */ /* 0x000fe200048070ff */
[-C--:B------:R-:W-:Y:S01]  /*21df0*/  FMUL.FTZ R24, R24, R100.reuse ;  /* 0x0000006418187220 */ /* 0x080fe20000410000 */
[----:B------:R-:W-:Y:S01]  /*21e00*/  ISETP.GT.AND P1, PT, R0, R209, PT ;  /* 0x000000d10000720c */ /* 0x000fe20003f24270 */
[----:B------:R-:W-:Y:S01]  /*21e10*/  FMUL.FTZ R25, R25, R100 ;  /* 0x0000006419197220 */ /* 0x000fe20000410000 */
[----:B------:R-:W-:Y:S01]  /*21e20*/  F2FP.SATFINITE.E4M3.F32.PACK_AB_MERGE_C R177, R163, R120, R15 ;  /* 0x00000078a3b1723e */ /* 0x000fe2000480700f */
[----:B------:R-:W-:Y:S01]  /*21e30*/  IMAD R15, R216, 0x8, R17 ;  /* 0x00000008d80f7824 */ /* 0x000fe200078e0211 */
[----:B------:R-:W-:Y:S01]  /*21e40*/  F2FP.SATFINITE.E4M3.F32.PACK_AB_MERGE_C R124, R125, R124, RZ ;  /* 0x0000007c7d7c723e */ /* 0x000fe200048070ff */
[----:B------:R-:W-:Y:S01]  /*21e50*/  FMUL.FTZ R28, R28, R100 ;  /* 0x000000641c1c7220 */ /* 0x000fe20000410000 */
[----:B------:R-:W-:Y:S01]  /*21e60*/  F2FP.SATFINITE.E4M3.F32.PACK_AB_MERGE_C R101, R156, R101, RZ ;  /* 0x000000659c65723e */ /* 0x000fe200048070ff */
[----:B------:R-:W-:Y:S01]  /*21e70*/  VIADD R15, R15, 0x22860 ;  /* 0x000228600f0f7836 */ /* 0x000fe20000000000 */
[----:B------:R-:W-:Y:S01]  /*21e80*/  F2FP.SATFINITE.E4M3.F32.PACK_AB_MERGE_C R20, R149, R20, RZ ;  /* 0x000000149514723e */ /* 0x000fe200048070ff */
[-C--:B------:R-:W-:Y:S01]  /*21e90*/  FMUL.FTZ R29, R29, R100.reuse ;  /* 0x000000641d1d7220 */ /* 0x080fe20000410000 */
        /* <DEDUP_REMOVED lines=98> */
[----:B0-----:R-:W-:Y:S02]  /*224c0*/  IMAD.MOV.U32 R15, RZ, RZ, R219 ;  /* 0x000000ffff0f7224 */ /* 0x001fe400078e00db */
[----:B------:R-:W-:Y:S02]  /*224d0*/  IMAD.MOV.U32 R215, RZ, RZ, R220 ;  /* 0x000000ffffd77224 */ /* 0x000fe400078e00dc */
[----:B------:R-:W-:Y:S02]  /*224e0*/  IMAD.MOV.U32 R217, RZ, RZ, R196 ;  /* 0x000000ffffd97224 */ /* 0x000fe400078e00c4 */
[----:B------:R-:W-:Y:S01]  /*224f0*/  IMAD.MOV.U32 R216, RZ, RZ, R194 ;  /* 0x000000ffffd87224 */ /* 0x000fe200078e00c2 */
[----:B------:R-:W-:Y:S06]  /*22500*/  @P1 BRA `(.L_x_1989) ;  /* 0xffffffa800d41947 */ /* 0x000fec000383ffff */
.L_x_1969:
[----:B------:R-:W-:Y:S05]  /*22510*/  WARPSYNC.ALL ;  /* 0x0000000000007948 */ /* 0x000fea0003800000 */
[----:B------:R-:W-:Y:S06]  /*22520*/  BAR.ARV 0x8, 0x180 ;  /* 0x0206000000007b1d */ /* 0x000fec0000002000 */
[----:B------:R-:W-:Y:S05]  /*22530*/  @!P0 BRA `(.L_x_1990) ;  /* 0x0000000000048947 */ /* 0x000fea0003800000 */
[----:B------:R-:W-:Y:S01]  /*22540*/  BPT.TRAP 0x1 ;  /* 0x000000040000795c */ /* 0x000fe20000300000 */
.L_x_1990:
[----:B------:R-:W-:Y:S01]  /*22550*/  IMAD R11, R194, 0x8, R17 ;  /* 0x00000008c20b7824 */ /* 0x000fe200078e0211 */
[----:B------:R-:W-:-:S04]  /*22560*/  SHF.L.U32 R0, R196, 0x1f, RZ ;  /* 0x0000001fc4007819 */ /* 0x000fc800000006ff */
[----:B------:R0:W1:Y:S01]  /*22570*/  SYNCS.PHASECHK.TRANS64.TRYWAIT P1, [R11+URZ+0x22850], R0 ;  /* 0x022850000b0075a7 */ /* 0x000062000802017f */
[----:B------:R-:W-:Y:S05]  /*22580*/  @!P0 BRA `(.L_x_1991) ;  /* 0x0000000000048947 */ /* 0x000fea0003800000 */
[----:B------:R-:W-:Y:S01]  /*22590*/  BPT.TRAP 0x1 ;  /* 0x000000040000795c */ /* 0x000fe20000300000 */
.L_x_1991:
[----:B------:R-:W-:-:S05]  /*225a0*/  VIADD R17, R17, 0x400 ;  /* 0x0000040011117836 */ /* 0x000fca0000000000 */
[----:B------:R-:W-:-:S04]  /*225b0*/  SHF.R.U32.HI R17, RZ, 0x4, R17 ;  /* 0x00000004ff117819 */ /* 0x000fc80000011611 */
[----:B------:R-:W-:-:S04]  /*225c0*/  LOP3.LUT R17, R17, 0x3fff, RZ, 0xc0, !PT ;  /* 0x00003fff11117812 */ /* 0x000fc800078ec0ff */
[----:B------:R-:W-:Y:S01]  /*225d0*/  LOP3.LUT R17, R17, 0x10000, RZ, 0xfc, !PT ;  /* 0x0001000011117812 */ /* 0x000fe200078efcff */
[----:B-1----:R-:W-:Y:S06]  /*225e0*/  @P1 BRA `(.L_x_1992) ;  /* 0x0000000000081947 */ /* 0x002fec0003800000 */
[----:B------:R-:W1:Y:S02]  /*225f0*/  SYNCS.PHASECHK.TRANS64.TRYWAIT P1, [R11+URZ+0x22850], R0 ;  /* 0x022850000b0075a7 */ /* 0x000e64000802017f */
[----:B-1----:R-:W-:Y:S05]  /*22600*/  @!P1 BRA `(.L_x_1993) ;  /* 0x000000cc00c89947 */ /* 0x002fea0003800000 */
.L_x_1992:
[----:B------:R-:W-:Y:S01]  /*22610*/  IMAD R4, R194, 0x500, R17 ;  /* 0x00000500c2047824 */ /* 0x000fe200078e0211 */
[----:B------:R-:W-:Y:S05]  /*22620*/  WARPSYNC.ALL ;  /* 0x0000000000007948 */ /* 0x000fea0003800000 */
[----:B------:R-:W-:Y:S01]  /*22630*/  IMAD.MOV.U32 R5, RZ, RZ, -0x3ffffff0 ;  /* 0xc0000010ff057424 */ /* 0x000fe200078e00ff */
[C---:B------:R-:W-:Y:S01]  /*22640*/  R2UR UR6, R4.reuse ;  /* 0x00000000040672ca */ /* 0x040fe200000e0000 */
[----:B------:R-:W-:Y:S01]  /*22650*/  WARPGROUP.ARRIVE ;  /* 0x00000000000079c5 */ /* 0x000fe20000000000 */
[C---:B------:R-:W-:Y:S01]  /*22660*/  VIADD R6, R4.reuse, 0x100 ;  /* 0x0000010004067836 */ /* 0x040fe20000000000 */
[----:B------:R-:W-:Y:S01]  /*22670*/  ULDC.64 UR4, c[0x0][0x9a0] ;  /* 0x0002680000047ab9 */ /* 0x000fe20000000a00 */
[----:B------:R-:W-:Y:S01]  /*22680*/  R2UR UR7, R5 ;  /* 0x00000000050772ca */ /* 0x000fe200000e0000 */
[----:B------:R-:W-:Y:S01]  /*22690*/  IMAD.MOV.U32 R7, RZ, RZ, -0x3ffffff0 ;  /* 0xc0000010ff077424 */ /* 0x000fe200078e00ff */
[----:B------:R-:W-:Y:S01]  /*226a0*/  ISETP.NE.U32.AND P1, PT, RZ, UR4, PT ;  /* 0x00000004ff007c0c */ /* 0x000fe2000bf25070 */
[----:B------:R-:W-:-:S02]  /*226b0*/  VIADD R14, R4, 0x200 ;  /* 0x00000200040e7836 */ /* 0x000fc40000000000 */
[----:B------:R-:W-:Y:S01]  /*226c0*/  IMAD.MOV.U32 R15, RZ, RZ, -0x3ffffff0 ;  /* 0xc0000010ff0f7424 */ /* 0x000fe200078e00ff */
[----:B------:R-:W-:-:S07]  /*226d0*/  ISETP.NE.AND.EX P1, PT, RZ, UR5, PT, P1 ;  /* 0x00000005ff007c0c */ /* 0x000fce000bf25310 */
[----:B------:R-:W-:Y:S01]  /*226e0*/  QGMMA.64x128x32.F32.E4M3.E4M3 R24, R184, gdesc[UR4], R24, gsb0 ;  /* 0x01e00004b8187df3 */ /* 0x000fe20008000818 */
[----:B------:R-:W-:Y:S02]  /*226f0*/  R2UR UR6, R6 ;  /* 0x00000000060672ca */ /* 0x000fe400000e0000 */
[----:B------:R-:W-:-:S03]  /*22700*/  R2UR UR7, R7 ;  /* 0x00000000070772ca */ /* 0x000fc600000e0000 */
[----:B------:R-:W0:Y:S01]  /*22710*/  @P1 LDC.64 R6, c[0x0][0x9c8] ;  /* 0x00027200ff061b82 */ /* 0x000e220000000a00 */
[----:B------:R-:W-:Y:S02]  /*22720*/  @P1 SHF.R.S32.HI R5, RZ, 0x1f, R191 ;  /* 0x0000001fff051819 */ /* 0x000fe400000114bf */
[----:B------:R-:W-:-:S05]  /*22730*/  @P1 SHF.R.S32.HI R13, RZ, 0x1f, R190 ;  /* 0x0000001fff0d1819 */ /* 0x000fca00000114be */
[----:B------:R-:W2:Y:S01]  /*22740*/  @P1 LDC.64 R8, c[0x0][0x9d0] ;  /* 0x00027400ff081b82 */ /* 0x000ea20000000a00 */
[----:B01----:R-:W-:-:S04]  /*22750*/  @P1 IMAD R0, R5, R6, RZ ;  /* 0x0000000605001224 */ /* 0x003fc800078e02ff */
[C---:B------:R-:W-:Y:S02]  /*22760*/  @P1 IMAD R5, R191.reuse, R7, R0 ;  /* 0x00000007bf051224 */ /* 0x040fe400078e0200 */
[----:B------:R-:W-:-:S04]  /*22770*/  @P1 IMAD.WIDE.U32 R6, R191, R6, RZ ;  /* 0x00000006bf061225 */ /* 0x000fc800078e00ff */
[-C--:B--2---:R-:W-:Y:S02]  /*22780*/  @P1 IMAD R0, R13, R8.reuse, RZ ;  /* 0x000000080d001224 */ /* 0x084fe400078e02ff */
[----:B------:R-:W-:Y:S02]  /*22790*/  @P1 IMAD.IADD R7, R7, 0x1, R5 ;  /* 0x0000000107071824 */ /* 0x000fe400078e0205 */
[C---:B------:R-:W-:Y:S02]  /*227a0*/  @P1 IMAD R5, R190.reuse, R9, R0 ;  /* 0x00000009be051224 */ /* 0x040fe400078e0200 */
[----:B------:R-:W-:-:S04]  /*227b0*/  @P1 IMAD.WIDE.U32 R6, R190, R8, R6 ;  /* 0x00000008be061225 */ /* 0x000fc800078e0006 */
[----:B------:R-:W-:Y:S01]  /*227c0*/  @P1 IMAD.IADD R5, R7, 0x1, R5 ;  /* 0x0000000107051824 */ /* 0x000fe200078e0205 */
[----:B------:R-:W-:Y:S01]  /*227d0*/  @P1 LEA R8, P2, R6, UR4, 0x2 ;  /* 0x0000000406081c11 */ /* 0x000fe2000f8410ff */
[----:B------:R-:W-:-:S03]  /*227e0*/  IMAD.MOV.U32 R0, RZ, RZ, 0x3f800000 ;  /* 0x3f800000ff007424 */ /* 0x000fc600078e00ff */
[----:B------:R-:W-:-:S05]  /*227f0*/  @P1 LEA.HI.X R9, R6, UR5, R5, 0x2, P2 ;  /* 0x0000000506091c11 */ /* 0x000fca00090f1405 */
[----:B------:R0:W2:Y:S01]  /*22800*/  @P1 LDG.E R0, desc[UR60][R8.64] ;  /* 0x0000003c08001981 */ /* 0x0000a2000c1e1900 */
[----:B------:R-:W-:Y:S02]  /*22810*/  WARPGROUP.DEPBAR.LE gsb0, 0x0 ;  /* 0x00008000000079c5 */ /* 0x000fe40000010000 */
[----:B------:R-:W-:-:S06]  /*22820*/  WARPGROUP.ARRIVE ;  /* 0x00000000000079c5 */ /* 0x000fcc0000000000 */
[----:B------:R-:W-:Y:S01]  /*22830*/  QGMMA.64x128x32.F32.E4M3.E4M3 R24, R180, gdesc[UR4], R24, gsb0 ;  /* 0x01e00004b4187df3 */ /* 0x000fe20008000818 */
[----:B------:R-:W-:Y:S02]  /*22840*/  R2UR UR6, R14 ;  /* 0x000000000e0672ca */ /* 0x000fe400000e0000 */
[----:B------:R-:W-:Y:S01]  /*22850*/  R2UR UR7, R15 ;  /* 0x000000000f0772ca */ /* 0x000fe200000e0000 */
[----:B------:R-:W-:Y:S02]  /*22860*/  VIADD R6, R4, 0x300 ;  /* 0x0000030004067836 */ /* 0x000fe40000000000 */
[----:B------:R-:W-:Y:S01]  /*22870*/  IMAD.MOV.U32 R7, RZ, RZ, -0x3ffffff0 ;  /* 0xc0000010ff077424 */ /* 0x000fe200078e00ff */
[----:B------:R-:W-:Y:S02]  /*22880*/  WARPGROUP.DEPBAR.LE gsb0, 0x0 ;  /* 0x00008000000079c5 */ /* 0x000fe40000010000 */
[----:B------:R-:W-:-:S07]  /*22890*/  WARPGROUP.ARRIVE ;  /* 0x00000000000079c5 */ /* 0x000fce0000000000 */
[----:B------:R-:W-:Y:S01]  /*228a0*/  QGMMA.64x128x32.F32.E4M3.E4M3 R24, R176, gdesc[UR4], R24, gsb0 ;  /* 0x01e00004b0187df3 */ /* 0x000fe20008000818 */
[----:B------:R-:W-:Y:S02]  /*228b0*/  R2UR UR6, R6 ;  /* 0x00000000060672ca */ /* 0x000fe400000e0000 */
[----:B------:R-:W-:Y:S01]  /*228c0*/  R2UR UR7, R7 ;  /* 0x00000000070772ca */ /* 0x000fe200000e0000 */
[----:B------:R-:W-:Y:S02]  /*228d0*/  VIADD R4, R4, 0x400 ;  /* 0x0000040004047836 */ /* 0x000fe40000000000 */
[----:B------:R-:W-:Y:S01]  /*228e0*/  IMAD.MOV.U32 R5, RZ, RZ, -0x3ffffff0 ;  /* 0xc0000010ff057424 */ /* 0x000fe200078e00ff */
[----:B------:R-:W1:Y:S01]  /*228f0*/  SHFL.BFLY PT, R7, R12, 0x2, 0x1f ;  /* 0x0c401f000c077f89 */ /* 0x000e6200000e0000 */
[----:B------:R-:W-:Y:S02]  /*22900*/  WARPGROUP.DEPBAR.LE gsb0, 0x0 ;  /* 0x00008000000079c5 */ /* 0x000fe40000010000 */
[----:B------:R-:W-:-:S06]  /*22910*/  WARPGROUP.ARRIVE ;  /* 0x00000000000079c5 */ /* 0x000fcc0000000000 */
[----:B------:R-:W-:Y:S01]  /*22920*/  QGMMA.64x128x32.F32.E4M3.E4M3 R24, R172, gdesc[UR4], R24, gsb0 ;  /* 0x01e00004ac187df3 */ /* 0x000fe20008000818 */
[----:B------:R-:W-:Y:S02]  /*22930*/  R2UR UR6, R4 ;  /* 0x00000000040672ca */ /* 0x000fe400000e0000 */
[----:B------:R-:W-:Y:S01]  /*22940*/  R2UR UR7, R5 ;  /* 0x00000000050772ca */ /* 0x000fe200000e0000 */
[----:B------:R-:W3:Y:S01]  /*22950*/  SHFL.BFLY PT, R4, R3, 0x2, 0x1f ;  /* 0x0c401f0003047f89 */ /* 0x000ee200000e0000 */
[----:B-1----:R-:W-:-:S05]  /*22960*/  FADD.FTZ R7, R7, R12 ;  /* 0x0000000c07077221 */ /* 0x002fca0000010000 */
[----:B------:R-:W1:Y:S01]  /*22970*/  SHFL.BFLY PT, R2, R7, 0x1, 0x1f ;  /* 0x0c201f0007027f89 */ /* 0x000e6200000e0000 */
[----:B---3--:R-:W-:-:S05]  /*22980*/  FADD.FTZ R4, R4, R3 ;  /* 0x0000000304047221 */ /* 0x008fca0000010000 */
[----:B------:R-:W3:Y:S01]  /*22990*/  SHFL.BFLY PT, R5, R4, 0x1, 0x1f ;  /* 0x0c201f0004057f89 */ /* 0x000ee200000e0000 */
[----:B-1----:R-:W-:-:S05]  /*229a0*/  FADD.FTZ R6, R7, R2 ;  /* 0x0000000207067221 */ /* 0x002fca0000010000 */
[C---:B------:R-:W-:Y:S01]  /*229b0*/  FSETP.NE.FTZ.AND P1, PT, R6.reuse, RZ, PT ;  /* 0x000000ff0600720b */ /* 0x040fe20003f35000 */
[----:B0-----:R-:W-:Y:S01]  /*229c0*/  FMUL.FTZ R9, R6, 0.00390625 ;  /* 0x3b80000006097820 */ /* 0x001fe20000410000 */
[----:B------:R-:W-:-:S04]  /*229d0*/  IMAD.MOV.U32 R3, RZ, RZ, RZ ;  /* 0x000000ffff037224 */ /* 0x000fc800078e00ff */
[----:B------:R-:W-:Y:S01]  /*229e0*/  FSETP.NE.FTZ.AND P2, PT, R9, RZ, PT ;  /* 0x000000ff0900720b */ /* 0x000fe20003f55000 */
[----:B---3--:R-:W-:-:S04]  /*229f0*/  FADD.FTZ R8, R4, R5 ;  /* 0x0000000504087221 */ /* 0x008fc80000010000 */
[----:B------:R-:W-:Y:S02]  /*22a00*/  FMUL.FTZ R10, R8, 0.00390625 ;  /* 0x3b800000080a7820 */ /* 0x000fe40000410000 */
[----:B------:R-:W-:Y:S03]  /*22a10*/  @P1 MUFU.RCP R3, R6 ;  /* 0x0000000600031308 */ /* 0x000fe60000001000 */
[----:B------:R-:W-:Y:S01]  /*22a20*/  FSETP.NE.FTZ.AND P3, PT, R10, RZ, PT ;  /* 0x000000ff0a00720b */ /* 0x000fe20003f75000 */
[----:B------:R-:W-:Y:S02]  /*22a30*/  WARPGROUP.DEPBAR.LE gsb0, 0x0 ;  /* 0x00008000000079c5 */ /* 0x000fe40000010000 */
[----:B------:R-:W-:-:S06]  /*22a40*/  WARPGROUP.ARRIVE ;  /* 0x00000000000079c5 */ /* 0x000fcc0000000000 */
[----:B------:R-:W-:Y:S01]  /*22a50*/  QGMMA.64x128x32.F32.E4M3.E4M3 R24, R168, gdesc[UR4], R24, gsb0 ;  /* 0x01e00004a8187df3 */ /* 0x000fe20008000818 */
[----:B------:R-:W-:Y:S01]  /*22a60*/  FSETP.NE.FTZ.AND P1, PT, R8, RZ, PT ;  /* 0x000000ff0800720b */ /* 0x000fe20003f35000 */
[----:B------:R-:W-:Y:S01]  /*22a70*/  IMAD.MOV.U32 R7, RZ, RZ, RZ ;  /* 0x000000ffff077224 */ /* 0x000fe200078e00ff */
        /* <DEDUP_REMOVED lines=16> */
.L_x_1994:
[----:B------:R-:W0:Y:S01]  /*22b80*/  S2R R4, SR_CgaCtaId ;  /* 0x0000000000047919 */ /* 0x000e220000008800 */
[----:B------:R-:W-:Y:S02]  /*22b90*/  VIADD R0, R11, 0x22860 ;  /* 0x000228600b007836 */ /* 0x000fe40000000000 */
[-C--:B------:R-:W-:Y:S01]  /*22ba0*/  FMUL.FTZ R94, R25, R3.reuse ;  /* 0x00000003195e7220 */ /* 0x080fe20000410000 */
        /* <DEDUP_REMOVED lines=34> */
[----:B------:R-:W-:Y:S01]  /*22dd0*/  FMUL.FTZ R85, R85, R3 ;  /* 0x0000000355557220 */ /* 0x000fe20000410000 */
[----:B------:R-:W-:Y:S01]  /*22de0*/  SEL R3, RZ, 0x1, P1 ;  /* 0x00000001ff037807 */ /* 0x000fe20000800000 */
        /* <DEDUP_REMOVED lines=35> */
[----:B0-----:R-:W-:-:S07]  /*23020*/  SEL R194, R194, RZ, P1 ;  /* 0x000000ffc2c27207 */ /* 0x001fce0000800000 */
.L_x_1879:
        /* <DEDUP_REMOVED lines=11> */
[----:B------:R-:W3:Y:S01]  /*230e0*/  LDL R42, [R1+0x28] ;  /* 0x00002800012a7983 */ /* 0x000ee20000100800 */
[----:B--2---:R-:W-:-:S05]  /*230f0*/  IMAD.SHL.U32 R0, R50, 0x4, RZ ;  /* 0x0000000432007824 */ /* 0x004fca00078e00ff */
[----:B------:R-:W-:-:S04]  /*23100*/  LOP3.LUT R0, R0, 0xc, RZ, 0xc0, !PT ;  /* 0x0000000c00007812 */ /* 0x000fc800078ec0ff */
[----:B------:R-:W-:-:S05]  /*23110*/  IADD3 R2, P0, R0, UR4, RZ ;  /* 0x0000000400027c10 */ /* 0x000fca000ff1e0ff */
[----:B------:R-:W-:-:S05]  /*23120*/  IMAD.X R3, RZ, RZ, UR5, P0 ;  /* 0x00000005ff037e24 */ /* 0x000fca00080e06ff */
[----:B------:R2:W4:Y:S01]  /*23130*/  LDG.E.CONSTANT R0, desc[UR60][R2.64] ;  /* 0x0000003c02007981 */ /* 0x000522000c1e9900 */
[----:B------:R-:W-:Y:S01]  /*23140*/  F2FP.BF16.F32.PACK_AB R48, R48, R57 ;  /* 0x000000393030723e */ /* 0x000fe200000010ff */
[----:B------:R-:W-:Y:S01]  /*23150*/  UMOV UR4, 0xffffffff ;  /* 0xffffffff00047882 */ /* 0x000fe20000000000 */
[----:B------:R-:W-:Y:S01]  /*23160*/  F2FP.BF16.F32.PACK_AB R49, R40, R49 ;  /* 0x000000312831723e */ /* 0x000fe200000010ff */
[----:B-----5:R-:W0:Y:S01]  /*23170*/  S2R R24, SR_SWINHI ;  /* 0x0000000000187919 */ /* 0x020e220000002f00 */
        /* <DEDUP_REMOVED lines=16> */
[----:B------:R-:W-:Y:S02]  /*23280*/  MOV R56, R17 ;  /* 0x0000001100387202 */ /* 0x000fe40000000f00 */
[----:B0-----:R-:W-:Y:S02]  /*23290*/  MOV R57, R24 ;  /* 0x0000001800397202 */ /* 0x001fe40000000f00 */
[----:B------:R-:W-:Y:S02]  /*232a0*/  F2FP.BF16.F32.PACK_AB R65, R55, R26 ;  /* 0x0000001a3741723e */ /* 0x000fe400000010ff */
[----:B------:R-:W-:Y:S02]  /*232b0*/  F2FP.BF16.F32.PACK_AB R67, R63, R20 ;  /* 0x000000143f43723e */ /* 0x000fe400000010ff */
[----:B--2---:R-:W-:Y:S02]  /*232c0*/  LOP3.LUT P0, R2, R50, 0x3, RZ, 0xc0, !PT ;  /* 0x0000000332027812 */ /* 0x004fe4000780c0ff */
[----:B------:R-:W-:-:S02]  /*232d0*/  F2FP.BF16.F32.PACK_AB R95, R95, R96 ;  /* 0x000000605f5f723e */ /* 0x000fc400000010ff */
[----:B------:R-:W-:Y:S02]  /*232e0*/  F2FP.BF16.F32.PACK_AB R94, R93, R94 ;  /* 0x0000005e5d5e723e */ /* 0x000fe400000010ff */
[----:B------:R-:W-:Y:S02]  /*232f0*/  ISETP.EQ.OR P0, PT, R2, 0x3, !P0 ;  /* 0x000000030200780c */ /* 0x000fe40004702670 */
        /* <DEDUP_REMOVED lines=9> */
[----:B------:R-:W-:-:S02]  /*23390*/  SEL R13, R95, R94, P0 ;  /* 0x0000005e5f0d7207 */ /* 0x000fc40000000000 */
[----:B------:R-:W-:Y:S01]  /*233a0*/  SEL R3, R94, R95, P0 ;  /* 0x0000005f5e037207 */ /* 0x000fe20000000000 */
[----:B---3--:R-:W-:Y:S01]  /*233b0*/  IMAD.WIDE R4, R42, 0x2, R56 ;  /* 0x000000022a047825 */ /* 0x008fe200078e0238 */
[----:B------:R-:W-:Y:S02]  /*233c0*/  F2FP.BF16.F32.PACK_AB R42, R85, R8 ;  /* 0x00000008552a723e */ /* 0x000fe400000010ff */
[C---:B------:R-:W-:Y:S02]  /*233d0*/  IADD3 R7, P5, R4.reuse, 0x4060, RZ ;  /* 0x0000406004077810 */ /* 0x040fe40007fbe0ff */
[----:B------:R-:W-:Y:S02]  /*233e0*/  IADD3 R9, P1, R4, 0x4040, RZ ;  /* 0x0000404004097810 */ /* 0x000fe40007f3e0ff */
[----:B------:R-:W-:Y:S02]  /*233f0*/  LOP3.LUT R6, R7, 0x380, RZ, 0xc0, !PT ;  /* 0x0000038007067812 */ /* 0x000fe400078ec0ff */
[----:B------:R-:W-:-:S02]  /*23400*/  LOP3.LUT R8, R9, 0x380, RZ, 0xc0, !PT ;  /* 0x0000038009087812 */ /* 0x000fc400078ec0ff */
[----:B------:R-:W-:Y:S02]  /*23410*/  IADD3 R15, P3, R4, 0x4000, RZ ;  /* 0x00004000040f7810 */ /* 0x000fe40007f7e0ff */
[----:B------:R-:W-:Y:S02]  /*23420*/  SHF.R.U64 R6, R6, 0x3, RZ ;  /* 0x0000000306067819 */ /* 0x000fe400000012ff */
[----:B------:R-:W-:Y:S02]  /*23430*/  SHF.R.U64 R8, R8, 0x3, RZ ;  /* 0x0000000308087819 */ /* 0x000fe400000012ff */
[----:B------:R-:W-:Y:S02]  /*23440*/  LOP3.LUT R14, R15, 0x380, RZ, 0xc0, !PT ;  /* 0x000003800f0e7812 */ /* 0x000fe400078ec0ff */
[----:B------:R-:W-:Y:S01]  /*23450*/  LOP3.LUT R6, R6, R7, RZ, 0x3c, !PT ;  /* 0x0000000706067212 */ /* 0x000fe200078e3cff */
[--C-:B------:R-:W-:Y:S01]  /*23460*/  IMAD.X R7, RZ, RZ, R5.reuse, P5 ;  /* 0x000000ffff077224 */ /* 0x100fe200028e0605 */
[----:B------:R-:W-:Y:S01]  /*23470*/  LOP3.LUT R8, R8, R9, RZ, 0x3c, !PT ;  /* 0x0000000908087212 */ /* 0x000fe200078e3cff */
[----:B------:R-:W-:Y:S01]  /*23480*/  IMAD.X R9, RZ, RZ, R5, P1 ;  /* 0x000000ffff097224 */ /* 0x000fe200008e0605 */
[----:B------:R-:W-:-:S02]  /*23490*/  SHF.R.U64 R14, R14, 0x3, RZ ;  /* 0x000000030e0e7819 */ /* 0x000fc400000012ff */
[C---:B------:R-:W-:Y:S02]  /*234a0*/  IADD3 R11, P2, R4.reuse, 0x4020, RZ ;  /* 0x00004020040b7810 */ /* 0x040fe40007f5e0ff */
[C---:B------:R-:W-:Y:S02]  /*234b0*/  IADD3 R21, P4, R4.reuse, 0x60, RZ ;  /* 0x0000006004157810 */ /* 0x040fe40007f9e0ff */
[C---:B------:R-:W-:Y:S02]  /*234c0*/  IADD3 R25, P5, R4.reuse, 0x40, RZ ;  /* 0x0000004004197810 */ /* 0x040fe40007fbe0ff */
[----:B------:R-:W-:Y:S02]  /*234d0*/  IADD3 R27, P1, R4, 0x20, RZ ;  /* 0x00000020041b7810 */ /* 0x000fe40007f3e0ff */
[----:B------:R-:W-:Y:S02]  /*234e0*/  LOP3.LUT R14, R14, R15, RZ, 0x3c, !PT ;  /* 0x0000000f0e0e7212 */ /* 0x000fe400078e3cff */
[----:B------:R-:W-:-:S02]  /*234f0*/  LOP3.LUT R10, R11, 0x380, RZ, 0xc0, !PT ;  /* 0x000003800b0a7812 */ /* 0x000fc400078ec0ff */
[----:B------:R-:W-:Y:S02]  /*23500*/  LOP3.LUT R20, R21, 0x380, RZ, 0xc0, !PT ;  /* 0x0000038015147812 */ /* 0x000fe400078ec0ff */
[----:B------:R-:W-:Y:S02]  /*23510*/  LOP3.LUT R24, R25, 0x380, RZ, 0xc0, !PT ;  /* 0x0000038019187812 */ /* 0x000fe400078ec0ff */
[----:B------:R-:W-:Y:S02]  /*23520*/  LOP3.LUT R26, R27, 0x380, RZ, 0xc0, !PT ;  /* 0x000003801b1a7812 */ /* 0x000fe400078ec0ff */
[----:B------:R-:W-:Y:S02]  /*23530*/  LOP3.LUT R15, R4, 0x380, RZ, 0xc0, !PT ;  /* 0x00000380040f7812 */ /* 0x000fe400078ec0ff */
[----:B------:R-:W-:Y:S02]  /*23540*/  SHF.R.U64 R10, R10, 0x3, RZ ;  /* 0x000000030a0a7819 */ /* 0x000fe400000012ff */
[----:B------:R-:W-:-:S02]  /*23550*/  SHF.R.U64 R20, R20, 0x3, RZ ;  /* 0x0000000314147819 */ /* 0x000fc400000012ff */
[----:B------:R-:W-:Y:S02]  /*23560*/  SHF.R.U64 R24, R24, 0x3, RZ ;  /* 0x0000000318187819 */ /* 0x000fe400000012ff */
        /* <DEDUP_REMOVED lines=12> */
[----:B------:R-:W-:-:S02]  /*23630*/  MOV R64, R6 ;  /* 0x0000000600407202 */ /* 0x000fc40000000f00 */
[----:B------:R-:W-:Y:S02]  /*23640*/  MOV R79, R4 ;  /* 0x00000004004f7202 */ /* 0x000fe40000000f00 */
[----:B------:R-:W-:Y:S02]  /*23650*/  MOV R66, R8 ;  /* 0x0000000800427202 */ /* 0x000fe40000000f00 */
[----:B------:R-:W-:Y:S02]  /*23660*/  MOV R68, R10 ;  /* 0x0000000a00447202 */ /* 0x000fe40000000f00 */
[----:B------:R-:W-:Y:S02]  /*23670*/  MOV R72, R14 ;  /* 0x0000000e00487202 */ /* 0x000fe40000000f00 */
[----:B------:R-:W-:Y:S02]  /*23680*/  MOV R74, R20 ;  /* 0x00000014004a7202 */ /* 0x000fe40000000f00 */
[----:B------:R-:W-:-:S02]  /*23690*/  MOV R76, R24 ;  /* 0x00000018004c7202 */ /* 0x000fc40000000f00 */
        /* <DEDUP_REMOVED lines=46> */
[----:B------:R-:W4:Y:S01]  /*23980*/  SHFL.IDX PT, R20, R39, R2, 0x1c1f ;  /* 0x001c1f0227147589 */ /* 0x000f2200000e0000 */
[----:B------:R-:W-:-:S02]  /*23990*/  SEL R77, R44, R77, P0 ;  /* 0x0000004d2c4d7207 */ /* 0x000fc40000000000 */
[----:B0-----:R-:W-:Y:S01]  /*239a0*/  SEL R8, R10, R7, P0 ;  /* 0x000000070a087207 */ /* 0x001fe20000000000 */
[----:B------:R-:W-:Y:S01]  /*239b0*/  SHFL.IDX PT, R41, R41, R0, 0x1c1f ;  /* 0x001c1f0029297589 */ /* 0x000fe200000e0000 */
[----:B------:R-:W-:Y:S02]  /*239c0*/  SEL R28, R30, R27, P0 ;  /* 0x0000001b1e1c7207 */ /* 0x000fe40000000000 */
[----:B------:R-:W-:Y:S01]  /*239d0*/  SEL R4, R6, R3, P0 ;  /* 0x0000000306047207 */ /* 0x000fe20000000000 */
[----:B------:R-:W0:Y:S01]  /*239e0*/  SHFL.IDX PT, R42, R43, R2, 0x1c1f ;  /* 0x001c1f022b2a7589 */ /* 0x000e2200000e0000 */
[----:B------:R-:W-:Y:S02]  /*239f0*/  SEL R10, R7, R10, P0 ;  /* 0x0000000a070a7207 */ /* 0x000fe40000000000 */
[----:B------:R-:W-:Y:S01]  /*23a00*/  SEL R24, R26, R21, P0 ;  /* 0x000000151a187207 */ /* 0x000fe20000000000 */
[----:B------:R-:W-:Y:S01]  /*23a10*/  SHFL.IDX PT, R45, R45, R0, 0x1c1f ;  /* 0x001c1f002d2d7589 */ /* 0x000fe200000e0000 */
[----:B--2---:R-:W-:-:S02]  /*23a20*/  SEL R32, R34, R31, P0 ;  /* 0x0000001f22207207 */ /* 0x004fc40000000000 */
[----:B------:R-:W-:Y:S01]  /*23a30*/  SEL R30, R27, R30, P0 ;  /* 0x0000001e1b1e7207 */ /* 0x000fe20000000000 */
[----:B------:R-:W-:Y:S01]  /*23a40*/  SHFL.IDX PT, R49, R49, R0, 0x1c1f ;  /* 0x001c1f0031317589 */ /* 0x000fe200000e0000 */
[----:B------:R-:W-:Y:S02]  /*23a50*/  SEL R34, R31, R34, P0 ;  /* 0x000000221f227207 */ /* 0x000fe40000000000 */
[----:B------:R-:W-:Y:S01]  /*23a60*/  SEL R6, R3, R6, P0 ;  /* 0x0000000603067207 */ /* 0x000fe20000000000 */
[----:B------:R-:W-:Y:S01]  /*23a70*/  SHFL.IDX PT, R59, R59, R0, 0x1c1f ;  /* 0x001c1f003b3b7589 */ /* 0x000fe200000e0000 */
[----:B---3--:R-:W-:Y:S02]  /*23a80*/  SEL R36, R38, R35, P0 ;  /* 0x0000002326247207 */ /* 0x008fe40000000000 */
[----:B------:R-:W-:Y:S01]  /*23a90*/  SEL R38, R35, R38, P0 ;  /* 0x0000002623267207 */ /* 0x000fe20000000000 */
[----:B------:R-:W-:Y:S01]  /*23aa0*/  SHFL.IDX PT, R63, R63, R0, 0x1c1f ;  /* 0x001c1f003f3f7589 */ /* 0x000fe200000e0000 */
[----:B----4-:R-:W-:-:S02]  /*23ab0*/  SEL R12, R37, R20, P0 ;  /* 0x00000014250c7207 */ /* 0x010fc40000000000 */
[----:B------:R-:W-:Y:S01]  /*23ac0*/  SEL R14, R20, R37, P0 ;  /* 0x00000025140e7207 */ /* 0x000fe20000000000 */
[----:B------:R-:W-:Y:S01]  /*23ad0*/  SHFL.IDX PT, R67, R67, R0, 0x1c1f ;  /* 0x001c1f0043437589 */ /* 0x000fe200000e0000 */
[----:B------:R-:W-:-:S03]  /*23ae0*/  SEL R26, R21, R26, P0 ;  /* 0x0000001a151a7207 */ /* 0x000fc60000000000 */
[----:B------:R-:W-:Y:S01]  /*23af0*/  SHFL.IDX PT, R71, R71, R0, 0x1c1f ;  /* 0x001c1f0047477589 */ /* 0x000fe200000e0000 */
[----:B0-----:R-:W-:Y:S02]  /*23b00*/  SEL R40, R41, R42, P0 ;  /* 0x0000002a29287207 */ /* 0x001fe40000000000 */
[----:B------:R-:W-:Y:S01]  /*23b10*/  SEL R42, R42, R41, P0 ;  /* 0x000000292a2a7207 */ /* 0x000fe20000000000 */
[----:B------:R0:W2:Y:S04]  /*23b20*/  SHFL.IDX PT, R44, R47, R2, 0x1c1f ;  /* 0x001c1f022f2c7589 */ /* 0x0000a800000e0000 */
[----:B------:R-:W3:Y:S04]  /*23b30*/  SHFL.IDX PT, R46, R51, R2, 0x1c1f ;  /* 0x001c1f02332e7589 */ /* 0x000ee800000e0000 */
[----:B------:R-:W4:Y:S01]  /*23b40*/  SHFL.IDX PT, R48, R55, R2, 0x1c1f ;  /* 0x001c1f0237307589 */ /* 0x000f2200000e0000 */
[----:B0-----:R-:W-:-:S03]  /*23b50*/  IMAD.MOV.U32 R47, RZ, RZ, RZ ;  /* 0x000000ffff2f7224 */ /* 0x001fc600078e00ff */
[----:B------:R-:W0:Y:S04]  /*23b60*/  SHFL.IDX PT, R50, R61, R2, 0x1c1f ;  /* 0x001c1f023d327589 */ /* 0x000e2800000e0000 */
[----:B------:R-:W5:Y:S04]  /*23b70*/  SHFL.IDX PT, R52, R65, R2, 0x1c1f ;  /* 0x001c1f0241347589 */ /* 0x000f6800000e0000 */
[----:B------:R-:W1:Y:S04]  /*23b80*/  SHFL.IDX PT, R54, R69, R2, 0x1c1f ;  /* 0x001c1f0245367589 */ /* 0x000e6800000e0000 */
[----:B------:R-:W1:Y:S01]  /*23b90*/  SHFL.IDX PT, R58, R73, R2, 0x1c1f ;  /* 0x001c1f02493a7589 */ /* 0x000e6200000e0000 */
[----:B--2---:R-:W-:-:S02]  /*23ba0*/  SEL R5, R45, R44, P0 ;  /* 0x0000002c2d057207 */ /* 0x004fc40000000000 */
[----:B------:R-:W-:Y:S01]  /*23bb0*/  SEL R7, R44, R45, P0 ;  /* 0x0000002d2c077207 */ /* 0x000fe20000000000 */
[----:B------:R2:W2:Y:S01]  /*23bc0*/  SHFL.IDX PT, R75, R75, R0, 0x1c1f ;  /* 0x001c1f004b4b7589 */ /* 0x0004a200000e0000 */
[----:B---3--:R-:W-:Y:S02]  /*23bd0*/  SEL R9, R49, R46, P0 ;  /* 0x0000002e31097207 */ /* 0x008fe40000000000 */
[----:B------:R-:W-:Y:S01]  /*23be0*/  SEL R11, R46, R49, P0 ;  /* 0x000000312e0b7207 */ /* 0x000fe20000000000 */
[----:B------:R3:W2:Y:S01]  /*23bf0*/  SHFL.IDX PT, R60, R77, R2, 0x1c1f ;  /* 0x001c1f024d3c7589 */ /* 0x0006a200000e0000 */
[----:B----4-:R-:W-:Y:S02]  /*23c00*/  SEL R25, R53, R48, P0 ;  /* 0x0000003035197207 */ /* 0x010fe40000000000 */
[----:B------:R-:W-:Y:S02]  /*23c10*/  SEL R27, R48, R53, P0 ;  /* 0x00000035301b7207 */ /* 0x000fe40000000000 */
[----:B0-----:R-:W-:-:S02]  /*23c20*/  SEL R29, R59, R50, P0 ;  /* 0x000000323b1d7207 */ /* 0x001fc40000000000 */
[----:B------:R-:W-:Y:S02]  /*23c30*/  SEL R31, R50, R59, P0 ;  /* 0x0000003b321f7207 */ /* 0x000fe40000000000 */
[----:B-----5:R-:W-:Y:S02]  /*23c40*/  SEL R33, R63, R52, P0 ;  /* 0x000000343f217207 */ /* 0x020fe40000000000 */
[----:B------:R-:W-:Y:S02]  /*23c50*/  SEL R35, R52, R63, P0 ;  /* 0x0000003f34237207 */ /* 0x000fe40000000000 */
[----:B-1----:R-:W-:Y:S02]  /*23c60*/  SEL R37, R67, R54, P0 ;  /* 0x0000003643257207 */ /* 0x002fe40000000000 */
[----:B------:R-:W-:Y:S02]  /*23c70*/  SEL R39, R54, R67, P0 ;  /* 0x0000004336277207 */ /* 0x000fe40000000000 */
[----:B------:R-:W-:-:S02]  /*23c80*/  SEL R13, R71, R58, P0 ;  /* 0x0000003a470d7207 */ /* 0x000fc40000000000 */
[----:B---3--:R-:W-:-:S07]  /*23c90*/  SEL R15, R58, R71, P0 ;  /* 0x000000473a0f7207 */ /* 0x008fce0000000000 */
.L_x_2267:
[----:B------:R-:W-:Y:S05]  /*23ca0*/  WARPSYNC.ALL ;  /* 0x0000000000007948 */ /* 0x000fea0003800000 */
[----:B------:R-:W-:Y:S01]  /*23cb0*/  BAR.SYNC.DEFER_BLOCKING 0x1, 0x100 ;  /* 0x0044000000007b1d */ /* 0x000fe20000010000 */
[----:B--2---:R-:W-:Y:S02]  /*23cc0*/  SEL R41, R75, R60, P0 ;  /* 0x0000003c4b297207 */ /* 0x004fe40000000000 */
[----:B------:R-:W-:-:S03]  /*23cd0*/  SEL R43, R60, R75, P0 ;  /* 0x0000004b3c2b7207 */ /* 0x000fc60000000000 */
[----:B------:R-:W-:Y:S02]  /*23ce0*/  ULDC.64 UR4, c[0x0][0xc00] ;  /* 0x0003000000047ab9 */ /* 0x000fe40000000a00 */
[----:B------:R-:W0:Y:S01]  /*23cf0*/  LDC.64 R2, c[0x0][0xc00] ;  /* 0x00030000ff027b82 */ /* 0x000e220000000a00 */
[----:B------:R-:W-:-:S04]  /*23d00*/  ISETP.NE.U32.AND P2, PT, RZ, UR4, PT ;  /* 0x00000004ff007c0c */ /* 0x000fc8000bf45070 */
[----:B------:R-:W-:Y:S01]  /*23d10*/  ISETP.NE.AND.EX P2, PT, RZ, UR5, PT, P2 ;  /* 0x00000005ff007c0c */ /* 0x000fe2000bf45320 */
[----:B------:R-:W-:Y:S02]  /*23d20*/  ULDC.64 UR4, c[0x0][0xc08] ;  /* 0x0003020000047ab9 */ /* 0x000fe40000000a00 */
[----:B------:R-:W-:Y:S01]  /*23d30*/  ISETP.NE.U32.AND P0, PT, RZ, UR4, PT ;  /* 0x00000004ff007c0c */ /* 0x000fe2000bf05070 */
[----:B------:R-:W1:Y:S03]  /*23d40*/  LDC R49, c[0x0][0xbe8] ;  /* 0x0002fa00ff317b82 */ /* 0x000e660000000800 */
[----:B------:R-:W-:Y:S01]  /*23d50*/  ISETP.NE.AND.EX P0, PT, RZ, UR5, PT, P0 ;  /* 0x00000005ff007c0c */ /* 0x000fe2000bf05300 */
[----:B------:R-:W-:Y:S04]  /*23d60*/  STSM.16.M88.4 [R79], R4 ;  /* 0x000000044f007844 */ /* 0x000fe80000000200 */
[----:B------:R-:W-:Y:S01]  /*23d70*/  STSM.16.M88.4 [R78], R8 ;  /* 0x000000084e007844 */ /* 0x000fe20000000200 */
[----:B0-----:R-:W-:-:S03]  /*23d80*/  IMAD.WIDE R20, R225, 0x4, R2 ;  /* 0x00000004e1147825 */ /* 0x001fc600078e0202 */
[----:B------:R-:W-:Y:S04]  /*23d90*/  STSM.16.M88.4 [R76], R24 ;  /* 0x000000184c007844 */ /* 0x000fe80000000200 */
[----:B------:R-:W0:Y:S01]  /*23da0*/  @P0 LDC.64 R2, c[0x0][0xc08] ;  /* 0x00030200ff020b82 */ /* 0x000e220000000a00 */
[----:B------:R-:W-:Y:S04]  /*23db0*/  STSM.16.M88.4 [R74], R28 ;  /* 0x0000001c4a007844 */ /* 0x000fe80000000200 */
[----:B------:R-:W-:Y:S04]  /*23dc0*/  STSM.16.M88.4 [R72], R32 ;  /* 0x0000002048007844 */ /* 0x000fe80000000200 */
[----:B------:R-:W-:Y:S04]  /*23dd0*/  STSM.16.M88.4 [R68], R36 ;  /* 0x0000002444007844 */ /* 0x000fe80000000200 */
[----:B------:R2:W-:Y:S04]  /*23de0*/  STSM.16.M88.4 [R66], R12 ;  /* 0x0000000c42007844 */ /* 0x0005e80000000200 */
[----:B------:R3:W-:Y:S01]  /*23df0*/  STSM.16.M88.4 [R64], R40 ;  /* 0x0000002840007844 */ /* 0x0007e20000000200 */
[----:B------:R-:W-:Y:S01]  /*23e00*/  BAR.SYNC.DEFER_BLOCKING 0x1, 0x100 ;  /* 0x0044000000007b1d */ /* 0x000fe20000010000 */
[----:B0-----:R-:W-:-:S05]  /*23e10*/  @P0 IMAD.WIDE R2, R225, 0x4, R2 ;  /* 0x00000004e1020825 */ /* 0x001fca00078e0202 */
[----:B------:R-:W-:Y:S02]  /*23e20*/  ULDC UR4, c[0x0][0xa88] ;  /* 0x0002a20000047ab9 */ /* 0x000fe40000000800 */
[----:B------:R-:W-:Y:S01]  /*23e30*/  IMAD.U32 R0, RZ, RZ, UR4 ;  /* 0x00000004ff007e24 */ /* 0x000fe2000f8e00ff */
[----:B------:R3:W5:Y:S01]  /*23e40*/  @P2 LDG.E R47, desc[UR60][R20.64] ;  /* 0x0000003c142f2981 */ /* 0x000762000c1e1900 */
[----:B-1----:R-:W-:Y:S01]  /*23e50*/  ISETP.NE.AND P1, PT, R49, 0x1, PT ;  /* 0x000000013100780c */ /* 0x002fe20003f25270 */
[----:B--2---:R-:W-:-:S03]  /*23e60*/  IMAD.IADD R13, R205, 0x1, R202 ;  /* 0x00000001cd0d7824 */ /* 0x004fc600078e02ca */
[----:B------:R3:W5:Y:S09]  /*23e70*/  @P0 LDG.E R0, desc[UR60][R2.64] ;  /* 0x0000003c02000981 */ /* 0x000772000c1e1900 */
[----:B------:R-:W0:Y:S08]  /*23e80*/  @P1 LDC R4, c[0x0][0xbec] ;  /* 0x0002fb00ff041b82 */ /* 0x000e300000000800 */
[----:B------:R-:W1:Y:S01]  /*23e90*/  @P1 LDC R5, c[0x0][0xbf0] ;  /* 0x0002fc00ff051b82 */ /* 0x000e620000000800 */
[----:B---3--:R-:W-:Y:S05]  /*23ea0*/  @P0 BRA `(.L_x_1998) ;  /* 0x0000000000100947 */ /* 0x008fea0003800000 */
[----:B------:R-:W-:Y:S05]  /*23eb0*/  @!P2 BRA `(.L_x_1998) ;  /* 0x00000000000ca947 */ /* 0x000fea0003800000 */
[----:B------:R-:W2:Y:S04]  /*23ec0*/  LDG.E R3, desc[UR60][R20.64] ;  /* 0x0000003c14037981 */ /* 0x000ea8000c1e1900 */
[----:B-----5:R-:W2:Y:S02]  /*23ed0*/  LDG.E R0, desc[UR60][R20.64+0x4] ;  /* 0x0000043c14007981 */ /* 0x020ea4000c1e1900 */
[----:B--2---:R-:W-:-:S07]  /*23ee0*/  IMAD.IADD R0, R0, 0x1, -R3 ;  /* 0x0000000100007824 */ /* 0x004fce00078e0a03 */
.L_x_1998:
[----:B------:R-:W2:Y:S01]  /*23ef0*/  LDL R10, [R1+0x24] ;  /* 0x00002400010a7983 */ /* 0x000ea20000100800 */
[----:B0-----:R-:W-:Y:S01]  /*23f00*/  @P1 IMAD.HI.U32 R2, R13, R4, RZ ;  /* 0x000000040d021227 */ /* 0x001fe200078e00ff */
[----:B------:R-:W-:Y:S01]  /*23f10*/  SHF.R.S32.HI R48, RZ, 0x1f, R221 ;  /* 0x0000001fff307819 */ /* 0x000fe200000114dd */
[----:B------:R-:W-:Y:S01]  /*23f20*/  ULDC.64 UR4, c[0x0][0xb90] ;  /* 0x0002e40000047ab9 */ /* 0x000fe20000000a00 */
[----:B------:R-:W0:Y:S01]  /*23f30*/  S2R R14, SR_TID.X ;  /* 0x00000000000e7919 */ /* 0x000e220000002100 */
[----:B------:R-:W-:Y:S01]  /*23f40*/  IMAD.MOV.U32 R7, RZ, RZ, R13 ;  /* 0x000000ffff077224 */ /* 0x000fe200078e000d */
[--C-:B-----5:R-:W-:Y:S01]  /*23f50*/  SHF.R.S32.HI R3, RZ, 0x1f, R47.reuse ;  /* 0x0000001fff037819 */ /* 0x120fe2000001142f */
[----:B------:R-:W-:Y:S01]  /*23f60*/  IMAD R6, R48, UR4, RZ ;  /* 0x0000000430067c24 */ /* 0x000fe2000f8e02ff */
[----:B-1----:R-:W-:Y:S01]  /*23f70*/  @P1 SHF.R.U32.HI R7, RZ, R5, R2 ;  /* 0x00000005ff071219 */ /* 0x002fe20000011602 */
[----:B------:R-:W-:Y:S01]  /*23f80*/  IMAD.MOV.U32 R2, RZ, RZ, R47 ;  /* 0x000000ffff027224 */ /* 0x000fe200078e002f */
[----:B------:R-:W-:Y:S01]  /*23f90*/  SHF.R.S32.HI R46, RZ, 0x1f, R225 ;  /* 0x0000001fff2e7819 */ /* 0x000fe200000114e1 */
[----:B------:R-:W-:Y:S01]  /*23fa0*/  IMAD R9, R221, UR5, R6 ;  /* 0x00000005dd097c24 */ /* 0x000fe2000f8e0206 */
[----:B------:R-:W-:Y:S01]  /*23fb0*/  SEL R51, R225, RZ, !P2 ;  /* 0x000000ffe1337207 */ /* 0x000fe20005000000 */
[----:B------:R-:W-:Y:S01]  /*23fc0*/  IMAD.WIDE.U32 R4, R221, UR4, R2 ;  /* 0x00000004dd047c25 */ /* 0x000fe2000f8e0002 */
[----:B------:R-:W-:Y:S01]  /*23fd0*/  SEL R46, R46, RZ, !P2 ;  /* 0x000000ff2e2e7207 */ /* 0x000fe20005000000 */
[----:B------:R-:W-:Y:S01]  /*23fe0*/  ULDC.64 UR4, c[0x0][0xb98] ;  /* 0x0002e60000047ab9 */ /* 0x000fe20000000a00 */
[----:B------:R-:W1:Y:S01]  /*23ff0*/  @P1 LDC R55, c[0x0][0xbec] ;  /* 0x0002fb00ff371b82 */ /* 0x000e620000000800 */
[----:B------:R-:W-:-:S02]  /*24000*/  IMAD.MOV R2, RZ, RZ, -R7 ;  /* 0x000000ffff027224 */ /* 0x000fc400078e0a07 */
[----:B------:R-:W-:Y:S02]  /*24010*/  IMAD.IADD R5, R5, 0x1, R9 ;  /* 0x0000000105057824 */ /* 0x000fe400078e0209 */
[----:B------:R-:W-:Y:S02]  /*24020*/  IMAD R9, R49, R2, R13 ;  /* 0x0000000231097224 */ /* 0x000fe400078e020d */
[----:B------:R-:W-:Y:S02]  /*24030*/  IMAD R11, R227, 0x40, R208 ;  /* 0x00000040e30b7824 */ /* 0x000fe400078e02d0 */
[----:B------:R-:W-:Y:S02]  /*24040*/  IMAD R2, R46, UR4, RZ ;  /* 0x000000042e027c24 */ /* 0x000fe4000f8e02ff */
[----:B------:R-:W-:-:S04]  /*24050*/  IMAD.WIDE.U32 R4, R51, UR4, R4 ;  /* 0x0000000433047c25 */ /* 0x000fc8000f8e0004 */
[----:B------:R-:W-:Y:S01]  /*24060*/  IMAD.WIDE R56, R11, 0x2, R56 ;  /* 0x000000020b387825 */ /* 0x000fe200078e0238 */
[----:B------:R-:W-:Y:S02]  /*24070*/  SHF.R.S32.HI R11, RZ, 0x1f, R7 ;  /* 0x0000001fff0b7819 */ /* 0x000fe40000011407 */
[----:B------:R-:W-:Y:S01]  /*24080*/  IADD3 R4, P2, R7, R4, RZ ;  /* 0x0000000407047210 */ /* 0x000fe20007f5e0ff */
[----:B------:R-:W-:Y:S01]  /*24090*/  IMAD R6, R51, UR5, R2 ;  /* 0x0000000533067c24 */ /* 0x000fe2000f8e0202 */
[----:B------:R-:W-:Y:S01]  /*240a0*/  SHF.R.S32.HI R2, RZ, 0x1f, R9 ;  /* 0x0000001fff027819 */ /* 0x000fe20000011409 */
[----:B------:R-:W-:Y:S01]  /*240b0*/  ULDC.64 UR4, c[0x0][0xb88] ;  /* 0x0002e20000047ab9 */ /* 0x000fe20000000a00 */
[----:B0-----:R-:W-:Y:S01]  /*240c0*/  VIADD R15, R14, 0xffffff80 ;  /* 0xffffff800e0f7836 */ /* 0x001fe20000000000 */
[----:B------:R-:W-:Y:S01]  /*240d0*/  IADD3 R7, P0, R56, 0x1000, RZ ;  /* 0x0000100038077810 */ /* 0x000fe20007f1e0ff */
[----:B------:R-:W-:Y:S01]  /*240e0*/  IMAD R53, R0, R49, RZ ;  /* 0x0000003100357224 */ /* 0x000fe200078e02ff */
[----:B------:R-:W-:Y:S01]  /*240f0*/  IADD3.X R5, R11, R5, R6, P2, !PT ;  /* 0x000000050b057210 */ /* 0x000fe200017fe406 */
[----:B------:R-:W-:Y:S01]  /*24100*/  IMAD R2, R2, UR4, RZ ;  /* 0x0000000402027c24 */ /* 0x000fe2000f8e02ff */
[----:B------:R-:W-:-:S02]  /*24110*/  SHF.R.S32.HI R14, RZ, 0x1f, R15 ;  /* 0x0000001fff0e7819 */ /* 0x000fc4000001140f */
[----:B------:R-:W-:Y:S01]  /*24120*/  IADD3 R29, P3, R56, 0x4000, RZ ;  /* 0x00004000381d7810 */ /* 0x000fe20007f7e0ff */
[C---:B------:R-:W-:Y:S01]  /*24130*/  IMAD R11, R9.reuse, UR5, R2 ;  /* 0x00000005090b7c24 */ /* 0x040fe2000f8e0202 */
[----:B------:R-:W-:Y:S01]  /*24140*/  LEA.HI R14, R14, R15, RZ, 0x7 ;  /* 0x0000000f0e0e7211 */ /* 0x000fe200078f38ff */
[----:B------:R-:W-:Y:S01]  /*24150*/  IMAD.WIDE.U32 R4, R9, UR4, R4 ;  /* 0x0000000409047c25 */ /* 0x000fe2000f8e0004 */
[----:B------:R-:W-:Y:S01]  /*24160*/  ULDC.64 UR4, c[0x0][0xb50] ;  /* 0x0002d40000047ab9 */ /* 0x000fe20000000a00 */
[----:B------:R-:W-:Y:S02]  /*24170*/  LOP3.LUT R28, R29, 0x380, RZ, 0xc0, !PT ;  /* 0x000003801d1c7812 */ /* 0x000fe400078ec0ff */
[----:B------:R-:W-:Y:S01]  /*24180*/  IMAD.IADD R5, R5, 0x1, R11 ;  /* 0x0000000105057824 */ /* 0x000fe200078e020b */
[----:B------:R-:W-:Y:S01]  /*24190*/  LEA R2, P2, R4, UR4, 0x2 ;  /* 0x0000000404027c11 */ /* 0x000fe2000f8410ff */
[----:B------:R-:W-:Y:S01]  /*241a0*/  IMAD.X R9, RZ, RZ, R57, P0 ;  /* 0x000000ffff097224 */ /* 0x000fe200000e0639 */
[----:B------:R-:W-:-:S02]  /*241b0*/  LOP3.LUT R14, R14, 0xffffff80, RZ, 0xc0, !PT ;  /* 0xffffff800e0e7812 */ /* 0x000fc400078ec0ff */
[----:B------:R-:W-:Y:S01]  /*241c0*/  LEA.HI.X R4, R4, UR5, R5, 0x2, P2 ;  /* 0x0000000504047c11 */ /* 0x000fe200090f1405 */
[----:B------:R-:W-:Y:S01]  /*241d0*/  SHFL.IDX PT, R20, R2, RZ, 0x1c1f ;  /* 0x001c1fff02147589 */ /* 0x000fe200000e0000 */
[----:B------:R-:W-:Y:S01]  /*241e0*/  IADD3 R25, P2, R56, 0x3000, RZ ;  /* 0x0000300038197810 */ /* 0x000fe20007f5e0ff */
[----:B------:R-:W-:Y:S01]  /*241f0*/  IMAD.IADD R14, R15, 0x1, -R14 ;  /* 0x000000010f0e7824 */ /* 0x000fe200078e0a0e */
[----:B------:R-:W-:Y:S01]  /*24200*/  SHF.R.U64 R28, R28, 0x3, RZ ;  /* 0x000000031c1c7819 */ /* 0x000fe200000012ff */
[----:B------:R-:W0:Y:S01]  /*24210*/  SHFL.IDX PT, R21, R4, RZ, 0x1c1f ;  /* 0x001c1fff04157589 */ /* 0x000e2200000e0000 */
[----:B------:R-:W-:Y:S01]  /*24220*/  LOP3.LUT R24, R25, 0x380, RZ, 0xc0, !PT ;  /* 0x0000038019187812 */ /* 0x000fe200078ec0ff */
[----:B------:R-:W-:Y:S01]  /*24230*/  ULDC.64 UR4, c[0x0][0xaa0] ;  /* 0x0002a80000047ab9 */ /* 0x000fe20000000a00 */
[----:B------:R-:W-:Y:S01]  /*24240*/  LOP3.LUT P0, RZ, R14, 0x3, RZ, 0xc0, !PT ;  /* 0x000000030eff7812 */ /* 0x000fe2000780c0ff */
[----:B------:R-:W-:Y:S01]  /*24250*/  SHFL.IDX PT, R44, R2, 0x1, 0x1c1f ;  /* 0x003c1f00022c7f89 */ /* 0x000fe200000e0000 */
[----:B------:R-:W-:-:S02]  /*24260*/  SHF.R.U64 R24, R24, 0x3, RZ ;  /* 0x0000000318187819 */ /* 0x000fc400000012ff */
[----:B------:R-:W-:Y:S01]  /*24270*/  LOP3.LUT R28, R28, R29, RZ, 0x3c, !PT ;  /* 0x0000001d1c1c7212 */ /* 0x000fe200078e3cff */
[----:B------:R-:W3:Y:S01]  /*24280*/  SHFL.IDX PT, R45, R4, 0x1, 0x1c1f ;  /* 0x003c1f00042d7f89 */ /* 0x000ee200000e0000 */
[----:B------:R-:W-:Y:S01]  /*24290*/  LOP3.LUT R24, R24, R25, RZ, 0x3c, !PT ;  /* 0x0000001918187212 */ /* 0x000fe200078e3cff */
[--C-:B------:R-:W-:Y:S01]  /*242a0*/  IMAD.X R25, RZ, RZ, R57.reuse, P2 ;  /* 0x000000ffff197224 */ /* 0x100fe200010e0639 */
[C---:B------:R-:W-:Y:S01]  /*242b0*/  IADD3 R13, P4, R56.reuse, 0x2000, RZ ;  /* 0x00002000380d7810 */ /* 0x040fe20007f9e0ff */
[--C-:B------:R-:W-:Y:S01]  /*242c0*/  IMAD.X R29, RZ, RZ, R57.reuse, P3 ;  /* 0x000000ffff1d7224 */ /* 0x100fe200018e0639 */
[----:B------:R-:W-:Y:S02]  /*242d0*/  IADD3 R5, P3, R56, 0x7000, RZ ;  /* 0x0000700038057810 */ /* 0x000fe40007f7e0ff */
[----:B------:R-:W-:Y:S02]  /*242e0*/  LOP3.LUT R12, R13, 0x380, RZ, 0xc0, !PT ;  /* 0x000003800d0c7812 */ /* 0x000fe400078ec0ff */
[----:B------:R-:W-:Y:S01]  /*242f0*/  LOP3.LUT R8, R7, 0x380, RZ, 0xc0, !PT ;  /* 0x0000038007087812 */ /* 0x000fe200078ec0ff */
[----:B------:R-:W-:Y:S01]  /*24300*/  IMAD.X R41, RZ, RZ, R57, P3 ;  /* 0x000000ffff297224 */ /* 0x000fe200018e0639 */
[----:B------:R-:W-:-:S02]  /*24310*/  SHF.R.U64 R12, R12, 0x3, RZ ;  /* 0x000000030c0c7819 */ /* 0x000fc400000012ff */
[----:B------:R-:W-:Y:S02]  /*24320*/  IADD3 R33, P5, R56, 0x5000, RZ ;  /* 0x0000500038217810 */ /* 0x000fe40007fbe0ff */
[----:B------:R-:W-:Y:S01]  /*24330*/  LOP3.LUT R12, R12, R13, RZ, 0x3c, !PT ;  /* 0x0000000d0c0c7212 */ /* 0x000fe200078e3cff */
[----:B------:R-:W-:Y:S01]  /*24340*/  IMAD.X R13, RZ, RZ, R57, P4 ;  /* 0x000000ffff0d7224 */ /* 0x000fe200020e0639 */
[----:B------:R-:W-:Y:S02]  /*24350*/  IADD3 R37, P4, R56, 0x6000, RZ ;  /* 0x0000600038257810 */ /* 0x000fe40007f9e0ff */
[----:B------:R-:W-:Y:S02]  /*24360*/  SHF.R.U64 R8, R8, 0x3, RZ ;  /* 0x0000000308087819 */ /* 0x000fe400000012ff */
[----:B------:R-:W-:Y:S02]  /*24370*/  LOP3.LUT R32, R33, 0x380, RZ, 0xc0, !PT ;  /* 0x0000038021207812 */ /* 0x000fe400078ec0ff */
[----:B------:R-:W-:-:S02]  /*24380*/  LOP3.LUT R36, R37, 0x380, RZ, 0xc0, !PT ;  /* 0x0000038025247812 */ /* 0x000fc400078ec0ff */
[----:B------:R-:W-:Y:S02]  /*24390*/  LOP3.LUT R8, R8, R7, RZ, 0x3c, !PT ;  /* 0x0000000708087212 */ /* 0x000fe400078e3cff */
[----:B------:R-:W-:Y:S02]  /*243a0*/  LOP3.LUT R7, R56, 0x380, RZ, 0xc0, !PT ;  /* 0x0000038038077812 */ /* 0x000fe400078ec0ff */
[----:B------:R-:W-:Y:S02]  /*243b0*/  SHF.R.U64 R32, R32, 0x3, RZ ;  /* 0x0000000320207819 */ /* 0x000fe400000012ff */
[----:B------:R-:W-:Y:S02]  /*243c0*/  SHF.R.U64 R36, R36, 0x3, RZ ;  /* 0x0000000324247819 */ /* 0x000fe400000012ff */
[----:B------:R-:W-:Y:S02]  /*243d0*/  SHF.R.U64 R7, R7, 0x3, RZ ;  /* 0x0000000307077819 */ /* 0x000fe400000012ff */
[----:B------:R-:W-:Y:S01]  /*243e0*/  LOP3.LUT R32, R32, R33, RZ, 0x3c, !PT ;  /* 0x0000002120207212 */ /* 0x000fe200078e3cff */
[--C-:B------:R-:W-:Y:S01]  /*243f0*/  IMAD.X R33, RZ, RZ, R57.reuse, P5 ;  /* 0x000000ffff217224 */ /* 0x100fe200028e0639 */
[----:B------:R-:W-:Y:S01]  /*24400*/  LOP3.LUT R36, R36, R37, RZ, 0x3c, !PT ;  /* 0x0000002524247212 */ /* 0x000fe200078e3cff */
[----:B------:R-:W-:Y:S01]  /*24410*/  IMAD.X R37, RZ, RZ, R57, P4 ;  /* 0x000000ffff257224 */ /* 0x000fe200020e0639 */
[----:B------:R-:W-:Y:S01]  /*24420*/  LOP3.LUT R56, R7, R56, RZ, 0x3c, !PT ;  /* 0x0000003807387212 */ /* 0x000fe200078e3cff */
[----:B------:R-:W-:Y:S01]  /*24430*/  BSSY B1, `(.L_x_1999) ;  /* 0x0000054000017945 */ /* 0x000fe20003800000 */
[----:B------:R-:W-:-:S02]  /*24440*/  SHF.R.S32.HI R50, RZ, 0x1f, R214 ;  /* 0x0000001fff327819 */ /* 0x000fc400000114d6 */
[----:B------:R-:W-:Y:S01]  /*24450*/  SHF.R.S32.HI R52, RZ, 0x1f, R208 ;  /* 0x0000001fff347819 */ /* 0x000fe200000114d0 */
[----:B--2---:R-:W-:-:S04]  /*24460*/  IMAD.IADD R6, R10, 0x1, R202 ;  /* 0x000000010a067824 */ /* 0x004fc800078e02ca */
[C---:B------:R-:W-:Y:S01]  /*24470*/  VIADD R0, R6.reuse, 0x8 ;  /* 0x0000000806007836 */ /* 0x040fe20000000000 */
[----:B------:R-:W-:-:S04]  /*24480*/  ISETP.GE.OR P2, PT, R6, R53, P0 ;  /* 0x000000350600720c */ /* 0x000fc80000746670 */
[----:B------:R-:W-:Y:S02]  /*24490*/  ISETP.GE.OR P0, PT, R0, R53, P0 ;  /* 0x000000350000720c */ /* 0x000fe40000706670 */
[----:B------:R-:W-:-:S04]  /*244a0*/  LOP3.LUT R0, R5, 0x380, RZ, 0xc0, !PT ;  /* 0x0000038005007812 */ /* 0x000fc800078ec0ff */
[----:B------:R-:W-:-:S03]  /*244b0*/  SHF.R.U64 R0, R0, 0x3, RZ ;  /* 0x0000000300007819 */ /* 0x000fc600000012ff */
[----:B0-----:R-:W-:Y:S01]  /*244c0*/  @!P2 ST.E desc[UR60][R20.64], R88 ;  /* 0x000000581400a985 */ /* 0x001fe2000c10193c */
[----:B------:R-:W-:-:S03]  /*244d0*/  LOP3.LUT R40, R0, R5, RZ, 0x3c, !PT ;  /* 0x0000000500287212 */ /* 0x000fc600078e3cff */
[----:B---3--:R0:W-:Y:S01]  /*244e0*/  @!P0 ST.E desc[UR60][R44.64], R89 ;  /* 0x000000592c008985 */ /* 0x0081e2000c10193c */
[----:B------:R-:W-:Y:S02]  /*244f0*/  IMAD R0, R3, UR4, RZ ;  /* 0x0000000403007c24 */ /* 0x000fe4000f8e02ff */
[C---:B------:R-:W-:Y:S01]  /*24500*/  IMAD.WIDE.U32 R2, R47.reuse, UR4, RZ ;  /* 0x000000042f027c25 */ /* 0x040fe2000f8e00ff */
[----:B------:R2:W5:Y:S01]  /*24510*/  LD.E.128 R4, desc[UR60][R56.64] ;  /* 0x0000003c38047980 */ /* 0x000562000c101d00 */
[----:B0-----:R-:W0:Y:S02]  /*24520*/  @P1 LDC R45, c[0x0][0xbf0] ;  /* 0x0002fc00ff2d1b82 */ /* 0x001e240000000800 */
[----:B------:R-:W-:Y:S01]  /*24530*/  IMAD R21, R47, UR5, R0 ;  /* 0x000000052f157c24 */ /* 0x000fe2000f8e0200 */
[----:B------:R-:W-:Y:S01]  /*24540*/  ULDC.64 UR4, c[0x0][0xae8] ;  /* 0x0002ba0000047ab9 */ /* 0x000fe20000000a00 */
[----:B------:R-:W5:Y:S02]  /*24550*/  LD.E.128 R8, desc[UR60][R8.64] ;  /* 0x0000003c08087980 */ /* 0x000f64000c101d00 */
[----:B------:R-:W-:-:S02]  /*24560*/  IMAD.IADD R3, R3, 0x1, R21 ;  /* 0x0000000103037824 */ /* 0x000fc400078e0215 */
[----:B------:R-:W-:Y:S01]  /*24570*/  IMAD R21, R218, 0x20, R227 ;  /* 0x00000020da157824 */ /* 0x000fe200078e02e3 */
[----:B------:R-:W5:Y:S01]  /*24580*/  LD.E.128 R12, desc[UR60][R12.64] ;  /* 0x0000003c0c0c7980 */ /* 0x000f62000c101d00 */
[----:B------:R-:W-:Y:S02]  /*24590*/  IMAD R0, R48, UR4, RZ ;  /* 0x0000000430007c24 */ /* 0x000fe4000f8e02ff */
[----:B------:R-:W-:Y:S01]  /*245a0*/  IMAD.IADD R44, R202, 0x1, R21 ;  /* 0x00000001ca2c7824 */ /* 0x000fe200078e0215 */
[----:B------:R-:W5:Y:S01]  /*245b0*/  LD.E.128 R24, desc[UR60][R24.64] ;  /* 0x0000003c18187980 */ /* 0x000f62000c101d00 */
[C---:B------:R-:W-:Y:S02]  /*245c0*/  IMAD R21, R221.reuse, UR5, R0 ;  /* 0x00000005dd157c24 */ /* 0x040fe4000f8e0200 */
[----:B------:R-:W-:Y:S01]  /*245d0*/  IMAD.WIDE.U32 R2, R221, UR4, R2 ;  /* 0x00000004dd027c25 */ /* 0x000fe2000f8e0002 */
[----:B------:R-:W-:Y:S01]  /*245e0*/  ULDC.64 UR4, c[0x0][0xaf0] ;  /* 0x0002bc0000047ab9 */ /* 0x000fe20000000a00 */
[----:B------:R-:W5:Y:S02]  /*245f0*/  LD.E.128 R28, desc[UR60][R28.64] ;  /* 0x0000003c1c1c7980 */ /* 0x000f64000c101d00 */
[----:B-1----:R-:W-:-:S02]  /*24600*/  @P1 IMAD.HI.U32 R0, R44, R55, RZ ;  /* 0x000000372c001227 */ /* 0x002fc400078e00ff */
[----:B------:R-:W5:Y:S02]  /*24610*/  LD.E.128 R32, desc[UR60][R32.64] ;  /* 0x0000003c20207980 */ /* 0x000f64000c101d00 */
[----:B------:R-:W-:Y:S02]  /*24620*/  IMAD.IADD R3, R3, 0x1, R21 ;  /* 0x0000000103037824 */ /* 0x000fe400078e0215 */
[----:B------:R-:W-:Y:S01]  /*24630*/  IMAD.MOV.U32 R21, RZ, RZ, R44 ;  /* 0x000000ffff157224 */ /* 0x000fe200078e002c */
[----:B0-----:R-:W-:Y:S01]  /*24640*/  @P1 SHF.R.U32.HI R21, RZ, R45, R0 ;  /* 0x0000002dff151219 */ /* 0x001fe20000011600 */
[----:B------:R-:W-:Y:S01]  /*24650*/  IMAD R20, R46, UR4, RZ ;  /* 0x000000042e147c24 */ /* 0x000fe2000f8e02ff */
[----:B------:R-:W5:Y:S01]  /*24660*/  LD.E.128 R36, desc[UR60][R36.64] ;  /* 0x0000003c24247980 */ /* 0x000f62000c101d00 */
[C---:B------:R-:W-:Y:S01]  /*24670*/  IMAD.WIDE.U32 R2, R51.reuse, UR4, R2 ;  /* 0x0000000433027c25 */ /* 0x040fe2000f8e0002 */
[--C-:B------:R-:W-:Y:S02]  /*24680*/  SHF.R.S32.HI R0, RZ, 0x1f, R21.reuse ;  /* 0x0000001fff007819 */ /* 0x100fe40000011415 */
[----:B------:R-:W5:Y:S01]  /*24690*/  LD.E.128 R40, desc[UR60][R40.64] ;  /* 0x0000003c28287980 */ /* 0x000f62000c101d00 */
[----:B------:R-:W-:Y:S01]  /*246a0*/  IMAD R45, R51, UR5, R20 ;  /* 0x00000005332d7c24 */ /* 0x000fe2000f8e0214 */
[----:B------:R-:W-:Y:S01]  /*246b0*/  ULDC.64 UR4, c[0x0][0xae0] ;  /* 0x0002b80000047ab9 */ /* 0x000fe20000000a00 */
[----:B------:R-:W-:Y:S01]  /*246c0*/  IMAD.MOV R20, RZ, RZ, -R21 ;  /* 0x000000ffff147224 */ /* 0x000fe200078e0a15 */
        /* <DEDUP_REMOVED lines=13> */
[----:B------:R-:W-:-:S02]  /*247a0*/  IMAD.IADD R202, R227, 0x1, R202 ;  /* 0x00000001e3ca7824 */ /* 0x000fc400078e02ca */
[----:B------:R-:W-:Y:S02]  /*247b0*/  IMAD.IADD R3, R3, 0x1, R47 ;  /* 0x0000000103037824 */ /* 0x000fe400078e022f */
[----:B------:R-:W-:Y:S01]  /*247c0*/  IMAD R20, R0, UR4, RZ ;  /* 0x0000000400147c24 */ /* 0x000fe2000f8e02ff */
[CC--:B------:R-:W-:Y:S01]  /*247d0*/  ISETP.GE.AND P2, PT, R202.reuse, R53.reuse, PT ;  /* 0x00000035ca00720c */ /* 0x0c0fe20003f46270 */
[----:B------:R-:W-:Y:S02]  /*247e0*/  VIADD R0, R202, 0x20 ;  /* 0x00000020ca007836 */ /* 0x000fe40000000000 */
[C---:B------:R-:W-:Y:S02]  /*247f0*/  IMAD R21, R45.reuse, UR5, R20 ;  /* 0x000000052d157c24 */ /* 0x040fe4000f8e0214 */
[----:B------:R-:W-:Y:S01]  /*24800*/  IMAD.WIDE.U32 R2, R45, UR4, R2 ;  /* 0x000000042d027c25 */ /* 0x000fe2000f8e0002 */
[----:B------:R-:W-:Y:S01]  /*24810*/  ULDC.64 UR4, c[0x0][0xa80] ;  /* 0x0002a00000047ab9 */ /* 0x000fe20000000a00 */
[----:B------:R-:W-:-:S02]  /*24820*/  ISETP.GE.AND P0, PT, R0, R53, PT ;  /* 0x000000350000720c */ /* 0x000fc40003f06270 */
[----:B------:R-:W-:Y:S01]  /*24830*/  IMAD.IADD R3, R3, 0x1, R21 ;  /* 0x0000000103037824 */ /* 0x000fe200078e0215 */
[----:B------:R-:W-:Y:S01]  /*24840*/  LEA R44, P3, R2, UR4, 0x1 ;  /* 0x00000004022c7c11 */ /* 0x000fe2000f8608ff */
[----:B------:R-:W-:Y:S02]  /*24850*/  VIADD R0, R17, 0x22820 ;  /* 0x0002282011007836 */ /* 0x000fe40000000000 */
[----:B------:R-:W-:Y:S01]  /*24860*/  VIADD R20, R202, 0x40 ;  /* 0x00000040ca147836 */ /* 0x000fe20000000000 */
[----:B------:R-:W-:Y:S02]  /*24870*/  LEA.HI.X R45, R2, UR5, R3, 0x1, P3 ;  /* 0x00000005022d7c11 */ /* 0x000fe400098f0c03 */
[----:B------:R-:W-:Y:S01]  /*24880*/  PRMT R0, RZ, 0x654, R0 ;  /* 0x00000654ff007816 */ /* 0x000fe20000000000 */
[----:B0-----:R2:W0:Y:S01]  /*24890*/  SHFL.IDX PT, R3, R44, RZ, 0x181f ;  /* 0x00181fff2c037589 */ /* 0x00142200000e0000 */
[----:B------:R-:W-:Y:S02]  /*248a0*/  ISETP.GE.AND P1, PT, R20, R53, PT ;  /* 0x000000351400720c */ /* 0x000fe40003f26270 */
[----:B------:R2:W-:Y:S01]  /*248b0*/  SYNCS.ARRIVE.TRANS64.RED.A1T0 RZ, [R0+URZ], RZ ;  /* 0x000000ff00ff79a7 */ /* 0x0005e2000810043f */
        /* <DEDUP_REMOVED lines=11> */
.L_x_2000:
[----:B------:R-:W-:Y:S05]  /*24970*/  BSYNC B1 ;  /* 0x0000000000017941 */ /* 0x000fea0003800000 */
.L_x_1999:
        /* <DEDUP_REMOVED lines=13> */
.L_x_2002:
[----:B------:R-:W-:Y:S05]  /*24a50*/  BSYNC B1 ;  /* 0x0000000000017941 */ /* 0x000fea0003800000 */
.L_x_2001:
        /* <DEDUP_REMOVED lines=13> */
.L_x_2004:
[----:B------:R-:W-:Y:S05]  /*24b30*/  BSYNC B1 ;  /* 0x0000000000017941 */ /* 0x000fea0003800000 */
.L_x_2003:
[----:B--2---:R-:W-:Y:S01]  /*24b40*/  VIADD R0, R202, 0x60 ;  /* 0x00000060ca007836 */ /* 0x004fe20000000000 */
[----:B0--3--:R-:W0:Y:S04]  /*24b50*/  SHFL.IDX PT, R45, R45, 0x3, 0x181f ;  /* 0x00781f002d2d7f89 */ /* 0x009e2800000e0000 */
[----:B------:R-:W-:Y:S01]  /*24b60*/  ISETP.GE.AND P0, PT, R0, R53, PT ;  /* 0x000000350000720c */ /* 0x000fe20003f06270 */
[----:B----4-:R2:W3:-:S12]  /*24b70*/  SHFL.IDX PT, R5, R44, 0x3, 0x181f ;  /* 0x00781f002c057f89 */ /* 0x0104d800000e0000 */
[----:B--2---:R-:W-:Y:S05]  /*24b80*/  @P0 BRA `(.L_x_2005) ;  /* 0x0000000c00240947 */ /* 0x004fea0003800000 */
[----:B------:R-:W-:Y:S02]  /*24b90*/  ULDC UR4, c[0x0][0xac8] ;  /* 0x0002b20000047ab9 */ /* 0x000fe40000000800 */
[----:B------:R-:W-:-:S13]  /*24ba0*/  ISETP.GE.AND P1, PT, R208, UR4, PT ;  /* 0x00000004d0007c0c */ /* 0x000fda000bf26270 */
[----:B---3--:R-:W-:-:S04]  /*24bb0*/  @!P1 LEA R2, P0, R208, R5, 0x1 ;  /* 0x00000005d0029211 */ /* 0x008fc800078008ff */
[----:B0-----:R-:W-:Y:S02]  /*24bc0*/  @!P1 LEA.HI.X R3, R208, R45, R52, 0x1, P0 ;  /* 0x0000002dd0039211 */ /* 0x001fe400000f0c34 */
[----:B------:R-:W-:-:S03]  /*24bd0*/  ISETP.GE.AND P0, PT, R214, UR4, PT ;  /* 0x00000004d6007c0c */ /* 0x000fc6000bf06270 */
[----:B------:R2:W-:Y:S10]  /*24be0*/  @!P1 ST.E.128 desc[UR60][R2.64], R24 ;  /* 0x0000001802009985 */ /* 0x0005f4000c101d3c */
[----:B------:R-:W-:Y:S05]  /*24bf0*/  @P0 BRA `(.L_x_2005) ;  /* 0x0000000c00080947 */ /* 0x000fea0003800000 */
[----:B--2---:R-:W-:-:S04]  /*24c00*/  LEA R2, P0, R214, R5, 0x1 ;  /* 0x00000005d6027211 */ /* 0x004fc800078008ff */
[----:B------:R-:W-:-:S05]  /*24c10*/  LEA.HI.X R3, R214, R45, R50, 0x1, P0 ;  /* 0x0000002dd6037211 */ /* 0x000fca00000f0c32 */
[----:B------:R4:W-:Y:S01]  /*24c20*/  ST.E.128 desc[UR60][R2.64], R40 ;  /* 0x0000002802007985 */ /* 0x0009e2000c101d3c */
[----:B------:R-:W-:Y:S05]  /*24c30*/  BRA `(.L_x_2005) ;  /* 0x0000000800f87947 */ /* 0x000fea0003800000 */
.L_x_1996:
[----:B------:R-:W-:Y:S01]  /*24c40*/  ULDC.64 UR4, c[0x0][0xc00] ;  /* 0x0003000000047ab9 */ /* 0x000fe20000000a00 */
[----:B------:R-:W2:Y:S01]  /*24c50*/  LDC.64 R2, c[0x0][0xc00] ;  /* 0x00030000ff027b82 */ /* 0x000ea20000000a00 */
[----:B------:R-:W-:Y:S01]  /*24c60*/  ISETP.NE.U32.AND P0, PT, RZ, UR4, PT ;  /* 0x00000004ff007c0c */ /* 0x000fe2000bf05070 */
[----:B------:R-:W-:-:S03]  /*24c70*/  IMAD.MOV.U32 R0, RZ, RZ, RZ ;  /* 0x000000ffff007224 */ /* 0x000fc600078e00ff */
[----:B------:R-:W-:Y:S01]  /*24c80*/  ISETP.NE.AND.EX P0, PT, RZ, UR5, PT, P0 ;  /* 0x00000005ff007c0c */ /* 0x000fe2000bf05300 */
[----:B------:R-:W-:Y:S02]  /*24c90*/  ULDC.64 UR4, c[0x0][0xc08] ;  /* 0x0003020000047ab9 */ /* 0x000fe40000000a00 */
[----:B------:R-:W-:Y:S01]  /*24ca0*/  ISETP.NE.U32.AND P1, PT, RZ, UR4, PT ;  /* 0x00000004ff007c0c */ /* 0x000fe2000bf25070 */
[----:B------:R-:W3:Y:S03]  /*24cb0*/  LDC R21, c[0x0][0xbe8] ;  /* 0x0002fa00ff157b82 */ /* 0x000ee60000000800 */
[----:B------:R-:W-:Y:S01]  /*24cc0*/  ISETP.NE.AND.EX P1, PT, RZ, UR5, PT, P1 ;  /* 0x00000005ff007c0c */ /* 0x000fe2000bf25310 */
[----:B--2---:R-:W-:-:S12]  /*24cd0*/  IMAD.WIDE R2, R225, 0x4, R2 ;  /* 0x00000004e1027825 */ /* 0x004fd800078e0202 */
[----:B------:R-:W2:Y:S01]  /*24ce0*/  @P1 LDC.64 R4, c[0x0][0xc08] ;  /* 0x00030200ff041b82 */ /* 0x000ea20000000a00 */
[----:B------:R-:W-:Y:S02]  /*24cf0*/  ULDC UR4, c[0x0][0xa88] ;  /* 0x0002a20000047ab9 */ /* 0x000fe40000000800 */
[----:B------:R-:W-:Y:S01]  /*24d00*/  IMAD.U32 R6, RZ, RZ, UR4 ;  /* 0x00000004ff067e24 */ /* 0x000fe2000f8e00ff */
[----:B------:R4:W5:Y:S01]  /*24d10*/  @P0 LDG.E R0, desc[UR60][R2.64] ;  /* 0x0000003c02000981 */ /* 0x000962000c1e1900 */
[----:B------:R-:W0:Y:S01]  /*24d20*/  S2R R7, SR_TID.X ;  /* 0x0000000000077919 */ /* 0x000e220000002100 */
[----:B--2---:R-:W-:-:S05]  /*24d30*/  @P1 IMAD.WIDE R4, R225, 0x4, R4 ;  /* 0x00000004e1041825 */ /* 0x004fca00078e0204 */
[----:B------:R4:W5:Y:S01]  /*24d40*/  @P1 LDG.E R6, desc[UR60][R4.64] ;  /* 0x0000003c04061981 */ /* 0x000962000c1e1900 */
[----:B---3--:R-:W-:Y:S01]  /*24d50*/  ISETP.NE.AND P2, PT, R21, 0x1, PT ;  /* 0x000000011500780c */ /* 0x008fe20003f45270 */
[----:B0-----:R-:W-:-:S12]  /*24d60*/  VIADD R7, R7, 0xffffff80 ;  /* 0xffffff8007077836 */ /* 0x001fd80000000000 */
[----:B------:R-:W0:Y:S01]  /*24d70*/  @P2 LDC R20, c[0x0][0xbec] ;  /* 0x0002fb00ff142b82 */ /* 0x000e220000000800 */
[----:B------:R-:W-:Y:S02]  /*24d80*/  ISETP.GE.AND P3, PT, R7, 0x80, PT ;  /* 0x000000800700780c */ /* 0x000fe40003f66270 */
[----:B------:R-:W-:-:S05]  /*24d90*/  SHF.R.S32.HI R7, RZ, 0x1f, R225 ;  /* 0x0000001fff077819 */ /* 0x000fca00000114e1 */
[----:B------:R-:W2:Y:S01]  /*24da0*/  @P2 LDC R25, c[0x0][0xbf0] ;  /* 0x0002fc00ff192b82 */ /* 0x000ea20000000800 */
[----:B----4-:R-:W-:Y:S05]  /*24db0*/  @P1 BRA `(.L_x_2006) ;  /* 0x0000000000101947 */ /* 0x010fea0003800000 */
[----:B------:R-:W-:Y:S05]  /*24dc0*/  @!P0 BRA `(.L_x_2006) ;  /* 0x00000000000c8947 */ /* 0x000fea0003800000 */
[----:B------:R-:W3:Y:S04]  /*24dd0*/  LDG.E R5, desc[UR60][R2.64] ;  /* 0x0000003c02057981 */ /* 0x000ee8000c1e1900 */
[----:B-----5:R-:W3:Y:S02]  /*24de0*/  LDG.E R6, desc[UR60][R2.64+0x4] ;  /* 0x0000043c02067981 */ /* 0x020ee4000c1e1900 */
[----:B---3--:R-:W-:-:S07]  /*24df0*/  IMAD.IADD R6, R6, 0x1, -R5 ;  /* 0x0000000106067824 */ /* 0x008fce00078e0a05 */
.L_x_2006:
[----:B------:R-:W-:Y:S01]  /*24e00*/  BSSY B1, `(.L_x_2007) ;  /* 0x000002d000017945 */ /* 0x000fe20003800000 */
[----:B------:R-:W-:Y:S02]  /*24e10*/  SHF.R.S32.HI R10, RZ, 0x1f, R221 ;  /* 0x0000001fff0a7819 */ /* 0x000fe400000114dd */
[----:B------:R-:W-:Y:S02]  /*24e20*/  SEL R13, R225, RZ, !P0 ;  /* 0x000000ffe10d7207 */ /* 0x000fe40004000000 */
[----:B------:R-:W-:Y:S02]  /*24e30*/  SEL R12, R7, RZ, !P0 ;  /* 0x000000ff070c7207 */ /* 0x000fe40004000000 */
[----:B-----5:R-:W-:Y:S01]  /*24e40*/  SHF.R.S32.HI R11, RZ, 0x1f, R0 ;  /* 0x0000001fff0b7819 */ /* 0x020fe20000011400 */
[----:B------:R-:W-:Y:S06]  /*24e50*/  @P3 BRA `(.L_x_2008) ;  /* 0x00000000009c3947 */ /* 0x000fec0003800000 */
[----:B------:R-:W3:Y:S01]  /*24e60*/  S2R R3, SR_TID.X ;  /* 0x0000000000037919 */ /* 0x000ee20000002100 */
[----:B------:R-:W4:Y:S02]  /*24e70*/  LDC R14, c[0x0][0xbe8] ;  /* 0x0002fa00ff0e7b82 */ /* 0x000f240000000800 */
[----:B----4-:R-:W-:Y:S01]  /*24e80*/  IMAD R2, R6, R14, RZ ;  /* 0x0000000e06027224 */ /* 0x010fe200078e02ff */
[----:B---3--:R-:W-:-:S04]  /*24e90*/  IADD3 R9, R202, -0x80, R3 ;  /* 0xffffff80ca097810 */ /* 0x008fc80007ffe003 */
[----:B------:R-:W-:-:S13]  /*24ea0*/  ISETP.GE.AND P0, PT, R9, R2, PT ;  /* 0x000000020900720c */ /* 0x000fda0003f06270 */
[----:B------:R-:W-:Y:S05]  /*24eb0*/  @P0 BRA `(.L_x_2008) ;  /* 0x0000000000840947 */ /* 0x000fea0003800000 */
[----:B------:R-:W-:Y:S01]  /*24ec0*/  ISETP.NE.AND P0, PT, R14, 0x1, PT ;  /* 0x000000010e00780c */ /* 0x000fe20003f05270 */
[----:B------:R-:W-:Y:S01]  /*24ed0*/  ULDC.64 UR4, c[0x0][0xb90] ;  /* 0x0002e40000047ab9 */ /* 0x000fe20000000a00 */
[----:B------:R-:W-:Y:S02]  /*24ee0*/  IMAD.MOV.U32 R2, RZ, RZ, R0 ;  /* 0x000000ffff027224 */ /* 0x000fe400078e0000 */
[----:B------:R-:W-:Y:S02]  /*24ef0*/  IMAD R8, R10, UR4, RZ ;  /* 0x000000040a087c24 */ /* 0x000fe4000f8e02ff */
[----:B------:R-:W-:Y:S02]  /*24f00*/  IMAD.MOV.U32 R3, RZ, RZ, R11 ;  /* 0x000000ffff037224 */ /* 0x000fe400078e000b */
[----:B------:R-:W-:Y:S02]  /*24f10*/  IMAD.MOV.U32 R5, RZ, RZ, R9 ;  /* 0x000000ffff057224 */ /* 0x000fe400078e0009 */
[----:B------:R-:W-:-:S03]  /*24f20*/  IMAD.WIDE.U32 R2, R221, UR4, R2 ;  /* 0x00000004dd027c25 */ /* 0x000fc6000f8e0002 */
[----:B------:R-:W3:Y:S01]  /*24f30*/  @P0 LDC R4, c[0x0][0xbec] ;  /* 0x0002fb00ff040b82 */ /* 0x000ee20000000800 */
[----:B------:R-:W-:Y:S01]  /*24f40*/  IMAD R7, R221, UR5, R8 ;  /* 0x00000005dd077c24 */ /* 0x000fe2000f8e0208 */
[----:B------:R-:W-:-:S03]  /*24f50*/  ULDC.64 UR4, c[0x0][0xb98] ;  /* 0x0002e60000047ab9 */ /* 0x000fc60000000a00 */
[----:B------:R-:W-:-:S03]  /*24f60*/  IMAD.IADD R3, R3, 0x1, R7 ;  /* 0x0000000103037824 */ /* 0x000fc600078e0207 */
[----:B------:R-:W4:Y:S01]  /*24f70*/  @P0 LDC R15, c[0x0][0xbf0] ;  /* 0x0002fc00ff0f0b82 */ /* 0x000f220000000800 */
[----:B------:R-:W-:-:S04]  /*24f80*/  IMAD.WIDE.U32 R2, R13, UR4, R2 ;  /* 0x000000040d027c25 */ /* 0x000fc8000f8e0002 */
[----:B---3--:R-:W-:-:S05]  /*24f90*/  @P0 IMAD.HI.U32 R4, R9, R4, RZ ;  /* 0x0000000409040227 */ /* 0x008fca00078e00ff */
[----:B----4-:R-:W-:Y:S01]  /*24fa0*/  @P0 SHF.R.U32.HI R5, RZ, R15, R4 ;  /* 0x0000000fff050219 */ /* 0x010fe20000011604 */
[----:B------:R-:W-:-:S03]  /*24fb0*/  IMAD R4, R12, UR4, RZ ;  /* 0x000000040c047c24 */ /* 0x000fc6000f8e02ff */
[----:B------:R-:W-:Y:S01]  /*24fc0*/  IADD3 R2, P0, R5, R2, RZ ;  /* 0x0000000205027210 */ /* 0x000fe20007f1e0ff */
[----:B------:R-:W-:Y:S02]  /*24fd0*/  IMAD.MOV R7, RZ, RZ, -R5 ;  /* 0x000000ffff077224 */ /* 0x000fe400078e0a05 */
[----:B------:R-:W-:Y:S01]  /*24fe0*/  IMAD R8, R13, UR5, R4 ;  /* 0x000000050d087c24 */ /* 0x000fe2000f8e0204 */
[----:B------:R-:W-:Y:S01]  /*24ff0*/  ULDC.64 UR4, c[0x0][0xb88] ;  /* 0x0002e20000047ab9 */ /* 0x000fe20000000a00 */
[----:B------:R-:W-:Y:S01]  /*25000*/  IMAD R7, R14, R7, R9 ;  /* 0x000000070e077224 */ /* 0x000fe200078e0209 */
[----:B------:R-:W-:-:S04]  /*25010*/  SHF.R.S32.HI R9, RZ, 0x1f, R5 ;  /* 0x0000001fff097819 */ /* 0x000fc80000011405 */
[----:B------:R-:W-:Y:S02]  /*25020*/  SHF.R.S32.HI R4, RZ, 0x1f, R7 ;  /* 0x0000001fff047819 */ /* 0x000fe40000011407 */
[----:B------:R-:W-:-:S03]  /*25030*/  IADD3.X R3, R9, R3, R8, P0, !PT ;  /* 0x0000000309037210 */ /* 0x000fc600007fe408 */
[----:B------:R-:W-:Y:S02]  /*25040*/  IMAD R4, R4, UR4, RZ ;  /* 0x0000000404047c24 */ /* 0x000fe4000f8e02ff */
[----:B------:R-:W-:-:S04]  /*25050*/  IMAD.WIDE.U32 R2, R7, UR4, R2 ;  /* 0x0000000407027c25 */ /* 0x000fc8000f8e0002 */
[----:B------:R-:W-:Y:S01]  /*25060*/  IMAD R5, R7, UR5, R4 ;  /* 0x0000000507057c24 */ /* 0x000fe2000f8e0204 */
[----:B------:R-:W-:Y:S02]  /*25070*/  ULDC.64 UR4, c[0x0][0xb50] ;  /* 0x0002d40000047ab9 */ /* 0x000fe40000000a00 */
[----:B------:R-:W-:Y:S01]  /*25080*/  LEA R4, P0, R2, UR4, 0x2 ;  /* 0x0000000402047c11 */ /* 0x000fe2000f8010ff */
[----:B------:R-:W-:-:S05]  /*25090*/  IMAD.IADD R3, R3, 0x1, R5 ;  /* 0x0000000103037824 */ /* 0x000fca00078e0205 */
[----:B------:R-:W-:Y:S01]  /*250a0*/  LEA.HI.X R5, R2, UR5, R3, 0x2, P0 ;  /* 0x0000000502057c11 */ /* 0x000fe200080f1403 */
[----:B------:R-:W-:-:S05]  /*250b0*/  IMAD.MOV.U32 R3, RZ, RZ, -0x800000 ;  /* 0xff800000ff037424 */ /* 0x000fca00078e00ff */
[----:B------:R3:W-:Y:S02]  /*250c0*/  STG.E desc[UR60][R4.64], R3 ;  /* 0x0000000304007986 */ /* 0x0007e4000c10193c */
.L_x_2008:
[----:B------:R-:W-:Y:S05]  /*250d0*/  BSYNC B1 ;  /* 0x0000000000017941 */ /* 0x000fea0003800000 */
.L_x_2007:
[----:B------:R-:W-:Y:S01]  /*250e0*/  ULDC.64 UR4, c[0x0][0xaa0] ;  /* 0x0002a80000047ab9 */ /* 0x000fe20000000a00 */
[----:B------:R-:W-:Y:S02]  /*250f0*/  IMAD R7, R218, 0x20, R227 ;  /* 0x00000020da077824 */ /* 0x000fe400078e02e3 */
[----:B---3--:R-:W-:Y:S02]  /*25100*/  IMAD R3, R11, UR4, RZ ;  /* 0x000000040b037c24 */ /* 0x008fe4000f8e02ff */
[----:B------:R-:W-:Y:S02]  /*25110*/  IMAD.IADD R9, R202, 0x1, R7 ;  /* 0x00000001ca097824 */ /* 0x000fe400078e0207 */
[C---:B------:R-:W-:Y:S02]  /*25120*/  IMAD R5, R0.reuse, UR5, R3 ;  /* 0x0000000500057c24 */ /* 0x040fe4000f8e0203 */
[----:B------:R-:W-:Y:S01]  /*25130*/  IMAD.WIDE.U32 R2, R0, UR4, RZ ;  /* 0x0000000400027c25 */ /* 0x000fe2000f8e00ff */
[----:B------:R-:W-:-:S03]  /*25140*/  ULDC.64 UR4, c[0x0][0xae8] ;  /* 0x0002ba0000047ab9 */ /* 0x000fc60000000a00 */
[----:B------:R-:W-:Y:S02]  /*25150*/  IMAD.IADD R3, R3, 0x1, R5 ;  /* 0x0000000103037824 */ /* 0x000fe400078e0205 */
[----:B------:R-:W-:Y:S02]  /*25160*/  IMAD R4, R10, UR4, RZ ;  /* 0x000000040a047c24 */ /* 0x000fe4000f8e02ff */
[----:B0-----:R-:W-:-:S04]  /*25170*/  @P2 IMAD.HI.U32 R0, R9, R20, RZ ;  /* 0x0000001409002227 */ /* 0x001fc800078e00ff */
[C---:B------:R-:W-:Y:S02]  /*25180*/  IMAD R7, R221.reuse, UR5, R4 ;  /* 0x00000005dd077c24 */ /* 0x040fe4000f8e0204 */
[----:B------:R-:W-:Y:S01]  /*25190*/  IMAD.WIDE.U32 R2, R221, UR4, R2 ;  /* 0x00000004dd027c25 */ /* 0x000fe2000f8e0002 */
[----:B------:R-:W-:-:S03]  /*251a0*/  ULDC.64 UR4, c[0x0][0xaf0] ;  /* 0x0002bc0000047ab9 */ /* 0x000fc60000000a00 */
[----:B------:R-:W-:Y:S01]  /*251b0*/  IMAD.MOV.U32 R5, RZ, RZ, R9 ;  /* 0x000000ffff057224 */ /* 0x000fe200078e0009 */
[----:B--2---:R-:W-:Y:S01]  /*251c0*/  @P2 SHF.R.U32.HI R5, RZ, R25, R0 ;  /* 0x00000019ff052219 */ /* 0x004fe20000011600 */
[----:B------:R-:W-:Y:S02]  /*251d0*/  IMAD R4, R12, UR4, RZ ;  /* 0x000000040c047c24 */ /* 0x000fe4000f8e02ff */
[----:B------:R-:W-:Y:S01]  /*251e0*/  IMAD.IADD R3, R3, 0x1, R7 ;  /* 0x0000000103037824 */ /* 0x000fe200078e0207 */
[----:B------:R-:W-:Y:S01]  /*251f0*/  SHF.R.S32.HI R0, RZ, 0x1f, R5 ;  /* 0x0000001fff007819 */ /* 0x000fe20000011405 */
[C---:B------:R-:W-:Y:S02]  /*25200*/  IMAD R7, R13.reuse, UR5, R4 ;  /* 0x000000050d077c24 */ /* 0x040fe4000f8e0204 */
[----:B------:R-:W-:Y:S01]  /*25210*/  IMAD.WIDE.U32 R2, R13, UR4, R2 ;  /* 0x000000040d027c25 */ /* 0x000fe2000f8e0002 */
[----:B------:R-:W-:-:S03]  /*25220*/  ULDC.64 UR4, c[0x0][0xae0] ;  /* 0x0002b80000047ab9 */ /* 0x000fc60000000a00 */
[----:B------:R-:W-:Y:S02]  /*25230*/  IMAD.MOV R4, RZ, RZ, -R5 ;  /* 0x000000ffff047224 */ /* 0x000fe400078e0a05 */
[----:B------:R-:W-:Y:S02]  /*25240*/  IMAD.IADD R3, R3, 0x1, R7 ;  /* 0x0000000103037824 */ /* 0x000fe400078e0207 */
        /* <DEDUP_REMOVED lines=16> */
[----:B------:R0:W2:Y:S04]  /*25350*/  SHFL.IDX PT, R3, R2, RZ, 0x181f ;  /* 0x00181fff02037589 */ /* 0x0000a800000e0000 */
[----:B------:R0:W3:Y:S02]  /*25360*/  SHFL.IDX PT, R14, R0, RZ, 0x181f ;  /* 0x00181fff000e7589 */ /* 0x0000e400000e0000 */
.L_x_2270:
[----:B------:R-:W-:Y:S01]  /*25370*/  IMAD R21, R6, R21, RZ ;  /* 0x0000001506157224 */ /* 0x000fe200078e02ff */
[----:B------:R-:W-:Y:S01]  /*25380*/  BSSY B1, `(.L_x_2010) ;  /* 0x000000f000017945 */ /* 0x000fe20003800000 */
[----:B------:R-:W-:-:S05]  /*25390*/  IMAD.IADD R202, R227, 0x1, R202 ;  /* 0x00000001e3ca7824 */ /* 0x000fca00078e02ca */
[----:B------:R-:W-:-:S13]  /*253a0*/  ISETP.GE.AND P0, PT, R202, R21, PT ;  /* 0x00000015ca00720c */ /* 0x000fda0003f06270 */
[----:B------:R-:W-:Y:S05]  /*253b0*/  @P0 BRA `(.L_x_2011) ;  /* 0x00000000002c0947 */ /* 0x000fea0003800000 */
[----:B------:R-:W-:Y:S01]  /*253c0*/  ULDC UR4, c[0x0][0xac8] ;  /* 0x0002b20000047ab9 */ /* 0x000fe20000000800 */
[----:B------:R-:W-:Y:S02]  /*253d0*/  SHF.R.S32.HI R8, RZ, 0x1f, R208 ;  /* 0x0000001fff087819 */ /* 0x000fe400000114d0 */
[----:B------:R-:W-:Y:S02]  /*253e0*/  ISETP.GE.AND P2, PT, R208, UR4, PT ;  /* 0x00000004d0007c0c */ /* 0x000fe4000bf46270 */
[----:B------:R-:W-:Y:S02]  /*253f0*/  ISETP.GE.AND P3, PT, R214, UR4, PT ;  /* 0x00000004d6007c0c */ /* 0x000fe4000bf66270 */
[----:B------:R-:W-:-:S09]  /*25400*/  SHF.R.S32.HI R7, RZ, 0x1f, R214 ;  /* 0x0000001fff077819 */ /* 0x000fd200000114d6 */
[-C--:B---3--:R-:W-:Y:S02]  /*25410*/  @!P2 LEA R4, P0, R208, R14.reuse, 0x1 ;  /* 0x0000000ed004a211 */ /* 0x088fe400078008ff */
[----:B------:R-:W-:Y:S02]  /*25420*/  @!P3 LEA R14, P1, R214, R14, 0x1 ;  /* 0x0000000ed60eb211 */ /* 0x000fe400078208ff */
[-C--:B--2---:R-:W-:Y:S02]  /*25430*/  @!P2 LEA.HI.X R5, R208, R3.reuse, R8, 0x1, P0 ;  /* 0x00000003d005a211 */ /* 0x084fe400000f0c08 */
[----:B------:R-:W-:-:S03]  /*25440*/  @!P3 LEA.HI.X R15, R214, R3, R7, 0x1, P1 ;  /* 0x00000003d60fb211 */ /* 0x000fc600008f0c07 */
[----:B------:R4:W-:Y:S04]  /*25450*/  @!P2 ST.E.128 desc[UR60][R4.64], RZ ;  /* 0x000000ff0400a985 */ /* 0x0009e8000c101d3c */
[----:B------:R4:W-:Y:S02]  /*25460*/  @!P3 ST.E.128 desc[UR60][R14.64], RZ ;  /* 0x000000ff0e00b985 */ /* 0x0009e4000c101d3c */
.L_x_2011:
[----:B------:R-:W-:Y:S05]  /*25470*/  BSYNC B1 ;  /* 0x0000000000017941 */ /* 0x000fea0003800000 */
.L_x_2010:
[----:B------:R-:W-:-:S03]  /*25480*/  UMOV UR4, 0xffffffff ;  /* 0xffffffff00047882 */ /* 0x000fc60000000000 */
[----:B------:R-:W-:Y:S05]  /*25490*/  BRA.DIV UR4, `(.L_x_2012) ;  /* 0x000000b204687947 */ /* 0x000fea000b800000 */
[----:B--2---:R2:W0:Y:S04]  /*254a0*/  SHFL.IDX PT, R3, R2, 0x1, 0x181f ;  /* 0x00381f0002037f89 */ /* 0x00442800000e0000 */
[----:B---34-:R2:W3:Y:S02]  /*254b0*/  SHFL.IDX PT, R14, R0, 0x1, 0x181f ;  /* 0x00381f00000e7f89 */ /* 0x0184e400000e0000 */
.L_x_2274:
        /* <DEDUP_REMOVED lines=11> */
[-C--:B0-----:R-:W-:Y:S02]  /*25570*/  @!P2 LEA.HI.X R5, R208, R3.reuse, R7, 0x1, P0 ;  /* 0x00000003d005a211 */ /* 0x081fe400000f0c07 */
[----:B------:R-:W-:-:S03]  /*25580*/  @!P3 LEA.HI.X R15, R214, R3, R6, 0x1, P1 ;  /* 0x00000003d60fb211 */ /* 0x000fc600008f0c06 */
[----:B------:R4:W-:Y:S04]  /*25590*/  @!P2 ST.E.128 desc[UR60][R4.64], RZ ;  /* 0x000000ff0400a985 */ /* 0x0009e8000c101d3c */
[----:B------:R4:W-:Y:S02]  /*255a0*/  @!P3 ST.E.128 desc[UR60][R14.64], RZ ;  /* 0x000000ff0e00b985 */ /* 0x0009e4000c101d3c */
.L_x_2014:
[----:B------:R-:W-:Y:S05]  /*255b0*/  BSYNC B1 ;  /* 0x0000000000017941 */ /* 0x000fea0003800000 */
.L_x_2013:
[----:B------:R-:W-:-:S03]  /*255c0*/  UMOV UR4, 0xffffffff ;  /* 0xffffffff00047882 */ /* 0x000fc60000000000 */
[----:B------:R-:W-:Y:S05]  /*255d0*/  BRA.DIV UR4, `(.L_x_2015) ;  /* 0x000000b204607947 */ /* 0x000fea000b800000 */
[----:B0-----:R0:W0:Y:S04]  /*255e0*/  SHFL.IDX PT, R3, R2, 0x2, 0x181f ;  /* 0x00581f0002037f89 */ /* 0x00102800000e0000 */
[----:B---34-:R3:W4:Y:S02]  /*255f0*/  SHFL.IDX PT, R14, R0, 0x2, 0x181f ;  /* 0x00581f00000e7f89 */ /* 0x01872400000e0000 */
.L_x_2278:
        /* <DEDUP_REMOVED lines=15> */
.L_x_2017:
[----:B------:R-:W-:Y:S05]  /*256f0*/  BSYNC B1 ;  /* 0x0000000000017941 */ /* 0x000fea0003800000 */
.L_x_2016:
[----:B------:R-:W-:-:S03]  /*25700*/  UMOV UR4, 0xffffffff ;  /* 0xffffffff00047882 */ /* 0x000fc60000000000 */
[----:B------:R-:W-:Y:S05]  /*25710*/  BRA.DIV UR4, `(.L_x_2018) ;  /* 0x000000b204587947 */ /* 0x000fea000b800000 */
[----:B0-----:R0:W0:Y:S04]  /*25720*/  SHFL.IDX PT, R3, R2, 0x3, 0x181f ;  /* 0x00781f0002037f89 */ /* 0x00102800000e0000 */
[----:B----4-:R4:W0:Y:S02]  /*25730*/  SHFL.IDX PT, R14, R0, 0x3, 0x181f ;  /* 0x00781f00000e7f89 */ /* 0x01082400000e0000 */
.L_x_2282:
[----:B--234-:R-:W-:-:S05]  /*25740*/  VIADD R0, R202, 0x60 ;  /* 0x00000060ca007836 */ /* 0x01cfca0000000000 */
[----:B------:R-:W-:-:S13]  /*25750*/  ISETP.GE.AND P0, PT, R0, R21, PT ;  /* 0x000000150000720c */ /* 0x000fda0003f06270 */
[----:B------:R-:W-:Y:S05]  /*25760*/  @P0 BRA `(.L_x_2005) ;  /* 0x00000000002c0947 */ /* 0x000fea0003800000 */
[----:B------:R-:W-:Y:S01]  /*25770*/  ULDC UR4, c[0x0][0xac8] ;  /* 0x0002b20000047ab9 */ /* 0x000fe20000000800 */
[----:B------:R-:W-:Y:S02]  /*25780*/  SHF.R.S32.HI R6, RZ, 0x1f, R208 ;  /* 0x0000001fff067819 */ /* 0x000fe400000114d0 */
[----:B------:R-:W-:Y:S02]  /*25790*/  ISETP.GE.AND P2, PT, R208, UR4, PT ;  /* 0x00000004d0007c0c */ /* 0x000fe4000bf46270 */
[----:B------:R-:W-:Y:S02]  /*257a0*/  ISETP.GE.AND P3, PT, R214, UR4, PT ;  /* 0x00000004d6007c0c */ /* 0x000fe4000bf66270 */
[----:B0-----:R-:W-:-:S09]  /*257b0*/  SHF.R.S32.HI R2, RZ, 0x1f, R214 ;  /* 0x0000001fff027819 */ /* 0x001fd200000114d6 */
[-C--:B------:R-:W-:Y:S02]  /*257c0*/  @!P2 LEA R4, P0, R208, R14.reuse, 0x1 ;  /* 0x0000000ed004a211 */ /* 0x080fe400078008ff */
[----:B------:R-:W-:Y:S02]  /*257d0*/  @!P3 LEA R14, P1, R214, R14, 0x1 ;  /* 0x0000000ed60eb211 */ /* 0x000fe400078208ff */
[-C--:B------:R-:W-:Y:S02]  /*257e0*/  @!P2 LEA.HI.X R5, R208, R3.reuse, R6, 0x1, P0 ;  /* 0x00000003d005a211 */ /* 0x080fe400000f0c06 */
[----:B------:R-:W-:-:S03]  /*257f0*/  @!P3 LEA.HI.X R15, R214, R3, R2, 0x1, P1 ;  /* 0x00000003d60fb211 */ /* 0x000fc600008f0c02 */
[----:B------:R0:W-:Y:S04]  /*25800*/  @!P2 ST.E.128 desc[UR60][R4.64], RZ ;  /* 0x000000ff0400a985 */ /* 0x0001e8000c101d3c */
[----:B------:R0:W-:Y:S02]  /*25810*/  @!P3 ST.E.128 desc[UR60][R14.64], RZ ;  /* 0x000000ff0e00b985 */ /* 0x0001e4000c101d3c */
.L_x_2005:
[----:B------:R-:W-:Y:S05]  /*25820*/  BSYNC B0 ;  /* 0x0000000000007941 */ /* 0x000fea0003800000 */
.L_x_1995:
[----:B------:R-:W-:Y:S02]  /*25830*/  ULDC UR4, c[0x0][0xc3c] ;  /* 0x00030f0000047ab9 */ /* 0x000fe40000000800 */
[----:B-1----:R-:W-:-:S13]  /*25840*/  ISETP.GE.AND P0, PT, R191, UR4, PT ;  /* 0x00000004bf007c0c */ /* 0x002fda000bf06270 */
[----:B------:R-:W-:Y:S05]  /*25850*/  @!P0 BRA `(.L_x_2019) ;  /* 0xfffffdb400fc8947 */ /* 0x000fea000383ffff */
[----:B------:R-:W-:Y:S05]  /*25860*/  BRA `(.L_x_1778) ;  /* 0x0000008400507947 */ /* 0x000fea0003800000 */
.L_x_1776:
        /* <DEDUP_REMOVED lines=56> */
.L_x_2025:
[----:B------:R-:W-:Y:S01]  /*25bf0*/  UIADD3 UR4, UR4, 0x1f, URZ ;  /* 0x0000001f04047890 */ /* 0x000fe2000fffe03f */
[----:B------:R-:W-:-:S05]  /*25c00*/  IMAD.U32 R27, RZ, RZ, UR7 ;  /* 0x00000007ff1b7e24 */ /* 0x000fca000f8e00ff */
        /* <DEDUP_REMOVED lines=10> */
.L_x_2024:
[----:B------:R-:W-:Y:S05]  /*25cb0*/  BSYNC B0 ;  /* 0x0000000000007941 */ /* 0x000fea0003800000 */
.L_x_2023:
        /* <DEDUP_REMOVED lines=16> */
[----:B0-----:R-:W-:-:S04]  /*25dc0*/  IMAD R3, R3, UR5, RZ ;  /* 0x0000000503037c24 */ /* 0x001fc8000f8e02ff */
[----:B------:R-:W-:-:S05]  /*25dd0*/  IMAD.IADD R4, R3, 0x1, R4 ;  /* 0x0000000103047824 */ /* 0x000fca00078e0204 */
[----:B------:R-:W-:-:S13]  /*25de0*/  ISETP.GT.AND P6, PT, R4, UR6, PT ;  /* 0x0000000604007c0c */ /* 0x000fda000bfc4270 */
[----:B------:R-:W-:Y:S05]  /*25df0*/  @!P6 BRA `(.L_x_2025) ;  /* 0xfffffffc007ce947 */ /* 0x000fea000383ffff */
.L_x_2021:
[----:B------:R-:W-:-:S04]  /*25e00*/  IMAD.IADD R11, R4, 0x1, -R3 ;  /* 0x00000001040b7824 */ /* 0x000fc800078e0a03 */
[----:B------:R-:W-:-:S05]  /*25e10*/  IMAD R2, R6, UR5, R11 ;  /* 0x0000000506027c24 */ /* 0x000fca000f8e020b */
[----:B------:R-:W-:Y:S02]  /*25e20*/  ISETP.GT.AND P0, PT, R2, UR6, PT ;  /* 0x0000000602007c0c */ /* 0x000fe4000bf04270 */
[----:B------:R-:W0:Y:S11]  /*25e30*/  LDC.64 R2, c[0x0][0xc90] ;  /* 0x00032400ff027b82 */ /* 0x000e360000000a00 */
[----:B------:R-:W-:-:S04]  /*25e40*/  VOTE.ANY R8, PT, !P0 ;  /* 0x0000000000087806 */ /* 0x000fc800040e0100 */
[----:B------:R-:W1:Y:S02]  /*25e50*/  POPC R13, R8 ;  /* 0x00000008000d7309 */ /* 0x000e640000000000 */
[----:B-1----:R-:W-:-:S04]  /*25e60*/  VIADD R27, R13, UR4 ;  /* 0x000000040d1b7c36 */ /* 0x002fc80008000000 */
[----:B0-----:R-:W-:-:S05]  /*25e70*/  IMAD.WIDE R2, R27, 0x4, R2 ;  /* 0x000000041b027825 */ /* 0x001fca00078e0202 */
[----:B------:R-:W2:Y:S01]  /*25e80*/  LDG.E R7, desc[UR60][R2.64] ;  /* 0x0000003c02077981 */ /* 0x000ea2000c1e1900 */
[----:B------:R-:W-:-:S03]  /*25e90*/  ISETP.NE.AND P0, PT, R8, RZ, PT ;  /* 0x000000ff0800720c */ /* 0x000fc60003f05270 */
[----:B------:R-:W2:Y:S02]  /*25ea0*/  SHFL.IDX PT, R0, R0, R13, 0x1f ;  /* 0x00001f0d00007589 */ /* 0x000ea400000e0000 */
[----:B--2---:R-:W-:-:S05]  /*25eb0*/  IMAD R4, R0, R7, RZ ;  /* 0x0000000700047224 */ /* 0x004fca00078e02ff */
        /* <DEDUP_REMOVED lines=8> */
.L_x_2026:
[----:B-1----:R-:W-:Y:S02]  /*25f40*/  IMAD.MOV R2, RZ, RZ, -R3 ;  /* 0x000000ffff027224 */ /* 0x002fe400078e0a03 */
[----:B---3--:R-:W-:Y:S02]  /*25f50*/  IMAD R24, R24, UR5, R11 ;  /* 0x0000000518187c24 */ /* 0x008fe4000f8e020b */
[----:B------:R-:W-:Y:S01]  /*25f60*/  IMAD.MOV.U32 R11, RZ, RZ, R2 ;  /* 0x000000ffff0b7224 */ /* 0x000fe200078e0002 */
[----:B------:R-:W-:Y:S02]  /*25f70*/  IABS R2, R4 ;  /* 0x0000000400027213 */ /* 0x000fe40000000000 */
[----:B--2---:R-:W-:Y:S01]  /*25f80*/  IADD3 R9, -R24, UR6, RZ ;  /* 0x0000000618097c10 */ /* 0x004fe2000fffe1ff */
[----:B------:R-:W-:Y:S02]  /*25f90*/  IMAD R11, R11, R12, RZ ;  /* 0x0000000c0b0b7224 */ /* 0x000fe400078e02ff */
[----:B------:R-:W-:Y:S01]  /*25fa0*/  IMAD.MOV R8, RZ, RZ, -R2 ;  /* 0x000000ffff087224 */ /* 0x000fe200078e0a02 */
        /* <DEDUP_REMOVED lines=20> */
[----:B------:R-:W-:Y:S02]  /*260f0*/  IMAD R13, R4, R2, R9 ;  /* 0x00000002040d7224 */ /* 0x000fe400078e0209 */
[----:B------:R-:W-:Y:S01]  /*26100*/  IMAD.MOV.U32 R2, RZ, RZ, RZ ;  /* 0x000000ffff027224 */ /* 0x000fe200078e00ff */
[----:B------:R-:W-:Y:S02]  /*26110*/  VIADDMNMX R26, R8, UR5, R7, PT ;  /* 0x00000005081a7c46 */ /* 0x000fe4000b800107 */
[----:B------:R-:W-:-:S02]  /*26120*/  IABS R11, R13 ;  /* 0x0000000d000b7213 */ /* 0x000fc40000000000 */
[-C--:B------:R-:W-:Y:S02]  /*26130*/  IABS R8, R26.reuse ;  /* 0x0000001a00087213 */ /* 0x080fe40000000000 */
[----:B------:R-:W-:Y:S02]  /*26140*/  IABS R4, R26 ;  /* 0x0000001a00047213 */ /* 0x000fe40000000000 */
[----:B------:R-:W1:Y:S08]  /*26150*/  I2F.RP R7, R8 ;  /* 0x0000000800077306 */ /* 0x000e700000209400 */
[----:B-1----:R-:W1:Y:S02]  /*26160*/  MUFU.RCP R7, R7 ;  /* 0x0000000700077308 */ /* 0x002e640000001000 */
[----:B-1----:R-:W-:-:S06]  /*26170*/  VIADD R3, R7, 0xffffffe ;  /* 0x0ffffffe07037836 */ /* 0x002fcc0000000000 */
[----:B------:R-:W0:Y:S02]  /*26180*/  F2I.FTZ.U32.TRUNC.NTZ R3, R3 ;  /* 0x0000000300037305 */ /* 0x000e24000021f000 */
[----:B0-----:R-:W-:-:S04]  /*26190*/  IMAD.MOV R10, RZ, RZ, -R3 ;  /* 0x000000ffff0a7224 */ /* 0x001fc800078e0a03 */
[----:B------:R-:W-:-:S04]  /*261a0*/  IMAD.MOV.U32 R9, RZ, RZ, R10 ;  /* 0x000000ffff097224 */ /* 0x000fc800078e000a */
[----:B------:R-:W-:-:S04]  /*261b0*/  IMAD R9, R9, R8, RZ ;  /* 0x0000000809097224 */ /* 0x000fc800078e02ff */
[----:B------:R-:W-:-:S04]  /*261c0*/  IMAD.HI.U32 R2, R3, R9, R2 ;  /* 0x0000000903027227 */ /* 0x000fc800078e0002 */
[----:B------:R-:W-:Y:S02]  /*261d0*/  IMAD.MOV R3, RZ, RZ, -R4 ;  /* 0x000000ffff037224 */ /* 0x000fe400078e0a04 */
        /* <DEDUP_REMOVED lines=8> */
[----:B------:R-:W-:Y:S01]  /*26260*/  ISETP.GE.AND P2, PT, R3, RZ, PT ;  /* 0x000000ff0300720c */ /* 0x000fe20003f46270 */
[----:B------:R-:W-:-:S06]  /*26270*/  IMAD.IADD R3, R13, 0x1, R6 ;  /* 0x000000010d037824 */ /* 0x000fcc00078e0206 */
[----:B------:R-:W-:-:S06]  /*26280*/  @P0 VIADD R2, R2, 0x1 ;  /* 0x0000000102020836 */ /* 0x000fcc0000000000 */
[----:B------:R-:W-:Y:S01]  /*26290*/  @!P2 IMAD.MOV R2, RZ, RZ, -R2 ;  /* 0x000000ffff02a224 */ /* 0x000fe200078e0a02 */
[----:B------:R-:W-:Y:S01]  /*262a0*/  @!P1 LOP3.LUT R2, RZ, R26, RZ, 0x33, !PT ;  /* 0x0000001aff029212 */ /* 0x000fe200078e33ff */
[----:B------:R-:W-:-:S03]  /*262b0*/  IMAD.MOV R26, RZ, RZ, -R26 ;  /* 0x000000ffff1a7224 */ /* 0x000fc600078e0a1a */
[----:B------:R-:W-:Y:S01]  /*262c0*/  LOP3.LUT R25, RZ, R2, RZ, 0x33, !PT ;  /* 0x00000002ff197212 */ /* 0x000fe200078e33ff */
[----:B------:R-:W-:-:S04]  /*262d0*/  IMAD R26, R2, R26, R3 ;  /* 0x0000001a021a7224 */ /* 0x000fc800078e0203 */
[----:B------:R-:W-:Y:S01]  /*262e0*/  IMAD.IADD R25, R0, 0x1, R25 ;  /* 0x0000000100197824 */ /* 0x000fe200078e0219 */
[----:B------:R-:W-:Y:S06]  /*262f0*/  BRA `(.L_x_2027) ;  /* 0x00000000000c7947 */ /* 0x000fec0003800000 */
.L_x_2022:
[----:B------:R-:W-:Y:S02]  /*26300*/  IMAD.MOV.U32 R25, RZ, RZ, RZ ;  /* 0x000000ffff197224 */ /* 0x000fe400078e00ff */
[----:B------:R-:W-:Y:S02]  /*26310*/  IMAD.U32 R24, RZ, RZ, UR6 ;  /* 0x00000006ff187e24 */ /* 0x000fe4000f8e00ff */
[----:B------:R-:W-:-:S07]  /*26320*/  IMAD.MOV.U32 R26, RZ, RZ, RZ ;  /* 0x000000ffff1a7224 */ /* 0x000fce00078e00ff */
.L_x_2027:
[----:B------:R-:W-:-:S13]  /*26330*/  ISETP.NE.AND P0, PT, R5, RZ, PT ;  /* 0x000000ff0500720c */ /* 0x000fda0003f05270 */
[----:B------:R-:W0:Y:S01]  /*26340*/  @!P0 S2R R3, SR_CgaCtaId ;  /* 0x0000000000038919 */ /* 0x000e220000008800 */
[----:B------:R-:W-:-:S04]  /*26350*/  @!P0 MOV R0, 0x400 ;  /* 0x0000040000008802 */ /* 0x000fc80000000f00 */
[----:B0-----:R-:W-:-:S05]  /*26360*/  @!P0 LEA R0, R3, R0, 0x18 ;  /* 0x0000000003008211 */ /* 0x001fca00078ec0ff */
[----:B------:R2:W-:Y:S01]  /*26370*/  @!P0 STS.128 [R0+0x228d0], R24 ;  /* 0x0228d01800008388 */ /* 0x0005e20000000c00 */
[----:B------:R-:W-:Y:S06]  /*26380*/  BAR.ARV 0x5, 0x180 ;  /* 0x0146000000007b1d */ /* 0x000fec0000002000 */
.L_x_2020:
[----:B------:R3:W-:Y:S01]  /*26390*/  STL [R1+0x3c], RZ ;  /* 0x00003cff01007387 */ /* 0x0007e20000100800 */
[----:B------:R-:W-:Y:S01]  /*263a0*/  ULDC UR4, c[0x0][0xc3c] ;  /* 0x00030f0000047ab9 */ /* 0x000fe20000000800 */
[----:B------:R-:W-:Y:S01]  /*263b0*/  IMAD.MOV.U32 R37, RZ, RZ, 0x1 ;  /* 0x00000001ff257424 */ /* 0x000fe200078e00ff */
[----:B-1----:R-:W-:Y:S01]  /*263c0*/  ISETP.GE.AND P0, PT, R27, UR4, PT ;  /* 0x000000041b007c0c */ /* 0x002fe2000bf06270 */
[----:B------:R-:W-:-:S12]  /*263d0*/  IMAD.MOV.U32 R33, RZ, RZ, RZ ;  /* 0x000000ffff217224 */ /* 0x000fd800078e00ff */
[----:B---3--:R-:W-:Y:S05]  /*263e0*/  @P0 BRA `(.L_x_2028) ;  /* 0x0000007400740947 */ /* 0x008fea0003800000 */
[----:B------:R-:W3:Y:S01]  /*263f0*/  LDL R13, [R1+0x18] ;  /* 0x00001800010d7983 */ /* 0x000ee20000100800 */
[----:B------:R-:W1:Y:S01]  /*26400*/  S2R R15, SR_TID.X ;  /* 0x00000000000f7919 */ /* 0x000e620000002100 */
[----:B------:R-:W4:Y:S01]  /*26410*/  S2UR UR4, SR_CgaCtaId ;  /* 0x00000000000479c3 */ /* 0x000f220000008800 */
[C---:B-1----:R-:W-:Y:S01]  /*26420*/  LOP3.LUT R14, R15.reuse, 0x7f, RZ, 0xc0, !PT ;  /* 0x0000007f0f0e7812 */ /* 0x042fe200078ec0ff */
[C---:B------:R-:W-:Y:S02]  /*26430*/  IMAD.SHL.U32 R5, R15.reuse, 0x20, RZ ;  /* 0x000000200f057824 */ /* 0x040fe400078e00ff */
[----:B------:R-:W-:Y:S02]  /*26440*/  IMAD.SHL.U32 R2, R15, 0x80, RZ ;  /* 0x000000800f027824 */ /* 0x000fe400078e00ff */
[----:B------:R-:W-:Y:S01]  /*26450*/  IMAD.SHL.U32 R7, R14, 0x10, RZ ;  /* 0x000000100e077824 */ /* 0x000fe200078e00ff */
[----:B------:R-:W-:Y:S01]  /*26460*/  LOP3.LUT R6, R5, 0x80, RZ, 0xc0, !PT ;  /* 0x0000008005067812 */ /* 0x000fe200078ec0ff */
[----:B0-2---:R-:W-:Y:S01]  /*26470*/  IMAD.SHL.U32 R0, R15, 0x10, RZ ;  /* 0x000000100f007824 */ /* 0x005fe200078e00ff */
[----:B------:R-:W-:-:S02]  /*26480*/  SHF.R.U32.HI R4, RZ, 0x1, R15 ;  /* 0x00000001ff047819 */ /* 0x000fc4000001160f */
[----:B------:R-:W-:Y:S01]  /*26490*/  LOP3.LUT R8, R7, 0x600, RZ, 0xc0, !PT ;  /* 0x0000060007087812 */ /* 0x000fe200078ec0ff */
[C---:B------:R-:W-:Y:S01]  /*264a0*/  IMAD.SHL.U32 R11, R15.reuse, 0x4, RZ ;  /* 0x000000040f0b7824 */ /* 0x040fe200078e00ff */
[----:B------:R-:W-:Y:S01]  /*264b0*/  LOP3.LUT R3, R2, 0x380, RZ, 0xc0, !PT ;  /* 0x0000038002037812 */ /* 0x000fe200078ec0ff */
[----:B------:R-:W-:Y:S01]  /*264c0*/  IMAD.SHL.U32 R10, R15, 0x2, RZ ;  /* 0x000000020f0a7824 */ /* 0x000fe200078e00ff */
[----:B------:R-:W-:Y:S02]  /*264d0*/  LOP3.LUT R6, R6, 0x10, R15, 0xf8, !PT ;  /* 0x0000001006067812 */ /* 0x000fe400078ef80f */
[----:B------:R-:W-:Y:S02]  /*264e0*/  LOP3.LUT R8, R8, 0x60, R5, 0xf8, !PT ;  /* 0x0000006008087812 */ /* 0x000fe400078ef805 */
[----:B------:R-:W-:Y:S02]  /*264f0*/  LOP3.LUT R9, R0, 0x3f0, RZ, 0xc0, !PT ;  /* 0x000003f000097812 */ /* 0x000fe400078ec0ff */
[----:B------:R-:W-:-:S02]  /*26500*/  LOP3.LUT R3, R3, 0x30, R4, 0xf8, !PT ;  /* 0x0000003003037812 */ /* 0x000fc400078ef804 */
[----:B------:R-:W-:Y:S02]  /*26510*/  LOP3.LUT R6, R6, 0x10, R11, 0x78, !PT ;  /* 0x0000001006067812 */ /* 0x000fe400078e780b */
[----:B------:R-:W-:Y:S02]  /*26520*/  LOP3.LUT R5, R8, 0x100, R5, 0xf8, !PT ;  /* 0x0000010008057812 */ /* 0x000fe400078ef805 */
[----:B------:R-:W-:Y:S02]  /*26530*/  LOP3.LUT R10, R9, 0x70, R10, 0x78, !PT ;  /* 0x00000070090a7812 */ /* 0x000fe400078e780a */
[----:B------:R-:W-:Y:S02]  /*26540*/  LOP3.LUT R3, R3, 0x70, R0, 0x78, !PT ;  /* 0x0000007003037812 */ /* 0x000fe400078e7800 */
[----:B------:R-:W-:Y:S02]  /*26550*/  LOP3.LUT R4, R5, R6, RZ, 0xfc, !PT ;  /* 0x0000000605047212 */ /* 0x000fe400078efcff */
[----:B------:R-:W-:-:S02]  /*26560*/  LOP3.LUT R12, R10, 0x400, R7, 0xf8, !PT ;  /* 0x000004000a0c7812 */ /* 0x000fc400078ef807 */
[----:B------:R-:W-:Y:S01]  /*26570*/  LOP3.LUT R2, R3, 0xc00, R2, 0xf8, !PT ;  /* 0x00000c0003027812 */ /* 0x000fe200078ef802 */
[----:B------:R4:W-:Y:S01]  /*26580*/  STL [R1+0x20], R4 ;  /* 0x0000200401007387 */ /* 0x0009e20000100800 */
[----:B------:R-:W-:-:S03]  /*26590*/  LOP3.LUT P0, RZ, R15, 0x4, RZ, 0xc0, !PT ;  /* 0x000000040fff7812 */ /* 0x000fc6000780c0ff */
[----:B------:R-:W-:Y:S04]  /*265a0*/  STL [R1+0x1c], R12 ;  /* 0x00001c0c01007387 */ /* 0x000fe80000100800 */
[----:B------:R0:W-:Y:S01]  /*265b0*/  STL [R1+0x24], R2 ;  /* 0x0000240201007387 */ /* 0x0001e20000100800 */
[----:B------:R-:W-:Y:S01]  /*265c0*/  SHF.R.U32.HI R3, RZ, 0x3, R14 ;  /* 0x00000003ff037819 */ /* 0x000fe2000001160e */
[----:B----4-:R-:W-:Y:S01]  /*265d0*/  IMAD.U32 R4, RZ, RZ, UR4 ;  /* 0x00000004ff047e24 */ /* 0x010fe2000f8e00ff */
[----:B------:R-:W-:Y:S01]  /*265e0*/  MOV R17, 0x400 ;  /* 0x0000040000117802 */ /* 0x000fe20000000f00 */
[----:B0-----:R-:W-:Y:S01]  /*265f0*/  IMAD.MOV.U32 R2, RZ, RZ, 0x40 ;  /* 0x00000040ff027424 */ /* 0x001fe200078e00ff */
[----:B------:R-:W-:Y:S02]  /*26600*/  LOP3.LUT R32, R0, 0x70, RZ, 0xc0, !PT ;  /* 0x0000007000207812 */ /* 0x000fe400078ec0ff */
[----:B------:R-:W-:-:S02]  /*26610*/  LOP3.LUT R3, R3, 0x70, R0, 0xf8, !PT ;  /* 0x0000007003037812 */ /* 0x000fc400078ef800 */
[----:B------:R-:W-:Y:S01]  /*26620*/  SEL R2, R2, 0xffffffc0, !P0 ;  /* 0xffffffc002027807 */ /* 0x000fe20004000000 */
[----:B------:R-:W-:Y:S01]  /*26630*/  IMAD.MOV.U32 R0, RZ, RZ, 0x1 ;  /* 0x00000001ff007424 */ /* 0x000fe200078e00ff */
[----:B------:R-:W-:Y:S01]  /*26640*/  LEA R17, R4, R17, 0x18 ;  /* 0x0000001104117211 */ /* 0x000fe200078ec0ff */
[----:B------:R-:W-:Y:S01]  /*26650*/  BSSY B7, `(.L_x_2028) ;  /* 0x0000736000077945 */ /* 0x000fe20003800000 */
[----:B------:R-:W-:Y:S02]  /*26660*/  IMAD.MOV.U32 R35, RZ, RZ, RZ ;  /* 0x000000ffff237224 */ /* 0x000fe400078e00ff */
[----:B------:R-:W-:Y:S02]  /*26670*/  IMAD.MOV.U32 R33, RZ, RZ, RZ ;  /* 0x000000ffff217224 */ /* 0x000fe400078e00ff */
[----:B------:R-:W-:Y:S01]  /*26680*/  IMAD.MOV.U32 R37, RZ, RZ, 0x1 ;  /* 0x00000001ff257424 */ /* 0x000fe200078e00ff */
[----:B------:R-:W-:Y:S01]  /*26690*/  ULDC.64 UR36, c[0x0][0x198] ;  /* 0x0000660000247ab9 */ /* 0x000fe20000000a00 */
[----:B------:R-:W-:Y:S01]  /*266a0*/  ULDC UR38, c[0x0][0xc] ;  /* 0x0000030000267ab9 */ /* 0x000fe20000000800 */
[----:B---3--:R-:W-:-:S02]  /*266b0*/  LOP3.LUT R6, R13, 0x2, RZ, 0xfc, !PT ;  /* 0x000000020d067812 */ /* 0x008fc400078efcff */
[----:B------:R-:W-:-:S03]  /*266c0*/  LOP3.LUT R5, R13, 0x1, RZ, 0xfc, !PT ;  /* 0x000000010d057812 */ /* 0x000fc600078efcff */
[----:B------:R-:W-:Y:S04]  /*266d0*/  STL [R1+0x40], R6 ;  /* 0x0000400601007387 */ /* 0x000fe80000100800 */
[----:B------:R-:W-:Y:S04]  /*266e0*/  STL [R1+0x38], R5 ;  /* 0x0000380501007387 */ /* 0x000fe80000100800 */
[----:B------:R-:W-:Y:S04]  /*266f0*/  STL [R1+0x28], R2 ;  /* 0x0000280201007387 */ /* 0x000fe80000100800 */
[----:B------:R-:W-:Y:S04]  /*26700*/  STL [R1+0x14], R4 ;  /* 0x0000140401007387 */ /* 0x000fe80000100800 */
[----:B------:R-:W-:Y:S04]  /*26710*/  STL [R1+0x3c], RZ ;  /* 0x00003cff01007387 */ /* 0x000fe80000100800 */
[----:B------:R0:W-:Y:S02]  /*26720*/  STL [R1], R0 ;  /* 0x0000000001007387 */ /* 0x0001e40000100800 */
[----:B0-----:R-:W-:-:S05]  /*26730*/  IMAD.IADD R0, R17, 0x1, R12 ;  /* 0x0000000111007824 */ /* 0x001fca00078e020c */
[----:B------:R0:W-:Y:S01]  /*26740*/  STL [R1+0x30], R0 ;  /* 0x0000300001007387 */ /* 0x0001e20000100800 */
[----:B------:R-:W-:-:S07]  /*26750*/  LOP3.LUT R2, R3, 0x80, RZ, 0xfc, !PT ;  /* 0x0000008003027812 */ /* 0x000fce00078efcff */
.L_x_2152:
[----:B------:R-:W-:Y:S05]  /*26760*/  YIELD ;  /* 0x0000000000007946 */ /* 0x000fea0003800000 */
[----:B------:R-:W-:Y:S01]  /*26770*/  ULDC.64 UR4, c[0x0][0xa28] ;  /* 0x00028a0000047ab9 */ /* 0x000fe20000000a00 */
[----:B------:R-:W-:Y:S01]  /*26780*/  IMAD.MOV.U32 R9, RZ, RZ, RZ ;  /* 0x000000ffff097224 */ /* 0x000fe200078e00ff */
[----:B------:R-:W-:Y:S01]  /*26790*/  ISETP.NE.U32.AND P0, PT, RZ, UR4, PT ;  /* 0x00000004ff007c0c */ /* 0x000fe2000bf05070 */
[----:B-1----:R-:W1:Y:S01]  /*267a0*/  LDC.64 R4, c[0x0][0xa00] ;  /* 0x00028000ff047b82 */ /* 0x002e620000000a00 */
[----:B------:R-:W-:Y:S02]  /*267b0*/  ULDC.64 UR6, c[0x0][0xa10] ;  /* 0x0002840000067ab9 */ /* 0x000fe40000000a00 */
[----:B------:R-:W-:Y:S01]  /*267c0*/  ISETP.NE.AND.EX P0, PT, RZ, UR5, PT, P0 ;  /* 0x00000005ff007c0c */ /* 0x000fe2000bf05300 */
[----:B------:R-:W-:-:S12]  /*267d0*/  ULDC.64 UR4, c[0x0][0xa18] ;  /* 0x0002860000047ab9 */ /* 0x000fd80000000a00 */
[----:B0-2---:R-:W2:Y:S01]  /*267e0*/  @P0 LDC.64 R2, c[0x0][0xa28] ;  /* 0x00028a00ff020b82 */ /* 0x005ea20000000a00 */
[----:B------:R-:W-:Y:S01]  /*267f0*/  ISETP.NE.U32.AND P1, PT, RZ, UR6, PT ;  /* 0x00000006ff007c0c */ /* 0x000fe2000bf25070 */
[----:B--2---:R-:W-:-:S05]  /*26800*/  @P0 IMAD.WIDE R2, R27, 0x4, R2 ;  /* 0x000000041b020825 */ /* 0x004fca00078e0202 */
[----:B------:R2:W3:Y:S01]  /*26810*/  @P0 LDG.E R9, desc[UR60][R2.64] ;  /* 0x0000003c02090981 */ /* 0x0004e2000c1e1900 */
[----:B------:R-:W-:Y:S01]  /*26820*/  ISETP.NE.U32.AND P0, PT, RZ, UR4, PT ;  /* 0x00000004ff007c0c */ /* 0x000fe2000bf05070 */
[----:B------:R-:W-:Y:S01]  /*26830*/  IMAD.MOV.U32 R28, RZ, RZ, RZ ;  /* 0x000000ffff1c7224 */ /* 0x000fe200078e00ff */
[----:B------:R-:W-:Y:S01]  /*26840*/  ISETP.NE.AND.EX P1, PT, RZ, UR7, PT, P1 ;  /* 0x00000007ff007c0c */ /* 0x000fe2000bf25310 */
[----:B0-----:R-:W-:Y:S01]  /*26850*/  IMAD.MOV.U32 R0, RZ, RZ, RZ ;  /* 0x000000ffff007224 */ /* 0x001fe200078e00ff */
[----:B------:R-:W-:Y:S01]  /*26860*/  ISETP.NE.AND.EX P2, PT, RZ, UR5, PT, P0 ;  /* 0x00000005ff007c0c */ /* 0x000fe2000bf45300 */
[----:B------:R-:W-:Y:S01]  /*26870*/  ULDC.64 UR4, c[0x0][0xa00] ;  /* 0x0002800000047ab9 */ /* 0x000fe20000000a00 */
[----:B-1----:R-:W-:Y:S01]  /*26880*/  IMAD.WIDE R4, R27, 0x4, R4 ;  /* 0x000000041b047825 */ /* 0x002fe200078e0204 */
[----:B------:R-:W-:Y:S01]  /*26890*/  ISETP.NE.U32.AND P0, PT, RZ, UR4, PT ;  /* 0x00000004ff007c0c */ /* 0x000fe2000bf05070 */
[----:B--2---:R-:W0:Y:S03]  /*268a0*/  LDC.64 R2, c[0x0][0xa10] ;  /* 0x00028400ff027b82 */ /* 0x004e260000000a00 */
[----:B------:R-:W-:-:S06]  /*268b0*/  ISETP.NE.AND.EX P0, PT, RZ, UR5, PT, P0 ;  /* 0x00000005ff007c0c */ /* 0x000fcc000bf05300 */
[----:B------:R-:W1:Y:S07]  /*268c0*/  @P2 LDC.64 R6, c[0x0][0xa18] ;  /* 0x00028600ff062b82 */ /* 0x000e6e0000000a00 */
[----:B------:R-:W5:Y:S01]  /*268d0*/  @P0 LDG.E R28, desc[UR60][R4.64] ;  /* 0x0000003c041c0981 */ /* 0x000f62000c1e1900 */
[----:B0-----:R-:W-:-:S05]  /*268e0*/  IMAD.WIDE R2, R27, 0x4, R2 ;  /* 0x000000041b027825 */ /* 0x001fca00078e0202 */
[----:B------:R-:W5:Y:S01]  /*268f0*/  @P1 LDG.E R0, desc[UR60][R2.64] ;  /* 0x0000003c02001981 */ /* 0x000f62000c1e1900 */
[----:B------:R-:W-:Y:S02]  /*26900*/  ULDC UR4, c[0x0][0x288] ;  /* 0x0000a20000047ab9 */ /* 0x000fe40000000800 */
[----:B------:R-:W-:Y:S01]  /*26910*/  IMAD.U32 R23, RZ, RZ, UR4 ;  /* 0x00000004ff177e24 */ /* 0x000fe2000f8e00ff */
[----:B------:R-:W-:Y:S02]  /*26920*/  ULDC.64 UR4, c[0x0][0x418] ;  /* 0x0001060000047ab9 */ /* 0x000fe40000000a00 */
[----:B------:R-:W-:-:S03]  /*26930*/  UISETP.NE.U32.AND UP0, UPT, UR4, URZ, UPT ;  /* 0x0000003f0400728c */ /* 0x000fc6000bf05070 */
[----:B------:R-:W-:Y:S01]  /*26940*/  ULDC UR4, c[0x0][0x424] ;  /* 0x0001090000047ab9 */ /* 0x000fe20000000800 */
[----:B------:R-:W-:Y:S01]  /*26950*/  UISETP.NE.AND.EX UP0, UPT, UR5, URZ, UPT, UP0 ;  /* 0x0000003f0500728c */ /* 0x000fe2000bf05300 */
[----:B-1----:R-:W-:Y:S02]  /*26960*/  @P2 IMAD.WIDE R6, R27, 0x4, R6 ;  /* 0x000000041b062825 */ /* 0x002fe400078e0206 */
[----:B------:R-:W-:Y:S01]  /*26970*/  ULDC UR5, c[0x0][0x2f0] ;  /* 0x0000bc0000057ab9 */ /* 0x000fe20000000800 */
[----:B------:R-:W-:Y:S02]  /*26980*/  USEL UR4, UR4, 0x1, UP0 ;  /* 0x0000000104047887 */ /* 0x000fe40008000000 */
[----:B------:R0:W5:Y:S02]  /*26990*/  @P2 LDG.E R23, desc[UR60][R6.64] ;  /* 0x0000003c06172981 */ /* 0x000164000c1e1900 */
[----:B------:R-:W-:-:S03]  /*269a0*/  UIMAD UR4, UR4, UR5, URZ ;  /* 0x00000005040472a4 */ /* 0x000fc6000f8e023f */
[----:B------:R-:W-:-:S03]  /*269b0*/  ULDC UR5, c[0x0][0x348] ;  /* 0x0000d20000057ab9 */ /* 0x000fc60000000800 */
[----:B------:R-:W-:Y:S02]  /*269c0*/  IMAD.U32 R10, RZ, RZ, UR4 ;  /* 0x00000004ff0a7e24 */ /* 0x000fe4000f8e00ff */
[----:B0-----:R-:W-:Y:S01]  /*269d0*/  IMAD.U32 R6, RZ, RZ, UR5 ;  /* 0x00000005ff067e24 */ /* 0x001fe2000f8e00ff */
[----:B---3--:R0:W-:Y:S01]  /*269e0*/  STL [R1+0x8], R9 ;  /* 0x0000080901007387 */ /* 0x0081e20000100800 */
[----:B------:R-:W-:Y:S05]  /*269f0*/  @P2 BRA `(.L_x_2029) ;  /* 0x0000000000102947 */ /* 0x000fea0003800000 */
[----:B------:R-:W-:Y:S05]  /*26a00*/  @!P0 BRA `(.L_x_2029) ;  /* 0x00000000000c8947 */ /* 0x000fea0003800000 */
[----:B-----5:R-:W2:Y:S04]  /*26a10*/  LDG.E R23, desc[UR60][R4.64] ;  /* 0x0000003c04177981 */ /* 0x020ea8000c1e1900 */
[----:B------:R-:W2:Y:S02]  /*26a20*/  LDG.E R8, desc[UR60][R4.64+0x4] ;  /* 0x0000043c04087981 */ /* 0x000ea4000c1e1900 */
[----:B--2---:R-:W-:-:S07]  /*26a30*/  IMAD.IADD R23, R8, 0x1, -R23 ;  /* 0x0000000108177824 */ /* 0x004fce00078e0a17 */
.L_x_2029:
[----:B------:R-:W-:Y:S02]  /*26a40*/  ULDC.64 UR4, c[0x0][0xa20] ;  /* 0x0002880000047ab9 */ /* 0x000fe40000000a00 */
[----:B------:R-:W-:-:S04]  /*26a50*/  ISETP.NE.U32.AND P0, PT, RZ, UR4, PT ;  /* 0x00000004ff007c0c */ /* 0x000fc8000bf05070 */
[----:B------:R-:W-:-:S13]  /*26a60*/  ISETP.NE.AND.EX P0, PT, RZ, UR5, PT, P0 ;  /* 0x00000005ff007c0c */ /* 0x000fda000bf05300 */
[----:B------:R-:W-:Y:S05]  /*26a70*/  @!P0 BRA `(.L_x_2030) ;  /* 0x0000000000108947 */ /* 0x000fea0003800000 */
[----:B------:R-:W1:Y:S02]  /*26a80*/  LDC.64 R4, c[0x0][0xa20] ;  /* 0x00028800ff047b82 */ /* 0x000e640000000a00 */
[----:B-1----:R-:W-:-:S05]  /*26a90*/  IMAD.WIDE R4, R27, 0x4, R4 ;  /* 0x000000041b047825 */ /* 0x002fca00078e0204 */
[----:B------:R1:W5:Y:S01]  /*26aa0*/  LDG.E R10, desc[UR60][R4.64] ;  /* 0x0000003c040a7981 */ /* 0x000362000c1e1900 */
[----:B------:R-:W-:Y:S05]  /*26ab0*/  BRA `(.L_x_2031) ;  /* 0x0000000000247947 */ /* 0x000fea0003800000 */
.L_x_2030:
[----:B------:R-:W-:Y:S02]  /*26ac0*/  ULDC.64 UR4, c[0x0][0xa08] ;  /* 0x0002820000047ab9 */ /* 0x000fe40000000a00 */
[----:B------:R-:W-:-:S04]  /*26ad0*/  ISETP.NE.U32.AND P0, PT, RZ, UR4, PT ;  /* 0x00000004ff007c0c */ /* 0x000fc8000bf05070 */
[----:B------:R-:W-:-:S13]  /*26ae0*/  ISETP.NE.AND.EX P0, PT, RZ, UR5, PT, P0 ;  /* 0x00000005ff007c0c */ /* 0x000fda000bf05300 */
[----:B------:R-:W-:Y:S05]  /*26af0*/  @!P0 BRA `(.L_x_2031) ;  /* 0x0000000000148947 */ /* 0x000fea0003800000 */
[----:B------:R-:W1:Y:S02]  /*26b00*/  LDC.64 R4, c[0x0][0xa08] ;  /* 0x00028200ff047b82 */ /* 0x000e640000000a00 */
[----:B-1----:R-:W-:-:S05]  /*26b10*/  IMAD.WIDE R4, R27, 0x4, R4 ;  /* 0x000000041b047825 */ /* 0x002fca00078e0204 */
[----:B------:R-:W2:Y:S04]  /*26b20*/  LDG.E R10, desc[UR60][R4.64] ;  /* 0x0000003c040a7981 */ /* 0x000ea8000c1e1900 */
[----:B------:R-:W2:Y:S02]  /*26b30*/  LDG.E R7, desc[UR60][R4.64+0x4] ;  /* 0x0000043c04077981 */ /* 0x000ea4000c1e1900 */
[----:B--2---:R-:W-:-:S07]  /*26b40*/  IMAD.IADD R10, R7, 0x1, -R10 ;  /* 0x00000001070a7824 */ /* 0x004fce00078e0a0a */
.L_x_2031:
[----:B-1----:R-:W2:Y:S01]  /*26b50*/  @P1 LDG.E R4, desc[UR60][R2.64] ;  /* 0x0000003c02041981 */ /* 0x002ea2000c1e1900 */
[----:B------:R-:W1:Y:S03]  /*26b60*/  LDC R7, c[0x0][0x448] ;  /* 0x00011200ff077b82 */ /* 0x000e660000000800 */
[----:B------:R3:W2:Y:S01]  /*26b70*/  @P1 LDG.E R5, desc[UR60][R2.64+0x4] ;  /* 0x0000043c02051981 */ /* 0x0006a2000c1e1900 */
[----:B-----5:R-:W-:Y:S02]  /*26b80*/  IMAD.IADD R10, R10, 0x1, -R9 ;  /* 0x000000010a0a7824 */ /* 0x020fe400078e0a09 */
[----:B------:R-:W-:-:S04]  /*26b90*/  IMAD.SHL.U32 R25, R25, 0x80, RZ ;  /* 0x0000008019197824 */ /* 0x000fc800078e00ff */
[----:B------:R-:W-:Y:S01]  /*26ba0*/  VIADD R8, R25, 0x7f ;  /* 0x0000007f19087836 */ /* 0x000fe20000000000 */
[----:B-1----:R-:W-:-:S13]  /*26bb0*/  ISETP.NE.AND P2, PT, R7, 0x1, PT ;  /* 0x000000010700780c */ /* 0x002fda0003f45270 */
[----:B---3--:R-:W1:Y:S08]  /*26bc0*/  @P2 LDC R3, c[0x0][0x44c] ;  /* 0x00011300ff032b82 */ /* 0x008e700000000800 */
[----:B------:R-:W3:Y:S01]  /*26bd0*/  @P2 LDC R2, c[0x0][0x450] ;  /* 0x00011400ff022b82 */ /* 0x000ee20000000800 */
[----:B-1----:R-:W-:-:S05]  /*26be0*/  @P2 IMAD.HI.U32 R3, R8, R3, RZ ;  /* 0x0000000308032227 */ /* 0x002fca00078e00ff */
[----:B---3--:R-:W-:Y:S01]  /*26bf0*/  @P2 SHF.R.U32.HI R8, RZ, R2, R3 ;  /* 0x00000002ff082219 */ /* 0x008fe20000011603 */
[----:B--2---:R-:W-:-:S04]  /*26c00*/  @P1 IMAD.IADD R6, R5, 0x1, -R4 ;  /* 0x0000000105061824 */ /* 0x004fc800078e0a04 */
[----:B------:R-:W-:-:S04]  /*26c10*/  IMAD.IADD R18, R10, 0x1, R6 ;  /* 0x000000010a127824 */ /* 0x000fc800078e0206 */
[C---:B0-----:R-:W-:Y:S01]  /*26c20*/  VIADD R9, R18.reuse, 0x9f ;  /* 0x0000009f12097836 */ /* 0x041fe20000000000 */
[----:B------:R-:W-:-:S03]  /*26c30*/  IADD3 R7, R18, 0x1, -R23 ;  /* 0x0000000112077810 */ /* 0x000fc60007ffe817 */
[----:B------:R-:W-:-:S04]  /*26c40*/  IMAD.HI R9, R9, 0x66666667, RZ ;  /* 0x6666666709097827 */ /* 0x000fc800078e02ff */
[----:B------:R-:W-:Y:S01]  /*26c50*/  IMAD.IADD R8, R7, 0x1, R8 ;  /* 0x0000000107087824 */ /* 0x000fe200078e0208 */
[----:B------:R-:W-:-:S04]  /*26c60*/  SHF.R.U32.HI R2, RZ, 0x1f, R9 ;  /* 0x0000001fff027819 */ /* 0x000fc80000011609 */
[----:B------:R-:W-:Y:S02]  /*26c70*/  LEA.HI.SX32 R9, R9, R2, 0x1a ;  /* 0x0000000209097211 */ /* 0x000fe400078fd2ff */
[----:B------:R-:W0:Y:S02]  /*26c80*/  LDC.64 R2, c[0x0][0x9e0] ;  /* 0x00027800ff027b82 */ /* 0x000e240000000a00 */
[----:B0-----:R-:W-:Y:S01]  /*26c90*/  ISETP.GE.AND P3, PT, R3, 0x1, PT ;  /* 0x000000010300780c */ /* 0x001fe20003f66270 */
[----:B------:R-:W-:-:S12]  /*26ca0*/  IMAD.IADD R2, R8, 0x1, R2 ;  /* 0x0000000108027824 */ /* 0x000fd800078e0202 */
[----:B------:R-:W-:Y:S05]  /*26cb0*/  @!P3 BRA `(.L_x_2032) ;  /* 0x000000000048b947 */ /* 0x000fea0003800000 */
        /* <DEDUP_REMOVED lines=11> */
.L_x_2034:
[----:B------:R-:W-:-:S13]  /*26d70*/  ISETP.NE.AND P0, PT, R3, 0x1, PT ;  /* 0x000000010300780c */ /* 0x000fda0003f05270 */
[----:B------:R-:W0:Y:S02]  /*26d80*/  @P0 LDC.64 R4, c[0x0][0x9e8] ;  /* 0x00027a00ff040b82 */ /* 0x000e240000000a00 */
[----:B0-----:R-:W-:-:S05]  /*26d90*/  @P0 IMAD.HI.U32 R4, R11, R4, RZ ;  /* 0x000000040b040227 */ /* 0x001fca00078e00ff */
[----:B------:R-:W-:-:S07]  /*26da0*/  @P0 SHF.R.U32.HI R11, RZ, R5, R4 ;  /* 0x00000005ff0b0219 */ /* 0x000fce0000011604 */
.L_x_2035:
[----:B------:R-:W-:Y:S05]  /*26db0*/  BSYNC B0 ;  /* 0x0000000000007941 */ /* 0x000fea0003800000 */
.L_x_2033:
[----:B------:R-:W-:-:S05]  /*26dc0*/  IMAD R11, R11, R3, R3 ;  /* 0x000000030b0b7224 */ /* 0x000fca00078e0203 */
[----:B------:R-:W-:-:S07]  /*26dd0*/  VIMNMX R2, R2, R11, PT ;  /* 0x0000000b02027248 */ /* 0x000fce0003fe0100 */
.L_x_2032:
[----:B------:R-:W0:Y:S01]  /*26de0*/  @P2 LDC R8, c[0x0][0x44c] ;  /* 0x00011300ff082b82 */ /* 0x000e220000000800 */
[----:B------:R-:W-:Y:S01]  /*26df0*/  IMAD.MOV.U32 R4, RZ, RZ, R25 ;  /* 0x000000ffff047224 */ /* 0x000fe200078e0019 */
[----:B------:R-:W-:-:S06]  /*26e00*/  ULDC UR4, c[0x0][0x9dc] ;  /* 0x0002770000047ab9 */ /* 0x000fcc0000000800 */
[----:B------:R-:W1:Y:S01]  /*26e10*/  @P2 LDC R5, c[0x0][0x450] ;  /* 0x00011400ff052b82 */ /* 0x000e620000000800 */
[----:B0-----:R-:W-:-:S05]  /*26e20*/  @P2 IMAD.HI.U32 R8, R25, R8, RZ ;  /* 0x0000000819082227 */ /* 0x001fca00078e00ff */
[----:B-1----:R-:W-:Y:S01]  /*26e30*/  @P2 SHF.R.U32.HI R4, RZ, R5, R8 ;  /* 0x00000005ff042219 */ /* 0x002fe20000011608 */
[----:B------:R-:W-:-:S04]  /*26e40*/  IMAD.IADD R8, R18, 0x1, -R23 ;  /* 0x0000000112087824 */ /* 0x000fc800078e0a17 */
        /* <DEDUP_REMOVED lines=13> */
.L_x_2038:
[----:B------:R-:W-:-:S13]  /*26f20*/  ISETP.NE.AND P0, PT, R3, 0x1, PT ;  /* 0x000000010300780c */ /* 0x000fda0003f05270 */
[----:B------:R-:W0:Y:S02]  /*26f30*/  @P0 LDC.64 R4, c[0x0][0x9e8] ;  /* 0x00027a00ff040b82 */ /* 0x000e240000000a00 */
[----:B0-----:R-:W-:-:S05]  /*26f40*/  @P0 IMAD.HI.U32 R4, R12, R4, RZ ;  /* 0x000000040c040227 */ /* 0x001fca00078e00ff */
[----:B------:R-:W-:-:S07]  /*26f50*/  @P0 SHF.R.U32.HI R12, RZ, R5, R4 ;  /* 0x00000005ff0c0219 */ /* 0x000fce0000011604 */
.L_x_2039:
[----:B------:R-:W-:Y:S05]  /*26f60*/  BSYNC B0 ;  /* 0x0000000000007941 */ /* 0x000fea0003800000 */
.L_x_2037:
[----:B------:R-:W-:-:S05]  /*26f70*/  IMAD R3, R12, R3, RZ ;  /* 0x000000030c037224 */ /* 0x000fca00078e02ff */
[----:B------:R-:W-:-:S07]  /*26f80*/  VIMNMX R11, R11, R3, !PT ;  /* 0x000000030b0b7248 */ /* 0x000fce0007fe0100 */
.L_x_2036:
[----:B------:R-:W-:Y:S01]  /*26f90*/  VIADD R2, R2, 0x9f ;  /* 0x0000009f02027836 */ /* 0x000fe20000000000 */
[----:B------:R-:W-:Y:S01]  /*26fa0*/  BSSY B0, `(.L_x_2040) ;  /* 0x00000e2000007945 */ /* 0x000fe20003800000 */
[----:B------:R-:W-:-:S04]  /*26fb0*/  IMAD.HI R11, R11, 0x66666667, RZ ;  /* 0x666666670b0b7827 */ /* 0x000fc800078e02ff */
[----:B------:R-:W-:-:S05]  /*26fc0*/  IMAD.HI R2, R2, 0x66666667, RZ ;  /* 0x6666666702027827 */ /* 0x000fca00078e02ff */
[----:B------:R-:W-:-:S04]  /*26fd0*/  SHF.R.U32.HI R3, RZ, 0x1f, R2 ;  /* 0x0000001fff037819 */ /* 0x000fc80000011602 */
[----:B------:R-:W-:Y:S02]  /*26fe0*/  LEA.HI.SX32 R3, R2, R3, 0x1a ;  /* 0x0000000302037211 */ /* 0x000fe400078fd2ff */
[----:B------:R-:W-:Y:S02]  /*26ff0*/  SHF.R.U32.HI R2, RZ, 0x1f, R11 ;  /* 0x0000001fff027819 */ /* 0x000fe4000001160b */
[----:B------:R-:W-:Y:S02]  /*27000*/  VIMNMX R3, R9, R3, PT ;  /* 0x0000000309037248 */ /* 0x000fe40003fe0100 */
[----:B------:R-:W-:-:S03]  /*27010*/  LEA.HI.SX32 R2, R11, R2, 0x1a ;  /* 0x000000020b027211 */ /* 0x000fc600078fd2ff */
[----:B------:R-:W-:Y:S01]  /*27020*/  IMAD R3, R3, 0xa0, -R10 ;  /* 0x000000a003037824 */ /* 0x000fe200078e0a0a */
[----:B------:R-:W-:-:S04]  /*27030*/  VIMNMX R2, RZ, R2, !PT ;  /* 0x00000002ff027248 */ /* 0x000fc80007fe0100 */
[----:B------:R-:W-:Y:S01]  /*27040*/  VIMNMX R6, R3, R6, PT ;  /* 0x0000000603067248 */ /* 0x000fe20003fe0100 */
[----:B------:R-:W-:-:S05]  /*27050*/  IMAD R2, R2, 0xa0, -R10 ;  /* 0x000000a002027824 */ /* 0x000fca00078e0a0a */
        /* <DEDUP_REMOVED lines=15> */
[----:B------:R-:W0:Y:S02]  /*27150*/  S2R R5, SR_TID.X ;  /* 0x0000000000057919 */ /* 0x000e240000002100 */
[----:B0-----:R-:W-:-:S04]  /*27160*/  SHF.R.U32.HI R5, RZ, 0x5, R5 ;  /* 0x00000005ff057819 */ /* 0x001fc80000011605 */
[----:B------:R-:W-:-:S05]  /*27170*/  LOP3.LUT R5, R5, 0x3, RZ, 0xc0, !PT ;  /* 0x0000000305057812 */ /* 0x000fca00078ec0ff */
[----:B------:R0:W1:Y:S02]  /*27180*/  SHFL.IDX PT, R14, R5, RZ, 0x1f ;  /* 0x00001fff050e7589 */ /* 0x00006400000e0000 */
.L_x_2285:
[----:B-1----:R-:W-:Y:S02]  /*27190*/  ISETP.NE.AND P0, PT, R14, RZ, PT ;  /* 0x000000ff0e00720c */ /* 0x002fe40003f05270 */
[----:B------:R-:W-:-:S11]  /*271a0*/  PLOP3.LUT P6, PT, PT, PT, PT, 0x8, 0x0 ;  /* 0x000000000000781c */ /* 0x000fd60003fce170 */
[----:B------:R-:W-:Y:S05]  /*271b0*/  @P0 BRA `(.L_x_2043) ;  /* 0x00000000000c0947 */ /* 0x000fea0003800000 */
[----:B------:R-:W-:-:S03]  /*271c0*/  UMOV UR4, 0xffffffff ;  /* 0xffffffff00047882 */ /* 0x000fc60000000000 */
[----:B------:R-:W-:Y:S05]  /*271d0*/  BRA.DIV UR4, `(.L_x_2044) ;  /* 0x0000009a04247947 */ /* 0x000fea000b800000 */
[----:B------:R-:W-:-:S13]  /*271e0*/  ELECT P6, URZ, PT ;  /* 0x00000000003f782f */ /* 0x000fda00038c0000 */
.L_x_2043:
[----:B0-----:R-:W2:Y:S01]  /*271f0*/  LDL R5, [R1+0x3c] ;  /* 0x00003c0001057983 */ /* 0x001ea20000100800 */
[----:B------:R-:W-:Y:S01]  /*27200*/  BSSY B1, `(.L_x_2045) ;  /* 0x0000008000017945 */ /* 0x000fe20003800000 */
[----:B--2---:R-:W-:-:S05]  /*27210*/  VIADD R5, R5, 0x1 ;  /* 0x0000000105057836 */ /* 0x004fca0000000000 */
[----:B------:R-:W-:-:S04]  /*27220*/  LEA.HI R6, R5, R5, RZ, 0x1 ;  /* 0x0000000505067211 */ /* 0x000fc800078f08ff */
[----:B------:R-:W-:-:S05]  /*27230*/  LOP3.LUT R6, R6, 0xfffffffe, RZ, 0xc0, !PT ;  /* 0xfffffffe06067812 */ /* 0x000fca00078ec0ff */
[----:B------:R-:W-:-:S05]  /*27240*/  IMAD.IADD R5, R5, 0x1, -R6 ;  /* 0x0000000105057824 */ /* 0x000fca00078e0a06 */
[----:B------:R-:W-:-:S04]  /*27250*/  SHF.L.U32 R5, R5, 0x1f, RZ ;  /* 0x0000001f05057819 */ /* 0x000fc800000006ff */
[----:B------:R-:W0:Y:S02]  /*27260*/  SYNCS.PHASECHK.TRANS64.TRYWAIT P0, [R17+URZ+0x22820], R5 ;  /* 0x02282005110075a7 */ /* 0x000e24000800017f */
[----:B0-----:R-:W-:Y:S05]  /*27270*/  @!P0 BRA `(.L_x_2046) ;  /* 0x00000098001c8947 */ /* 0x001fea0003800000 */
.L_x_2288:
[----:B------:R-:W-:Y:S05]  /*27280*/  BSYNC B1 ;  /* 0x0000000000017941 */ /* 0x000fea0003800000 */
.L_x_2045:
[----:B------:R-:W-:Y:S04]  /*27290*/  BSSY B1, `(.L_x_2047) ;  /* 0x000004e000017945 */ /* 0x000fe80003800000 */
[----:B------:R-:W-:Y:S05]  /*272a0*/  @!P6 BRA `(.L_x_2048) ;  /* 0x000000040030e947 */ /* 0x000fea0003800000 */
[----:B------:R-:W2:Y:S01]  /*272b0*/  LDL R6, [R1] ;  /* 0x0000000001067983 */ /* 0x000ea20000100800 */
[----:B0-----:R-:W-:Y:S01]  /*272c0*/  IMAD R5, R35, 0x8, R17 ;  /* 0x0000000823057824 */ /* 0x001fe200078e0211 */
[----:B------:R-:W0:Y:S01]  /*272d0*/  S2R R10, SR_TID.X ;  /* 0x00000000000a7919 */ /* 0x000e220000002100 */
[----:B------:R-:W-:Y:S01]  /*272e0*/  BSSY B2, `(.L_x_2049) ;  /* 0x0000006000027945 */ /* 0x000fe20003800000 */
[----:B0-----:R-:W-:-:S04]  /*272f0*/  LOP3.LUT R10, R10, 0x7f, RZ, 0xc0, !PT ;  /* 0x0000007f0a0a7812 */ /* 0x001fc800078ec0ff */
[----:B------:R-:W-:Y:S02]  /*27300*/  ISETP.NE.AND P1, PT, R10, RZ, PT ;  /* 0x000000ff0a00720c */ /* 0x000fe40003f25270 */
[----:B--2---:R-:W-:-:S04]  /*27310*/  SHF.L.U32 R6, R6, 0x1f, RZ ;  /* 0x0000001f06067819 */ /* 0x004fc800000006ff */
[----:B------:R-:W0:Y:S02]  /*27320*/  SYNCS.PHASECHK.TRANS64.TRYWAIT P0, [R5+URZ+0x228a0], R6 ;  /* 0x0228a006050075a7 */ /* 0x000e24000800017f */
[----:B0-----:R-:W-:Y:S05]  /*27330*/  @!P0 BRA `(.L_x_2050) ;  /* 0x0000009800008947 */ /* 0x001fea0003800000 */
.L_x_2289:
[----:B------:R-:W-:Y:S05]  /*27340*/  BSYNC B2 ;  /* 0x0000000000027941 */ /* 0x000fea0003800000 */
.L_x_2049:
[----:B------:R-:W-:Y:S04]  /*27350*/  BSSY B2, `(.L_x_2051) ;  /* 0x0000009000027945 */ /* 0x000fe80003800000 */
[----:B------:R-:W-:Y:S05]  /*27360*/  @P1 BRA `(.L_x_2052) ;  /* 0x00000000001c1947 */ /* 0x000fea0003800000 */
[----:B------:R-:W1:Y:S02]  /*27370*/  S2R R10, SR_TID.X ;  /* 0x00000000000a7919 */ /* 0x000e640000002100 */
[----:B-1----:R-:W-:Y:S01]  /*27380*/  LOP3.LUT R11, R10, 0x1f, RZ, 0xc0, !PT ;  /* 0x0000001f0a0b7812 */ /* 0x002fe200078ec0ff */
[----:B------:R-:W-:-:S03]  /*27390*/  IMAD.MOV.U32 R10, RZ, RZ, 0x5000 ;  /* 0x00005000ff0a7424 */ /* 0x000fc600078e00ff */
[----:B------:R-:W-:Y:S01]  /*273a0*/  ISETP.NE.AND P0, PT, R11, RZ, PT ;  /* 0x000000ff0b00720c */ /* 0x000fe20003f05270 */
[----:B------:R1:W-:-:S12]  /*273b0*/  SYNCS.ARRIVE.TRANS64 RZ, [R5+URZ+0x22890], R10 ;  /* 0x0228900a05ff79a7 */ /* 0x0003d8000800003f */
[----:B-1----:R-:W-:Y:S05]  /*273c0*/  @!P0 BRA `(.L_x_2052) ;  /* 0x0000000000048947 */ /* 0x002fea0003800000 */
[----:B------:R-:W-:Y:S01]  /*273d0*/  BPT.TRAP 0x1 ;  /* 0x000000040000795c */ /* 0x000fe20000300000 */
.L_x_2052:
[----:B------:R-:W-:Y:S05]  /*273e0*/  BSYNC B2 ;  /* 0x0000000000027941 */ /* 0x000fea0003800000 */
.L_x_2051:
[----:B------:R-:W-:Y:S01]  /*273f0*/  IMAD.MOV.U32 R14, RZ, RZ, RZ ;  /* 0x000000ffff0e7224 */ /* 0x000fe200078e00ff */
[----:B------:R-:W-:Y:S01]  /*27400*/  UIADD3 UR4, UP0, UR36, 0x570, URZ ;  /* 0x0000057024047890 */ /* 0x000fe2000ff1e03f */
[----:B------:R-:W-:Y:S01]  /*27410*/  IMAD R11, R3, 0xa0, R0 ;  /* 0x000000a0030b7824 */ /* 0x000fe200078e0200 */
[----:B------:R-:W-:Y:S01]  /*27420*/  PLOP3.LUT P0, PT, PT, PT, PT, 0x80, 0x0 ;  /* 0x000000000000781c */ /* 0x000fe20003f0f070 */
[----:B------:R-:W-:Y:S01]  /*27430*/  IMAD R10, R35, 0x5000, R17 ;  /* 0x00005000230a7824 */ /* 0x000fe200078e0211 */
[----:B------:R-:W-:Y:S01]  /*27440*/  R2UR UR10, R14 ;  /* 0x000000000e0a72ca */ /* 0x000fe200000e0000 */
[----:B------:R-:W-:Y:S01]  /*27450*/  VIADD R11, R11, 0xffffff60 ;  /* 0xffffff600b0b7836 */ /* 0x000fe20000000000 */
[----:B------:R-:W-:Y:S01]  /*27460*/  UIADD3.X UR5, URZ, UR37, URZ, UP0, !UPT ;  /* 0x000000253f057290 */ /* 0x000fe200087fe43f */
[----:B------:R-:W-:Y:S01]  /*27470*/  VIADD R12, R5, 0x22890 ;  /* 0x00022890050c7836 */ /* 0x000fe20000000000 */
[----:B------:R-:W-:Y:S01]  /*27480*/  UMOV UR6, 0x0 ;  /* 0x0000000000067882 */ /* 0x000fe20000000000 */
[----:B------:R-:W-:Y:S01]  /*27490*/  VIADD R13, R10, 0x18400 ;  /* 0x000184000a0d7836 */ /* 0x000fe20000000000 */
[----:B------:R-:W-:-:S09]  /*274a0*/  UMOV UR7, 0x12f00000 ;  /* 0x12f0000000077882 */ /* 0x000fd20000000000 */
.L_x_2053:
        /* <DEDUP_REMOVED lines=10> */
[----:B------:R-:W1:Y:S01]  /*27550*/  SYNCS.PHASECHK.TRANS64.TRYWAIT P0, [R5+URZ+0x228c0], R6 ;  /* 0x0228c006050075a7 */ /* 0x000e62000800017f */
[----:B------:R-:W-:Y:S04]  /*27560*/  BSSY B2, `(.L_x_2054) ;  /* 0x0000002000027945 */ /* 0x000fe80003800000 */
[----:B-1----:R-:W-:Y:S05]  /*27570*/  @!P0 BRA `(.L_x_2055) ;  /* 0x0000009400848947 */ /* 0x002fea0003800000 */
.L_x_2290:
[----:B------:R-:W-:Y:S05]  /*27580*/  BSYNC B2 ;  /* 0x0000000000027941 */ /* 0x000fea0003800000 */
.L_x_2054:
[----:B------:R-:W-:Y:S01]  /*27590*/  BSSY B2, `(.L_x_2056) ;  /* 0x000000b000027945 */ /* 0x000fe20003800000 */
[----:B------:R-:W-:Y:S02]  /*275a0*/  IMAD.MOV.U32 R12, RZ, RZ, 0x0 ;  /* 0x00000000ff0c7424 */ /* 0x000fe400078e00ff */
[----:B------:R-:W-:Y:S01]  /*275b0*/  IMAD.MOV.U32 R13, RZ, RZ, 0x12f00000 ;  /* 0x12f00000ff0d7424 */ /* 0x000fe200078e00ff */
[----:B------:R-:W-:Y:S06]  /*275c0*/  @P1 BRA `(.L_x_2057) ;  /* 0x00000000001c1947 */ /* 0x000fec0003800000 */
[----:B------:R-:W2:Y:S01]  /*275d0*/  S2R R15, SR_TID.X ;  /* 0x00000000000f7919 */ /* 0x000ea20000002100 */
[----:B01----:R-:W-:-:S04]  /*275e0*/  IMAD.MOV.U32 R6, RZ, RZ, 0x5000 ;  /* 0x00005000ff067424 */ /* 0x003fc800078e00ff */
[----:B------:R3:W-:Y:S01]  /*275f0*/  SYNCS.ARRIVE.TRANS64 RZ, [R5+URZ+0x228b0], R6 ;  /* 0x0228b00605ff79a7 */ /* 0x0007e2000800003f */
[----:B--2---:R-:W-:-:S04]  /*27600*/  LOP3.LUT R15, R15, 0x1f, RZ, 0xc0, !PT ;  /* 0x0000001f0f0f7812 */ /* 0x004fc800078ec0ff */
[----:B------:R-:W-:-:S13]  /*27610*/  ISETP.NE.AND P0, PT, R15, RZ, PT ;  /* 0x000000ff0f00720c */ /* 0x000fda0003f05270 */
[----:B---3--:R-:W-:Y:S05]  /*27620*/  @!P0 BRA `(.L_x_2057) ;  /* 0x0000000000048947 */ /* 0x008fea0003800000 */
[----:B------:R-:W-:Y:S01]  /*27630*/  BPT.TRAP 0x1 ;  /* 0x000000040000795c */ /* 0x000fe20000300000 */
.L_x_2057:
[----:B------:R-:W-:Y:S05]  /*27640*/  BSYNC B2 ;  /* 0x0000000000027941 */ /* 0x000fea0003800000 */
.L_x_2056:
[----:B------:R-:W-:Y:S01]  /*27650*/  R2UR UR10, R14 ;  /* 0x000000000e0a72ca */ /* 0x000fe200000e0000 */
[----:B------:R-:W-:Y:S01]  /*27660*/  UIADD3 UR4, UP0, UR36, 0x670, URZ ;  /* 0x0000067024047890 */ /* 0x000fe2000ff1e03f */
[----:B------:R-:W-:Y:S01]  /*27670*/  R2UR UR6, R12 ;  /* 0x000000000c0672ca */ /* 0x000fe200000e0000 */
[----:B------:R-:W-:Y:S01]  /*27680*/  VIADD R10, R10, 0xa400 ;  /* 0x0000a4000a0a7836 */ /* 0x000fe20000000000 */
[----:B------:R-:W-:Y:S01]  /*27690*/  R2UR UR7, R13 ;  /* 0x000000000d0772ca */ /* 0x000fe200000e0000 */
[----:B01----:R-:W-:Y:S01]  /*276a0*/  VIADD R5, R5, 0x228b0 ;  /* 0x000228b005057836 */ /* 0x003fe20000000000 */
[----:B------:R-:W-:Y:S01]  /*276b0*/  PLOP3.LUT P0, PT, PT, PT, PT, 0x80, 0x0 ;  /* 0x000000000000781c */ /* 0x000fe20003f0f070 */
[----:B------:R-:W-:-:S12]  /*276c0*/  UIADD3.X UR5, URZ, UR37, URZ, UP0, !UPT ;  /* 0x000000253f057290 */ /* 0x000fd800087fe43f */
.L_x_2058:
        /* <DEDUP_REMOVED lines=10> */
.L_x_2048:
[----:B------:R-:W-:Y:S05]  /*27770*/  BSYNC B1 ;  /* 0x0000000000017941 */ /* 0x000fea0003800000 */
.L_x_2047:
[----:B------:R-:W2:Y:S01]  /*27780*/  LDL.LU R6, [R1] ;  /* 0x0000000001067983 */ /* 0x000ea20000300800 */
[----:B------:R-:W-:Y:S01]  /*27790*/  VIADD R35, R35, 0x1 ;  /* 0x0000000123237836 */ /* 0x000fe20000000000 */
[----:B------:R-:W-:Y:S01]  /*277a0*/  PLOP3.LUT P0, PT, PT, PT, PT, 0x8, 0x0 ;  /* 0x000000000000781c */ /* 0x000fe20003f0e170 */
[----:B------:R-:W-:-:S03]  /*277b0*/  VIADD R3, R3, 0xfffffffe ;  /* 0xfffffffe03037836 */ /* 0x000fc60000000000 */
[----:B------:R-:W-:Y:S02]  /*277c0*/  ISETP.NE.AND P1, PT, R35, 0x2, PT ;  /* 0x000000022300780c */ /* 0x000fe40003f25270 */
[----:B------:R-:W-:Y:S02]  /*277d0*/  ISETP.GE.AND P2, PT, R3, R4, PT ;  /* 0x000000040300720c */ /* 0x000fe40003f46270 */
[----:B0-----:R-:W-:Y:S02]  /*277e0*/  SEL R5, RZ, 0x1, P1 ;  /* 0x00000001ff057807 */ /* 0x001fe40000800000 */
[----:B------:R-:W-:Y:S02]  /*277f0*/  SEL R35, R35, RZ, P1 ;  /* 0x000000ff23237207 */ /* 0x000fe40000800000 */
[----:B--2---:R-:W-:-:S05]  /*27800*/  LOP3.LUT R6, R6, R5, RZ, 0x3c, !PT ;  /* 0x0000000506067212 */ /* 0x004fca00078e3cff */
[----:B------:R0:W-:Y:S02]  /*27810*/  STL [R1], R6 ;  /* 0x0000000601007387 */ /* 0x0001e40000100800 */
[----:B------:R-:W-:Y:S05]  /*27820*/  @!P2 BRA `(.L_x_2041) ;  /* 0x000000040064a947 */ /* 0x000fea0003800000 */
.L_x_2071:
[----:B------:R-:W-:Y:S05]  /*27830*/  YIELD ;  /* 0x0000000000007946 */ /* 0x000fea0003800000 */
[----:B------:R-:W-:Y:S04]  /*27840*/  BSSY B1, `(.L_x_2059) ;  /* 0x000004d000017945 */ /* 0x000fe80003800000 */
[----:B-1----:R-:W-:Y:S05]  /*27850*/  @!P6 BRA `(.L_x_2060) ;  /* 0x00000004002ce947 */ /* 0x002fea0003800000 */
[----:B0-----:R-:W2:Y:S01]  /*27860*/  LDL R6, [R1] ;  /* 0x0000000001067983 */ /* 0x001ea20000100800 */
[----:B------:R-:W0:Y:S02]  /*27870*/  S2R R5, SR_TID.X ;  /* 0x0000000000057919 */ /* 0x000e240000002100 */
[----:B0-----:R-:W-:Y:S01]  /*27880*/  LOP3.LUT R10, R5, 0x7f, RZ, 0xc0, !PT ;  /* 0x0000007f050a7812 */ /* 0x001fe200078ec0ff */
[----:B------:R-:W-:Y:S01]  /*27890*/  IMAD R5, R35, 0x8, R17 ;  /* 0x0000000823057824 */ /* 0x000fe200078e0211 */
[----:B------:R-:W-:Y:S02]  /*278a0*/  BSSY B2, `(.L_x_2061) ;  /* 0x0000005000027945 */ /* 0x000fe40003800000 */
[----:B------:R-:W-:Y:S02]  /*278b0*/  ISETP.NE.AND P2, PT, R10, RZ, PT ;  /* 0x000000ff0a00720c */ /* 0x000fe40003f45270 */
[----:B--2---:R-:W-:-:S04]  /*278c0*/  SHF.L.U32 R6, R6, 0x1f, RZ ;  /* 0x0000001f06067819 */ /* 0x004fc800000006ff */
[----:B------:R-:W0:Y:S02]  /*278d0*/  SYNCS.PHASECHK.TRANS64.TRYWAIT P1, [R5+URZ+0x228a0], R6 ;  /* 0x0228a006050075a7 */ /* 0x000e24000802017f */
[----:B0-----:R-:W-:Y:S05]  /*278e0*/  @!P1 BRA `(.L_x_2062) ;  /* 0x0000009000bc9947 */ /* 0x001fea0003800000 */
.L_x_2291:
[----:B------:R-:W-:Y:S05]  /*278f0*/  BSYNC B2 ;  /* 0x0000000000027941 */ /* 0x000fea0003800000 */
.L_x_2061:
        /* <DEDUP_REMOVED lines=9> */
.L_x_2064:
[----:B------:R-:W-:Y:S05]  /*27990*/  BSYNC B2 ;  /* 0x0000000000027941 */ /* 0x000fea0003800000 */
.L_x_2063:
        /* <DEDUP_REMOVED lines=10> */
[----:B------:R-:W-:-:S10]  /*27a40*/  UMOV UR7, 0x12f00000 ;  /* 0x12f0000000077882 */ /* 0x000fd40000000000 */
.L_x_2065:
        /* <DEDUP_REMOVED lines=13> */
.L_x_2292:
[----:B------:R-:W-:Y:S05]  /*27b20*/  BSYNC B2 ;  /* 0x0000000000027941 */ /* 0x000fea0003800000 */
.L_x_2066:
        /* <DEDUP_REMOVED lines=11> */
.L_x_2069:
[----:B------:R-:W-:Y:S05]  /*27be0*/  BSYNC B2 ;  /* 0x0000000000027941 */ /* 0x000fea0003800000 */
.L_x_2068:
        /* <DEDUP_REMOVED lines=8> */
.L_x_2070:
        /* <DEDUP_REMOVED lines=10> */
.L_x_2060:
[----:B------:R-:W-:Y:S05]  /*27d10*/  BSYNC B1 ;  /* 0x0000000000017941 */ /* 0x000fea0003800000 */
.L_x_2059:
[----:B0-----:R-:W2:Y:S01]  /*27d20*/  LDL.LU R6, [R1] ;  /* 0x0000000001067983 */ /* 0x001ea20000300800 */
[----:B------:R-:W-:Y:S01]  /*27d30*/  VIADD R35, R35, 0x1 ;  /* 0x0000000123237836 */ /* 0x000fe20000000000 */
[C---:B------:R-:W-:Y:S01]  /*27d40*/  ISETP.GT.AND P2, PT, R3.reuse, R4, PT ;  /* 0x000000040300720c */ /* 0x040fe20003f44270 */
[----:B------:R-:W-:-:S03]  /*27d50*/  VIADD R3, R3, 0xffffffff ;  /* 0xffffffff03037836 */ /* 0x000fc60000000000 */
[----:B------:R-:W-:-:S04]  /*27d60*/  ISETP.NE.AND P1, PT, R35, 0x2, PT ;  /* 0x000000022300780c */ /* 0x000fc80003f25270 */
[----:B------:R-:W-:Y:S02]  /*27d70*/  SEL R5, RZ, 0x1, P1 ;  /* 0x00000001ff057807 */ /* 0x000fe40000800000 */
[----:B------:R-:W-:Y:S02]  /*27d80*/  SEL R35, R35, RZ, P1 ;  /* 0x000000ff23237207 */ /* 0x000fe40000800000 */
[----:B--2---:R-:W-:-:S05]  /*27d90*/  LOP3.LUT R6, R6, R5, RZ, 0x3c, !PT ;  /* 0x0000000506067212 */ /* 0x004fca00078e3cff */
[----:B------:R1:W-:Y:S01]  /*27da0*/  STL [R1], R6 ;  /* 0x0000000601007387 */ /* 0x0003e20000100800 */
[----:B------:R-:W-:Y:S05]  /*27db0*/  @P2 BRA `(.L_x_2071) ;  /* 0xfffffff8009c2947 */ /* 0x000fea000383ffff */
.L_x_2041:
[----:B------:R-:W-:Y:S05]  /*27dc0*/  BSYNC B0 ;  /* 0x0000000000007941 */ /* 0x000fea0003800000 */
.L_x_2040:
[----:B------:R-:W2:Y:S01]  /*27dd0*/  LDC R0, c[0x0][0x448] ;  /* 0x00011200ff007b82 */ /* 0x000ea20000000800 */
[----:B------:R-:W-:Y:S01]  /*27de0*/  VIADD R2, R25, 0x7f ;  /* 0x0000007f19027836 */ /* 0x000fe20000000000 */
[----:B------:R-:W-:Y:S06]  /*27df0*/  @!P0 WARPSYNC.ALL ;  /* 0x0000000000008948 */ /* 0x000fec0003800000 */
[----:B------:R-:W-:Y:S01]  /*27e00*/  @!P0 BAR.SYNC.DEFER_BLOCKING 0xc, 0x180 ;  /* 0x0306000000008b1d */ /* 0x000fe20000010000 */
[----:B--2---:R-:W-:-:S13]  /*27e10*/  ISETP.NE.AND P1, PT, R0, 0x1, PT ;  /* 0x000000010000780c */ /* 0x004fda0003f25270 */
[----:B------:R-:W2:Y:S08]  /*27e20*/  @P1 LDC R3, c[0x0][0x44c] ;  /* 0x00011300ff031b82 */ /* 0x000eb00000000800 */
[----:B------:R-:W3:Y:S01]  /*27e30*/  @P1 LDC R0, c[0x0][0x450] ;  /* 0x00011400ff001b82 */ /* 0x000ee20000000800 */
[----:B--2---:R-:W-:-:S05]  /*27e40*/  @P1 IMAD.HI.U32 R3, R2, R3, RZ ;  /* 0x0000000302031227 */ /* 0x004fca00078e00ff */
[----:B---3--:R-:W-:-:S05]  /*27e50*/  @P1 SHF.R.U32.HI R2, RZ, R0, R3 ;  /* 0x00000000ff021219 */ /* 0x008fca0000011603 */
[----:B------:R-:W-:Y:S02]  /*27e60*/  IMAD.IADD R7, R7, 0x1, R2 ;  /* 0x0000000107077824 */ /* 0x000fe400078e0202 */
[----:B------:R-:W2:Y:S02]  /*27e70*/  LDC.64 R2, c[0x0][0x9e0] ;  /* 0x00027800ff027b82 */ /* 0x000ea40000000a00 */
[----:B--2---:R-:W-:Y:S01]  /*27e80*/  ISETP.GE.AND P2, PT, R3, 0x1, PT ;  /* 0x000000010300780c */ /* 0x004fe20003f46270 */
        /* <DEDUP_REMOVED lines=8> */
[----:B------:R-:W2:Y:S02]  /*27f10*/  @P0 LDC.64 R4, c[0x0][0x9e8] ;  /* 0x00027a00ff040b82 */ /* 0x000ea40000000a00 */
[----:B--2---:R-:W-:-:S05]  /*27f20*/  @P0 IMAD.HI.U32 R4, R0, R4, RZ ;  /* 0x0000000400040227 */ /* 0x004fca00078e00ff */
[----:B------:R-:W-:-:S04]  /*27f30*/  @P0 SHF.R.U32.HI R0, RZ, R5, R4 ;  /* 0x00000005ff000219 */ /* 0x000fc80000011604 */
[----:B------:R-:W-:Y:S01]  /*27f40*/  LOP3.LUT R0, RZ, R0, RZ, 0x33, !PT ;  /* 0x00000000ff007212 */ /* 0x000fe200078e33ff */
[----:B------:R-:W-:Y:S06]  /*27f50*/  BRA `(.L_x_2075) ;  /* 0x0000000000107947 */ /* 0x000fec0003800000 */
.L_x_2074:
[----:B------:R-:W-:-:S13]  /*27f60*/  ISETP.NE.AND P0, PT, R3, 0x1, PT ;  /* 0x000000010300780c */ /* 0x000fda0003f05270 */
[----:B------:R-:W2:Y:S02]  /*27f70*/  @P0 LDC.64 R4, c[0x0][0x9e8] ;  /* 0x00027a00ff040b82 */ /* 0x000ea40000000a00 */
[----:B--2---:R-:W-:-:S05]  /*27f80*/  @P0 IMAD.HI.U32 R4, R0, R4, RZ ;  /* 0x0000000400040227 */ /* 0x004fca00078e00ff */
[----:B------:R-:W-:-:S07]  /*27f90*/  @P0 SHF.R.U32.HI R0, RZ, R5, R4 ;  /* 0x00000005ff000219 */ /* 0x000fce0000011604 */
.L_x_2075:
[----:B------:R-:W-:Y:S05]  /*27fa0*/  BSYNC B0 ;  /* 0x0000000000007941 */ /* 0x000fea0003800000 */
.L_x_2073:
[----:B------:R-:W-:-:S05]  /*27fb0*/  IMAD R5, R0, R3, R3 ;  /* 0x0000000300057224 */ /* 0x000fca00078e0203 */
[----:B------:R-:W-:-:S07]  /*27fc0*/  VIMNMX R2, R2, R5, PT ;  /* 0x0000000502027248 */ /* 0x000fce0003fe0100 */
.L_x_2072:
[----:B------:R-:W-:Y:S01]  /*27fd0*/  VIADD R2, R2, 0x9f ;  /* 0x0000009f02027836 */ /* 0x000fe20000000000 */
[----:B------:R-:W2:Y:S01]  /*27fe0*/  @P1 LDC R0, c[0x0][0x450] ;  /* 0x00011400ff001b82 */ /* 0x000ea20000000800 */
[----:B------:R-:W-:Y:S01]  /*27ff0*/  IMAD.MOV.U32 R4, RZ, RZ, R25 ;  /* 0x000000ffff047224 */ /* 0x000fe200078e0019 */
[----:B------:R-:W-:Y:S01]  /*28000*/  ULDC UR4, c[0x0][0x9dc] ;  /* 0x0002770000047ab9 */ /* 0x000fe20000000800 */
[----:B------:R-:W-:-:S05]  /*28010*/  IMAD.HI R2, R2, 0x66666667, RZ ;  /* 0x6666666702027827 */ /* 0x000fca00078e02ff */
[----:B------:R-:W-:-:S04]  /*28020*/  SHF.R.U32.HI R5, RZ, 0x1f, R2 ;  /* 0x0000001fff057819 */ /* 0x000fc80000011602 */
[----:B------:R-:W-:-:S04]  /*28030*/  LEA.HI.SX32 R2, R2, R5, 0x1a ;  /* 0x0000000502027211 */ /* 0x000fc800078fd2ff */
[----:B------:R-:W-:Y:S02]  /*28040*/  VIMNMX R29, R9, R2, PT ;  /* 0x00000002091d7248 */ /* 0x000fe40003fe0100 */
[----:B------:R-:W3:Y:S02]  /*28050*/  @P1 LDC R2, c[0x0][0x44c] ;  /* 0x00011300ff021b82 */ /* 0x000ee40000000800 */
[----:B---3--:R-:W-:-:S05]  /*28060*/  @P1 IMAD.HI.U32 R2, R25, R2, RZ ;  /* 0x0000000219021227 */ /* 0x008fca00078e00ff */
[----:B--2---:R-:W-:-:S05]  /*28070*/  @P1 SHF.R.U32.HI R4, RZ, R0, R2 ;  /* 0x00000000ff041219 */ /* 0x004fca0000011602 */
        /* <DEDUP_REMOVED lines=8> */
[----:B------:R-:W2:Y:S02]  /*28100*/  @P0 LDC.64 R4, c[0x0][0x9e8] ;  /* 0x00027a00ff040b82 */ /* 0x000ea40000000a00 */
[----:B--2---:R-:W-:-:S05]  /*28110*/  @P0 IMAD.HI.U32 R4, R2, R4, RZ ;  /* 0x0000000402040227 */ /* 0x004fca00078e00ff */
[----:B------:R-:W-:-:S04]  /*28120*/  @P0 SHF.R.U32.HI R2, RZ, R5, R4 ;  /* 0x00000005ff020219 */ /* 0x000fc80000011604 */
[----:B------:R-:W-:Y:S01]  /*28130*/  LOP3.LUT R2, RZ, R2, RZ, 0x33, !PT ;  /* 0x00000002ff027212 */ /* 0x000fe200078e33ff */
[----:B------:R-:W-:Y:S06]  /*28140*/  BRA `(.L_x_2079) ;  /* 0x0000000000107947 */ /* 0x000fec0003800000 */
.L_x_2078:
[----:B------:R-:W-:-:S13]  /*28150*/  ISETP.NE.AND P0, PT, R3, 0x1, PT ;  /* 0x000000010300780c */ /* 0x000fda0003f05270 */
[----:B------:R-:W2:Y:S02]  /*28160*/  @P0 LDC.64 R4, c[0x0][0x9e8] ;  /* 0x00027a00ff040b82 */ /* 0x000ea40000000a00 */
[----:B--2---:R-:W-:-:S05]  /*28170*/  @P0 IMAD.HI.U32 R4, R2, R4, RZ ;  /* 0x0000000402040227 */ /* 0x004fca00078e00ff */
[----:B------:R-:W-:-:S07]  /*28180*/  @P0 SHF.R.U32.HI R2, RZ, R5, R4 ;  /* 0x00000005ff020219 */ /* 0x000fce0000011604 */
.L_x_2079:
[----:B------:R-:W-:Y:S05]  /*28190*/  BSYNC B0 ;  /* 0x0000000000007941 */ /* 0x000fea0003800000 */
.L_x_2077:
[----:B------:R-:W-:-:S05]  /*281a0*/  IMAD R3, R2, R3, RZ ;  /* 0x0000000302037224 */ /* 0x000fca00078e02ff */
[----:B------:R-:W-:-:S07]  /*281b0*/  VIMNMX R0, R0, R3, !PT ;  /* 0x0000000300007248 */ /* 0x000fce0007fe0100 */
.L_x_2076:
[----:B------:R-:W-:-:S05]  /*281c0*/  IMAD.HI R0, R0, 0x66666667, RZ ;  /* 0x6666666700007827 */ /* 0x000fca00078e02ff */
[----:B------:R-:W-:-:S04]  /*281d0*/  SHF.R.U32.HI R3, RZ, 0x1f, R0 ;  /* 0x0000001fff037819 */ /* 0x000fc80000011600 */
[----:B------:R-:W-:-:S04]  /*281e0*/  LEA.HI.SX32 R3, R0, R3, 0x1a ;  /* 0x0000000300037211 */ /* 0x000fc800078fd2ff */
[----:B------:R-:W-:-:S04]  /*281f0*/  VIMNMX R2, RZ, R3, !PT ;  /* 0x00000003ff027248 */ /* 0x000fc80007fe0100 */
[----:B------:R-:W-:Y:S01]  /*28200*/  ISETP.GT.AND P0, PT, R29, R2, PT ;  /* 0x000000021d00720c */ /* 0x000fe20003f04270 */
[----:B------:R2:W-:-:S12]  /*28210*/  STL [R1+0x10], R2 ;  /* 0x0000100201007387 */ /* 0x0005d80000100800 */
[----:B--2---:R-:W-:Y:S05]  /*28220*/  @P0 BRA `(.L_x_2080) ;  /* 0x0000000000440947 */ /* 0x004fea0003800000 */
[----:B------:R-:W2:Y:S02]  /*28230*/  S2R R2, SR_TID.X ;  /* 0x0000000000027919 */ /* 0x000ea40000002100 */
[----:B--2---:R-:W-:-:S04]  /*28240*/  LOP3.LUT R2, R2, 0x7f, RZ, 0xc0, !PT ;  /* 0x0000007f02027812 */ /* 0x004fc800078ec0ff */
[----:B------:R-:W-:-:S13]  /*28250*/  ISETP.NE.AND P0, PT, R2, RZ, PT ;  /* 0x000000ff0200720c */ /* 0x000fda0003f05270 */
[----:B------:R-:W-:Y:S05]  /*28260*/  @P0 BRA `(.L_x_2081) ;  /* 0x0000004800c00947 */ /* 0x000fea0003800000 */
[----:B------:R-:W2:Y:S01]  /*28270*/  S2R R5, SR_LANEID ;  /* 0x0000000000057919 */ /* 0x000ea20000000000 */
[----:B------:R-:W-:Y:S01]  /*28280*/  VOTEU.ANY UR4, UPT, PT ;  /* 0x0000000000047886 */ /* 0x000fe200038e0100 */
[----:B------:R-:W3:Y:S01]  /*28290*/  LDC.64 R2, c[0x0][0xc60] ;  /* 0x00031800ff027b82 */ /* 0x000ee20000000a00 */
[----:B------:R-:W2:Y:S02]  /*282a0*/  FLO.U32 R0, UR4 ;  /* 0x0000000400007d00 */ /* 0x000ea400080e0000 */
[----:B--2---:R-:W-:-:S06]  /*282b0*/  ISETP.EQ.U32.AND P0, PT, R0, R5, PT ;  /* 0x000000050000720c */ /* 0x004fcc0003f02070 */
[----:B------:R-:W3:Y:S07]  /*282c0*/  POPC R5, UR4 ;  /* 0x0000000400057d09 */ /* 0x000eee0008000000 */
[----:B---3--:R-:W2:Y:S01]  /*282d0*/  @P0 ATOMG.E.ADD.STRONG.GPU PT, R3, desc[UR60][R2.64], R5 ;  /* 0x00000005020309a8 */ /* 0x008ea200081ee1fc */
[----:B------:R-:W3:Y:S02]  /*282e0*/  S2R R4, SR_LTMASK ;  /* 0x0000000000047919 */ /* 0x000ee40000003900 */
[----:B---3--:R-:W-:-:S04]  /*282f0*/  LOP3.LUT R4, R4, UR4, RZ, 0xc0, !PT ;  /* 0x0000000404047c12 */ /* 0x008fc8000f8ec0ff */
[----:B------:R-:W3:Y:S01]  /*28300*/  POPC R7, R4 ;  /* 0x0000000400077309 */ /* 0x000ee20000000000 */
[----:B--2---:R-:W3:Y:S02]  /*28310*/  SHFL.IDX PT, R0, R3, R0, 0x1f ;  /* 0x00001f0003007589 */ /* 0x004ee400000e0000 */
[----:B---3--:R-:W-:Y:S01]  /*28320*/  IADD3 R24, R0, UR38, R7 ;  /* 0x0000002600187c10 */ /* 0x008fe2000fffe007 */
[----:B------:R-:W-:Y:S06]  /*28330*/  BRA `(.L_x_2081) ;  /* 0x00000048008c7947 */ /* 0x000fec0003800000 */
.L_x_2080:
        /* <DEDUP_REMOVED lines=9> */
[----:B------:R-:W2:Y:S01]  /*283d0*/  LDC.64 R2, c[0x4][R2] ;  /* 0x0100000002027b82 */ /* 0x000ea20000000a00 */
[----:B------:R-:W-:Y:S02]  /*283e0*/  IMAD.U32 R5, RZ, RZ, UR7 ;  /* 0x00000007ff057e24 */ /* 0x000fe4000f8e00ff */
[----:B01----:R-:W-:Y:S02]  /*283f0*/  IMAD.U32 R6, RZ, RZ, UR8 ;  /* 0x00000008ff067e24 */ /* 0x003fe4000f8e00ff */
[----:B------:R-:W-:-:S02]  /*28400*/  IMAD.U32 R7, RZ, RZ, UR9 ;  /* 0x00000009ff077e24 */ /* 0x000fc4000f8e00ff */
[----:B------:R-:W-:Y:S02]  /*28410*/  IMAD.U32 R10, RZ, RZ, UR4 ;  /* 0x00000004ff0a7e24 */ /* 0x000fe4000f8e00ff */
[----:B------:R-:W-:Y:S02]  /*28420*/  IMAD.U32 R11, RZ, RZ, UR5 ;  /* 0x00000005ff0b7e24 */ /* 0x000fe4000f8e00ff */
[----:B------:R-:W-:Y:S02]  /*28430*/  IMAD.MOV.U32 R8, RZ, RZ, 0x70 ;  /* 0x00000070ff087424 */ /* 0x000fe400078e00ff */
[----:B------:R-:W-:Y:S02]  /*28440*/  IMAD.MOV.U32 R12, RZ, RZ, 0x1 ;  /* 0x00000001ff0c7424 */ /* 0x000fe400078e00ff */
[----:B------:R-:W-:-:S07]  /*28450*/  IMAD.MOV.U32 R13, RZ, RZ, RZ ;  /* 0x000000ffff0d7224 */ /* 0x000fce00078e00ff */
[----:B------:R-:W-:-:S07]  /*28460*/  LEPC R20, `(.L_x_2083) ;  /* 0x000000001014794e */ /* 0x000fce0000000000 */
[----:B--2---:R-:W-:Y:S05]  /*28470*/  CALL.ABS.NOINC R2 ;  /* 0x0000000002007343 */ /* 0x004fea0003c00000 */
.L_x_2083:
[----:B------:R-:W-:Y:S05]  /*28480*/  BSYNC B6 ;  /* 0x0000000000067941 */ /* 0x000fea0003800000 */
.L_x_2082:
        /* <DEDUP_REMOVED lines=22> */
.L_x_2085:
[----:B------:R-:W-:Y:S05]  /*285f0*/  BSYNC B6 ;  /* 0x0000000000067941 */ /* 0x000fea0003800000 */
.L_x_2084:
        /* <DEDUP_REMOVED lines=20> */
.L_x_2087:
[----:B------:R-:W-:Y:S05]  /*28740*/  BSYNC B6 ;  /* 0x0000000000067941 */ /* 0x000fea0003800000 */
.L_x_2086:
        /* <DEDUP_REMOVED lines=19> */
.L_x_2089:
[----:B------:R-:W-:Y:S05]  /*28880*/  BSYNC B6 ;  /* 0x0000000000067941 */ /* 0x000fea0003800000 */
.L_x_2088:
[----:B------:R-:W-:Y:S01]  /*28890*/  ULDC.64 UR4, c[0x0][0x9f8] ;  /* 0x00027e0000047ab9 */ /* 0x000fe20000000a00 */
[----:B------:R-:W2:Y:S01]  /*288a0*/  LDL R20, [R1+0x8] ;  /* 0x0000080001147983 */ /* 0x000ea20000100800 */
[----:B------:R-:W-:Y:S01]  /*288b0*/  ISETP.NE.U32.AND P0, PT, RZ, UR4, PT ;  /* 0x00000004ff007c0c */ /* 0x000fe2000bf05070 */
[----:B------:R-:W-:Y:S01]  /*288c0*/  IMAD.MOV.U32 R36, RZ, RZ, R27 ;  /* 0x000000ffff247224 */ /* 0x000fe200078e001b */
[----:B------:R-:W3:Y:S01]  /*288d0*/  LDC R12, c[0x0][0x430] ;  /* 0x00010c00ff0c7b82 */ /* 0x000ee20000000800 */
[----:B------:R-:W4:Y:S01]  /*288e0*/  LDL R13, [R1+0x40] ;  /* 0x00004000010d7983 */ /* 0x000f220000100800 */
[----:B------:R-:W-:Y:S01]  /*288f0*/  ISETP.NE.AND.EX P0, PT, RZ, UR5, PT, P0 ;  /* 0x00000005ff007c0c */ /* 0x000fe2000bf05300 */
[----:B------:R-:W0:-:S12]  /*28900*/  S2R R19, SR_TID.X ;  /* 0x0000000000137919 */ /* 0x000e180000002100 */
[----:B------:R-:W1:Y:S01]  /*28910*/  @P0 LDC.64 R2, c[0x0][0x9f8] ;  /* 0x00027e00ff020b82 */ /* 0x000e620000000a00 */
[----:B------:R-:W-:Y:S01]  /*28920*/  IMAD.MOV.U32 R0, RZ, RZ, 0xa0 ;  /* 0x000000a0ff007424 */ /* 0x000fe200078e00ff */
[----:B---3--:R-:W-:Y:S02]  /*28930*/  ISETP.NE.AND P2, PT, R12, 0x1, PT ;  /* 0x000000010c00780c */ /* 0x008fe40003f45270 */
[----:B0-----:R-:W-:Y:S01]  /*28940*/  LOP3.LUT R21, R19, 0x7f, RZ, 0xc0, !PT ;  /* 0x0000007f13157812 */ /* 0x001fe200078ec0ff */
[----:B-1----:R-:W-:-:S10]  /*28950*/  @P0 IMAD.WIDE R2, R27, 0x4, R2 ;  /* 0x000000041b020825 */ /* 0x002fd400078e0202 */
[----:B------:R-:W0:Y:S01]  /*28960*/  @P2 LDC R5, c[0x0][0x434] ;  /* 0x00010d00ff052b82 */ /* 0x000e220000000800 */
[----:B------:R-:W-:Y:S01]  /*28970*/  SHF.R.U32.HI R21, RZ, 0x3, R21 ;  /* 0x00000003ff157819 */ /* 0x000fe20000011615 */
[----:B------:R1:W3:Y:S01]  /*28980*/  @P0 LDG.E R36, desc[UR60][R2.64] ;  /* 0x0000003c02240981 */ /* 0x0002e2000c1e1900 */
[----:B------:R-:W-:Y:S02]  /*28990*/  IMAD.SHL.U32 R19, R19, 0x10, RZ ;  /* 0x0000001013137824 */ /* 0x000fe400078e00ff */
[----:B------:R-:W-:-:S03]  /*289a0*/  IMAD R9, R29, R0, -0xa0 ;  /* 0xffffff601d097424 */ /* 0x000fc600078e0200 */
[----:B------:R-:W0:Y:S01]  /*289b0*/  @P2 LDC R4, c[0x0][0x438] ;  /* 0x00010e00ff042b82 */ /* 0x000e220000000800 */
[----:B------:R-:W-:-:S05]  /*289c0*/  LOP3.LUT R19, R21, 0x70, R19, 0xf8, !PT ;  /* 0x0000007015137812 */ /* 0x000fca00078ef813 */
[----:B------:R-:W-:Y:S02]  /*289d0*/  IMAD.IADD R8, R19, 0x1, R9 ;  /* 0x0000000113087824 */ /* 0x000fe400078e0209 */
[----:B------:R-:W3:Y:S01]  /*289e0*/  @P2 LDC R11, c[0x0][0x438] ;  /* 0x00010e00ff0b2b82 */ /* 0x000ee20000000800 */
[----:B------:R-:W0:Y:S02]  /*289f0*/  S2R R19, SR_TID.X ;  /* 0x0000000000137919 */ /* 0x000e240000002100 */
[----:B------:R-:W-:-:S13]  /*28a00*/  ISETP.GE.AND P1, PT, R8, R18, PT ;  /* 0x000000120800720c */ /* 0x000fda0003f26270 */
[----:B-1----:R-:W1:Y:S01]  /*28a10*/  @!P1 LDC.64 R2, c[0x0][0x428] ;  /* 0x00010a00ff029b82 */ /* 0x002e620000000a00 */
[C---:B0-----:R-:W-:Y:S01]  /*28a20*/  LOP3.LUT R21, R19.reuse, 0x7f, RZ, 0xc0, !PT ;  /* 0x0000007f13157812 */ /* 0x041fe200078ec0ff */
[----:B------:R-:W-:-:S03]  /*28a30*/  IMAD.SHL.U32 R19, R19, 0x10, RZ ;  /* 0x0000001013137824 */ /* 0x000fc600078e00ff */
[----:B------:R-:W-:-:S04]  /*28a40*/  SHF.R.U32.HI R21, RZ, 0x3, R21 ;  /* 0x00000003ff157819 */ /* 0x000fc80000011615 */
[----:B------:R-:W-:-:S04]  /*28a50*/  LOP3.LUT R19, R21, 0x70, R19, 0xf8, !PT ;  /* 0x0000007015137812 */ /* 0x000fc800078ef813 */
[----:B------:R-:W-:-:S05]  /*28a60*/  LOP3.LUT R19, R19, 0x80, RZ, 0xfc, !PT ;  /* 0x0000008013137812 */ /* 0x000fca00078efcff */
[----:B------:R-:W-:Y:S01]  /*28a70*/  IMAD.IADD R9, R19, 0x1, R9 ;  /* 0x0000000113097824 */ /* 0x000fe200078e0209 */
[----:B------:R-:W-:Y:S01]  /*28a80*/  LOP3.LUT R16, R16, 0xfffffffd, RZ, 0xc0, !PT ;  /* 0xfffffffd10107812 */ /* 0x000fe200078ec0ff */
[----:B------:R-:W-:Y:S01]  /*28a90*/  UMOV UR4, 0xffffffff ;  /* 0xffffffff00047882 */ /* 0x000fe20000000000 */
[----:B--2---:R-:W-:-:S04]  /*28aa0*/  IMAD.IADD R8, R8, 0x1, R20 ;  /* 0x0000000108087824 */ /* 0x004fc800078e0214 */
[----:B------:R-:W-:-:S04]  /*28ab0*/  @P2 IMAD.HI.U32 R5, R8, R5, RZ ;  /* 0x0000000508052227 */ /* 0x000fc800078e00ff */
[----:B------:R-:W-:Y:S01]  /*28ac0*/  IMAD.MOV.U32 R0, RZ, RZ, R8 ;  /* 0x000000ffff007224 */ /* 0x000fe200078e0008 */
[----:B------:R-:W-:Y:S02]  /*28ad0*/  @P2 SHF.R.U32.HI R0, RZ, R4, R5 ;  /* 0x00000004ff002219 */ /* 0x000fe40000011605 */
[----:B------:R-:W0:Y:S02]  /*28ae0*/  @!P1 LDC.64 R4, c[0x0][0x418] ;  /* 0x00010600ff049b82 */ /* 0x000e240000000a00 */
[----:B------:R-:W-:Y:S02]  /*28af0*/  @!P1 SHF.R.S32.HI R7, RZ, 0x1f, R0 ;  /* 0x0000001fff079819 */ /* 0x000fe40000011400 */
[----:B---3--:R-:W-:-:S05]  /*28b00*/  SHF.R.S32.HI R14, RZ, 0x1f, R36 ;  /* 0x0000001fff0e7819 */ /* 0x008fca0000011424 */
[----:B-1----:R-:W-:-:S04]  /*28b10*/  @!P1 IMAD R6, R14, R2, RZ ;  /* 0x000000020e069224 */ /* 0x002fc800078e02ff */
[----:B------:R-:W-:Y:S02]  /*28b20*/  @!P1 IMAD R10, R36, R3, R6 ;  /* 0x00000003240a9224 */ /* 0x000fe400078e0206 */
[----:B------:R-:W-:-:S04]  /*28b30*/  @!P1 IMAD.MOV.U32 R6, RZ, RZ, R0 ;  /* 0x000000ffff069224 */ /* 0x000fc800078e0000 */
[----:B------:R-:W-:-:S04]  /*28b40*/  @!P1 IMAD.WIDE.U32 R2, R36, R2, R6 ;  /* 0x0000000224029225 */ /* 0x000fc800078e0006 */
[----:B------:R-:W-:Y:S01]  /*28b50*/  @!P1 IMAD.IADD R3, R3, 0x1, R10 ;  /* 0x0000000103039824 */ /* 0x000fe200078e020a */
[C---:B0-----:R-:W-:Y:S02]  /*28b60*/  @!P1 LEA R6, P0, R2.reuse, R4, 0x2 ;  /* 0x0000000402069211 */ /* 0x041fe400078010ff */
[----:B------:R-:W0:Y:S02]  /*28b70*/  @P2 LDC R4, c[0x0][0x434] ;  /* 0x00010d00ff042b82 */ /* 0x000e240000000800 */
[----:B------:R-:W-:Y:S02]  /*28b80*/  @!P1 LEA.HI.X R7, R2, R5, R3, 0x2, P0 ;  /* 0x0000000502079211 */ /* 0x000fe400000f1403 */
[----:B------:R-:W-:-:S04]  /*28b90*/  ISETP.GE.AND P0, PT, R9, R18, PT ;  /* 0x000000120900720c */ /* 0x000fc80003f06270 */
[----:B------:R-:W-:Y:S01]  /*28ba0*/  ISETP.GT.U32.OR P0, PT, R19, 0x9f, P0 ;  /* 0x0000009f1300780c */ /* 0x000fe20000704470 */
[----:B------:R-:W-:-:S12]  /*28bb0*/  IMAD.IADD R9, R9, 0x1, R20 ;  /* 0x0000000109097824 */ /* 0x000fd800078e0214 */
[----:B------:R-:W1:Y:S01]  /*28bc0*/  @!P0 LDC.64 R2, c[0x0][0x428] ;  /* 0x00010a00ff028b82 */ /* 0x000e620000000a00 */
[----:B------:R-:W-:Y:S02]  /*28bd0*/  IMAD.MOV.U32 R5, RZ, RZ, RZ ;  /* 0x000000ffff057224 */ /* 0x000fe400078e00ff */
[----:B0-----:R-:W-:-:S04]  /*28be0*/  @P2 IMAD.HI.U32 R4, R9, R4, RZ ;  /* 0x0000000409042227 */ /* 0x001fc800078e00ff */
[----:B------:R-:W-:Y:S01]  /*28bf0*/  IMAD.MOV.U32 R10, RZ, RZ, R9 ;  /* 0x000000ffff0a7224 */ /* 0x000fe200078e0009 */
[----:B------:R-:W-:Y:S01]  /*28c00*/  @P2 SHF.R.U32.HI R10, RZ, R11, R4 ;  /* 0x0000000bff0a2219 */ /* 0x000fe20000011604 */
[----:B------:R0:W5:Y:S01]  /*28c10*/  @!P1 LDG.E R5, desc[UR60][R6.64] ;  /* 0x0000003c06059981 */ /* 0x000162000c1e1900 */
[----:B------:R-:W-:Y:S02]  /*28c20*/  IMAD.MOV R4, RZ, RZ, -R0 ;  /* 0x000000ffff047224 */ /* 0x000fe400078e0a00 */
[--C-:B0-----:R-:W-:Y:S01]  /*28c30*/  @!P0 SHF.R.S32.HI R7, RZ, 0x1f, R10.reuse ;  /* 0x0000001fff078819 */ /* 0x101fe2000001140a */
[----:B------:R-:W-:Y:S02]  /*28c40*/  @!P0 IMAD.MOV.U32 R6, RZ, RZ, R10 ;  /* 0x000000ffff068224 */ /* 0x000fe400078e000a */
[-C--:B-1----:R-:W-:Y:S02]  /*28c50*/  @!P0 IMAD R0, R14, R2.reuse, RZ ;  /* 0x000000020e008224 */ /* 0x082fe400078e02ff */
[----:B------:R-:W-:-:S04]  /*28c60*/  @!P0 IMAD.WIDE.U32 R6, R36, R2, R6 ;  /* 0x0000000224068225 */ /* 0x000fc800078e0006 */
[----:B------:R-:W-:Y:S02]  /*28c70*/  @!P0 IMAD R0, R36, R3, R0 ;  /* 0x0000000324008224 */ /* 0x000fe400078e0200 */
[----:B------:R-:W0:Y:S02]  /*28c80*/  @!P0 LDC.64 R2, c[0x0][0x418] ;  /* 0x00010600ff028b82 */ /* 0x000e240000000a00 */
[----:B------:R-:W-:Y:S01]  /*28c90*/  @!P0 IMAD.IADD R0, R0, 0x1, R7 ;  /* 0x0000000100008824 */ /* 0x000fe200078e0207 */
[----:B------:R1:W-:Y:S01]  /*28ca0*/  STL [R1+0xc], R14 ;  /* 0x00000c0e01007387 */ /* 0x0003e20000100800 */
[----:B------:R-:W-:Y:S02]  /*28cb0*/  IMAD R4, R12, R4, R8 ;  /* 0x000000040c047224 */ /* 0x000fe400078e0208 */
[----:B------:R-:W-:Y:S01]  /*28cc0*/  IMAD.MOV.U32 R8, RZ, RZ, RZ ;  /* 0x000000ffff087224 */ /* 0x000fe200078e00ff */
[----:B0-----:R-:W-:-:S04]  /*28cd0*/  @!P0 LEA R2, P1, R6, R2, 0x2 ;  /* 0x0000000206028211 */ /* 0x001fc800078210ff */
[----:B------:R-:W-:Y:S02]  /*28ce0*/  @!P0 LEA.HI.X R3, R6, R3, R0, 0x2, P1 ;  /* 0x0000000306038211 */ /* 0x000fe400008f1400 */
[----:B------:R-:W-:-:S03]  /*28cf0*/  ISETP.GT.U32.AND P1, PT, R19, 0x9f, PT ;  /* 0x0000009f1300780c */ /* 0x000fc60003f24070 */
[----:B------:R1:W5:Y:S01]  /*28d00*/  @!P0 LDG.E R8, desc[UR60][R2.64] ;  /* 0x0000003c02088981 */ /* 0x000362000c1e1900 */
[----:B----4-:R-:W-:Y:S01]  /*28d10*/  ISETP.NE.AND P0, PT, R13, 0x3, PT ;  /* 0x000000030d00780c */ /* 0x010fe20003f05270 */
[----:B------:R-:W-:-:S08]  /*28d20*/  IMAD.MOV R7, RZ, RZ, -R10 ;  /* 0x000000ffff077224 */ /* 0x000fd000078e0a0a */
[----:B------:R-:W-:-:S04]  /*28d30*/  @P1 LOP3.LUT R16, R16, 0x2, RZ, 0xfc, !PT ;  /* 0x0000000210101812 */ /* 0x000fc800078efcff */
[----:B------:R-:W-:Y:S01]  /*28d40*/  LOP3.LUT R16, R16, 0xfffffffb, RZ, 0xc0, !PT ;  /* 0xfffffffb10107812 */ /* 0x000fe200078ec0ff */
[----:B------:R-:W-:-:S03]  /*28d50*/  IMAD R7, R12, R7, R9 ;  /* 0x000000070c077224 */ /* 0x000fc600078e0209 */
[----:B------:R-:W-:Y:S01]  /*28d60*/  @P0 LOP3.LUT R16, R16, 0x4, RZ, 0xfc, !PT ;  /* 0x0000000410100812 */ /* 0x000fe200078efcff */
[----:B-1----:R-:W-:Y:S06]  /*28d70*/  BRA.DIV UR4, `(.L_x_2090) ;  /* 0x0000007e04c07947 */ /* 0x002fec000b800000 */
.L_x_2295:
[----:B------:R-:W-:Y:S01]  /*28d80*/  SHF.R.S32.HI R0, RZ, 0x1f, R26 ;  /* 0x0000001fff007819 */ /* 0x000fe2000001141a */
[----:B------:R-:W-:-:S04]  /*28d90*/  VIADD R9, R29, 0xffffffff ;  /* 0xffffffff1d097836 */ /* 0x000fc80000000000 */
[----:B------:R0:W-:Y:S01]  /*28da0*/  STL [R1+0x4], R0 ;  /* 0x0000040001007387 */ /* 0x0001e20000100800 */
[----:B------:R-:W-:Y:S05]  /*28db0*/  @!P0 BRA `(.L_x_2091) ;  /* 0x0000000000048947 */ /* 0x000fea0003800000 */
[----:B------:R-:W-:Y:S01]  /*28dc0*/  BPT.TRAP 0x1 ;  /* 0x000000040000795c */ /* 0x000fe20000300000 */
.L_x_2091:
[----:B------:R-:W-:Y:S01]  /*28dd0*/  IMAD R6, R33, 0x8, R17 ;  /* 0x0000000821067824 */ /* 0x000fe200078e0211 */
[----:B0-----:R-:W-:Y:S01]  /*28de0*/  SHF.L.U32 R0, R37, 0x1f, RZ ;  /* 0x0000001f25007819 */ /* 0x001fe200000006ff */
[----:B------:R-:W-:Y:S01]  /*28df0*/  BSSY B0, `(.L_x_2092) ;  /* 0x0000005000007945 */ /* 0x000fe20003800000 */
[----:B------:R-:W-:Y:S02]  /*28e00*/  SHF.R.S32.HI R34, RZ, 0x1f, R4 ;  /* 0x0000001fff227819 */ /* 0x000fe40000011404 */
[----:B------:R-:W0:Y:S01]  /*28e10*/  SYNCS.PHASECHK.TRANS64.TRYWAIT P0, [R6+URZ+0x22880], R0 ;  /* 0x02288000060075a7 */ /* 0x000e22000800017f */
[----:B------:R1:W-:Y:S02]  /*28e20*/  STL [R1+0x34], R0 ;  /* 0x0000340001007387 */ /* 0x0003e40000100800 */
[----:B01----:R-:W-:Y:S05]  /*28e30*/  @!P0 BRA `(.L_x_2093) ;  /* 0x0000007c00c08947 */ /* 0x003fea0003800000 */
.L_x_2296:
[----:B------:R-:W-:Y:S05]  /*28e40*/  BSYNC B0 ;  /* 0x0000000000007941 */ /* 0x000fea0003800000 */
.L_x_2092:
[----:B------:R-:W2:Y:S01]  /*28e50*/  LDL R10, [R1+0x4] ;  /* 0x00000400010a7983 */ /* 0x000ea20000100800 */
[----:B-----5:R-:W-:Y:S01]  /*28e60*/  SHF.R.S32.HI R12, RZ, 0x1f, R5 ;  /* 0x0000001fff0c7819 */ /* 0x020fe20000011405 */
[----:B------:R-:W1:Y:S01]  /*28e70*/  LDC R11, c[0x0][0x2f4] ;  /* 0x0000bd00ff0b7b82 */ /* 0x000e620000000800 */
[----:B------:R-:W-:Y:S01]  /*28e80*/  ULDC.64 UR4, c[0x0][0x328] ;  /* 0x0000ca0000047ab9 */ /* 0x000fe20000000a00 */
[----:B------:R-:W-:Y:S01]  /*28e90*/  ULDC.64 UR6, c[0x0][0x338] ;  /* 0x0000ce0000067ab9 */ /* 0x000fe20000000a00 */
[----:B0-----:R-:W-:Y:S01]  /*28ea0*/  IMAD R0, R34, UR4, RZ ;  /* 0x0000000422007c24 */ /* 0x001fe2000f8e02ff */
[----:B------:R2:W-:Y:S01]  /*28eb0*/  STL [R1+0x2c], R12 ;  /* 0x00002c0c01007387 */ /* 0x0005e20000100800 */
[----:B------:R-:W-:Y:S01]  /*28ec0*/  IMAD.WIDE.U32 R2, R4, UR4, RZ ;  /* 0x0000000404027c25 */ /* 0x000fe2000f8e00ff */
[----:B------:R-:W-:Y:S01]  /*28ed0*/  ULDC.64 UR8, c[0x0][0x330] ;  /* 0x0000cc0000087ab9 */ /* 0x000fe20000000a00 */
[----:B------:R-:W-:Y:S01]  /*28ee0*/  LOP3.LUT R16, R16, 0xfffffffe, RZ, 0xc0, !PT ;  /* 0xfffffffe10107812 */ /* 0x000fe200078ec0ff */
[----:B------:R-:W3:Y:S01]  /*28ef0*/  LDL R13, [R1+0x1c] ;  /* 0x00001c00010d7983 */ /* 0x000ee20000100800 */
[----:B------:R-:W-:Y:S01]  /*28f00*/  IMAD R0, R4, UR5, R0 ;  /* 0x0000000504007c24 */ /* 0x000fe2000f8e0200 */
[----:B------:R-:W-:Y:S01]  /*28f10*/  ULDC.64 UR10, c[0x0][0x318] ;  /* 0x0000c600000a7ab9 */ /* 0x000fe20000000a00 */
[----:B------:R-:W0:Y:S02]  /*28f20*/  S2R R14, SR_TID.X ;  /* 0x00000000000e7919 */ /* 0x000e240000002100 */
[----:B------:R-:W-:-:S02]  /*28f30*/  IMAD.IADD R3, R3, 0x1, R0 ;  /* 0x0000000103037824 */ /* 0x000fc400078e0200 */
[----:B------:R-:W-:Y:S02]  /*28f40*/  IMAD R0, R12, UR6, RZ ;  /* 0x000000060c007c24 */ /* 0x000fe4000f8e02ff */
[----:B------:R-:W-:-:S04]  /*28f50*/  IMAD.WIDE.U32 R2, R5, UR6, R2 ;  /* 0x0000000605027c25 */ /* 0x000fc8000f8e0002 */
[----:B------:R-:W-:Y:S01]  /*28f60*/  IMAD R0, R5, UR7, R0 ;  /* 0x0000000705007c24 */ /* 0x000fe2000f8e0200 */
[----:B-1----:R-:W-:-:S03]  /*28f70*/  ISETP.GE.AND P1, PT, R32, R11, PT ;  /* 0x0000000b2000720c */ /* 0x002fc60003f26270 */
[----:B------:R-:W-:Y:S02]  /*28f80*/  IMAD.IADD R3, R3, 0x1, R0 ;  /* 0x0000000103037824 */ /* 0x000fe400078e0200 */
[----:B------:R-:W-:Y:S01]  /*28f90*/  IMAD.WIDE.U32 R2, R26, UR8, R2 ;  /* 0x000000081a027c25 */ /* 0x000fe2000f8e0002 */
[----:B------:R-:W-:-:S07]  /*28fa0*/  SHF.R.S32.HI R31, RZ, 0x1f, R7 ;  /* 0x0000001fff1f7819 */ /* 0x000fce0000011407 */
[----:B------:R-:W-:Y:S02]  /*28fb0*/  @P1 LOP3.LUT R16, R16, 0x1, RZ, 0xfc, !PT ;  /* 0x0000000110101812 */ /* 0x000fe400078efcff */
[----:B------:R-:W-:Y:S02]  /*28fc0*/  IADD3 R2, P1, R2, UR10, RZ ;  /* 0x0000000a02027c10 */ /* 0x000fe4000ff3e0ff */
[----:B------:R-:W-:Y:S02]  /*28fd0*/  ISETP.GE.AND P0, PT, R32, R11, PT ;  /* 0x0000000b2000720c */ /* 0x000fe40003f06270 */
[----:B------:R-:W-:Y:S02]  /*28fe0*/  SHF.R.S32.HI R30, RZ, 0x1f, R8 ;  /* 0x0000001fff1e7819 */ /* 0x000fe40000011408 */
[----:B0-----:R-:W-:Y:S01]  /*28ff0*/  LOP3.LUT R14, R14, 0x7f, RZ, 0xc0, !PT ;  /* 0x0000007f0e0e7812 */ /* 0x001fe200078ec0ff */
[----:B------:R-:W-:-:S03]  /*29000*/  IMAD R9, R9, -0xa0, R18 ;  /* 0xffffff6009097824 */ /* 0x000fc600078e0212 */
[----:B------:R-:W-:-:S05]  /*29010*/  SHF.R.U32.HI R14, RZ, 0x3, R14 ;  /* 0x00000003ff0e7819 */ /* 0x000fca000001160e */
[----:B------:R-:W-:-:S05]  /*29020*/  IMAD.IADD R9, R9, 0x1, -R14 ;  /* 0x0000000109097824 */ /* 0x000fca00078e0a0e */
[----:B------:R-:W-:Y:S02]  /*29030*/  ISETP.GE.AND P2, PT, R9, 0x1, PT ;  /* 0x000000010900780c */ /* 0x000fe40003f46270 */
[----:B------:R-:W-:-:S11]  /*29040*/  LOP3.LUT R16, R16, 0xffffffbf, RZ, 0xc0, !PT ;  /* 0xffffffbf10107812 */ /* 0x000fd600078ec0ff */
[----:B------:R-:W-:Y:S01]  /*29050*/  @P2 LOP3.LUT R16, R16, 0x40, RZ, 0xfc, !PT ;  /* 0x0000004010102812 */ /* 0x000fe200078efcff */
[----:B--2---:R-:W-:-:S04]  /*29060*/  IMAD R12, R10, UR8, RZ ;  /* 0x000000080a0c7c24 */ /* 0x004fc8000f8e02ff */
[----:B------:R-:W-:-:S05]  /*29070*/  IMAD R12, R26, UR9, R12 ;  /* 0x000000091a0c7c24 */ /* 0x000fca000f8e020c */
[----:B------:R-:W-:Y:S01]  /*29080*/  IADD3.X R0, R3, UR11, R12, P1, !PT ;  /* 0x0000000b03007c10 */ /* 0x000fe20008ffe40c */
[----:B------:R-:W-:Y:S02]  /*29090*/  IMAD R3, R31, UR4, RZ ;  /* 0x000000041f037c24 */ /* 0x000fe4000f8e02ff */
[----:B------:R-:W-:-:S04]  /*290a0*/  IMAD.WIDE.U32 R10, R7, UR4, RZ ;  /* 0x00000004070a7c25 */ /* 0x000fc8000f8e00ff */
[----:B------:R-:W-:-:S04]  /*290b0*/  IMAD R3, R7, UR5, R3 ;  /* 0x0000000507037c24 */ /* 0x000fc8000f8e0203 */
[----:B------:R-:W-:Y:S02]  /*290c0*/  IMAD.IADD R11, R11, 0x1, R3 ;  /* 0x000000010b0b7824 */ /* 0x000fe400078e0203 */
[----:B------:R-:W-:Y:S02]  /*290d0*/  IMAD R3, R30, UR6, RZ ;  /* 0x000000061e037c24 */ /* 0x000fe4000f8e02ff */
[----:B------:R-:W-:-:S04]  /*290e0*/  IMAD.WIDE.U32 R10, R8, UR6, R10 ;  /* 0x00000006080a7c25 */ /* 0x000fc8000f8e000a */
[----:B------:R-:W-:-:S04]  /*290f0*/  IMAD R3, R8, UR7, R3 ;  /* 0x0000000708037c24 */ /* 0x000fc8000f8e0203 */
[----:B------:R-:W-:Y:S02]  /*29100*/  IMAD.IADD R11, R11, 0x1, R3 ;  /* 0x000000010b0b7824 */ /* 0x000fe400078e0203 */
[----:B------:R-:W-:Y:S01]  /*29110*/  IMAD.WIDE.U32 R10, R26, UR8, R10 ;  /* 0x000000081a0a7c25 */ /* 0x000fe2000f8e000a */
[----:B------:R-:W-:Y:S02]  /*29120*/  UMOV UR4, 0xffffffff ;  /* 0xffffffff00047882 */ /* 0x000fe40000000000 */
[----:B------:R-:W-:Y:S01]  /*29130*/  IADD3 R18, P1, R10, UR10, RZ ;  /* 0x0000000a0a127c10 */ /* 0x000fe2000ff3e0ff */
[----:B---3--:R-:W-:-:S03]  /*29140*/  IMAD R19, R33, 0x5000, R13 ;  /* 0x0000500021137824 */ /* 0x008fc600078e020d */
        /* <DEDUP_REMOVED lines=78> */
.L_x_2318:
        /* <DEDUP_REMOVED lines=9> */
.L_x_2095:
        /* <DEDUP_REMOVED lines=11> */
.L_x_2096:
[----:B------:R1:W-:Y:S01]  /*29770*/  SYNCS.ARRIVE.TRANS64.A1T0 RZ, [R6+URZ+0x22870], RZ ;  /* 0x022870ff06ff79a7 */ /* 0x0003e2000810003f */
[----:B------:R-:W-:Y:S05]  /*29780*/  @!P6 BRA `(.L_x_2097) ;  /* 0x000000000004e947 */ /* 0x000fea0003800000 */
[----:B------:R-:W-:Y:S01]  /*29790*/  BPT.TRAP 0x1 ;  /* 0x000000040000795c */ /* 0x000fe20000300000 */
.L_x_2097:
[----:B------:R-:W2:Y:S01]  /*297a0*/  LDL R0, [R1+0x34] ;  /* 0x0000340001007983 */ /* 0x000ea20000100800 */
[----:B------:R-:W-:Y:S01]  /*297b0*/  BSSY B0, `(.L_x_2098) ;  /* 0x0000003000007945 */ /* 0x000fe20003800000 */
[----:B--2---:R-:W2:Y:S03]  /*297c0*/  SYNCS.PHASECHK.TRANS64.TRYWAIT P0, [R6+URZ+0x22840], R0 ;  /* 0x02284000060075a7 */ /* 0x004ea6000800017f */
[----:B--2---:R-:W-:Y:S05]  /*297d0*/  @!P0 BRA `(.L_x_2099) ;  /* 0x0000008000948947 */ /* 0x004fea0003800000 */
.L_x_2319:
[----:B------:R-:W-:Y:S05]  /*297e0*/  BSYNC B0 ;  /* 0x0000000000007941 */ /* 0x000fea0003800000 */
.L_x_2098:
[----:B--2---:R-:W2:Y:S01]  /*297f0*/  LDL.LU R0, [R1+0x2c] ;  /* 0x00002c0001007983 */ /* 0x004ea20000300800 */
[----:B------:R-:W-:Y:S01]  /*29800*/  ULDC.64 UR4, c[0x0][0x300] ;  /* 0x0000c00000047ab9 */ /* 0x000fe20000000a00 */
[----:B------:R-:W-:Y:S01]  /*29810*/  ULDC.64 UR6, c[0x0][0x310] ;  /* 0x0000c40000067ab9 */ /* 0x000fe20000000a00 */
[----:B------:R-:W3:Y:S01]  /*29820*/  LDC R9, c[0x0][0x2f4] ;  /* 0x0000bd00ff097b82 */ /* 0x000ee20000000800 */
[----:B------:R-:W4:Y:S01]  /*29830*/  LDL R2, [R1+0x4] ;  /* 0x0000040001027983 */ /* 0x000f220000100800 */
[----:B------:R-:W-:Y:S02]  /*29840*/  IMAD R34, R34, UR4, RZ ;  /* 0x0000000422227c24 */ /* 0x000fe4000f8e02ff */
[----:B0-----:R-:W-:-:S04]  /*29850*/  IMAD.WIDE.U32 R10, R4, UR4, RZ ;  /* 0x00000004040a7c25 */ /* 0x001fc8000f8e00ff */
[----:B------:R-:W-:-:S04]  /*29860*/  IMAD R34, R4, UR5, R34 ;  /* 0x0000000504227c24 */ /* 0x000fc8000f8e0222 */
[----:B------:R-:W-:Y:S02]  /*29870*/  IMAD.IADD R11, R11, 0x1, R34 ;  /* 0x000000010b0b7824 */ /* 0x000fe400078e0222 */
[----:B------:R-:W-:Y:S01]  /*29880*/  IMAD.WIDE.U32 R10, R5, UR6, R10 ;  /* 0x00000006050a7c25 */ /* 0x000fe2000f8e000a */
[----:B---3--:R-:W-:-:S03]  /*29890*/  ISETP.GE.AND P3, PT, R32, R9, PT ;  /* 0x000000092000720c */ /* 0x008fc60003f66270 */
[----:B--2---:R-:W-:-:S04]  /*298a0*/  IMAD R0, R0, UR6, RZ ;  /* 0x0000000600007c24 */ /* 0x004fc8000f8e02ff */
        /* <DEDUP_REMOVED lines=12> */
[----:B----4-:R-:W-:Y:S01]  /*29970*/  IMAD R2, R2, UR4, RZ ;  /* 0x0000000402027c24 */ /* 0x010fe2000f8e02ff */
[----:B------:R-:W-:Y:S01]  /*29980*/  IADD3 R8, P0, R10, UR6, RZ ;  /* 0x000000060a087c10 */ /* 0x000fe2000ff1e0ff */
[----:B------:R-:W-:Y:S02]  /*29990*/  IMAD.IADD R5, R5, 0x1, R0 ;  /* 0x0000000105057824 */ /* 0x000fe400078e0200 */
[C---:B------:R-:W-:Y:S02]  /*299a0*/  IMAD R2, R26.reuse, UR5, R2 ;  /* 0x000000051a027c24 */ /* 0x040fe4000f8e0202 */
[----:B------:R-:W-:Y:S01]  /*299b0*/  IMAD.WIDE.U32 R4, R26, UR4, R4 ;  /* 0x000000041a047c25 */ /* 0x000fe2000f8e0004 */
[----:B------:R-:W-:Y:S02]  /*299c0*/  UMOV UR4, 0xffffffff ;  /* 0xffffffff00047882 */ /* 0x000fe40000000000 */
[----:B------:R-:W-:-:S02]  /*299d0*/  IADD3.X R7, R11, UR7, R2, P0, !PT ;  /* 0x000000070b077c10 */ /* 0x000fc400087fe402 */
[----:B------:R-:W-:-:S04]  /*299e0*/  IADD3 R0, P0, R4, UR6, RZ ;  /* 0x0000000604007c10 */ /* 0x000fc8000ff1e0ff */
[----:B------:R-:W-:Y:S01]  /*299f0*/  IADD3.X R2, R2, UR7, R5, P0, !PT ;  /* 0x0000000702027c10 */ /* 0x000fe200087fe405 */
[----:B------:R-:W-:Y:S08]  /*29a00*/  BRA.DIV UR4, `(.L_x_2100) ;  /* 0x0000008204207947 */ /* 0x000ff0000b800000 */
[----:B------:R-:W0:Y:S01]  /*29a10*/  SHFL.IDX PT, R5, R8, RZ, 0x181f ;  /* 0x00181fff08057589 */ /* 0x000e2200000e0000 */
[----:B------:R-:W-:Y:S02]  /*29a20*/  LOP3.LUT R22, R22, 0xfffffeff, RZ, 0xc0, !PT ;  /* 0xfffffeff16167812 */ /* 0x000fe400078ec0ff */
[----:B------:R-:W-:Y:S01]  /*29a30*/  LOP3.LUT P6, RZ, R16, 0x80, RZ, 0xc0, !PT ;  /* 0x0000008010ff7812 */ /* 0x000fe200078cc0ff */
[----:B------:R-:W2:Y:S01]  /*29a40*/  SHFL.IDX PT, R4, R7, RZ, 0x181f ;  /* 0x00181fff07047589 */ /* 0x000ea200000e0000 */
[----:B------:R-:W-:Y:S02]  /*29a50*/  @P4 LOP3.LUT R22, R22, 0x100, RZ, 0xfc, !PT ;  /* 0x0000010016164812 */ /* 0x000fe400078efcff */
[----:B------:R-:W-:Y:S02]  /*29a60*/  LOP3.LUT P4, RZ, R16, 0x40, RZ, 0xc0, !PT ;  /* 0x0000004010ff7812 */ /* 0x000fe4000788c0ff */
[----:B------:R-:W-:-:S04]  /*29a70*/  LOP3.LUT R22, R22, 0xffffff7f, RZ, 0xc0, !PT ;  /* 0xffffff7f16167812 */ /* 0x000fc800078ec0ff */
[----:B------:R-:W-:Y:S02]  /*29a80*/  @P1 LOP3.LUT R22, R22, 0x80, RZ, 0xfc, !PT ;  /* 0x0000008016161812 */ /* 0x000fe400078efcff */
[----:B------:R-:W-:Y:S02]  /*29a90*/  LOP3.LUT P1, RZ, R16, 0x10, RZ, 0xc0, !PT ;  /* 0x0000001010ff7812 */ /* 0x000fe4000782c0ff */
[----:B------:R-:W-:-:S04]  /*29aa0*/  LOP3.LUT R22, R22, 0xffffffbf, RZ, 0xc0, !PT ;  /* 0xffffffbf16167812 */ /* 0x000fc800078ec0ff */
[----:B------:R-:W-:Y:S02]  /*29ab0*/  @P2 LOP3.LUT R22, R22, 0x40, RZ, 0xfc, !PT ;  /* 0x0000004016162812 */ /* 0x000fe400078efcff */
[----:B------:R-:W-:Y:S02]  /*29ac0*/  LOP3.LUT P2, RZ, R16, 0x8, RZ, 0xc0, !PT ;  /* 0x0000000810ff7812 */ /* 0x000fe4000784c0ff */
[----:B0-----:R-:W-:-:S05]  /*29ad0*/  @P4 IADD3 R5, P0, R32, R5, RZ ;  /* 0x0000000520054210 */ /* 0x001fca0007f1e0ff */
[----:B--2---:R-:W-:-:S05]  /*29ae0*/  @P4 IMAD.X R4, RZ, RZ, R4, P0 ;  /* 0x000000ffff044224 */ /* 0x004fca00000e0604 */
        /* <DEDUP_REMOVED lines=61> */
[----:B0-----:R-:W-:-:S05]  /*29ec0*/  @P1 IADD3 R4, P0, R32, R4, RZ ;  /* 0x0000000420041210 */ /* 0x001fca0007f1e0ff */
[----:B------:R-:W-:Y:S02]  /*29ed0*/  @P1 IMAD.X R5, RZ, RZ, R7, P0 ;  /* 0x000000ffff051224 */ /* 0x000fe400000e0607 */
[----:B------:R-:W0:Y:S04]  /*29ee0*/  SHFL.IDX PT, R7, R2, RZ, 0x181f ;  /* 0x00181fff02077589 */ /* 0x000e2800000e0000 */
[----:B------:R2:W-:Y:S04]  /*29ef0*/  @P1 LDGSTS.E.BYPASS.LTC128B.128 [R3+0x1bc00], desc[UR60][R4.64], !P3 ;  /* 0x1bc0000004031fae */ /* 0x0005e8000d901d7c */
[----:B------:R-:W3:Y:S01]  /*29f00*/  SHFL.IDX PT, R2, R2, 0x1, 0x181f ;  /* 0x00381f0002027f89 */ /* 0x000ee200000e0000 */
[----:B--2---:R-:W-:-:S05]  /*29f10*/  @P2 IADD3 R4, P0, R32, R8, RZ ;  /* 0x0000000820042210 */ /* 0x004fca0007f1e0ff */
[----:B0-----:R-:W-:-:S05]  /*29f20*/  @P2 IMAD.X R5, RZ, RZ, R7, P0 ;  /* 0x000000ffff052224 */ /* 0x001fca00000e0607 */
[----:B------:R0:W-:Y:S03]  /*29f30*/  @P2 LDGSTS.E.BYPASS.LTC128B.128 [R3+0x1c400], desc[UR60][R4.64], !P3 ;  /* 0x1c40000004032fae */ /* 0x0001e6000d901d7c */
.L_x_2341:
[----:B------:R-:W-:-:S13]  /*29f40*/  LOP3.LUT P1, RZ, R16, 0x100, RZ, 0xc0, !PT ;  /* 0x0000010010ff7812 */ /* 0x000fda000782c0ff */
[----:B------:R-:W-:-:S05]  /*29f50*/  @P1 IADD3 R0, P0, R32, R0, RZ ;  /* 0x0000000020001210 */ /* 0x000fca0007f1e0ff */
[----:B---3--:R-:W-:Y:S01]  /*29f60*/  @P1 IMAD.X R2, RZ, RZ, R2, P0 ;  /* 0x000000ffff021224 */ /* 0x008fe200000e0602 */
[----:B------:R-:W-:Y:S01]  /*29f70*/  PLOP3.LUT P0, PT, PT, PT, PT, 0x80, 0x0 ;  /* 0x000000000000781c */ /* 0x000fe20003f0f070 */
[----:B0-----:R-:W-:Y:S02]  /*29f80*/  @P1 IMAD.MOV.U32 R4, RZ, RZ, R0 ;  /* 0x000000ffff041224 */ /* 0x001fe400078e0000 */
[----:B------:R-:W-:-:S05]  /*29f90*/  @P1 IMAD.MOV.U32 R5, RZ, RZ, R2 ;  /* 0x000000ffff051224 */ /* 0x000fca00078e0002 */
[----:B------:R-:W-:Y:S01]  /*29fa0*/  @!PT LDS RZ, [RZ] ;  /* 0x00000000fffff984 */ /* 0x000fe20000000800 */
[----:B------:R-:W-:Y:S01]  /*29fb0*/  @!PT LDS RZ, [RZ] ;  /* 0x00000000fffff984 */ /* 0x000fe20000000800 */
[----:B------:R-:W-:Y:S01]  /*29fc0*/  @!PT LDS RZ, [RZ] ;  /* 0x00000000fffff984 */ /* 0x000fe20000000800 */
[----:B------:R0:W-:Y:S01]  /*29fd0*/  @P1 LDGSTS.E.BYPASS.LTC128B.128 [R3+0x1cc00], desc[UR60][R4.64], !P3 ;  /* 0x1cc0000004031fae */ /* 0x0001e2000d901d7c */
[----:B------:R-:W-:-:S04]  /*29fe0*/  NOP ;  /* 0x0000000000007918 */ /* 0x000fc80000000000 */
.L_x_2101:
        /* <DEDUP_REMOVED lines=11> */
.L_x_2102:
[----:B------:R-:W-:Y:S01]  /*2a0a0*/  VIADD R0, R17, 0x14400 ;  /* 0x0001440011007836 */ /* 0x000fe20000000000 */
[----:B------:R-:W-:Y:S01]  /*2a0b0*/  SHF.R.S32.HI R2, RZ, 0x1f, R28 ;  /* 0x0000001fff027819 */ /* 0x000fe2000001141c */
[----:B------:R2:W-:Y:S06]  /*2a0c0*/  SYNCS.ARRIVE.TRANS64.A1T0 RZ, [R6+URZ+0x22830], RZ ;  /* 0x022830ff06ff79a7 */ /* 0x0005ec000810003f */
[----:B------:R-:W-:Y:S05]  /*2a0d0*/  WARPSYNC.ALL ;  /* 0x0000000000007948 */ /* 0x000fea0003800000 */
[----:B------:R-:W-:Y:S01]  /*2a0e0*/  BAR.SYNC.DEFER_BLOCKING 0x8, 0x180 ;  /* 0x0206000000007b1d */ /* 0x000fe20000010000 */
[----:B------:R-:W-:Y:S02]  /*2a0f0*/  LOP3.LUT P1, RZ, R0, 0x3ff, RZ, 0xc0, !PT ;  /* 0x000003ff00ff7812 */ /* 0x000fe4000782c0ff */
[----:B------:R-:W-:-:S03]  /*2a100*/  SHF.R.S32.HI R31, RZ, 0x1f, R27 ;  /* 0x0000001fff1f7819 */ /* 0x000fc6000001141b */
        /* <DEDUP_REMOVED lines=10> */
[----:B------:R-:W-:Y:S01]  /*2a1b0*/  SEL R28, R27, RZ, !P0 ;  /* 0x000000ff1b1c7207 */ /* 0x000fe20004000000 */
[----:B------:R-:W-:Y:S06]  /*2a1c0*/  @!P1 BRA `(.L_x_2104) ;  /* 0x0000000000409947 */ /* 0x000fec0003800000 */
[----:B------:R-:W-:Y:S01]  /*2a1d0*/  MOV R2, 0x0 ;  /* 0x0000000000027802 */ /* 0x000fe20000000f00 */
[----:B------:R-:W-:Y:S01]  /*2a1e0*/  ULDC.64 UR4, c[0x4][0x98] ;  /* 0x0100260000047ab9 */ /* 0x000fe20000000a00 */
[----:B------:R-:W-:Y:S01]  /*2a1f0*/  ULDC.64 UR6, c[0x4][0xa0] ;  /* 0x0100280000067ab9 */ /* 0x000fe20000000a00 */
[----:B------:R-:W-:Y:S01]  /*2a200*/  ULDC.64 UR8, c[0x4][0x28] ;  /* 0x01000a0000087ab9 */ /* 0x000fe20000000a00 */
[----:B0-----:R-:W-:Y:S02]  /*2a210*/  IMAD.U32 R4, RZ, RZ, UR4 ;  /* 0x00000004ff047e24 */ /* 0x001fe4000f8e00ff */
[----:B------:R-:W0:Y:S01]  /*2a220*/  LDC.64 R2, c[0x4][R2] ;  /* 0x0100000002027b82 */ /* 0x000e220000000a00 */
[----:B------:R-:W-:Y:S02]  /*2a230*/  IMAD.U32 R5, RZ, RZ, UR5 ;  /* 0x00000005ff057e24 */ /* 0x000fe4000f8e00ff */
[----:B-12---:R-:W-:Y:S02]  /*2a240*/  IMAD.U32 R6, RZ, RZ, UR6 ;  /* 0x00000006ff067e24 */ /* 0x006fe4000f8e00ff */
        /* <DEDUP_REMOVED lines=8> */
.L_x_2104:
[----:B------:R-:W-:Y:S05]  /*2a2d0*/  BSYNC B6 ;  /* 0x0000000000067941 */ /* 0x000fea0003800000 */
.L_x_2103:
[----:B------:R-:W3:Y:S01]  /*2a2e0*/  LDL R20, [R1+0x4] ;  /* 0x0000040001147983 */ /* 0x000ee20000100800 */
[----:B------:R-:W4:Y:S01]  /*2a2f0*/  LDC R7, c[0x0][0x448] ;  /* 0x00011200ff077b82 */ /* 0x000f220000000800 */
[----:B------:R-:W-:Y:S01]  /*2a300*/  ULDC.64 UR4, c[0x0][0x2d8] ;  /* 0x0000b60000047ab9 */ /* 0x000fe20000000a00 */
[----:B------:R-:W-:Y:S01]  /*2a310*/  IMAD.MOV.U32 R2, RZ, RZ, R18 ;  /* 0x000000ffff027224 */ /* 0x000fe200078e0012 */
[----:B------:R1:W5:Y:S01]  /*2a320*/  LDL R8, [R1+0x30] ;  /* 0x0000300001087983 */ /* 0x0003620000100800 */
[----:B0-----:R-:W-:Y:S01]  /*2a330*/  IMAD.MOV.U32 R3, RZ, RZ, R30 ;  /* 0x000000ffff037224 */ /* 0x001fe200078e001e */
[----:B------:R-:W-:Y:S01]  /*2a340*/  ULDC.64 UR6, c[0x0][0x280] ;  /* 0x0000a00000067ab9 */ /* 0x000fe20000000a00 */
[----:B------:R-:W-:Y:S01]  /*2a350*/  IMAD.WIDE.U32 R2, R26, UR4, R2 ;  /* 0x000000041a027c25 */ /* 0x000fe2000f8e0002 */
[----:B----4-:R-:W-:-:S13]  /*2a360*/  ISETP.NE.AND P0, PT, R7, 0x1, PT ;  /* 0x000000010700780c */ /* 0x010fda0003f05270 */
[----:B-12---:R-:W0:Y:S01]  /*2a370*/  @P0 LDC R6, c[0x0][0x44c] ;  /* 0x00011300ff060b82 */ /* 0x006e220000000800 */
[----:B---3--:R-:W-:Y:S02]  /*2a380*/  IMAD R0, R20, UR4, RZ ;  /* 0x0000000414007c24 */ /* 0x008fe4000f8e02ff */
[----:B------:R-:W1:Y:S02]  /*2a390*/  S2R R20, SR_TID.X ;  /* 0x0000000000147919 */ /* 0x000e640000002100 */
        /* <DEDUP_REMOVED lines=8> */
[----:B------:R-:W2:Y:S01]  /*2a420*/  @P0 LDC R0, c[0x0][0x450] ;  /* 0x00011400ff000b82 */ /* 0x000ea20000000800 */
[C---:B-1----:R-:W-:Y:S01]  /*2a430*/  LOP3.LUT R21, R20.reuse, 0x7f, RZ, 0xc0, !PT ;  /* 0x0000007f14157812 */ /* 0x042fe200078ec0ff */
[----:B------:R-:W-:-:S03]  /*2a440*/  IMAD.SHL.U32 R20, R20, 0x10, RZ ;  /* 0x0000001014147824 */ /* 0x000fc600078e00ff */
[----:B------:R-:W-:-:S04]  /*2a450*/  SHF.R.U32.HI R21, RZ, 0x3, R21 ;  /* 0x00000003ff157819 */ /* 0x000fc80000011615 */
[----:B------:R-:W-:-:S05]  /*2a460*/  LOP3.LUT R20, R21, 0x70, R20, 0xf8, !PT ;  /* 0x0000007015147812 */ /* 0x000fca00078ef814 */
[----:B------:R-:W-:-:S04]  /*2a470*/  IMAD.IADD R5, R20, 0x1, R25 ;  /* 0x0000000114057824 */ /* 0x000fc800078e0219 */
[----:B0-----:R-:W-:-:S04]  /*2a480*/  @P0 IMAD.HI.U32 R6, R5, R6, RZ ;  /* 0x0000000605060227 */ /* 0x001fc800078e00ff */
[----:B------:R-:W-:Y:S01]  /*2a490*/  IMAD.MOV.U32 R4, RZ, RZ, R5 ;  /* 0x000000ffff047224 */ /* 0x000fe200078e0005 */
[----:B--2---:R-:W-:Y:S01]  /*2a4a0*/  @P0 SHF.R.U32.HI R4, RZ, R0, R6 ;  /* 0x00000000ff040219 */ /* 0x004fe20000011606 */
        /* <DEDUP_REMOVED lines=8> */
[----:B------:R-:W-:Y:S02]  /*2a530*/  ULDC.64 UR4, c[0x0][0x2c8] ;  /* 0x0000b20000047ab9 */ /* 0x000fe40000000a00 */
[----:B------:R-:W-:Y:S02]  /*2a540*/  IMAD.IADD R3, R3, 0x1, R5 ;  /* 0x0000000103037824 */ /* 0x000fe400078e0205 */
        /* <DEDUP_REMOVED lines=10> */
[----:B------:R-:W-:Y:S06]  /*2a5f0*/  BRA.DIV UR4, `(.L_x_2105) ;  /* 0x00000082043c7947 */ /* 0x000fec000b800000 */
[----:B------:R-:W-:Y:S01]  /*2a600*/  IMAD.IADD R25, R9, 0x1, R25 ;  /* 0x0000000109197824 */ /* 0x000fe200078e0219 */
[----:B------:R-:W0:Y:S01]  /*2a610*/  SHFL.IDX PT, R3, R0, RZ, 0x181f ;  /* 0x00181fff00037589 */ /* 0x000e2200000e0000 */
[----:B------:R-:W-:Y:S02]  /*2a620*/  IMAD R23, R23, R7, RZ ;  /* 0x0000000717177224 */ /* 0x000fe400078e02ff */
[C---:B------:R-:W-:Y:S01]  /*2a630*/  VIADD R2, R25.reuse, 0x10 ;  /* 0x0000001019027836 */ /* 0x040fe20000000000 */
[----:B------:R-:W-:Y:S02]  /*2a640*/  SHFL.IDX PT, R5, R0, 0x1, 0x181f ;  /* 0x00381f0000057f89 */ /* 0x000fe400000e0000 */
[-C--:B------:R-:W-:Y:S02]  /*2a650*/  ISETP.GE.AND P2, PT, R25, R23.reuse, PT ;  /* 0x000000171900720c */ /* 0x080fe40003f46270 */
[----:B------:R-:W-:Y:S02]  /*2a660*/  ISETP.GE.AND P1, PT, R2, R23, PT ;  /* 0x000000170200720c */ /* 0x000fe40003f26270 */
[----:B------:R-:W1:Y:S09]  /*2a670*/  SHFL.IDX PT, R2, R4, RZ, 0x181f ;  /* 0x00181fff04027589 */ /* 0x000e7200000e0000 */
[----:B0-----:R-:W-:-:S05]  /*2a680*/  @!P2 IADD3 R3, P3, R32, R3, RZ ;  /* 0x000000032003a210 */ /* 0x001fca0007f7e0ff */
[----:B-1----:R-:W-:Y:S01]  /*2a690*/  @!P2 IMAD.X R7, RZ, RZ, R2, P3 ;  /* 0x000000ffff07a224 */ /* 0x002fe200018e0602 */
[----:B------:R-:W-:Y:S01]  /*2a6a0*/  @!P1 IADD3 R5, P3, R32, R5, RZ ;  /* 0x0000000520059210 */ /* 0x000fe20007f7e0ff */
[----:B------:R-:W0:Y:S04]  /*2a6b0*/  SHFL.IDX PT, R2, R4, 0x1, 0x181f ;  /* 0x00381f0004027f89 */ /* 0x000e2800000e0000 */
[----:B0-----:R-:W-:Y:S02]  /*2a6c0*/  @!P1 IMAD.X R6, RZ, RZ, R2, P3 ;  /* 0x000000ffff069224 */ /* 0x001fe400018e0602 */
[----:B------:R-:W-:Y:S02]  /*2a6d0*/  @!P2 IMAD.MOV.U32 R2, RZ, RZ, R3 ;  /* 0x000000ffff02a224 */ /* 0x000fe400078e0003 */
[----:B------:R-:W-:-:S05]  /*2a6e0*/  @!P2 IMAD.MOV.U32 R3, RZ, RZ, R7 ;  /* 0x000000ffff03a224 */ /* 0x000fca00078e0007 */
[----:B-----5:R0:W-:Y:S02]  /*2a6f0*/  @!P2 LDGSTS.E.BYPASS.LTC128B.128 [R8+0x14400], desc[UR60][R2.64], !P0 ;  /* 0x144000000208afae */ /* 0x0201e4000c101d7c */
[----:B0-----:R-:W-:Y:S02]  /*2a700*/  @!P1 IMAD.MOV.U32 R2, RZ, RZ, R5 ;  /* 0x000000ffff029224 */ /* 0x001fe400078e0005 */
[----:B------:R-:W-:-:S05]  /*2a710*/  @!P1 IMAD.MOV.U32 R3, RZ, RZ, R6 ;  /* 0x000000ffff039224 */ /* 0x000fca00078e0006 */
        /* <DEDUP_REMOVED lines=43> */
[----:B------:R-:W-:Y:S01]  /*2a9d0*/  ISETP.GE.AND P2, PT, R2, R23, PT ;  /* 0x000000170200720c */ /* 0x000fe20003f46270 */
[----:B------:R-:W-:Y:S04]  /*2a9e0*/  SHFL.IDX PT, R0, R0, 0x7, 0x181f ;  /* 0x00f81f0000007f89 */ /* 0x000fe800000e0000 */
[----:B------:R-:W1:Y:S04]  /*2a9f0*/  SHFL.IDX PT, R2, R4, 0x6, 0x181f ;  /* 0x00d81f0004027f89 */ /* 0x000e6800000e0000 */
[----:B------:R-:W2:Y:S04]  /*2aa00*/  SHFL.IDX PT, R4, R4, 0x7, 0x181f ;  /* 0x00f81f0004047f89 */ /* 0x000ea800000e0000 */
[----:B0-----:R-:W-:-:S05]  /*2aa10*/  @!P2 IADD3 R3, P1, R32, R3, RZ ;  /* 0x000000032003a210 */ /* 0x001fca0007f3e0ff */
[----:B-1----:R-:W-:-:S05]  /*2aa20*/  @!P2 IMAD.X R2, RZ, RZ, R2, P1 ;  /* 0x000000ffff02a224 */ /* 0x002fca00008e0602 */
[----:B------:R-:W-:-:S04]  /*2aa30*/  @!P2 LOP3.LUT R3, R3, R2, RZ, 0x3c, !PT ;  /* 0x000000020303a212 */ /* 0x000fc800078e3cff */
[----:B------:R-:W-:-:S04]  /*2aa40*/  @!P2 LOP3.LUT R2, R3, R2, RZ, 0x3c, !PT ;  /* 0x000000020302a212 */ /* 0x000fc800078e3cff */
[----:B------:R-:W-:-:S05]  /*2aa50*/  @!P2 LOP3.LUT R3, R3, R2, RZ, 0x3c, !PT ;  /* 0x000000020303a212 */ /* 0x000fca00078e3cff */
[----:B--2---:R0:W-:Y:S02]  /*2aa60*/  @!P2 LDGSTS.E.BYPASS.LTC128B.128 [R8+0x17400], desc[UR60][R2.64], !P0 ;  /* 0x174000000208afae */ /* 0x0041e4000c101d7c */
.L_x_2358:
[----:B------:R-:W-:-:S05]  /*2aa70*/  VIADD R25, R25, 0x70 ;  /* 0x0000007019197836 */ /* 0x000fca0000000000 */
[----:B------:R-:W-:-:S13]  /*2aa80*/  ISETP.GE.AND P1, PT, R25, R23, PT ;  /* 0x000000171900720c */ /* 0x000fda0003f26270 */
[----:B01----:R-:W-:-:S05]  /*2aa90*/  @!P1 IADD3 R2, P2, R32, R0, RZ ;  /* 0x0000000020029210 */ /* 0x003fca0007f5e0ff */
[----:B------:R-:W-:-:S05]  /*2aaa0*/  @!P1 IMAD.X R3, RZ, RZ, R4, P2 ;  /* 0x000000ffff039224 */ /* 0x000fca00010e0604 */
[----:B------:R-:W-:Y:S01]  /*2aab0*/  @!PT LDS RZ, [RZ] ;  /* 0x00000000fffff984 */ /* 0x000fe20000000800 */
[----:B------:R-:W-:Y:S01]  /*2aac0*/  @!PT LDS RZ, [RZ] ;  /* 0x00000000fffff984 */ /* 0x000fe20000000800 */
[----:B------:R-:W-:Y:S01]  /*2aad0*/  @!PT LDS RZ, [RZ] ;  /* 0x00000000fffff984 */ /* 0x000fe20000000800 */
[----:B------:R0:W-:Y:S01]  /*2aae0*/  @!P1 LDGSTS.E.BYPASS.LTC128B.128 [R8+0x17c00], desc[UR60][R2.64], !P0 ;  /* 0x17c0000002089fae */ /* 0x0001e2000c101d7c */
[----:B------:R-:W-:Y:S01]  /*2aaf0*/  PLOP3.LUT P0, PT, PT, PT, PT, 0x80, 0x0 ;  /* 0x000000000000781c */ /* 0x000fe20003f0f070 */
[----:B------:R-:W-:-:S12]  /*2ab00*/  NOP ;  /* 0x0000000000007918 */ /* 0x000fd80000000000 */
.L_x_2106:
        /* <DEDUP_REMOVED lines=14> */
[----:B0-----:R-:W2:Y:S01]  /*2abf0*/  LDL R2, [R1+0x10] ;  /* 0x0000100001027983 */ /* 0x001ea20000100800 */
[----:B------:R0:W-:Y:S01]  /*2ac00*/  SYNCS.ARRIVE.TRANS64.A1T0 RZ, [R17+URZ+0x22800], RZ ;  /* 0x022800ff11ff79a7 */ /* 0x0001e2000810003f */
[----:B------:R-:W-:Y:S01]  /*2ac10*/  VIADD R34, R29, 0xfffffffe ;  /* 0xfffffffe1d227836 */ /* 0x000fe20000000000 */
[----:B------:R-:W-:Y:S01]  /*2ac20*/  BSSY B0, `(.L_x_2107) ;  /* 0x0000004000007945 */ /* 0x000fe20003800000 */
[----:B------:R-:W1:Y:S03]  /*2ac30*/  SYNCS.PHASECHK.TRANS64.TRYWAIT P0, [R17+URZ+0x22820], R0 ;  /* 0x02282000110075a7 */ /* 0x000e66000800017f */
[----:B--2---:R-:W-:Y:S01]  /*2ac40*/  ISETP.GE.AND P1, PT, R34, R2, PT ;  /* 0x000000022200720c */ /* 0x004fe20003f26270 */
[----:B01----:R-:W-:-:S12]  /*2ac50*/  @!P0 BRA `(.L_x_2108) ;  /* 0x0000008400408947 */ /* 0x003fd80003800000 */
.L_x_2359:
[----:B------:R-:W-:Y:S05]  /*2ac60*/  BSYNC B0 ;  /* 0x0000000000007941 */ /* 0x000fea0003800000 */
.L_x_2107:
[----:B------:R-:W-:Y:S05]  /*2ac70*/  @!P1 BRA `(.L_x_2109) ;  /* 0x0000001800389947 */ /* 0x000fea0003800000 */
[----:B------:R-:W-:Y:S02]  /*2ac80*/  IMAD.MOV.U32 R21, RZ, RZ, R33 ;  /* 0x000000ffff157224 */ /* 0x000fe400078e0021 */
[----:B------:R-:W-:-:S07]  /*2ac90*/  IMAD.MOV.U32 R23, RZ, RZ, R37 ;  /* 0x000000ffff177224 */ /* 0x000fce00078e0025 */
.L_x_2129:
[----:B0-----:R-:W2:Y:S01]  /*2aca0*/  LDL R0, [R1+0x8] ;  /* 0x0000080001007983 */ /* 0x001ea20000100800 */
[----:B------:R-:W0:Y:S03]  /*2acb0*/  LDC R7, c[0x0][0x430] ;  /* 0x00010c00ff077b82 */ /* 0x000e260000000800 */
[----:B------:R-:W3:Y:S01]  /*2acc0*/  LDL R9, [R1+0xc] ;  /* 0x00000c0001097983 */ /* 0x000ee20000100800 */
[----:B-1----:R-:W1:Y:S01]  /*2acd0*/  S2R R2, SR_TID.X ;  /* 0x0000000000027919 */ /* 0x002e620000002100 */
[----:B------:R-:W4:Y:S01]  /*2ace0*/  S2R R3, SR_TID.X ;  /* 0x0000000000037919 */ /* 0x000f220000002100 */
[----:B------:R-:W4:Y:S01]  /*2acf0*/  S2R R8, SR_TID.X ;  /* 0x0000000000087919 */ /* 0x000f220000002100 */
[----:B------:R-:W3:Y:S04]  /*2ad00*/  LDL R12, [R1+0x40] ;  /* 0x00004000010c7983 */ /* 0x000ee80000100800 */
[----:B------:R-:W3:Y:S01]  /*2ad10*/  LDL R13, [R1+0x10] ;  /* 0x00001000010d7983 */ /* 0x000ee20000100800 */
[----:B0-----:R-:W-:-:S13]  /*2ad20*/  ISETP.NE.AND P0, PT, R7, 0x1, PT ;  /* 0x000000010700780c */ /* 0x001fda0003f05270 */
[----:B------:R-:W0:Y:S01]  /*2ad30*/  @P0 LDC R5, c[0x0][0x434] ;  /* 0x00010d00ff050b82 */ /* 0x000e220000000800 */
[----:B-1----:R-:W-:-:S04]  /*2ad40*/  LOP3.LUT R2, R2, 0x7f, RZ, 0xc0, !PT ;  /* 0x0000007f02027812 */ /* 0x002fc800078ec0ff */
[----:B------:R-:W-:Y:S01]  /*2ad50*/  SHF.R.U32.HI R2, RZ, 0x3, R2 ;  /* 0x00000003ff027819 */ /* 0x000fe20000011602 */
[----:B----4-:R-:W-:Y:S02]  /*2ad60*/  IMAD.SHL.U32 R4, R3, 0x10, RZ ;  /* 0x0000001003047824 */ /* 0x010fe400078e00ff */
[----:B------:R-:W1:Y:S03]  /*2ad70*/  @P0 LDC R3, c[0x0][0x438] ;  /* 0x00010e00ff030b82 */ /* 0x000e660000000800 */
[----:B------:R-:W-:Y:S02]  /*2ad80*/  LOP3.LUT R4, R2, 0x70, R4, 0xf8, !PT ;  /* 0x0000007002047812 */ /* 0x000fe400078ef804 */
[----:B------:R-:W4:Y:S01]  /*2ad90*/  S2R R2, SR_TID.X ;  /* 0x0000000000027919 */ /* 0x000f220000002100 */
[----:B------:R-:W-:Y:S01]  /*2ada0*/  IMAD.SHL.U32 R8, R8, 0x10, RZ ;  /* 0x0000001008087824 */ /* 0x000fe200078e00ff */
[----:B----4-:R-:W-:-:S04]  /*2adb0*/  LOP3.LUT R2, R2, 0x7f, RZ, 0xc0, !PT ;  /* 0x0000007f02027812 */ /* 0x010fc800078ec0ff */
        /* <DEDUP_REMOVED lines=10> */
[----:B0-----:R-:W-:-:S04]  /*2ae60*/  @P0 IMAD.HI.U32 R5, R4, R5, RZ ;  /* 0x0000000504050227 */ /* 0x001fc800078e00ff */
[----:B------:R-:W-:Y:S01]  /*2ae70*/  IMAD.MOV.U32 R2, RZ, RZ, R4 ;  /* 0x000000ffff027224 */ /* 0x000fe200078e0004 */
[----:B-1----:R-:W-:Y:S02]  /*2ae80*/  @P0 SHF.R.U32.HI R2, RZ, R3, R5 ;  /* 0x00000003ff020219 */ /* 0x002fe40000011605 */
[----:B------:R-:W0:Y:S01]  /*2ae90*/  @P0 LDC R3, c[0x0][0x438] ;  /* 0x00010e00ff030b82 */ /* 0x000e220000000800 */
[----:B------:R-:W-:-:S04]  /*2aea0*/  IMAD.IADD R0, R8, 0x1, R0 ;  /* 0x0000000108007824 */ /* 0x000fc800078e0200 */
[----:B----4-:R-:W-:-:S04]  /*2aeb0*/  @P0 IMAD.HI.U32 R6, R0, R6, RZ ;  /* 0x0000000600060227 */ /* 0x010fc800078e00ff */
[----:B------:R-:W-:Y:S01]  /*2aec0*/  IMAD.MOV.U32 R5, RZ, RZ, R0 ;  /* 0x000000ffff057224 */ /* 0x000fe200078e0000 */
[----:B0-----:R-:W-:Y:S01]  /*2aed0*/  @P0 SHF.R.U32.HI R5, RZ, R3, R6 ;  /* 0x00000003ff050219 */ /* 0x001fe20000011606 */
[----:B------:R-:W-:-:S04]  /*2aee0*/  IMAD.MOV R6, RZ, RZ, -R2 ;  /* 0x000000ffff067224 */ /* 0x000fc800078e0a02 */
        /* <DEDUP_REMOVED lines=15> */
[----:B------:R-:W-:Y:S01]  /*2afe0*/  @!P1 IMAD.IADD R0, R0, 0x1, R3 ;  /* 0x0000000100009824 */ /* 0x000fe200078e0203 */
[----:B------:R-:W-:Y:S01]  /*2aff0*/  @!P1 LEA R10, P0, R2, UR6, 0x2 ;  /* 0x00000006020a9c11 */ /* 0x000fe2000f8010ff */
[----:B------:R-:W-:-:S03]  /*2b000*/  VIADD R33, R21, 0x1 ;  /* 0x0000000115217836 */ /* 0x000fc60000000000 */
[----:B------:R-:W-:Y:S01]  /*2b010*/  @!P1 LEA.HI.X R11, R2, UR7, R0, 0x2, P0 ;  /* 0x00000007020b9c11 */ /* 0x000fe200080f1400 */
[----:B0-----:R-:W-:Y:S01]  /*2b020*/  IMAD.MOV.U32 R8, RZ, RZ, RZ ;  /* 0x000000ffff087224 */ /* 0x001fe200078e00ff */
[----:B------:R-:W-:Y:S01]  /*2b030*/  ISETP.NE.AND P0, PT, R33, 0x2, PT ;  /* 0x000000022100780c */ /* 0x000fe20003f05270 */
[----:B------:R-:W-:-:S03]  /*2b040*/  IMAD.MOV.U32 R0, RZ, RZ, R34 ;  /* 0x000000ffff007224 */ /* 0x000fc600078e0022 */
[----:B------:R-:W-:Y:S01]  /*2b050*/  SEL R37, RZ, 0x1, P0 ;  /* 0x00000001ff257807 */ /* 0x000fe20000000000 */
[----:B------:R0:W5:Y:S01]  /*2b060*/  @!P1 LDG.E R8, desc[UR60][R10.64] ;  /* 0x0000003c0a089981 */ /* 0x000162000c1e1900 */
[----:B------:R-:W-:Y:S01]  /*2b070*/  ISETP.GT.AND P1, PT, R0, R13, PT ;  /* 0x0000000d0000720c */ /* 0x000fe20003f24270 */
[----:B------:R-:W-:Y:S01]  /*2b080*/  VIADD R34, R34, 0xffffffff ;  /* 0xffffffff22227836 */ /* 0x000fe20000000000 */
[----:B------:R-:W-:Y:S02]  /*2b090*/  SEL R33, R33, RZ, P0 ;  /* 0x000000ff21217207 */ /* 0x000fe40000000000 */
[----:B------:R-:W-:Y:S02]  /*2b0a0*/  LOP3.LUT R37, R23, R37, RZ, 0x3c, !PT ;  /* 0x0000002517257212 */ /* 0x000fe400078e3cff */
[----:B--2---:R-:W-:Y:S01]  /*2b0b0*/  SHF.R.S32.HI R30, RZ, 0x1f, R5 ;  /* 0x0000001fff1e7819 */ /* 0x004fe20000011405 */
[----:B0-----:R-:W-:Y:S06]  /*2b0c0*/  @!P2 BRA `(.L_x_2110) ;  /* 0x000000000004a947 */ /* 0x001fec0003800000 */
[----:B------:R-:W-:Y:S01]  /*2b0d0*/  BPT.TRAP 0x1 ;  /* 0x000000040000795c */ /* 0x000fe20000300000 */
.L_x_2110:
[----:B------:R-:W-:Y:S01]  /*2b0e0*/  IMAD R0, R33, 0x8, R17 ;  /* 0x0000000821007824 */ /* 0x000fe200078e0211 */
[----:B------:R-:W-:Y:S01]  /*2b0f0*/  SHF.L.U32 R31, R37, 0x1f, RZ ;  /* 0x0000001f251f7819 */ /* 0x000fe200000006ff */
[----:B------:R-:W-:Y:S01]  /*2b100*/  BSSY B0, `(.L_x_2111) ;  /* 0x0000004000007945 */ /* 0x000fe20003800000 */
[----:B------:R-:W-:Y:S02]  /*2b110*/  SHF.R.S32.HI R29, RZ, 0x1f, R4 ;  /* 0x0000001fff1d7819 */ /* 0x000fe40000011404 */
[----:B------:R-:W0:Y:S02]  /*2b120*/  SYNCS.PHASECHK.TRANS64.TRYWAIT P0, [R0+URZ+0x22880], R31 ;  /* 0x0228801f000075a7 */ /* 0x000e24000800017f */
[----:B0-----:R-:W-:Y:S05]  /*2b130*/  @!P0 BRA `(.L_x_2112) ;  /* 0x00000080001c8947 */ /* 0x001fea0003800000 */
.L_x_2360:
[----:B------:R-:W-:Y:S05]  /*2b140*/  BSYNC B0 ;  /* 0x0000000000007941 */ /* 0x000fea0003800000 */
.L_x_2111:
[----:B------:R-:W2:Y:S01]  /*2b150*/  LDL R9, [R1+0x4] ;  /* 0x0000040001097983 */ /* 0x000ea20000100800 */
        /* <DEDUP_REMOVED lines=73> */
[----:B-1----:R-:W-:-:S05]  /*2b5f0*/  IADD3 R2, P0, R32, R2, RZ ;  /* 0x0000000220027210 */ /* 0x002fca0007f1e0ff */
[----:B------:R-:W-:-:S05]  /*2b600*/  IMAD.X R3, RZ, RZ, R19, P0 ;  /* 0x000000ffff037224 */ /* 0x000fca00000e0613 */
        /* <DEDUP_REMOVED lines=9> */
.L_x_2382:
        /* <DEDUP_REMOVED lines=8> */
.L_x_2114:
        /* <DEDUP_REMOVED lines=11> */
.L_x_2115:
[----:B------:R2:W-:Y:S01]  /*2b7d0*/  SYNCS.ARRIVE.TRANS64.A1T0 RZ, [R0+URZ+0x22870], RZ ;  /* 0x022870ff00ff79a7 */ /* 0x0005e2000810003f */
[----:B------:R-:W-:Y:S05]  /*2b7e0*/  @!P3 BRA `(.L_x_2116) ;  /* 0x000000000004b947 */ /* 0x000fea0003800000 */
[----:B------:R-:W-:Y:S01]  /*2b7f0*/  BPT.TRAP 0x1 ;  /* 0x000000040000795c */ /* 0x000fe20000300000 */
.L_x_2116:
[----:B------:R-:W3:Y:S01]  /*2b800*/  SYNCS.PHASECHK.TRANS64.TRYWAIT P0, [R0+URZ+0x22840], R31 ;  /* 0x0228401f000075a7 */ /* 0x000ee2000800017f */
[----:B------:R-:W-:Y:S04]  /*2b810*/  BSSY B0, `(.L_x_2117) ;  /* 0x0000002000007945 */ /* 0x000fe80003800000 */
[----:B---3--:R-:W-:Y:S05]  /*2b820*/  @!P0 BRA `(.L_x_2118) ;  /* 0x0000008400308947 */ /* 0x008fea0003800000 */
.L_x_2383:
[----:B------:R-:W-:Y:S05]  /*2b830*/  BSYNC B0 ;  /* 0x0000000000007941 */ /* 0x000fea0003800000 */
.L_x_2117:
[----:B------:R-:W4:Y:S01]  /*2b840*/  LDL R10, [R1+0x4] ;  /* 0x00000400010a7983 */ /* 0x000f220000100800 */
[----:B------:R-:W-:Y:S01]  /*2b850*/  ULDC.64 UR4, c[0x0][0x300] ;  /* 0x0000c00000047ab9 */ /* 0x000fe20000000a00 */
[----:B------:R-:W-:Y:S01]  /*2b860*/  ULDC.64 UR6, c[0x0][0x310] ;  /* 0x0000c40000067ab9 */ /* 0x000fe20000000a00 */
[----:B-1----:R-:W-:Y:S02]  /*2b870*/  IMAD R9, R29, UR4, RZ ;  /* 0x000000041d097c24 */ /* 0x002fe4000f8e02ff */
[----:B------:R-:W-:-:S04]  /*2b880*/  IMAD.WIDE.U32 R2, R4, UR4, RZ ;  /* 0x0000000404027c25 */ /* 0x000fc8000f8e00ff */
[----:B------:R-:W-:Y:S02]  /*2b890*/  IMAD R9, R4, UR5, R9 ;  /* 0x0000000504097c24 */ /* 0x000fe4000f8e0209 */
[----:B------:R-:W-:Y:S02]  /*2b8a0*/  IMAD R30, R30, UR6, RZ ;  /* 0x000000061e1e7c24 */ /* 0x000fe4000f8e02ff */
[----:B------:R-:W-:Y:S02]  /*2b8b0*/  IMAD.IADD R3, R3, 0x1, R9 ;  /* 0x0000000103037824 */ /* 0x000fe400078e0209 */
        /* <DEDUP_REMOVED lines=14> */
[----:B------:R-:W-:Y:S01]  /*2b9a0*/  IMAD.IADD R3, R3, 0x1, R7 ;  /* 0x0000000103037824 */ /* 0x000fe200078e0207 */
        /* <DEDUP_REMOVED lines=51> */
[----:B------:R-:W1:Y:S02]  /*2bce0*/  SHFL.IDX PT, R5, R7, RZ, 0x181f ;  /* 0x00181fff07057589 */ /* 0x000e6400000e0000 */
[----:B0-----:R-:W-:-:S05]  /*2bcf0*/  IMAD.X R3, RZ, RZ, R3, P0 ;  /* 0x000000ffff037224 */ /* 0x001fca00000e0603 */
[----:B------:R1:W-:Y:S02]  /*2bd00*/  LDGSTS.E.BYPASS.LTC128B.128 [R6+0x1bc00], desc[UR60][R2.64], !P2 ;  /* 0x1bc0000002067fae */ /* 0x0003e4000d101d7c */
[----:B-1----:R-:W-:-:S05]  /*2bd10*/  IADD3 R2, P0, R32, R5, RZ ;  /* 0x0000000520027210 */ /* 0x002fca0007f1e0ff */
[----:B------:R-:W-:-:S05]  /*2bd20*/  IMAD.X R3, RZ, RZ, R4, P0 ;  /* 0x000000ffff037224 */ /* 0x000fca00000e0604 */
[----:B------:R0:W-:Y:S04]  /*2bd30*/  LDGSTS.E.BYPASS.LTC128B.128 [R6+0x1c400], desc[UR60][R2.64], !P2 ;  /* 0x1c40000002067fae */ /* 0x0001e8000d101d7c */
[----:B0-----:R0:W1:Y:S02]  /*2bd40*/  SHFL.IDX PT, R2, R7, 0x1, 0x181f ;  /* 0x00381f0007027f89 */ /* 0x00106400000e0000 */
.L_x_2405:
        /* <DEDUP_REMOVED lines=8> */
.L_x_2120:
        /* <DEDUP_REMOVED lines=11> */
.L_x_2121:
[----:B------:R-:W4:Y:S01]  /*2be80*/  LDL R2, [R1+0x38] ;  /* 0x0000380001027983 */ /* 0x000f220000100800 */
[----:B------:R1:W-:Y:S01]  /*2be90*/  SYNCS.ARRIVE.TRANS64.A1T0 RZ, [R0+URZ+0x22830], RZ ;  /* 0x022830ff00ff79a7 */ /* 0x0003e2000810003f */
[----:B----4-:R-:W-:-:S13]  /*2bea0*/  ISETP.NE.AND P0, PT, R2, 0x3, PT ;  /* 0x000000030200780c */ /* 0x010fda0003f05270 */
[----:B-1----:R-:W-:Y:S05]  /*2beb0*/  @!P0 BRA `(.L_x_2122) ;  /* 0x0000000000048947 */ /* 0x002fea0003800000 */
[----:B------:R-:W-:Y:S01]  /*2bec0*/  BPT.TRAP 0x1 ;  /* 0x000000040000795c */ /* 0x000fe20000300000 */
.L_x_2122:
[----:B--23--:R-:W-:Y:S01]  /*2bed0*/  LOP3.LUT R0, R23, 0x1, RZ, 0x3c, !PT ;  /* 0x0000000117007812 */ /* 0x00cfe200078e3cff */
[----:B------:R-:W-:Y:S01]  /*2bee0*/  IMAD R3, R21, 0x8, R17 ;  /* 0x0000000815037824 */ /* 0x000fe200078e0211 */
[----:B------:R-:W-:Y:S02]  /*2bef0*/  BSSY B0, `(.L_x_2123) ;  /* 0x0000004000007945 */ /* 0x000fe40003800000 */
[----:B------:R-:W-:-:S04]  /*2bf00*/  SHF.L.U32 R0, R0, 0x1f, RZ ;  /* 0x0000001f00007819 */ /* 0x000fc800000006ff */
[----:B------:R-:W1:Y:S02]  /*2bf10*/  SYNCS.PHASECHK.TRANS64.TRYWAIT P2, [R3+URZ+0x22870], R0 ;  /* 0x02287000030075a7 */ /* 0x000e64000804017f */
[----:B-1----:R-:W-:Y:S05]  /*2bf20*/  @!P2 BRA `(.L_x_2124) ;  /* 0x000000880034a947 */ /* 0x002fea0003800000 */
.L_x_2406:
[----:B------:R-:W-:Y:S05]  /*2bf30*/  BSYNC B0 ;  /* 0x0000000000007941 */ /* 0x000fea0003800000 */
.L_x_2123:
[----:B------:R-:W2:Y:S02]  /*2bf40*/  LDL R2, [R1+0x40] ;  /* 0x0000400001027983 */ /* 0x000ea40000100800 */
[----:B--2---:R-:W-:-:S13]  /*2bf50*/  ISETP.NE.AND P2, PT, R2, 0x3, PT ;  /* 0x000000030200780c */ /* 0x004fda0003f45270 */
[----:B------:R-:W-:Y:S05]  /*2bf60*/  @!P2 BRA `(.L_x_2125) ;  /* 0x000000000004a947 */ /* 0x000fea0003800000 */
[----:B------:R-:W-:Y:S01]  /*2bf70*/  BPT.TRAP 0x1 ;  /* 0x000000040000795c */ /* 0x000fe20000300000 */
.L_x_2125:
[----:B-1----:R-:W-:Y:S01]  /*2bf80*/  SHF.L.U32 R0, R23, 0x1f, RZ ;  /* 0x0000001f17007819 */ /* 0x002fe200000006ff */
[----:B------:R-:W-:-:S03]  /*2bf90*/  IMAD R12, R21, 0x5000, RZ ;  /* 0x00005000150c7824 */ /* 0x000fc600078e02ff */
[----:B------:R-:W1:Y:S02]  /*2bfa0*/  SYNCS.PHASECHK.TRANS64.TRYWAIT P2, [R3+URZ+0x22860], R0 ;  /* 0x02286000030075a7 */ /* 0x000e64000804017f */
[----:B-1----:R-:W-:Y:S05]  /*2bfb0*/  @!P2 BRA `(.L_x_2126) ;  /* 0x000000880024a947 */ /* 0x002fea0003800000 */
.L_x_2407:
[----:B------:R-:W1:Y:S04]  /*2bfc0*/  LDL R4, [R1+0x24] ;  /* 0x0000240001047983 */ /* 0x000e680000100800 */
[----:B------:R-:W2:Y:S04]  /*2bfd0*/  LDL R2, [R1+0x28] ;  /* 0x0000280001027983 */ /* 0x000ea80000100800 */
[----:B------:R-:W3:Y:S01]  /*2bfe0*/  LDL R13, [R1+0x20] ;  /* 0x00002000010d7983 */ /* 0x000ee20000100800 */
[----:B------:R-:W-:Y:S05]  /*2bff0*/  WARPSYNC.ALL ;  /* 0x0000000000007948 */ /* 0x000fea0003800000 */
[----:B------:R-:W4:Y:S01]  /*2c000*/  LDL R19, [R1+0x40] ;  /* 0x0000400001137983 */ /* 0x000f220000100800 */
[----:B-1----:R-:W-:-:S05]  /*2c010*/  LOP3.LUT R0, R12, R4, RZ, 0xfc, !PT ;  /* 0x000000040c007212 */ /* 0x002fca00078efcff */
[----:B------:R-:W-:Y:S01]  /*2c020*/  IMAD.IADD R0, R17, 0x1, R0 ;  /* 0x0000000111007824 */ /* 0x000fe200078e0200 */
[----:B---3--:R-:W-:-:S03]  /*2c030*/  LOP3.LUT R18, R12, R13, RZ, 0xfc, !PT ;  /* 0x0000000d0c127212 */ /* 0x008fc600078efcff */
[----:B--2---:R-:W-:Y:S01]  /*2c040*/  IMAD.IADD R2, R2, 0x1, R0 ;  /* 0x0000000102027824 */ /* 0x004fe200078e0200 */
[----:B0-----:R-:W0:Y:S02]  /*2c050*/  LDSM.16.MT88.4 R4, [R0+0xa400] ;  /* 0x00a400000004783b */ /* 0x001e240000004200 */
        /* <DEDUP_REMOVED lines=69> */
.L_x_2127:
[----:B-1----:R1:W-:Y:S01]  /*2c4b0*/  SYNCS.ARRIVE.TRANS64.A1T0 RZ, [R3+URZ+0x22850], RZ ;  /* 0x022850ff03ff79a7 */ /* 0x0023e2000810003f */
[----:B------:R-:W-:Y:S06]  /*2c4c0*/  BAR.SYNC.DEFER_BLOCKING 0x2, 0x80 ;  /* 0x0082000000007b1d */ /* 0x000fec0000010000 */
[----:B------:R-:W-:Y:S05]  /*2c4d0*/  @!P0 BRA `(.L_x_2128) ;  /* 0x0000000000048947 */ /* 0x000fea0003800000 */
[----:B------:R-:W-:Y:S01]  /*2c4e0*/  BPT.TRAP 0x1 ;  /* 0x000000040000795c */ /* 0x000fe20000300000 */
.L_x_2128:
[----:B------:R-:W2:Y:S01]  /*2c4f0*/  LDL R0, [R1+0x14] ;  /* 0x0000140001007983 */ /* 0x000ea20000100800 */
[----:B-1----:R-:W-:Y:S02]  /*2c500*/  VIADD R3, R3, 0x22880 ;  /* 0x0002288003037836 */ /* 0x002fe40000000000 */
[----:B------:R-:W-:Y:S02]  /*2c510*/  IMAD.MOV.U32 R21, RZ, RZ, R33 ;  /* 0x000000ffff157224 */ /* 0x000fe400078e0021 */
[----:B------:R-:W-:Y:S01]  /*2c520*/  IMAD.MOV.U32 R23, RZ, RZ, R37 ;  /* 0x000000ffff177224 */ /* 0x000fe200078e0025 */
[----:B--2---:R-:W-:-:S04]  /*2c530*/  PRMT R3, R0, 0x654, R3 ;  /* 0x0000065400037816 */ /* 0x004fc80000000003 */
[----:B------:R1:W-:Y:S01]  /*2c540*/  SYNCS.ARRIVE.TRANS64.RED.A1T0 RZ, [R3+URZ], RZ ;  /* 0x000000ff03ff79a7 */ /* 0x0003e2000810043f */
[----:B------:R-:W-:Y:S05]  /*2c550*/  @P1 BRA `(.L_x_2129) ;  /* 0xffffffe400d01947 */ /* 0x000fea000383ffff */
.L_x_2109:
[----:B0-----:R-:W0:Y:S02]  /*2c560*/  S2R R0, SR_TID.X ;  /* 0x0000000000007919 */ /* 0x001e240000002100 */
[----:B0-----:R-:W-:Y:S02]  /*2c570*/  LOP3.LUT R2, R0, 0x7f, RZ, 0xc0, !PT ;  /* 0x0000007f00027812 */ /* 0x001fe400078ec0ff */
[----:B------:R-:W2:Y:S01]  /*2c580*/  LDL R0, [R1+0x38] ;  /* 0x0000380001007983 */ /* 0x000ea20000100800 */
[----:B------:R-:W-:Y:S01]  /*2c590*/  BSSY B0, `(.L_x_2130) ;  /* 0x0000010000007945 */ /* 0x000fe20003800000 */
[----:B------:R-:W-:Y:S02]  /*2c5a0*/  ISETP.NE.AND P1, PT, R2, RZ, PT ;  /* 0x000000ff0200720c */ /* 0x000fe40003f25270 */
[----:B--2---:R-:W-:-:S11]  /*2c5b0*/  ISETP.NE.AND P0, PT, R0, 0x3, PT ;  /* 0x000000030000780c */ /* 0x004fd60003f05270 */
[----:B------:R-:W-:Y:S05]  /*2c5c0*/  @P1 BRA `(.L_x_2131) ;  /* 0x0000000000301947 */ /* 0x000fea0003800000 */
[----:B------:R-:W0:Y:S01]  /*2c5d0*/  S2R R5, SR_LANEID ;  /* 0x0000000000057919 */ /* 0x000e220000000000 */
[----:B------:R-:W-:Y:S01]  /*2c5e0*/  VOTEU.ANY UR4, UPT, PT ;  /* 0x0000000000047886 */ /* 0x000fe200038e0100 */
[----:B-1----:R-:W1:Y:S01]  /*2c5f0*/  LDC.64 R2, c[0x0][0xc60] ;  /* 0x00031800ff027b82 */ /* 0x002e620000000a00 */
        /* <DEDUP_REMOVED lines=8> */
[----:B0-----:R-:W-:-:S07]  /*2c680*/  IADD3 R24, R0, UR38, R7 ;  /* 0x0000002600187c10 */ /* 0x001fce000fffe007 */
.L_x_2131:
[----:B------:R-:W-:Y:S05]  /*2c690*/  BSYNC B0 ;  /* 0x0000000000007941 */ /* 0x000fea0003800000 */
.L_x_2130:
[----:B------:R-:W-:Y:S05]  /*2c6a0*/  @!P0 BRA `(.L_x_2132) ;  /* 0x0000000000048947 */ /* 0x000fea0003800000 */
[----:B------:R-:W-:Y:S01]  /*2c6b0*/  BPT.TRAP 0x1 ;  /* 0x000000040000795c */ /* 0x000fe20000300000 */
.L_x_2132:
[----:B-1----:R-:W-:Y:S01]  /*2c6c0*/  LOP3.LUT R3, R37, 0x1, RZ, 0x3c, !PT ;  /* 0x0000000125037812 */ /* 0x002fe200078e3cff */
[----:B------:R-:W-:Y:S01]  /*2c6d0*/  IMAD R18, R33, 0x8, R17 ;  /* 0x0000000821127824 */ /* 0x000fe200078e0211 */
[----:B------:R-:W-:Y:S02]  /*2c6e0*/  BSSY B0, `(.L_x_2133) ;  /* 0x0000004000007945 */ /* 0x000fe40003800000 */
[----:B------:R-:W-:-:S04]  /*2c6f0*/  SHF.L.U32 R3, R3, 0x1f, RZ ;  /* 0x0000001f03037819 */ /* 0x000fc800000006ff */
[----:B------:R-:W0:Y:S02]  /*2c700*/  SYNCS.PHASECHK.TRANS64.TRYWAIT P1, [R18+URZ+0x22870], R3 ;  /* 0x02287003120075a7 */ /* 0x000e24000802017f */
[----:B0-----:R-:W-:Y:S05]  /*2c710*/  @!P1 BRA `(.L_x_2134) ;  /* 0x0000008000609947 */ /* 0x001fea0003800000 */
.L_x_2408:
[----:B------:R-:W-:Y:S05]  /*2c720*/  BSYNC B0 ;  /* 0x0000000000007941 */ /* 0x000fea0003800000 */
.L_x_2133:
[----:B------:R-:W2:Y:S02]  /*2c730*/  LDL R0, [R1+0x40] ;  /* 0x0000400001007983 */ /* 0x000ea40000100800 */
[----:B--2---:R-:W-:-:S13]  /*2c740*/  ISETP.NE.AND P1, PT, R0, 0x3, PT ;  /* 0x000000030000780c */ /* 0x004fda0003f25270 */
[----:B------:R-:W-:Y:S05]  /*2c750*/  @!P1 BRA `(.L_x_2135) ;  /* 0x0000000000049947 */ /* 0x000fea0003800000 */
[----:B------:R-:W-:Y:S01]  /*2c760*/  BPT.TRAP 0x1 ;  /* 0x000000040000795c */ /* 0x000fe20000300000 */
.L_x_2135:
[----:B0-----:R-:W-:-:S04]  /*2c770*/  SHF.L.U32 R3, R37, 0x1f, RZ ;  /* 0x0000001f25037819 */ /* 0x001fc800000006ff */
[----:B------:R-:W0:Y:S02]  /*2c780*/  SYNCS.PHASECHK.TRANS64.TRYWAIT P1, [R18+URZ+0x22860], R3 ;  /* 0x02286003120075a7 */ /* 0x000e24000802017f */
[----:B0-----:R-:W-:Y:S05]  /*2c790*/  @!P1 BRA `(.L_x_2136) ;  /* 0x0000008000549947 */ /* 0x001fea0003800000 */
.L_x_2409:
[----:B------:R-:W2:Y:S04]  /*2c7a0*/  LDL R2, [R1+0x24] ;  /* 0x0000240001027983 */ /* 0x000ea80000100800 */
[----:B------:R-:W0:Y:S04]  /*2c7b0*/  LDL R13, [R1+0x28] ;  /* 0x00002800010d7983 */ /* 0x000e280000100800 */
[----:B------:R-:W3:Y:S01]  /*2c7c0*/  LDL R12, [R1+0x20] ;  /* 0x00002000010c7983 */ /* 0x000ee20000100800 */
[----:B------:R-:W-:Y:S01]  /*2c7d0*/  IMAD R0, R33, 0x5000, RZ ;  /* 0x0000500021007824 */ /* 0x000fe200078e02ff */
[----:B------:R-:W-:Y:S05]  /*2c7e0*/  WARPSYNC.ALL ;  /* 0x0000000000007948 */ /* 0x000fea0003800000 */
[----:B------:R-:W4:Y:S01]  /*2c7f0*/  LDL R19, [R1+0x40] ;  /* 0x0000400001137983 */ /* 0x000f220000100800 */
[----:B--2---:R-:W-:-:S05]  /*2c800*/  LOP3.LUT R2, R0, R2, RZ, 0xfc, !PT ;  /* 0x0000000200027212 */ /* 0x004fca00078efcff */
[----:B------:R-:W-:Y:S01]  /*2c810*/  IMAD.IADD R2, R17, 0x1, R2 ;  /* 0x0000000111027824 */ /* 0x000fe200078e0202 */
[----:B---3--:R-:W-:-:S03]  /*2c820*/  LOP3.LUT R0, R0, R12, RZ, 0xfc, !PT ;  /* 0x0000000c00007212 */ /* 0x008fc600078efcff */
[----:B0-----:R-:W-:Y:S01]  /*2c830*/  IMAD.IADD R3, R13, 0x1, R2 ;  /* 0x000000010d037824 */ /* 0x001fe200078e0202 */
[----:B------:R-:W0:Y:S01]  /*2c840*/  LDSM.16.MT88.4 R4, [R2+0xa400] ;  /* 0x00a400000204783b */ /* 0x000e220000004200 */
[----:B------:R-:W-:Y:S01]  /*2c850*/  IMAD.IADD R0, R17, 0x1, R0 ;  /* 0x0000000111007824 */ /* 0x000fe200078e0200 */
[C-C-:B0-----:R-:W-:Y:S02]  /*2c860*/  PRMT R8, R4.reuse, 0x6420, R5.reuse ;  /* 0x0000642004087816 */ /* 0x141fe40000000005 */
[----:B------:R-:W-:Y:S02]  /*2c870*/  PRMT R9, R4, 0x7531, R5 ;  /* 0x0000753104097816 */ /* 0x000fe40000000005 */
[C-C-:B------:R-:W-:Y:S02]  /*2c880*/  PRMT R10, R6.reuse, 0x6420, R7.reuse ;  /* 0x00006420060a7816 */ /* 0x140fe40000000007 */
[----:B------:R-:W-:Y:S02]  /*2c890*/  PRMT R11, R6, 0x7531, R7 ;  /* 0x00007531060b7816 */ /* 0x000fe40000000007 */
[----:B------:R-:W0:Y:S04]  /*2c8a0*/  LDSM.16.MT88.4 R4, [R3+0xa400] ;  /* 0x00a400000304783b */ /* 0x000e280000004200 */
[----:B------:R0:W-:Y:S02]  /*2c8b0*/  STSM.16.M88.4 [R0+0x400], R8 ;  /* 0x0004000800007844 */ /* 0x0001e40000000200 */
        /* <DEDUP_REMOVED lines=42> */
[----:B----4-:R-:W-:Y:S02]  /*2cb60*/  ISETP.NE.AND P1, PT, R19, 0x3, PT ;  /* 0x000000031300780c */ /* 0x010fe40003f25270 */
        /* <DEDUP_REMOVED lines=19> */
.L_x_2137:
[----:B0-----:R0:W-:Y:S01]  /*2cca0*/  SYNCS.ARRIVE.TRANS64.A1T0 RZ, [R18+URZ+0x22850], RZ ;  /* 0x022850ff12ff79a7 */ /* 0x0011e2000810003f */
[----:B------:R-:W-:Y:S06]  /*2ccb0*/  BAR.SYNC.DEFER_BLOCKING 0x2, 0x80 ;  /* 0x0082000000007b1d */ /* 0x000fec0000010000 */
[----:B------:R-:W-:Y:S05]  /*2ccc0*/  @!P0 BRA `(.L_x_2138) ;  /* 0x0000000000048947 */ /* 0x000fea0003800000 */
[----:B------:R-:W-:Y:S01]  /*2ccd0*/  BPT.TRAP 0x1 ;  /* 0x000000040000795c */ /* 0x000fe20000300000 */
.L_x_2138:
[----:B-1----:R-:W2:Y:S01]  /*2cce0*/  LDL R0, [R1+0x14] ;  /* 0x0000140001007983 */ /* 0x002ea20000100800 */
[----:B0-----:R-:W-:Y:S02]  /*2ccf0*/  VIADD R18, R18, 0x22880 ;  /* 0x0002288012127836 */ /* 0x001fe40000000000 */
[----:B------:R-:W-:-:S05]  /*2cd00*/  VIADD R33, R33, 0x1 ;  /* 0x0000000121217836 */ /* 0x000fca0000000000 */
[----:B------:R-:W-:-:S04]  /*2cd10*/  ISETP.NE.AND P0, PT, R33, 0x2, PT ;  /* 0x000000022100780c */ /* 0x000fc80003f05270 */
[----:B------:R-:W-:Y:S02]  /*2cd20*/  SEL R33, R33, RZ, P0 ;  /* 0x000000ff21217207 */ /* 0x000fe40000000000 */
[----:B--2---:R-:W-:Y:S02]  /*2cd30*/  PRMT R18, R0, 0x654, R18 ;  /* 0x0000065400127816 */ /* 0x004fe40000000012 */
[----:B------:R-:W-:Y:S02]  /*2cd40*/  SEL R0, RZ, 0x1, P0 ;  /* 0x00000001ff007807 */ /* 0x000fe40000000000 */
[----:B------:R0:W-:Y:S02]  /*2cd50*/  SYNCS.ARRIVE.TRANS64.RED.A1T0 RZ, [R18+URZ], RZ ;  /* 0x000000ff12ff79a7 */ /* 0x0001e4000810043f */
[----:B------:R-:W-:-:S07]  /*2cd60*/  LOP3.LUT R37, R37, R0, RZ, 0x3c, !PT ;  /* 0x0000000025257212 */ /* 0x000fce00078e3cff */
.L_x_2081:
[----:B------:R-:W-:-:S13]  /*2cd70*/  LOP3.LUT P0, RZ, R16, 0x200, RZ, 0xc0, !PT ;  /* 0x0000020010ff7812 */ /* 0x000fda000780c0ff */
[----:B------:R-:W-:Y:S05]  /*2cd80*/  @!P0 BRA `(.L_x_2139) ;  /* 0x0000000000288947 */ /* 0x000fea0003800000 */
[----:B------:R-:W-:Y:S05]  /*2cd90*/  WARPSYNC.ALL ;  /* 0x0000000000007948 */ /* 0x000fea0003800000 */
[----:B------:R-:W2:Y:S08]  /*2cda0*/  S2UR UR4, SR_CgaCtaId ;  /* 0x00000000000479c3 */ /* 0x000eb00000008800 */
[----:B------:R-:W-:Y:S01]  /*2cdb0*/  BAR.SYNC.DEFER_BLOCKING 0x5, 0x180 ;  /* 0x0146000000007b1d */ /* 0x000fe20000010000 */
[----:B------:R-:W-:Y:S01]  /*2cdc0*/  MOV R17, 0x400 ;  /* 0x0000040000117802 */ /* 0x000fe20000000f00 */
[----:B--2---:R-:W-:-:S05]  /*2cdd0*/  IMAD.U32 R0, RZ, RZ, UR4 ;  /* 0x00000004ff007e24 */ /* 0x004fca000f8e00ff */
[----:B------:R-:W-:Y:S01]  /*2cde0*/  LEA R17, R0, R17, 0x18 ;  /* 0x0000001100117211 */ /* 0x000fe200078ec0ff */
[----:B------:R2:W-:Y:S04]  /*2cdf0*/  STL [R1+0x14], R0 ;  /* 0x0000140001007387 */ /* 0x0005e80000100800 */
[----:B------:R2:W3:Y:S01]  /*2ce00*/  LDS.128 R24, [R17+0x228d0] ;  /* 0x0228d00011187984 */ /* 0x0004e20000000c00 */
[----:B------:R-:W-:Y:S06]  /*2ce10*/  BAR.ARV 0x4, 0x180 ;  /* 0x0106000000007b1d */ /* 0x000fec0000002000 */
[----:B------:R-:W-:Y:S05]  /*2ce20*/  BRA `(.L_x_2140) ;  /* 0x0000000800d47947 */ /* 0x000fea0003800000 */
.L_x_2139:
[----:B------:R-:W2:Y:S01]  /*2ce30*/  S2R R0, SR_TID.X ;  /* 0x0000000000007919 */ /* 0x000ea20000002100 */
[----:B------:R-:W-:Y:S01]  /*2ce40*/  UMOV UR4, 0xffffffff ;  /* 0xffffffff00047882 */ /* 0x000fe20000000000 */
[----:B--2---:R-:W-:-:S04]  /*2ce50*/  LOP3.LUT R7, R0, 0x1f, RZ, 0xc0, !PT ;  /* 0x0000001f00077812 */ /* 0x004fc800078ec0ff */
[----:B------:R-:W-:Y:S01]  /*2ce60*/  ISETP.NE.AND P0, PT, R7, 0x1f, PT ;  /* 0x0000001f0700780c */ /* 0x000fe20003f05270 */
[----:B------:R-:W-:-:S12]  /*2ce70*/  BRA.DIV UR4, `(.L_x_2141) ;  /* 0x0000007a04b07947 */ /* 0x000fd8000b800000 */
[----:B------:R-:W-:Y:S01]  /*2ce80*/  IMAD.IADD R5, R27, 0x1, R7 ;  /* 0x000000011b057824 */ /* 0x000fe200078e0207 */
[----:B------:R-:W-:-:S04]  /*2ce90*/  ULDC UR4, c[0x0][0xc3c] ;  /* 0x00030f0000047ab9 */ /* 0x000fc80000000800 */
[----:B------:R-:W-:-:S13]  /*2cea0*/  ISETP.GE.OR P1, PT, R5, UR4, !P0 ;  /* 0x0000000405007c0c */ /* 0x000fda000c726670 */
[----:B------:R-:W2:Y:S02]  /*2ceb0*/  @!P1 LDC.64 R2, c[0x0][0xc80] ;  /* 0x00032000ff029b82 */ /* 0x000ea40000000a00 */
[----:B--2---:R-:W-:-:S06]  /*2cec0*/  @!P1 IMAD.WIDE R2, R5, 0x4, R2 ;  /* 0x0000000405029825 */ /* 0x004fcc00078e0202 */
[----:B------:R2:W3:Y:S01]  /*2ced0*/  @!P1 LDG.E R3, desc[UR60][R2.64] ;  /* 0x0000003c02039981 */ /* 0x0004e2000c1e1900 */
[C---:B------:R-:W-:Y:S02]  /*2cee0*/  ISETP.GE.U32.AND P2, PT, R7.reuse, 0x2, PT ;  /* 0x000000020700780c */ /* 0x040fe40003f46070 */
[C---:B------:R-:W-:Y:S01]  /*2cef0*/  ISETP.GE.U32.AND P3, PT, R7.reuse, 0x4, PT ;  /* 0x000000040700780c */ /* 0x040fe20003f66070 */
[----:B------:R-:W-:Y:S01]  /*2cf00*/  SHFL.IDX PT, R0, R24, RZ, 0x1f ;  /* 0x00001fff18007589 */ /* 0x000fe200000e0000 */
[C---:B------:R-:W-:Y:S02]  /*2cf10*/  ISETP.GE.U32.AND P4, PT, R7.reuse, 0x8, PT ;  /* 0x000000080700780c */ /* 0x040fe40003f86070 */
[C---:B------:R-:W-:Y:S01]  /*2cf20*/  ISETP.GE.U32.AND P5, PT, R7.reuse, 0x10, PT ;  /* 0x000000100700780c */ /* 0x040fe20003fa6070 */
[----:B------:R-:W-:Y:S01]  /*2cf30*/  SHFL.IDX PT, R24, R24, 0x1, 0x1f ;  /* 0x00201f0018187f89 */ /* 0x000fe200000e0000 */
[----:B--2---:R-:W-:Y:S02]  /*2cf40*/  IMAD.MOV.U32 R2, RZ, RZ, RZ ;  /* 0x000000ffff027224 */ /* 0x004fe400078e00ff */
[----:B---3--:R-:W-:Y:S01]  /*2cf50*/  @!P1 IMAD.MOV.U32 R2, RZ, RZ, R3 ;  /* 0x000000ffff029224 */ /* 0x008fe200078e0003 */
[----:B------:R-:W-:-:S04]  /*2cf60*/  ISETP.NE.AND P1, PT, R7, RZ, PT ;  /* 0x000000ff0700720c */ /* 0x000fc80003f25270 */
[----:B------:R-:W2:Y:S02]  /*2cf70*/  SHFL.UP PT, R14, R2, 0x1, RZ ;  /* 0x04200000020e7989 */ /* 0x000ea400000e00ff */
[----:B--2---:R-:W-:-:S05]  /*2cf80*/  SEL R5, R14, RZ, P1 ;  /* 0x000000ff0e057207 */ /* 0x004fca0000800000 */
[----:B------:R-:W-:-:S05]  /*2cf90*/  IMAD.IADD R4, R2, 0x1, R5 ;  /* 0x0000000102047824 */ /* 0x000fca00078e0205 */
[----:B------:R-:W2:Y:S02]  /*2cfa0*/  SHFL.UP PT, R14, R4, 0x2, RZ ;  /* 0x04400000040e7989 */ /* 0x000ea400000e00ff */
[----:B--2---:R-:W-:-:S05]  /*2cfb0*/  SEL R5, R14, RZ, P2 ;  /* 0x000000ff0e057207 */ /* 0x004fca0001000000 */
[----:B------:R-:W-:-:S05]  /*2cfc0*/  IMAD.IADD R5, R4, 0x1, R5 ;  /* 0x0000000104057824 */ /* 0x000fca00078e0205 */
[----:B------:R-:W0:Y:S02]  /*2cfd0*/  SHFL.UP PT, R14, R5, 0x4, RZ ;  /* 0x04800000050e7989 */ /* 0x000e2400000e00ff */
[----:B01----:R-:W-:-:S05]  /*2cfe0*/  SEL R6, R14, RZ, P3 ;  /* 0x000000ff0e067207 */ /* 0x003fca0001800000 */
[----:B------:R-:W-:-:S05]  /*2cff0*/  IMAD.IADD R6, R5, 0x1, R6 ;  /* 0x0000000105067824 */ /* 0x000fca00078e0206 */
[----:B------:R-:W0:Y:S02]  /*2d000*/  SHFL.UP PT, R14, R6, 0x8, RZ ;  /* 0x05000000060e7989 */ /* 0x000e2400000e00ff */
[----:B0-----:R-:W-:-:S05]  /*2d010*/  SEL R3, R14, RZ, P4 ;  /* 0x000000ff0e037207 */ /* 0x001fca0002000000 */
[----:B------:R-:W-:-:S05]  /*2d020*/  IMAD.IADD R4, R6, 0x1, R3 ;  /* 0x0000000106047824 */ /* 0x000fca00078e0203 */
[----:B------:R-:W0:Y:S02]  /*2d030*/  SHFL.UP PT, R14, R4, 0x10, RZ ;  /* 0x06000000040e7989 */ /* 0x000e2400000e00ff */
[----:B0-----:R-:W-:-:S05]  /*2d040*/  SEL R3, R14, RZ, P5 ;  /* 0x000000ff0e037207 */ /* 0x001fca0002800000 */
[----:B------:R-:W-:-:S05]  /*2d050*/  IMAD.IADD R3, R4, 0x1, R3 ;  /* 0x0000000104037824 */ /* 0x000fca00078e0203 */
[----:B------:R0:W1:Y:S02]  /*2d060*/  SHFL.IDX PT, R14, R3, 0x1f, 0x1f ;  /* 0x03e01f00030e7f89 */ /* 0x00006400000e0000 */
.L_x_2419:
[----:B------:R-:W-:Y:S02]  /*2d070*/  ULDC UR4, c[0x0][0xc38] ;  /* 0x00030e0000047ab9 */ /* 0x000fe40000000800 */
[----:B------:R-:W-:-:S04]  /*2d080*/  IMAD.U32 R4, RZ, RZ, UR4 ;  /* 0x00000004ff047e24 */ /* 0x000fc8000f8e00ff */
[----:B-1----:R-:W-:-:S04]  /*2d090*/  IMAD R5, R14, R4, RZ ;  /* 0x000000040e057224 */ /* 0x002fc800078e02ff */
[----:B------:R-:W-:-:S05]  /*2d0a0*/  IMAD.IADD R24, R24, 0x1, R5 ;  /* 0x0000000118187824 */ /* 0x000fca00078e0205 */
[----:B------:R-:W-:-:S13]  /*2d0b0*/  ISETP.GT.AND P6, PT, R24, R0, PT ;  /* 0x000000001800720c */ /* 0x000fda0003fc4270 */
[----:B------:R-:W-:Y:S05]  /*2d0c0*/  @P6 BRA `(.L_x_2142) ;  /* 0x00000000009c6947 */ /* 0x000fea0003800000 */
.L_x_2147:
[----:B------:R-:W1:Y:S01]  /*2d0d0*/  LDC R4, c[0x0][0xc3c] ;  /* 0x00030f00ff047b82 */ /* 0x000e620000000800 */
[----:B------:R-:W-:-:S05]  /*2d0e0*/  VIADD R27, R27, 0x1f ;  /* 0x0000001f1b1b7836 */ /* 0x000fca0000000000 */
[----:B-1----:R-:W-:-:S13]  /*2d0f0*/  ISETP.GE.AND P6, PT, R27, R4, PT ;  /* 0x000000041b00720c */ /* 0x002fda0003fc6270 */
[----:B------:R-:W-:Y:S05]  /*2d100*/  @P6 BRA `(.L_x_2143) ;  /* 0x0000000400d06947 */ /* 0x000fea0003800000 */
[----:B------:R-:W1:Y:S01]  /*2d110*/  S2R R2, SR_TID.X ;  /* 0x0000000000027919 */ /* 0x000e620000002100 */
[----:B------:R-:W-:Y:S01]  /*2d120*/  BSSY B0, `(.L_x_2144) ;  /* 0x0000009000007945 */ /* 0x000fe20003800000 */
[----:B-1----:R-:W-:-:S05]  /*2d130*/  LOP3.LUT R2, R2, 0x1f, RZ, 0xc0, !PT ;  /* 0x0000001f02027812 */ /* 0x002fca00078ec0ff */
[----:B------:R-:W-:Y:S02]  /*2d140*/  IMAD.IADD R5, R27, 0x1, R2 ;  /* 0x000000011b057824 */ /* 0x000fe400078e0202 */
[----:B------:R-:W-:-:S03]  /*2d150*/  IMAD.MOV.U32 R2, RZ, RZ, RZ ;  /* 0x000000ffff027224 */ /* 0x000fc600078e00ff */
[----:B------:R-:W-:-:S13]  /*2d160*/  ISETP.GE.OR P6, PT, R5, R4, !P0 ;  /* 0x000000040500720c */ /* 0x000fda00047c6670 */
[----:B------:R-:W-:Y:S05]  /*2d170*/  @P6 BRA `(.L_x_2145) ;  /* 0x00000000000c6947 */ /* 0x000fea0003800000 */
[----:B0-----:R-:W0:Y:S02]  /*2d180*/  LDC.64 R2, c[0x0][0xc80] ;  /* 0x00032000ff027b82 */ /* 0x001e240000000a00 */
[----:B0-----:R-:W-:-:S06]  /*2d190*/  IMAD.WIDE R2, R5, 0x4, R2 ;  /* 0x0000000405027825 */ /* 0x001fcc00078e0202 */
[----:B------:R1:W5:Y:S02]  /*2d1a0*/  LDG.E R2, desc[UR60][R2.64] ;  /* 0x0000003c02027981 */ /* 0x000364000c1e1900 */
.L_x_2145:
[----:B------:R-:W-:Y:S05]  /*2d1b0*/  BSYNC B0 ;  /* 0x0000000000007941 */ /* 0x000fea0003800000 */
.L_x_2144:
[----:B------:R-:W-:-:S03]  /*2d1c0*/  UMOV UR4, 0xffffffff ;  /* 0xffffffff00047882 */ /* 0x000fc60000000000 */
[----:B------:R-:W-:Y:S05]  /*2d1d0*/  BRA.DIV UR4, `(.L_x_2146) ;  /* 0x0000007a04fc7947 */ /* 0x000fea000b800000 */
[----:B-----5:R-:W2:Y:S02]  /*2d1e0*/  SHFL.UP PT, R14, R2, 0x1, RZ ;  /* 0x04200000020e7989 */ /* 0x020ea400000e00ff */
[----:B--2---:R-:W-:-:S05]  /*2d1f0*/  SEL R13, R14, RZ, P1 ;  /* 0x000000ff0e0d7207 */ /* 0x004fca0000800000 */
[----:B------:R-:W-:-:S05]  /*2d200*/  IMAD.IADD R13, R2, 0x1, R13 ;  /* 0x00000001020d7824 */ /* 0x000fca00078e020d */
[----:B------:R-:W2:Y:S02]  /*2d210*/  SHFL.UP PT, R14, R13, 0x2, RZ ;  /* 0x044000000d0e7989 */ /* 0x000ea400000e00ff */
[----:B--2---:R-:W-:-:S05]  /*2d220*/  SEL R14, R14, RZ, P2 ;  /* 0x000000ff0e0e7207 */ /* 0x004fca0001000000 */
[----:B01----:R-:W-:-:S05]  /*2d230*/  IMAD.IADD R3, R13, 0x1, R14 ;  /* 0x000000010d037824 */ /* 0x003fca00078e020e */
        /* <DEDUP_REMOVED lines=10> */
.L_x_2427:
[----:B------:R-:W-:Y:S02]  /*2d2e0*/  ULDC UR4, c[0x0][0xc38] ;  /* 0x00030e0000047ab9 */ /* 0x000fe40000000800 */
[----:B------:R-:W-:-:S04]  /*2d2f0*/  IMAD.U32 R4, RZ, RZ, UR4 ;  /* 0x00000004ff047e24 */ /* 0x000fc8000f8e00ff */
[----:B-1----:R-:W-:-:S04]  /*2d300*/  IMAD R5, R14, R4, RZ ;  /* 0x000000040e057224 */ /* 0x002fc800078e02ff */
[----:B------:R-:W-:-:S05]  /*2d310*/  IMAD.IADD R24, R5, 0x1, R24 ;  /* 0x0000000105187824 */ /* 0x000fca00078e0218 */
[----:B------:R-:W-:-:S13]  /*2d320*/  ISETP.GT.AND P6, PT, R24, R0, PT ;  /* 0x000000001800720c */ /* 0x000fda0003fc4270 */
[----:B------:R-:W-:Y:S05]  /*2d330*/  @!P6 BRA `(.L_x_2147) ;  /* 0xfffffffc0064e947 */ /* 0x000fea000383ffff */
.L_x_2142:
        /* <DEDUP_REMOVED lines=8> */
.L_x_2431:
[----:B------:R-:W-:Y:S01]  /*2d3c0*/  ISETP.NE.AND P0, PT, R6, RZ, PT ;  /* 0x000000ff0600720c */ /* 0x000fe20003f05270 */
[----:B------:R-:W-:-:S12]  /*2d3d0*/  IMAD.MOV.U32 R6, RZ, RZ, RZ ;  /* 0x000000ffff067224 */ /* 0x000fd800078e00ff */
[----:B------:R-:W-:Y:S05]  /*2d3e0*/  @!P0 BRA `(.L_x_2149) ;  /* 0x0000000000108947 */ /* 0x000fea0003800000 */
[----:B------:R-:W-:Y:S01]  /*2d3f0*/  UMOV UR4, 0xffffffff ;  /* 0xffffffff00047882 */ /* 0x000fe20000000000 */
[----:B------:R-:W-:Y:S02]  /*2d400*/  VIADD R12, R5, 0xffffffff ;  /* 0xffffffff050c7836 */ /* 0x000fe40000000000 */
[----:B------:R-:W-:Y:S05]  /*2d410*/  BRA.DIV UR4, `(.L_x_2150) ;  /* 0x0000007e04707947 */ /* 0x000fea000b800000 */
[----:B------:R3:W4:Y:S02]  /*2d420*/  SHFL.IDX PT, R6, R3, R12, 0x1f ;  /* 0x00001f0c03067589 */ /* 0x00072400000e0000 */
.L_x_2149:
[----:B01-3--:R-:W0:Y:S01]  /*2d430*/  LDC.64 R2, c[0x0][0xc90] ;  /* 0x00032400ff027b82 */ /* 0x00be220000000a00 */
[----:B------:R-:W-:-:S04]  /*2d440*/  IMAD.IADD R27, R5, 0x1, R27 ;  /* 0x00000001051b7824 */ /* 0x000fc800078e021b */
[----:B0-----:R-:W-:-:S05]  /*2d450*/  IMAD.WIDE R2, R27, 0x4, R2 ;  /* 0x000000041b027825 */ /* 0x001fca00078e0202 */
[----:B------:R0:W2:Y:S01]  /*2d460*/  LDG.E R7, desc[UR60][R2.64] ;  /* 0x0000003c02077981 */ /* 0x0000a2000c1e1900 */
[----:B----4-:R-:W-:-:S04]  /*2d470*/  IMAD R24, R6, R4, R24 ;  /* 0x0000000406187224 */ /* 0x010fc800078e0218 */
[----:B------:R-:W-:Y:S02]  /*2d480*/  IMAD.IADD R0, R0, 0x1, -R24 ;  /* 0x0000000100007824 */ /* 0x000fe400078e0a18 */
[----:B0-----:R-:W-:Y:S02]  /*2d490*/  IMAD.MOV.U32 R2, RZ, RZ, RZ ;  /* 0x000000ffff027224 */ /* 0x001fe400078e00ff */
[----:B--2---:R-:W-:-:S05]  /*2d4a0*/  IMAD R5, R25, R7, RZ ;  /* 0x0000000719057224 */ /* 0x004fca00078e02ff */
[-C--:B------:R-:W-:Y:S02]  /*2d4b0*/  IABS R8, R5.reuse ;  /* 0x0000000500087213 */ /* 0x080fe40000000000 */
[----:B------:R-:W-:Y:S02]  /*2d4c0*/  IABS R6, R5 ;  /* 0x0000000500067213 */ /* 0x000fe40000000000 */
[----:B------:R-:W0:Y:S03]  /*2d4d0*/  I2F.RP R9, R8 ;  /* 0x0000000800097306 */ /* 0x000e260000209400 */
[----:B------:R-:W-:-:S05]  /*2d4e0*/  IMAD.MOV R6, RZ, RZ, -R6 ;  /* 0x000000ffff067224 */ /* 0x000fca00078e0a06 */
[----:B0-----:R-:W0:Y:S02]  /*2d4f0*/  MUFU.RCP R9, R9 ;  /* 0x0000000900097308 */ /* 0x001e240000001000 */
[----:B0-----:R-:W-:-:S06]  /*2d500*/  VIADD R10, R9, 0xffffffe ;  /* 0x0ffffffe090a7836 */ /* 0x001fcc0000000000 */
[----:B------:R-:W0:Y:S02]  /*2d510*/  F2I.FTZ.U32.TRUNC.NTZ R3, R10 ;  /* 0x0000000a00037305 */ /* 0x000e24000021f000 */
[----:B0-----:R-:W-:-:S04]  /*2d520*/  IMAD.MOV R11, RZ, RZ, -R3 ;  /* 0x000000ffff0b7224 */ /* 0x001fc800078e0a03 */
[----:B------:R-:W-:-:S04]  /*2d530*/  IMAD R11, R11, R8, RZ ;  /* 0x000000080b0b7224 */ /* 0x000fc800078e02ff */
[----:B------:R-:W-:Y:S01]  /*2d540*/  IMAD.HI.U32 R2, R3, R11, R2 ;  /* 0x0000000b03027227 */ /* 0x000fe200078e0002 */
[----:B------:R-:W-:-:S05]  /*2d550*/  IABS R3, R0 ;  /* 0x0000000000037213 */ /* 0x000fca0000000000 */
        /* <DEDUP_REMOVED lines=17> */
[----:B------:R-:W-:-:S04]  /*2d670*/  VIADDMNMX R4, R3, R4, R7, PT ;  /* 0x0000000403047246 */ /* 0x000fc80003800107 */
[----:B------:R-:W-:-:S04]  /*2d680*/  IABS R7, R4 ;  /* 0x0000000400077213 */ /* 0x000fc80000000000 */
[----:B------:R-:W0:Y:S08]  /*2d690*/  I2F.RP R8, R7 ;  /* 0x0000000700087306 */ /* 0x000e300000209400 */
[----:B0-----:R-:W0:Y:S02]  /*2d6a0*/  MUFU.RCP R8, R8 ;  /* 0x0000000800087308 */ /* 0x001e240000001000 */
[----:B0-----:R-:W-:-:S06]  /*2d6b0*/  VIADD R3, R8, 0xffffffe ;  /* 0x0ffffffe08037836 */ /* 0x001fcc0000000000 */
[----:B------:R-:W0:Y:S02]  /*2d6c0*/  F2I.FTZ.U32.TRUNC.NTZ R3, R3 ;  /* 0x0000000300037305 */ /* 0x000e24000021f000 */
[----:B0-----:R-:W-:-:S04]  /*2d6d0*/  IMAD.MOV R0, RZ, RZ, -R3 ;  /* 0x000000ffff007224 */ /* 0x001fc800078e0a03 */
[----:B------:R-:W-:Y:S01]  /*2d6e0*/  IMAD R9, R0, R7, RZ ;  /* 0x0000000700097224 */ /* 0x000fe200078e02ff */
[----:B------:R-:W-:-:S03]  /*2d6f0*/  IABS R0, R4 ;  /* 0x0000000400007213 */ /* 0x000fc60000000000 */
[----:B------:R-:W-:Y:S01]  /*2d700*/  IMAD.HI.U32 R2, R3, R9, R2 ;  /* 0x0000000903027227 */ /* 0x000fe200078e0002 */
[----:B------:R-:W-:-:S03]  /*2d710*/  IABS R9, R5 ;  /* 0x0000000500097213 */ /* 0x000fc60000000000 */
        /* <DEDUP_REMOVED lines=8> */
[C---:B------:R-:W-:Y:S01]  /*2d7a0*/  LOP3.LUT R0, R5.reuse, R4, RZ, 0x3c, !PT ;  /* 0x0000000405007212 */ /* 0x040fe200078e3cff */
[----:B------:R-:W-:-:S03]  /*2d7b0*/  IMAD.IADD R5, R5, 0x1, R6 ;  /* 0x0000000105057824 */ /* 0x000fc600078e0206 */
[----:B------:R-:W-:-:S07]  /*2d7c0*/  ISETP.GE.AND P2, PT, R0, RZ, PT ;  /* 0x000000ff0000720c */ /* 0x000fce0003f46270 */
[----:B------:R-:W-:-:S06]  /*2d7d0*/  @P0 VIADD R2, R2, 0x1 ;  /* 0x0000000102020836 */ /* 0x000fcc0000000000 */
[----:B------:R-:W-:Y:S01]  /*2d7e0*/  @!P2 IMAD.MOV R2, RZ, RZ, -R2 ;  /* 0x000000ffff02a224 */ /* 0x000fe200078e0a02 */
[----:B------:R-:W-:Y:S01]  /*2d7f0*/  @!P1 LOP3.LUT R2, RZ, R4, RZ, 0x33, !PT ;  /* 0x00000004ff029212 */ /* 0x000fe200078e33ff */
[----:B------:R-:W-:-:S04]  /*2d800*/  IMAD.MOV R4, RZ, RZ, -R4 ;  /* 0x000000ffff047224 */ /* 0x000fc800078e0a04 */
[----:B------:R-:W-:Y:S01]  /*2d810*/  IMAD R26, R2, R4, R5 ;  /* 0x00000004021a7224 */ /* 0x000fe200078e0205 */
[----:B------:R-:W-:-:S05]  /*2d820*/  LOP3.LUT R2, RZ, R2, RZ, 0x33, !PT ;  /* 0x00000002ff027212 */ /* 0x000fca00078e33ff */
[----:B------:R-:W-:Y:S01]  /*2d830*/  IMAD.IADD R25, R25, 0x1, R2 ;  /* 0x0000000119197824 */ /* 0x000fe200078e0202 */
[----:B------:R-:W-:Y:S06]  /*2d840*/  BRA `(.L_x_2151) ;  /* 0x00000000001c7947 */ /* 0x000fec0003800000 */
.L_x_2143:
[----:B------:R-:W-:Y:S01]  /*2d850*/  UMOV UR4, URZ ;  /* 0x0000003f00047c82 */ /* 0x000fe20008000000 */
[----:B------:R-:W-:Y:S01]  /*2d860*/  UMOV UR5, URZ ;  /* 0x0000003f00057c82 */ /* 0x000fe20008000000 */
[----:B------:R-:W-:Y:S01]  /*2d870*/  ULDC UR6, c[0x0][0xc3c] ;  /* 0x00030f0000067ab9 */ /* 0x000fe20000000800 */
[----:B------:R-:W-:Y:S02]  /*2d880*/  IMAD.MOV.U32 R24, RZ, RZ, R0 ;  /* 0x000000ffff187224 */ /* 0x000fe400078e0000 */
[----:B------:R-:W-:Y:S02]  /*2d890*/  IMAD.U32 R25, RZ, RZ, UR4 ;  /* 0x00000004ff197e24 */ /* 0x000fe4000f8e00ff */
[----:B------:R-:W-:Y:S02]  /*2d8a0*/  IMAD.U32 R26, RZ, RZ, UR5 ;  /* 0x00000005ff1a7e24 */ /* 0x000fe4000f8e00ff */
[----:B------:R-:W-:-:S07]  /*2d8b0*/  IMAD.U32 R27, RZ, RZ, UR6 ;  /* 0x00000006ff1b7e24 */ /* 0x000fce000f8e00ff */
.L_x_2151:
        /* <DEDUP_REMOVED lines=12> */
.L_x_2140:
[----:B------:R-:W-:Y:S02]  /*2d980*/  ULDC UR4, c[0x0][0xc3c] ;  /* 0x00030f0000047ab9 */ /* 0x000fe40000000800 */
[----:B---3--:R-:W-:-:S13]  /*2d990*/  ISETP.GE.AND P0, PT, R27, UR4, PT ;  /* 0x000000041b007c0c */ /* 0x008fda000bf06270 */
[----:B------:R-:W-:Y:S05]  /*2d9a0*/  @!P0 BRA `(.L_x_2152) ;  /* 0xffffff8c006c8947 */ /* 0x000fea000383ffff */
[----:B------:R-:W-:Y:S05]  /*2d9b0*/  BSYNC B7 ;  /* 0x0000000000077941 */ /* 0x000fea0003800000 */
.L_x_2028:
[----:B0-2---:R-:W2:Y:S01]  /*2d9c0*/  LDL.LU R0, [R1+0x3c] ;  /* 0x00003c0001007983 */ /* 0x005ea20000300800 */
[----:B------:R-:W-:Y:S01]  /*2d9d0*/  BSSY B0, `(.L_x_2153) ;  /* 0x000000b000007945 */ /* 0x000fe20003800000 */
[----:B------:R-:W0:Y:S01]  /*2d9e0*/  S2R R5, SR_CgaCtaId ;  /* 0x0000000000057919 */ /* 0x000e220000008800 */
[----:B--2---:R-:W-:-:S05]  /*2d9f0*/  VIADD R0, R0, 0x1 ;  /* 0x0000000100007836 */ /* 0x004fca0000000000 */
[----:B-1----:R-:W-:-:S04]  /*2da00*/  LEA.HI R2, R0, R0, RZ, 0x1 ;  /* 0x0000000000027211 */ /* 0x002fc800078f08ff */
[----:B------:R-:W-:Y:S02]  /*2da10*/  LOP3.LUT R3, R2, 0xfffffffe, RZ, 0xc0, !PT ;  /* 0xfffffffe02037812 */ /* 0x000fe400078ec0ff */
[----:B------:R-:W-:-:S03]  /*2da20*/  MOV R2, 0x400 ;  /* 0x0000040000027802 */ /* 0x000fc60000000f00 */
[----:B------:R-:W-:Y:S01]  /*2da30*/  IMAD.IADD R0, R0, 0x1, -R3 ;  /* 0x0000000100007824 */ /* 0x000fe200078e0a03 */
[----:B0-----:R-:W-:-:S04]  /*2da40*/  LEA R5, R5, R2, 0x18 ;  /* 0x0000000205057211 */ /* 0x001fc800078ec0ff */
[----:B------:R-:W-:-:S04]  /*2da50*/  SHF.L.U32 R0, R0, 0x1f, RZ ;  /* 0x0000001f00007819 */ /* 0x000fc800000006ff */
[----:B------:R-:W0:Y:S02]  /*2da60*/  SYNCS.PHASECHK.TRANS64.TRYWAIT P0, [R5+URZ+0x22820], R0 ;  /* 0x02282000050075a7 */ /* 0x000e24000800017f */
[----:B0-----:R-:W-:Y:S05]  /*2da70*/  @!P0 BRA `(.L_x_2154) ;  /* 0x0000007800008947 */ /* 0x001fea0003800000 */
.L_x_2434:
[----:B------:R-:W-:Y:S05]  /*2da80*/  BSYNC B0 ;  /* 0x0000000000007941 */ /* 0x000fea0003800000 */
.L_x_2153:
[----:B------:R-:W-:-:S03]  /*2da90*/  UMOV UR4, 0xffffffff ;  /* 0xffffffff00047882 */ /* 0x000fc60000000000 */
[----:B------:R-:W-:Y:S05]  /*2daa0*/  BRA.DIV UR4, `(.L_x_2155) ;  /* 0x0000007a04087947 */ /* 0x000fea000b800000 */
[----:B0-----:R-:W0:Y:S02]  /*2dab0*/  S2R R0, SR_TID.X ;  /* 0x0000000000007919 */ /* 0x001e240000002100 */
[----:B0-----:R-:W-:-:S04]  /*2dac0*/  SHF.R.U32.HI R0, RZ, 0x5, R0 ;  /* 0x00000005ff007819 */ /* 0x001fc80000011600 */
[----:B------:R-:W-:-:S05]  /*2dad0*/  LOP3.LUT R0, R0, 0x3, RZ, 0xc0, !PT ;  /* 0x0000000300007812 */ /* 0x000fca00078ec0ff */
[----:B------:R0:W1:Y:S02]  /*2dae0*/  SHFL.IDX PT, R14, R0, RZ, 0x1f ;  /* 0x00001fff000e7589 */ /* 0x00006400000e0000 */
.L_x_2437:
[----:B-1----:R-:W-:-:S13]  /*2daf0*/  ISETP.NE.AND P0, PT, R14, RZ, PT ;  /* 0x000000ff0e00720c */ /* 0x002fda0003f05270 */
[----:B------:R-:W-:Y:S05]  /*2db00*/  @P0 BRA `(.L_x_1778) ;  /* 0x0000000000a80947 */ /* 0x000fea0003800000 */
[----:B------:R-:W-:-:S03]  /*2db10*/  UMOV UR4, 0xffffffff ;  /* 0xffffffff00047882 */ /* 0x000fc60000000000 */
[----:B------:R-:W-:Y:S05]  /*2db20*/  BRA.DIV UR4, `(.L_x_2156) ;  /* 0x0000007a041c7947 */ /* 0x000fea000b800000 */
[----:B------:R-:W-:-:S13]  /*2db30*/  ELECT P6, URZ, PT ;  /* 0x00000000003f782f */ /* 0x000fda00038c0000 */
.L_x_2440:
[----:B------:R-:W-:Y:S05]  /*2db40*/  @!P6 BRA `(.L_x_1778) ;  /* 0x000000000098e947 */ /* 0x000fea0003800000 */
[----:B0-----:R-:W2:Y:S02]  /*2db50*/  LDL.LU R0, [R1+0x18] ;  /* 0x0000180001007983 */ /* 0x001ea40000300800 */
[----:B--2---:R-:W-:-:S04]  /*2db60*/  LOP3.LUT R0, R0, 0x2, RZ, 0xfc, !PT ;  /* 0x0000000200007812 */ /* 0x004fc800078efcff */
[----:B------:R-:W-:-:S13]  /*2db70*/  ISETP.NE.AND P0, PT, R0, 0x3, PT ;  /* 0x000000030000780c */ /* 0x000fda0003f05270 */
[----:B------:R-:W-:Y:S05]  /*2db80*/  @!P0 BRA `(.L_x_2157) ;  /* 0x0000000000048947 */ /* 0x000fea0003800000 */
[----:B------:R-:W-:Y:S01]  /*2db90*/  BPT.TRAP 0x1 ;  /* 0x000000040000795c */ /* 0x000fe20000300000 */
.L_x_2157:
[----:B------:R-:W-:Y:S01]  /*2dba0*/  IMAD R3, R33, 0x8, R5 ;  /* 0x0000000821037824 */ /* 0x000fe200078e0205 */
[----:B------:R-:W-:Y:S01]  /*2dbb0*/  SHF.L.U32 R2, R37, 0x1f, RZ ;  /* 0x0000001f25027819 */ /* 0x000fe200000006ff */
[----:B------:R-:W-:-:S03]  /*2dbc0*/  VIADD R33, R33, 0x1 ;  /* 0x0000000121217836 */ /* 0x000fc60000000000 */
[----:B------:R-:W0:Y:S02]  /*2dbd0*/  SYNCS.PHASECHK.TRANS64.TRYWAIT P1, [R3+URZ+0x22840], R2 ;  /* 0x02284002030075a7 */ /* 0x000e24000802017f */
[----:B------:R-:W-:-:S04]  /*2dbe0*/  ISETP.NE.AND P2, PT, R33, 0x2, PT ;  /* 0x000000022100780c */ /* 0x000fc80003f45270 */
[----:B------:R-:W-:Y:S01]  /*2dbf0*/  SEL R0, RZ, 0x1, P2 ;  /* 0x00000001ff007807 */ /* 0x000fe20001000000 */
[----:B0-----:R-:W-:Y:S08]  /*2dc00*/  @!P1 BRA `(.L_x_2158) ;  /* 0x0000007800049947 */ /* 0x001ff00003800000 */
.L_x_2441:
[----:B------:R-:W-:Y:S02]  /*2dc10*/  SEL R33, R33, RZ, P2 ;  /* 0x000000ff21217207 */ /* 0x000fe40001000000 */
[----:B------:R-:W-:Y:S01]  /*2dc20*/  LOP3.LUT R0, R37, R0, RZ, 0x3c, !PT ;  /* 0x0000000025007212 */ /* 0x000fe200078e3cff */
[----:B------:R-:W-:Y:S06]  /*2dc30*/  @!P0 BRA `(.L_x_2159) ;  /* 0x0000000000048947 */ /* 0x000fec0003800000 */
[----:B------:R-:W-:Y:S01]  /*2dc40*/  BPT.TRAP 0x1 ;  /* 0x000000040000795c */ /* 0x000fe20000300000 */
.L_x_2159:
[----:B------:R-:W-:Y:S01]  /*2dc50*/  IMAD R33, R33, 0x8, R5 ;  /* 0x0000000821217824 */ /* 0x000fe200078e0205 */
[----:B------:R-:W-:-:S04]  /*2dc60*/  SHF.L.U32 R0, R0, 0x1f, RZ ;  /* 0x0000001f00007819 */ /* 0x000fc800000006ff */
[----:B------:R-:W1:Y:S02]  /*2dc70*/  SYNCS.PHASECHK.TRANS64.TRYWAIT P1, [R33+URZ+0x22840], R0 ;  /* 0x02284000210075a7 */ /* 0x000e64000802017f */
[----:B-1----:R-:W-:Y:S05]  /*2dc80*/  @!P1 BRA `(.L_x_2160) ;  /* 0x0000007400f89947 */ /* 0x002fea0003800000 */
.L_x_2442:
[----:B------:R-:W-:Y:S05]  /*2dc90*/  @!P0 BRA `(.L_x_2161) ;  /* 0x0000000000048947 */ /* 0x000fea0003800000 */
[----:B------:R-:W-:Y:S01]  /*2dca0*/  BPT.TRAP 0x1 ;  /* 0x000000040000795c */ /* 0x000fe20000300000 */
.L_x_2161:
[----:B------:R-:W2:Y:S02]  /*2dcb0*/  SYNCS.PHASECHK.TRANS64.TRYWAIT P1, [R3+URZ+0x22860], R2 ;  /* 0x02286002030075a7 */ /* 0x000ea4000802017f */
[----:B--2---:R-:W-:Y:S05]  /*2dcc0*/  @!P1 BRA `(.L_x_2162) ;  /* 0x0000007400fc9947 */ /* 0x004fea0003800000 */
.L_x_2443:
[----:B------:R-:W-:Y:S05]  /*2dcd0*/  @!P0 BRA `(.L_x_2163) ;  /* 0x0000000000048947 */ /* 0x000fea0003800000 */
[----:B------:R-:W-:Y:S01]  /*2dce0*/  BPT.TRAP 0x1 ;  /* 0x000000040000795c */ /* 0x000fe20000300000 */
.L_x_2163:
[----:B------:R-:W3:Y:S02]  /*2dcf0*/  SYNCS.PHASECHK.TRANS64.TRYWAIT P1, [R33+URZ+0x22860], R0 ;  /* 0x02286000210075a7 */ /* 0x000ee4000802017f */
[----:B---3--:R-:W-:Y:S05]  /*2dd00*/  @!P1 BRA `(.L_x_2164) ;  /* 0x0000007800009947 */ /* 0x008fea0003800000 */
.L_x_2444:
[----:B------:R-:W-:Y:S05]  /*2dd10*/  @!P0 BRA `(.L_x_2165) ;  /* 0x0000000000048947 */ /* 0x000fea0003800000 */
[----:B------:R-:W-:Y:S01]  /*2dd20*/  BPT.TRAP 0x1 ;  /* 0x000000040000795c */ /* 0x000fe20000300000 */
.L_x_2165:
[----:B------:R-:W4:Y:S02]  /*2dd30*/  SYNCS.PHASECHK.TRANS64.TRYWAIT P1, [R3+URZ+0x22880], R2 ;  /* 0x02288002030075a7 */ /* 0x000f24000802017f */
[----:B----4-:R-:W-:Y:S05]  /*2dd40*/  @!P1 BRA `(.L_x_2166) ;  /* 0x0000007800049947 */ /* 0x010fea0003800000 */
.L_x_2445:
[----:B------:R-:W-:Y:S05]  /*2dd50*/  @!P0 BRA `(.L_x_2167) ;  /* 0x0000000000048947 */ /* 0x000fea0003800000 */
[----:B------:R-:W-:Y:S01]  /*2dd60*/  BPT.TRAP 0x1 ;  /* 0x000000040000795c */ /* 0x000fe20000300000 */
.L_x_2167:
[----:B------:R0:W0:Y:S02]  /*2dd70*/  SYNCS.PHASECHK.TRANS64.TRYWAIT P0, [R33+URZ+0x22880], R0 ;  /* 0x02288000210075a7 */ /* 0x000024000800017f */
[----:B0-----:R-:W-:Y:S05]  /*2dd80*/  @!P0 NANOSLEEP.SYNCS 0x989680 ;  /* 0x009896800000895d */ /* 0x001fea0003900000 */
[----:B------:R-:W0:Y:S02]  /*2dd90*/  @!P0 SYNCS.PHASECHK.TRANS64 P0, [R33+URZ+0x22880], R0 ;  /* 0x02288000210085a7 */ /* 0x000e24000800007f */
[----:B0-----:R-:W-:Y:S05]  /*2dda0*/  @!P0 BRA `(.L_x_2167) ;  /* 0xfffffffc00f08947 */ /* 0x001fea000383ffff */
.L_x_1778:
[----:B------:R-:W-:Y:S05]  /*2ddb0*/  BSYNC B8 ;  /* 0x0000000000087941 */ /* 0x000fea0003800000 */
.L_x_1775:
[----:B------:R-:W-:Y:S05]  /*2ddc0*/  EXIT ;  /* 0x000000000000794d */ /* 0x000fea0003800000 */
.L_x_1806:
[----:B-1----:R1:W2:Y:S02]  /*2ddd0*/  SYNCS.PHASECHK.TRANS64.TRYWAIT P6, [R87+URZ+0x22890], R97 ;  /* 0x02289061570075a7 */ /* 0x0022a400080c017f */
[----:B--2---:R-:W-:Y:S05]  /*2dde0*/  @!P6 NANOSLEEP.SYNCS 0x989680 ;  /* 0x009896800000e95d */ /* 0x004fea0003900000 */
[----:B------:R-:W2:Y:S02]  /*2ddf0*/  @!P6 SYNCS.PHASECHK.TRANS64 P6, [R87+URZ+0x22890], R97 ;  /* 0x022890615700e5a7 */ /* 0x000ea400080c007f */
[----:B--2---:R-:W-:Y:S05]  /*2de00*/  @!P6 BRA `(.L_x_1806) ;  /* 0xfffffffc00f0e947 */ /* 0x004fea000383ffff */
[----:B------:R-:W-:Y:S05]  /*2de10*/  BRA `(.L_x_2168) ;  /* 0xfffffd4c00d87947 */ /* 0x000fea000383ffff */
.L_x_1807:
[----:B------:R-:W-:Y:S01]  /*2de20*/  BSSY B1, `(.L_x_2169) ;  /* 0x0000008000017945 */ /* 0x000fe20003800000 */
[----:B------:R-:W-:Y:S02]  /*2de30*/  IMAD.MOV.U32 R13, RZ, RZ, R101 ;  /* 0x000000ffff0d7224 */ /* 0x000fe400078e0065 */
[----:B------:R-:W-:Y:S02]  /*2de40*/  IMAD.MOV.U32 R12, RZ, RZ, RZ ;  /* 0x000000ffff0c7224 */ /* 0x000fe400078e00ff */
[----:B------:R-:W-:Y:S02]  /*2de50*/  IMAD.MOV.U32 R11, RZ, RZ, 0x1c1f ;  /* 0x00001c1fff0b7424 */ /* 0x000fe400078e00ff */
[----:B------:R-:W-:-:S07]  /*2de60*/  IMAD.MOV.U32 R15, RZ, RZ, -0x1 ;  /* 0xffffffffff0f7424 */ /* 0x000fce00078e00ff */
[----:B01----:R-:W-:Y:S05]  /*2de70*/  WARPSYNC.COLLECTIVE R15, `(.L_x_2170) ;  /* 0x000000000f087348 */ /* 0x003fea0003c00000 */
[----:B------:R2:W3:Y:S02]  /*2de80*/  SHFL.IDX P6, R14, R13, R12, R11 ;  /* 0x0000000c0d0e7389 */ /* 0x0004e400000c000b */
[----:B0123--:R-:W-:Y:S01]  /*2de90*/  ENDCOLLECTIVE ;  /* 0x000000000000791b */ /* 0x00ffe20003800000 */
.L_x_2170:
[----:B------:R-:W-:Y:S05]  /*2dea0*/  BSYNC B1 ;  /* 0x0000000000017941 */ /* 0x000fea0003800000 */
.L_x_2169:
        /* <DEDUP_REMOVED lines=8> */
.L_x_2171:
[----:B------:R-:W-:Y:S05]  /*2df30*/  BRA `(.L_x_2172) ;  /* 0xfffffd4c00a47947 */ /* 0x000fea000383ffff */
.L_x_1816:
[----:B------:R-:W-:Y:S01]  /*2df40*/  BSSY B1, `(.L_x_2173) ;  /* 0x0000008000017945 */ /* 0x000fe20003800000 */
[----:B------:R-:W-:Y:S02]  /*2df50*/  IMAD.MOV.U32 R13, RZ, RZ, R101 ;  /* 0x000000ffff0d7224 */ /* 0x000fe400078e0065 */
[----:B------:R-:W-:Y:S02]  /*2df60*/  IMAD.MOV.U32 R12, RZ, RZ, 0x1 ;  /* 0x00000001ff0c7424 */ /* 0x000fe400078e00ff */
[----:B0-----:R-:W-:Y:S02]  /*2df70*/  IMAD.MOV.U32 R11, RZ, RZ, 0x1c1f ;  /* 0x00001c1fff0b7424 */ /* 0x001fe400078e00ff */
[----:B------:R-:W-:-:S07]  /*2df80*/  IMAD.MOV.U32 R15, RZ, RZ, -0x1 ;  /* 0xffffffffff0f7424 */ /* 0x000fce00078e00ff */
[----:B-1234-:R-:W-:Y:S05]  /*2df90*/  WARPSYNC.COLLECTIVE R15, `(.L_x_2174) ;  /* 0x000000000f087348 */ /* 0x01efea0003c00000 */
[----:B----4-:R0:W4:Y:S02]  /*2dfa0*/  SHFL.IDX P6, R14, R13, R12, R11 ;  /* 0x0000000c0d0e7389 */ /* 0x01012400000c000b */
[----:B01234-:R-:W-:Y:S01]  /*2dfb0*/  ENDCOLLECTIVE ;  /* 0x000000000000791b */ /* 0x01ffe20003800000 */
.L_x_2174:
[----:B------:R-:W-:Y:S05]  /*2dfc0*/  BSYNC B1 ;  /* 0x0000000000017941 */ /* 0x000fea0003800000 */
.L_x_2173:
[----:B------:R-:W-:Y:S02]  /*2dfd0*/  IMAD.MOV.U32 R13, RZ, RZ, R100 ;  /* 0x000000ffff0d7224 */ /* 0x000fe400078e0064 */
[----:B------:R-:W-:Y:S02]  /*2dfe0*/  IMAD.MOV.U32 R12, RZ, RZ, 0x1 ;  /* 0x00000001ff0c7424 */ /* 0x000fe400078e00ff */
[----:B------:R-:W-:Y:S02]  /*2dff0*/  IMAD.MOV.U32 R11, RZ, RZ, 0x1c1f ;  /* 0x00001c1fff0b7424 */ /* 0x000fe400078e00ff */
[----:B------:R-:W-:Y:S02]  /*2e000*/  IMAD.MOV.U32 R15, RZ, RZ, -0x1 ;  /* 0xffffffffff0f7424 */ /* 0x000fe400078e00ff */
[----:B------:R-:W-:-:S07]  /*2e010*/  IMAD.MOV.U32 R42, RZ, RZ, R14 ;  /* 0x000000ffff2a7224 */ /* 0x000fce00078e000e */
[----:B------:R-:W-:Y:S05]  /*2e020*/  WARPSYNC.COLLECTIVE R15, `(.L_x_2175) ;  /* 0x000000000f087348 */ /* 0x000fea0003c00000 */
[----:B------:R0:W1:Y:S02]  /*2e030*/  SHFL.IDX P6, R14, R13, R12, R11 ;  /* 0x0000000c0d0e7389 */ /* 0x00006400000c000b */
[----:B01----:R-:W-:Y:S01]  /*2e040*/  ENDCOLLECTIVE ;  /* 0x000000000000791b */ /* 0x003fe20003800000 */
.L_x_2175:
[----:B------:R-:W-:Y:S05]  /*2e050*/  BRA `(.L_x_2176) ;  /* 0xfffffd5c000c7947 */ /* 0x000fea000383ffff */
.L_x_1825:
[----:B------:R-:W-:Y:S01]  /*2e060*/  BSSY B1, `(.L_x_2177) ;  /* 0x0000008000017945 */ /* 0x000fe20003800000 */
[----:B------:R-:W-:Y:S02]  /*2e070*/  IMAD.MOV.U32 R13, RZ, RZ, R101 ;  /* 0x000000ffff0d7224 */ /* 0x000fe400078e0065 */
[----:B------:R-:W-:Y:S02]  /*2e080*/  IMAD.MOV.U32 R12, RZ, RZ, 0x2 ;  /* 0x00000002ff0c7424 */ /* 0x000fe400078e00ff */
[----:B0-----:R-:W-:Y:S02]  /*2e090*/  IMAD.MOV.U32 R11, RZ, RZ, 0x1c1f ;  /* 0x00001c1fff0b7424 */ /* 0x001fe400078e00ff */
[----:B------:R-:W-:-:S07]  /*2e0a0*/  IMAD.MOV.U32 R15, RZ, RZ, -0x1 ;  /* 0xffffffffff0f7424 */ /* 0x000fce00078e00ff */
[----:B-1234-:R-:W-:Y:S05]  /*2e0b0*/  WARPSYNC.COLLECTIVE R15, `(.L_x_2178) ;  /* 0x000000000f087348 */ /* 0x01efea0003c00000 */
[----:B------:R0:W0:Y:S02]  /*2e0c0*/  SHFL.IDX P6, R14, R13, R12, R11 ;  /* 0x0000000c0d0e7389 */ /* 0x00002400000c000b */
[----:B01234-:R-:W-:Y:S01]  /*2e0d0*/  ENDCOLLECTIVE ;  /* 0x000000000000791b */ /* 0x01ffe20003800000 */
.L_x_2178:
[----:B------:R-:W-:Y:S05]  /*2e0e0*/  BSYNC B1 ;  /* 0x0000000000017941 */ /* 0x000fea0003800000 */
.L_x_2177:
        /* <DEDUP_REMOVED lines=8> */
.L_x_2179:
[----:B------:R-:W-:Y:S05]  /*2e170*/  BRA `(.L_x_2180) ;  /* 0xfffffd6800787947 */ /* 0x000fea000383ffff */
.L_x_1835:
[----:B-1----:R1:W2:Y:S02]  /*2e180*/  SYNCS.PHASECHK.TRANS64.TRYWAIT P3, [R87+URZ+0x22890], R97 ;  /* 0x02289061570075a7 */ /* 0x0022a4000806017f */
[----:B--2---:R-:W-:Y:S05]  /*2e190*/  @!P3 NANOSLEEP.SYNCS 0x989680 ;  /* 0x009896800000b95d */ /* 0x004fea0003900000 */
[----:B------:R-:W2:Y:S02]  /*2e1a0*/  @!P3 SYNCS.PHASECHK.TRANS64 P3, [R87+URZ+0x22890], R97 ;  /* 0x022890615700b5a7 */ /* 0x000ea4000806007f */
[----:B--2---:R-:W-:Y:S05]  /*2e1b0*/  @!P3 BRA `(.L_x_1835) ;  /* 0xfffffffc00f0b947 */ /* 0x004fea000383ffff */
[----:B------:R-:W-:Y:S05]  /*2e1c0*/  BRA `(.L_x_2181) ;  /* 0xfffffd7c002c7947 */ /* 0x000fea000383ffff */
.L_x_1836:
[----:B------:R-:W-:Y:S01]  /*2e1d0*/  BSSY B1, `(.L_x_2182) ;  /* 0x0000008000017945 */ /* 0x000fe20003800000 */
[----:B------:R-:W-:Y:S02]  /*2e1e0*/  IMAD.MOV.U32 R13, RZ, RZ, R101 ;  /* 0x000000ffff0d7224 */ /* 0x000fe400078e0065 */
[----:B------:R-:W-:Y:S02]  /*2e1f0*/  IMAD.MOV.U32 R12, RZ, RZ, RZ ;  /* 0x000000ffff0c7224 */ /* 0x000fe400078e00ff */
[----:B------:R-:W-:Y:S02]  /*2e200*/  IMAD.MOV.U32 R11, RZ, RZ, 0x1c1f ;  /* 0x00001c1fff0b7424 */ /* 0x000fe400078e00ff */
[----:B------:R-:W-:-:S07]  /*2e210*/  IMAD.MOV.U32 R15, RZ, RZ, -0x1 ;  /* 0xffffffffff0f7424 */ /* 0x000fce00078e00ff */
[----:B-1----:R-:W-:Y:S05]  /*2e220*/  WARPSYNC.COLLECTIVE R15, `(.L_x_2183) ;  /* 0x000000000f087348 */ /* 0x002fea0003c00000 */
[----:B------:R0:W2:Y:S02]  /*2e230*/  SHFL.IDX P6, R14, R13, R12, R11 ;  /* 0x0000000c0d0e7389 */ /* 0x0000a400000c000b */
[----:B012---:R-:W-:Y:S01]  /*2e240*/  ENDCOLLECTIVE ;  /* 0x000000000000791b */ /* 0x007fe20003800000 */
.L_x_2183:
[----:B------:R-:W-:Y:S05]  /*2e250*/  BSYNC B1 ;  /* 0x0000000000017941 */ /* 0x000fea0003800000 */
.L_x_2182:
        /* <DEDUP_REMOVED lines=8> */
.L_x_2184:
[----:B------:R-:W-:Y:S01]  /*2e2e0*/  IMAD.MOV.U32 R103, RZ, RZ, R14 ;  /* 0x000000ffff677224 */ /* 0x000fe200078e000e */
[----:B------:R-:W-:Y:S06]  /*2e2f0*/  BRA `(.L_x_2185) ;  /* 0xfffffd7800f87947 */ /* 0x000fec000383ffff */
.L_x_1841:
[----:B------:R-:W-:Y:S01]  /*2e300*/  BSSY B1, `(.L_x_2186) ;  /* 0x0000008000017945 */ /* 0x000fe20003800000 */
[----:B----4-:R-:W-:Y:S02]  /*2e310*/  IMAD.MOV.U32 R13, RZ, RZ, R101 ;  /* 0x000000ffff0d7224 */ /* 0x010fe400078e0065 */
[----:B------:R-:W-:Y:S02]  /*2e320*/  IMAD.MOV.U32 R12, RZ, RZ, 0x1 ;  /* 0x00000001ff0c7424 */ /* 0x000fe400078e00ff */
[----:B------:R-:W-:Y:S02]  /*2e330*/  IMAD.MOV.U32 R11, RZ, RZ, 0x1c1f ;  /* 0x00001c1fff0b7424 */ /* 0x000fe400078e00ff */
[----:B------:R-:W-:-:S07]  /*2e340*/  IMAD.MOV.U32 R15, RZ, RZ, -0x1 ;  /* 0xffffffffff0f7424 */ /* 0x000fce00078e00ff */
[----:B0123--:R-:W-:Y:S05]  /*2e350*/  WARPSYNC.COLLECTIVE R15, `(.L_x_2187) ;  /* 0x000000000f087348 */ /* 0x00ffea0003c00000 */
[----:B------:R4:W0:Y:S02]  /*2e360*/  SHFL.IDX P6, R14, R13, R12, R11 ;  /* 0x0000000c0d0e7389 */ /* 0x00082400000c000b */
[----:B01234-:R-:W-:Y:S01]  /*2e370*/  ENDCOLLECTIVE ;  /* 0x000000000000791b */ /* 0x01ffe20003800000 */
.L_x_2187:
[----:B------:R-:W-:Y:S05]  /*2e380*/  BSYNC B1 ;  /* 0x0000000000017941 */ /* 0x000fea0003800000 */
.L_x_2186:
        /* <DEDUP_REMOVED lines=8> */
.L_x_2188:
[----:B------:R-:W-:Y:S05]  /*2e410*/  BRA `(.L_x_2189) ;  /* 0xfffffd8800687947 */ /* 0x000fea000383ffff */
.L_x_1846:
[----:B------:R-:W-:Y:S01]  /*2e420*/  BSSY B1, `(.L_x_2190) ;  /* 0x0000008000017945 */ /* 0x000fe20003800000 */
[----:B0-----:R-:W-:Y:S02]  /*2e430*/  IMAD.MOV.U32 R13, RZ, RZ, R101 ;  /* 0x000000ffff0d7224 */ /* 0x001fe400078e0065 */
[----:B------:R-:W-:Y:S02]  /*2e440*/  IMAD.MOV.U32 R12, RZ, RZ, 0x2 ;  /* 0x00000002ff0c7424 */ /* 0x000fe400078e00ff */
[----:B------:R-:W-:Y:S02]  /*2e450*/  IMAD.MOV.U32 R11, RZ, RZ, 0x1c1f ;  /* 0x00001c1fff0b7424 */ /* 0x000fe400078e00ff */
[----:B------:R-:W-:-:S07]  /*2e460*/  IMAD.MOV.U32 R15, RZ, RZ, -0x1 ;  /* 0xffffffffff0f7424 */ /* 0x000fce00078e00ff */
[----:B-1234-:R-:W-:Y:S05]  /*2e470*/  WARPSYNC.COLLECTIVE R15, `(.L_x_2191) ;  /* 0x000000000f087348 */ /* 0x01efea0003c00000 */
[----:B------:R0:W0:Y:S02]  /*2e480*/  SHFL.IDX P6, R14, R13, R12, R11 ;  /* 0x0000000c0d0e7389 */ /* 0x00002400000c000b */
[----:B01234-:R-:W-:Y:S01]  /*2e490*/  ENDCOLLECTIVE ;  /* 0x000000000000791b */ /* 0x01ffe20003800000 */
.L_x_2191:
[----:B------:R-:W-:Y:S05]  /*2e4a0*/  BSYNC B1 ;  /* 0x0000000000017941 */ /* 0x000fea0003800000 */
.L_x_2190:
        /* <DEDUP_REMOVED lines=8> */
.L_x_2192:
[----:B------:R-:W-:Y:S05]  /*2e530*/  BRA `(.L_x_2193) ;  /* 0xfffffd9400f87947 */ /* 0x000fea000383ffff */
.L_x_1851:
[----:B0-----:R0:W1:Y:S02]  /*2e540*/  SYNCS.PHASECHK.TRANS64.TRYWAIT P2, [R87+URZ+0x22890], R97 ;  /* 0x02289061570075a7 */ /* 0x001064000804017f */
[----:B-1----:R-:W-:Y:S05]  /*2e550*/  @!P2 NANOSLEEP.SYNCS 0x989680 ;  /* 0x009896800000a95d */ /* 0x002fea0003900000 */
[----:B------:R-:W1:Y:S02]  /*2e560*/  @!P2 SYNCS.PHASECHK.TRANS64 P2, [R87+URZ+0x22890], R97 ;  /* 0x022890615700a5a7 */ /* 0x000e64000804007f */
[----:B-1----:R-:W-:Y:S05]  /*2e570*/  @!P2 BRA `(.L_x_1851) ;  /* 0xfffffffc00f0a947 */ /* 0x002fea000383ffff */
[----:B------:R-:W-:Y:S05]  /*2e580*/  BRA `(.L_x_2194) ;  /* 0xfffffda400cc7947 */ /* 0x000fea000383ffff */
.L_x_1852:
        /* <DEDUP_REMOVED lines=8> */
.L_x_2196:
[----:B------:R-:W-:Y:S05]  /*2e610*/  BSYNC B1 ;  /* 0x0000000000017941 */ /* 0x000fea0003800000 */
.L_x_2195:
        /* <DEDUP_REMOVED lines=8> */
.L_x_2197:
[----:B------:R-:W-:Y:S05]  /*2e6a0*/  BRA `(.L_x_2198) ;  /* 0xfffffda400f07947 */ /* 0x000fea000383ffff */
.L_x_1855:
[----:B------:R-:W-:Y:S01]  /*2e6b0*/  BSSY B1, `(.L_x_2199) ;  /* 0x0000008000017945 */ /* 0x000fe20003800000 */
[----:B------:R-:W-:Y:S02]  /*2e6c0*/  IMAD.MOV.U32 R13, RZ, RZ, R9 ;  /* 0x000000ffff0d7224 */ /* 0x000fe400078e0009 */
[----:B------:R-:W-:Y:S02]  /*2e6d0*/  IMAD.MOV.U32 R12, RZ, RZ, 0x1 ;  /* 0x00000001ff0c7424 */ /* 0x000fe400078e00ff */
[----:B------:R-:W-:Y:S02]  /*2e6e0*/  IMAD.MOV.U32 R11, RZ, RZ, 0x1c1f ;  /* 0x00001c1fff0b7424 */ /* 0x000fe400078e00ff */
[----:B----4-:R-:W-:-:S07]  /*2e6f0*/  IMAD.MOV.U32 R15, RZ, RZ, -0x1 ;  /* 0xffffffffff0f7424 */ /* 0x010fce00078e00ff */
[----:B0123--:R-:W-:Y:S05]  /*2e700*/  WARPSYNC.COLLECTIVE R15, `(.L_x_2200) ;  /* 0x000000000f087348 */ /* 0x00ffea0003c00000 */
[----:B---3--:R3:W4:Y:S02]  /*2e710*/  SHFL.IDX P6, R14, R13, R12, R11 ;  /* 0x0000000c0d0e7389 */ /* 0x00872400000c000b */
[----:B01234-:R-:W-:Y:S01]  /*2e720*/  ENDCOLLECTIVE ;  /* 0x000000000000791b */ /* 0x01ffe20003800000 */
.L_x_2200:
[----:B------:R-:W-:Y:S05]  /*2e730*/  BSYNC B1 ;  /* 0x0000000000017941 */ /* 0x000fea0003800000 */
.L_x_2199:
        /* <DEDUP_REMOVED lines=8> */
.L_x_2201:
[----:B------:R-:W-:Y:S05]  /*2e7c0*/  BRA `(.L_x_2202) ;  /* 0xfffffda400f07947 */ /* 0x000fea000383ffff */
.L_x_1858:
[----:B------:R-:W-:Y:S01]  /*2e7d0*/  BSSY B1, `(.L_x_2203) ;  /* 0x0000008000017945 */ /* 0x000fe20003800000 */
[----:B------:R-:W-:Y:S02]  /*2e7e0*/  IMAD.MOV.U32 R13, RZ, RZ, R9 ;  /* 0x000000ffff0d7224 */ /* 0x000fe400078e0009 */
[----:B------:R-:W-:Y:S02]  /*2e7f0*/  IMAD.MOV.U32 R12, RZ, RZ, 0x2 ;  /* 0x00000002ff0c7424 */ /* 0x000fe400078e00ff */
[----:B------:R-:W-:Y:S02]  /*2e800*/  IMAD.MOV.U32 R11, RZ, RZ, 0x1c1f ;  /* 0x00001c1fff0b7424 */ /* 0x000fe400078e00ff */
[----:B---3--:R-:W-:-:S07]  /*2e810*/  IMAD.MOV.U32 R15, RZ, RZ, -0x1 ;  /* 0xffffffffff0f7424 */ /* 0x008fce00078e00ff */
[----:B012-4-:R-:W-:Y:S05]  /*2e820*/  WARPSYNC.COLLECTIVE R15, `(.L_x_2204) ;  /* 0x000000000f087348 */ /* 0x017fea0003c00000 */
[----:B------:R3:W0:Y:S02]  /*2e830*/  SHFL.IDX P6, R14, R13, R12, R11 ;  /* 0x0000000c0d0e7389 */ /* 0x00062400000c000b */
[----:B01234-:R-:W-:Y:S01]  /*2e840*/  ENDCOLLECTIVE ;  /* 0x000000000000791b */ /* 0x01ffe20003800000 */
.L_x_2204:
[----:B------:R-:W-:Y:S05]  /*2e850*/  BSYNC B1 ;  /* 0x0000000000017941 */ /* 0x000fea0003800000 */
.L_x_2203:
        /* <DEDUP_REMOVED lines=8> */
.L_x_2205:
[----:B------:R-:W-:Y:S05]  /*2e8e0*/  BRA `(.L_x_2206) ;  /* 0xfffffda400f47947 */ /* 0x000fea000383ffff */
.L_x_1862:
[----:B------:R0:W0:Y:S02]  /*2e8f0*/  SYNCS.PHASECHK.TRANS64.TRYWAIT P3, [R87+URZ+0x228b0], R97 ;  /* 0x0228b061570075a7 */ /* 0x000024000806017f */
[----:B0-----:R-:W-:Y:S05]  /*2e900*/  @!P3 NANOSLEEP.SYNCS 0x989680 ;  /* 0x009896800000b95d */ /* 0x001fea0003900000 */
[----:B------:R-:W0:Y:S02]  /*2e910*/  @!P3 SYNCS.PHASECHK.TRANS64 P3, [R87+URZ+0x228b0], R97 ;  /* 0x0228b0615700b5a7 */ /* 0x000e24000806007f */
[----:B0-----:R-:W-:Y:S05]  /*2e920*/  @!P3 BRA `(.L_x_1862) ;  /* 0xfffffffc00f0b947 */ /* 0x001fea000383ffff */
[----:B------:R-:W-:Y:S05]  /*2e930*/  BRA `(.L_x_2207) ;  /* 0xfffffda800687947 */ /* 0x000fea000383ffff */
.L_x_1880:
[----:B------:R-:W0:Y:S01]  /*2e940*/  S2R R0, SR_TID.X ;  /* 0x0000000000007919 */ /* 0x000e220000002100 */
[----:B------:R-:W-:Y:S01]  /*2e950*/  BSSY B0, `(.L_x_2208) ;  /* 0x000000c000007945 */ /* 0x000fe20003800000 */
[----:B------:R-:W-:Y:S02]  /*2e960*/  IMAD.MOV.U32 R12, RZ, RZ, RZ ;  /* 0x000000ffff0c7224 */ /* 0x000fe400078e00ff */
[----:B------:R-:W-:Y:S02]  /*2e970*/  IMAD.MOV.U32 R11, RZ, RZ, 0x1f ;  /* 0x0000001fff0b7424 */ /* 0x000fe400078e00ff */
[----:B------:R-:W-:Y:S02]  /*2e980*/  IMAD.MOV.U32 R15, RZ, RZ, -0x1 ;  /* 0xffffffffff0f7424 */ /* 0x000fe400078e00ff */
[----:B0-----:R-:W-:-:S05]  /*2e990*/  VIADD R35, R0, 0xffffff80 ;  /* 0xffffff8000237836 */ /* 0x001fca0000000000 */
[----:B------:R-:W-:-:S04]  /*2e9a0*/  SHF.R.S32.HI R0, RZ, 0x1f, R35 ;  /* 0x0000001fff007819 */ /* 0x000fc80000011423 */
[----:B------:R-:W-:-:S04]  /*2e9b0*/  LEA.HI R0, R0, R35, RZ, 0x7 ;  /* 0x0000002300007211 */ /* 0x000fc800078f38ff */
[----:B------:R-:W-:-:S05]  /*2e9c0*/  SHF.R.S32.HI R0, RZ, 0x7, R0 ;  /* 0x00000007ff007819 */ /* 0x000fca0000011400 */
[----:B------:R-:W-:-:S07]  /*2e9d0*/  IMAD.MOV.U32 R13, RZ, RZ, R0 ;  /* 0x000000ffff0d7224 */ /* 0x000fce00078e0000 */
[----:B-----5:R-:W-:Y:S05]  /*2e9e0*/  WARPSYNC.COLLECTIVE R15, `(.L_x_2209) ;  /* 0x000000000f087348 */ /* 0x020fea0003c00000 */
[----:B------:R0:W1:Y:S02]  /*2e9f0*/  SHFL.IDX P6, R14, R13, R12, R11 ;  /* 0x0000000c0d0e7389 */ /* 0x00006400000c000b */
[----:B01---5:R-:W-:Y:S01]  /*2ea00*/  ENDCOLLECTIVE ;  /* 0x000000000000791b */ /* 0x023fe20003800000 */
.L_x_2209:
[----:B------:R-:W-:Y:S05]  /*2ea10*/  BSYNC B0 ;  /* 0x0000000000007941 */ /* 0x000fea0003800000 */
.L_x_2208:
[----:B------:R-:W-:Y:S01]  /*2ea20*/  IMAD.MOV.U32 R203, RZ, RZ, R14 ;  /* 0x000000ffffcb7224 */ /* 0x000fe200078e000e */
[----:B------:R-:W-:Y:S06]  /*2ea30*/  BRA `(.L_x_2210) ;  /* 0xfffffdb400687947 */ /* 0x000fec000383ffff */
.L_x_1892:
[----:B------:R-:W-:Y:S01]  /*2ea40*/  BSSY B1, `(.L_x_2211) ;  /* 0x0000008000017945 */ /* 0x000fe20003800000 */
[----:B------:R-:W-:Y:S02]  /*2ea50*/  IMAD.MOV.U32 R13, RZ, RZ, R6 ;  /* 0x000000ffff0d7224 */ /* 0x000fe400078e0006 */
[----:B------:R-:W-:Y:S02]  /*2ea60*/  IMAD.MOV.U32 R12, RZ, RZ, RZ ;  /* 0x000000ffff0c7224 */ /* 0x000fe400078e00ff */
[----:B------:R-:W-:Y:S02]  /*2ea70*/  IMAD.MOV.U32 R11, RZ, RZ, 0x1c1f ;  /* 0x00001c1fff0b7424 */ /* 0x000fe400078e00ff */
[----:B------:R-:W-:-:S07]  /*2ea80*/  IMAD.MOV.U32 R15, RZ, RZ, -0x1 ;  /* 0xffffffffff0f7424 */ /* 0x000fce00078e00ff */
[----:B------:R-:W-:Y:S05]  /*2ea90*/  WARPSYNC.COLLECTIVE R15, `(.L_x_2212) ;  /* 0x000000000f087348 */ /* 0x000fea0003c00000 */
[----:B------:R0:W1:Y:S02]  /*2eaa0*/  SHFL.IDX P6, R14, R13, R12, R11 ;  /* 0x0000000c0d0e7389 */ /* 0x00006400000c000b */
[----:B01----:R-:W-:Y:S01]  /*2eab0*/  ENDCOLLECTIVE ;  /* 0x000000000000791b */ /* 0x003fe20003800000 */
.L_x_2212:
[----:B------:R-:W-:Y:S05]  /*2eac0*/  BSYNC B1 ;  /* 0x0000000000017941 */ /* 0x000fea0003800000 */
.L_x_2211:
        /* <DEDUP_REMOVED lines=8> */
.L_x_2213:
[----:B------:R-:W-:Y:S02]  /*2eb50*/  IMAD.MOV.U32 R13, RZ, RZ, R8 ;  /* 0x000000ffff0d7224 */ /* 0x000fe400078e0008 */
[----:B------:R-:W-:-:S07]  /*2eb60*/  IMAD.MOV.U32 R0, RZ, RZ, R14 ;  /* 0x000000ffff007224 */ /* 0x000fce00078e000e */
[----:B------:R-:W-:Y:S05]  /*2eb70*/  WARPSYNC.COLLECTIVE R15, `(.L_x_2214) ;  /* 0x000000000f087348 */ /* 0x000fea0003c00000 */
[----:B------:R0:W1:Y:S02]  /*2eb80*/  SHFL.IDX P6, R14, R13, R12, R11 ;  /* 0x0000000c0d0e7389 */ /* 0x00006400000c000b */
[----:B01----:R-:W-:Y:S01]  /*2eb90*/  ENDCOLLECTIVE ;  /* 0x000000000000791b */ /* 0x003fe20003800000 */
.L_x_2214:
[----:B------:R-:W-:Y:S02]  /*2eba0*/  IMAD.MOV.U32 R13, RZ, RZ, R7 ;  /* 0x000000ffff0d7224 */ /* 0x000fe400078e0007 */
[----:B------:R-:W-:-:S07]  /*2ebb0*/  IMAD.MOV.U32 R5, RZ, RZ, R14 ;  /* 0x000000ffff057224 */ /* 0x000fce00078e000e */
[----:B------:R-:W-:Y:S05]  /*2ebc0*/  WARPSYNC.COLLECTIVE R15, `(.L_x_2215) ;  /* 0x000000000f087348 */ /* 0x000fea0003c00000 */
[----:B------:R0:W1:Y:S02]  /*2ebd0*/  SHFL.IDX P6, R14, R13, R12, R11 ;  /* 0x0000000c0d0e7389 */ /* 0x00006400000c000b */
[----:B01----:R-:W-:Y:S01]  /*2ebe0*/  ENDCOLLECTIVE ;  /* 0x000000000000791b */ /* 0x003fe20003800000 */
.L_x_2215:
[----:B------:R-:W-:Y:S05]  /*2ebf0*/  BRA `(.L_x_2216) ;  /* 0xfffffdbc00607947 */ /* 0x000fea000383ffff */
.L_x_1895:
[----:B------:R-:W-:Y:S01]  /*2ec00*/  BSSY B1, `(.L_x_2217) ;  /* 0x0000008000017945 */ /* 0x000fe20003800000 */
[----:B------:R-:W-:Y:S02]  /*2ec10*/  IMAD.MOV.U32 R13, RZ, RZ, R6 ;  /* 0x000000ffff0d7224 */ /* 0x000fe400078e0006 */
[----:B------:R-:W-:Y:S02]  /*2ec20*/  IMAD.MOV.U32 R12, RZ, RZ, 0x1 ;  /* 0x00000001ff0c7424 */ /* 0x000fe400078e00ff */
[----:B------:R-:W-:Y:S02]  /*2ec30*/  IMAD.MOV.U32 R11, RZ, RZ, 0x1c1f ;  /* 0x00001c1fff0b7424 */ /* 0x000fe400078e00ff */
[----:B------:R-:W-:-:S07]  /*2ec40*/  IMAD.MOV.U32 R15, RZ, RZ, -0x1 ;  /* 0xffffffffff0f7424 */ /* 0x000fce00078e00ff */
[----:B0-2345:R-:W-:Y:S05]  /*2ec50*/  WARPSYNC.COLLECTIVE R15, `(.L_x_2218) ;  /* 0x000000000f087348 */ /* 0x03dfea0003c00000 */
[----:B----4-:R1:W4:Y:S02]  /*2ec60*/  SHFL.IDX P6, R14, R13, R12, R11 ;  /* 0x0000000c0d0e7389 */ /* 0x01032400000c000b */
[----:B012345:R-:W-:Y:S01]  /*2ec70*/  ENDCOLLECTIVE ;  /* 0x000000000000791b */ /* 0x03ffe20003800000 */
.L_x_2218:
[----:B------:R-:W-:Y:S05]  /*2ec80*/  BSYNC B1 ;  /* 0x0000000000017941 */ /* 0x000fea0003800000 */
.L_x_2217:
        /* <DEDUP_REMOVED lines=8> */
.L_x_2219:
[----:B------:R-:W-:Y:S02]  /*2ed10*/  IMAD.MOV.U32 R13, RZ, RZ, R8 ;  /* 0x000000ffff0d7224 */ /* 0x000fe400078e0008 */
[----:B------:R-:W-:-:S07]  /*2ed20*/  IMAD.MOV.U32 R0, RZ, RZ, R14 ;  /* 0x000000ffff007224 */ /* 0x000fce00078e000e */
[----:B------:R-:W-:Y:S05]  /*2ed30*/  WARPSYNC.COLLECTIVE R15, `(.L_x_2220) ;  /* 0x000000000f087348 */ /* 0x000fea0003c00000 */
[----:B------:R0:W1:Y:S02]  /*2ed40*/  SHFL.IDX P6, R14, R13, R12, R11 ;  /* 0x0000000c0d0e7389 */ /* 0x00006400000c000b */
[----:B01----:R-:W-:Y:S01]  /*2ed50*/  ENDCOLLECTIVE ;  /* 0x000000000000791b */ /* 0x003fe20003800000 */
.L_x_2220:
[----:B------:R-:W-:Y:S02]  /*2ed60*/  IMAD.MOV.U32 R13, RZ, RZ, R7 ;  /* 0x000000ffff0d7224 */ /* 0x000fe400078e0007 */
[----:B------:R-:W-:-:S07]  /*2ed70*/  IMAD.MOV.U32 R5, RZ, RZ, R14 ;  /* 0x000000ffff057224 */ /* 0x000fce00078e000e */
[----:B------:R-:W-:Y:S05]  /*2ed80*/  WARPSYNC.COLLECTIVE R15, `(.L_x_2221) ;  /* 0x000000000f087348 */ /* 0x000fea0003c00000 */
[----:B------:R0:W1:Y:S02]  /*2ed90*/  SHFL.IDX P6, R14, R13, R12, R11 ;  /* 0x0000000c0d0e7389 */ /* 0x00006400000c000b */
[----:B01----:R-:W-:Y:S01]  /*2eda0*/  ENDCOLLECTIVE ;  /* 0x000000000000791b */ /* 0x003fe20003800000 */
.L_x_2221:
[----:B------:R-:W-:Y:S05]  /*2edb0*/  BRA `(.L_x_2222) ;  /* 0xfffffdbc00807947 */ /* 0x000fea000383ffff */
.L_x_1899:
[----:B0-----:R0:W1:Y:S02]  /*2edc0*/  SYNCS.PHASECHK.TRANS64.TRYWAIT P0, [R17+URZ+0x22800], R38 ;  /* 0x02280026110075a7 */ /* 0x001064000800017f */
[----:B-1----:R-:W-:Y:S05]  /*2edd0*/  @!P0 NANOSLEEP.SYNCS 0x989680 ;  /* 0x009896800000895d */ /* 0x002fea0003900000 */
[----:B------:R-:W1:Y:S02]  /*2ede0*/  @!P0 SYNCS.PHASECHK.TRANS64 P0, [R17+URZ+0x22800], R38 ;  /* 0x02280026110085a7 */ /* 0x000e64000800007f */
[----:B-1----:R-:W-:Y:S05]  /*2edf0*/  @!P0 BRA `(.L_x_1899) ;  /* 0xfffffffc00f08947 */ /* 0x002fea000383ffff */
[----:B------:R-:W-:Y:S05]  /*2ee00*/  BRA `(.L_x_2223) ;  /* 0xfffffdc000247947 */ /* 0x000fea000383ffff */
.L_x_1907:
[----:B------:R-:W0:Y:S01]  /*2ee10*/  LDC R41, c[0x0][0x3f4] ;  /* 0x0000fd00ff297b82 */ /* 0x000e220000000800 */
        /* <DEDUP_REMOVED lines=8> */
.L_x_2225:
[----:B------:R-:W-:Y:S05]  /*2eea0*/  BSYNC B1 ;  /* 0x0000000000017941 */ /* 0x000fea0003800000 */
.L_x_2224:
[----:B------:R-:W-:Y:S01]  /*2eeb0*/  IMAD.MOV.U32 R13, RZ, RZ, R35 ;  /* 0x000000ffff0d7224 */ /* 0x000fe200078e0023 */
[----:B------:R-:W-:Y:S01]  /*2eec0*/  ISETP.GE.AND P0, PT, R18, R41, PT ;  /* 0x000000291200720c */ /* 0x000fe20003f06270 */
[----:B------:R-:W-:Y:S02]  /*2eed0*/  IMAD.MOV.U32 R12, RZ, RZ, RZ ;  /* 0x000000ffff0c7224 */ /* 0x000fe400078e00ff */
[----:B------:R-:W-:Y:S02]  /*2eee0*/  IMAD.MOV.U32 R11, RZ, RZ, 0x1c1f ;  /* 0x00001c1fff0b7424 */ /* 0x000fe400078e00ff */
[----:B------:R-:W-:Y:S02]  /*2eef0*/  IMAD.MOV.U32 R15, RZ, RZ, -0x1 ;  /* 0xffffffffff0f7424 */ /* 0x000fe400078e00ff */
[----:B------:R-:W-:Y:S02]  /*2ef00*/  IMAD.MOV.U32 R3, RZ, RZ, R14 ;  /* 0x000000ffff037224 */ /* 0x000fe400078e000e */
[----:B------:R-:W-:-:S07]  /*2ef10*/  IMAD R39, R188, R39, RZ ;  /* 0x00000027bc277224 */ /* 0x000fce00078e02ff */
[----:B------:R-:W-:Y:S05]  /*2ef20*/  WARPSYNC.COLLECTIVE R15, `(.L_x_2226) ;  /* 0x000000000f087348 */ /* 0x000fea0003c00000 */
[----:B------:R0:W1:Y:S02]  /*2ef30*/  SHFL.IDX P6, R14, R13, R12, R11 ;  /* 0x0000000c0d0e7389 */ /* 0x00006400000c000b */
[----:B01----:R-:W-:Y:S01]  /*2ef40*/  ENDCOLLECTIVE ;  /* 0x000000000000791b */ /* 0x003fe20003800000 */
.L_x_2226:
[----:B------:R-:W-:Y:S01]  /*2ef50*/  ISETP.GE.OR P1, PT, R36, R39, P0 ;  /* 0x000000272400720c */ /* 0x000fe20000726670 */
[----:B------:R-:W-:Y:S02]  /*2ef60*/  IMAD.MOV.U32 R13, RZ, RZ, R37 ;  /* 0x000000ffff0d7224 */ /* 0x000fe400078e0025 */
[----:B------:R-:W-:-:S10]  /*2ef70*/  IMAD.MOV.U32 R5, RZ, RZ, R14 ;  /* 0x000000ffff057224 */ /* 0x000fd400078e000e */
[----:B------:R-:W-:Y:S05]  /*2ef80*/  WARPSYNC.COLLECTIVE R15, `(.L_x_2227) ;  /* 0x000000000f087348 */ /* 0x000fea0003c00000 */
[----:B------:R0:W1:Y:S02]  /*2ef90*/  SHFL.IDX P6, R14, R13, R12, R11 ;  /* 0x0000000c0d0e7389 */ /* 0x00006400000c000b */
[----:B01----:R-:W-:Y:S01]  /*2efa0*/  ENDCOLLECTIVE ;  /* 0x000000000000791b */ /* 0x003fe20003800000 */
.L_x_2227:
[----:B------:R-:W-:-:S05]  /*2efb0*/  @!P1 IADD3 R0, P2, R18, R5, RZ ;  /* 0x0000000512009210 */ /* 0x000fca0007f5e0ff */
[----:B------:R-:W-:Y:S02]  /*2efc0*/  @!P1 IMAD.X R5, R3, 0x1, R19, P2 ;  /* 0x0000000103059824 */ /* 0x000fe400010e0613 */
[----:B------:R-:W-:Y:S02]  /*2efd0*/  @!P1 IMAD.MOV.U32 R4, RZ, RZ, R0 ;  /* 0x000000ffff049224 */ /* 0x000fe400078e0000 */
[----:B------:R-:W-:Y:S02]  /*2efe0*/  IMAD.MOV.U32 R13, RZ, RZ, R9 ;  /* 0x000000ffff0d7224 */ /* 0x000fe400078e0009 */
[----:B------:R-:W-:-:S07]  /*2eff0*/  IMAD.MOV.U32 R7, RZ, RZ, R14 ;  /* 0x000000ffff077224 */ /* 0x000fce00078e000e */
[----:B------:R-:W-:Y:S05]  /*2f000*/  WARPSYNC.COLLECTIVE R15, `(.L_x_2228) ;  /* 0x000000000f087348 */ /* 0x000fea0003c00000 */
[----:B------:R0:W1:Y:S02]  /*2f010*/  SHFL.IDX P6, R14, R13, R12, R11 ;  /* 0x0000000c0d0e7389 */ /* 0x00006400000c000b */
[----:B01----:R-:W-:Y:S01]  /*2f020*/  ENDCOLLECTIVE ;  /* 0x000000000000791b */ /* 0x003fe20003800000 */
.L_x_2228:
[----:B------:R-:W-:-:S05]  /*2f030*/  @!P1 IADD3 R14, P3, R18, R14, RZ ;  /* 0x0000000e120e9210 */ /* 0x000fca0007f7e0ff */
[----:B------:R-:W-:Y:S02]  /*2f040*/  @!P1 IMAD.X R3, R7, 0x1, R19, P3 ;  /* 0x0000000107039824 */ /* 0x000fe400018e0613 */
[----:B------:R-:W-:Y:S01]  /*2f050*/  @!P1 IMAD.MOV.U32 R24, RZ, RZ, R14 ;  /* 0x000000ffff189224 */ /* 0x000fe200078e000e */
[----:B------:R-:W5:Y:S01]  /*2f060*/  @!P1 LD.E.128 R4, desc[UR60][R4.64] ;  /* 0x0000003c04049980 */ /* 0x000f62000c101d00 */
[----:B------:R-:W-:-:S06]  /*2f070*/  @!P1 IMAD.MOV.U32 R25, RZ, RZ, R3 ;  /* 0x000000ffff199224 */ /* 0x000fcc00078e0003 */
[----:B------:R-:W5:Y:S01]  /*2f080*/  @!P1 LD.E.128 R24, desc[UR60][R24.64] ;  /* 0x0000003c18189980 */ /* 0x000f62000c101d00 */
[----:B------:R-:W-:Y:S01]  /*2f090*/  IMAD.MOV.U32 R13, RZ, RZ, R8 ;  /* 0x000000ffff0d7224 */ /* 0x000fe200078e0008 */
[----:B------:R-:W-:Y:S01]  /*2f0a0*/  CS2R R32, SRZ ;  /* 0x0000000000207805 */ /* 0x000fe2000001ff00 */
[----:B------:R-:W-:Y:S01]  /*2f0b0*/  IMAD.MOV.U32 R12, RZ, RZ, 0x1 ;  /* 0x00000001ff0c7424 */ /* 0x000fe200078e00ff */
[----:B------:R-:W-:Y:S02]  /*2f0c0*/  CS2R R30, SRZ ;  /* 0x00000000001e7805 */ /* 0x000fe4000001ff00 */
[----:B------:R-:W-:Y:S02]  /*2f0d0*/  CS2R R28, SRZ ;  /* 0x00000000001c7805 */ /* 0x000fe4000001ff00 */
[----:B------:R-:W-:-:S07]  /*2f0e0*/  CS2R R20, SRZ ;  /* 0x0000000000147805 */ /* 0x000fce000001ff00 */
[----:B-----5:R-:W-:Y:S05]  /*2f0f0*/  WARPSYNC.COLLECTIVE R15, `(.L_x_2229) ;  /* 0x000000000f087348 */ /* 0x020fea0003c00000 */
[----:B------:R0:W1:Y:S02]  /*2f100*/  SHFL.IDX P6, R14, R13, R12, R11 ;  /* 0x0000000c0d0e7389 */ /* 0x00006400000c000b */
[----:B01---5:R-:W-:Y:S01]  /*2f110*/  ENDCOLLECTIVE ;  /* 0x000000000000791b */ /* 0x023fe20003800000 */
.L_x_2229:
[----:B------:R-:W-:Y:S02]  /*2f120*/  IMAD.MOV.U32 R13, RZ, RZ, R35 ;  /* 0x000000ffff0d7224 */ /* 0x000fe400078e0023 */
[----:B------:R-:W-:-:S07]  /*2f130*/  IMAD.MOV.U32 R3, RZ, RZ, R14 ;  /* 0x000000ffff037224 */ /* 0x000fce00078e000e */
[----:B------:R-:W-:Y:S05]  /*2f140*/  WARPSYNC.COLLECTIVE R15, `(.L_x_2230) ;  /* 0x000000000f087348 */ /* 0x000fea0003c00000 */
[----:B------:R0:W1:Y:S02]  /*2f150*/  SHFL.IDX P6, R14, R13, R12, R11 ;  /* 0x0000000c0d0e7389 */ /* 0x00006400000c000b */
[----:B01----:R-:W-:Y:S01]  /*2f160*/  ENDCOLLECTIVE ;  /* 0x000000000000791b */ /* 0x003fe20003800000 */
.L_x_2230:
[----:B------:R-:W-:Y:S02]  /*2f170*/  IMAD.MOV.U32 R13, RZ, RZ, R37 ;  /* 0x000000ffff0d7224 */ /* 0x000fe400078e0025 */
[----:B------:R-:W-:-:S07]  /*2f180*/  IMAD.MOV.U32 R35, RZ, RZ, R14 ;  /* 0x000000ffff237224 */ /* 0x000fce00078e000e */
[----:B------:R-:W-:Y:S05]  /*2f190*/  WARPSYNC.COLLECTIVE R15, `(.L_x_2231) ;  /* 0x000000000f087348 */ /* 0x000fea0003c00000 */
[----:B------:R0:W1:Y:S02]  /*2f1a0*/  SHFL.IDX P6, R14, R13, R12, R11 ;  /* 0x0000000c0d0e7389 */ /* 0x00006400000c000b */
[----:B01----:R-:W-:Y:S01]  /*2f1b0*/  ENDCOLLECTIVE ;  /* 0x000000000000791b */ /* 0x003fe20003800000 */
.L_x_2231:
[----:B------:R-:W-:Y:S02]  /*2f1c0*/  IMAD.MOV.U32 R13, RZ, RZ, R9 ;  /* 0x000000ffff0d7224 */ /* 0x000fe400078e0009 */
[----:B------:R-:W-:-:S07]  /*2f1d0*/  IMAD.MOV.U32 R37, RZ, RZ, R14 ;  /* 0x000000ffff257224 */ /* 0x000fce00078e000e */
[----:B------:R-:W-:Y:S05]  /*2f1e0*/  WARPSYNC.COLLECTIVE R15, `(.L_x_2232) ;  /* 0x000000000f087348 */ /* 0x000fea0003c00000 */
[----:B------:R0:W1:Y:S02]  /*2f1f0*/  SHFL.IDX P6, R14, R13, R12, R11 ;  /* 0x0000000c0d0e7389 */ /* 0x00006400000c000b */
[----:B01----:R-:W-:Y:S01]  /*2f200*/  ENDCOLLECTIVE ;  /* 0x000000000000791b */ /* 0x003fe20003800000 */
.L_x_2232:
[----:B------:R-:W-:Y:S02]  /*2f210*/  @!P1 IMAD.MOV.U32 R32, RZ, RZ, R4 ;  /* 0x000000ffff209224 */ /* 0x000fe400078e0004 */
[----:B------:R-:W-:Y:S01]  /*2f220*/  @!P1 IMAD.MOV.U32 R33, RZ, RZ, R5 ;  /* 0x000000ffff219224 */ /* 0x000fe200078e0005 */
[----:B------:R-:W-:Y:S01]  /*2f230*/  CS2R R4, SRZ ;  /* 0x0000000000047805 */ /* 0x000fe2000001ff00 */
[----:B------:R-:W-:Y:S02]  /*2f240*/  @!P1 IMAD.MOV.U32 R30, RZ, RZ, R6 ;  /* 0x000000ffff1e9224 */ /* 0x000fe400078e0006 */
[----:B------:R-:W-:Y:S02]  /*2f250*/  @!P1 IMAD.MOV.U32 R31, RZ, RZ, R7 ;  /* 0x000000ffff1f9224 */ /* 0x000fe400078e0007 */
[----:B------:R-:W-:Y:S02]  /*2f260*/  @!P1 IMAD.MOV.U32 R28, RZ, RZ, R24 ;  /* 0x000000ffff1c9224 */ /* 0x000fe400078e0018 */
[----:B------:R-:W-:-:S02]  /*2f270*/  @!P1 IMAD.MOV.U32 R29, RZ, RZ, R25 ;  /* 0x000000ffff1d9224 */ /* 0x000fc400078e0019 */
[----:B------:R-:W-:Y:S02]  /*2f280*/  @!P1 IMAD.MOV.U32 R20, RZ, RZ, R26 ;  /* 0x000000ffff149224 */ /* 0x000fe400078e001a */
[----:B------:R-:W-:Y:S01]  /*2f290*/  @!P1 IMAD.MOV.U32 R21, RZ, RZ, R27 ;  /* 0x000000ffff159224 */ /* 0x000fe200078e001b */
[----:B------:R-:W-:Y:S06]  /*2f2a0*/  BRA `(.L_x_2233) ;  /* 0xfffffddc00d07947 */ /* 0x000fec000383ffff */
.L_x_1911:
[----:B0-----:R0:W1:Y:S02]  /*2f2b0*/  SYNCS.PHASECHK.TRANS64.TRYWAIT P1, [R17+URZ+0x22800], R0 ;  /* 0x02280000110075a7 */ /* 0x001064000802017f */
[----:B-1----:R-:W-:Y:S05]  /*2f2c0*/  @!P1 NANOSLEEP.SYNCS 0x989680 ;  /* 0x009896800000995d */ /* 0x002fea0003900000 */
[----:B------:R-:W1:Y:S02]  /*2f2d0*/  @!P1 SYNCS.PHASECHK.TRANS64 P1, [R17+URZ+0x22800], R0 ;  /* 0x02280000110095a7 */ /* 0x000e64000802007f */
[----:B-1----:R-:W-:Y:S05]  /*2f2e0*/  @!P1 BRA `(.L_x_1911) ;  /* 0xfffffffc00f09947 */ /* 0x002fea000383ffff */
[----:B------:R-:W-:Y:S05]  /*2f2f0*/  BRA `(.L_x_2234) ;  /* 0xfffffde000307947 */ /* 0x000fea000383ffff */
.L_x_1917:
[----:B0-----:R0:W2:Y:S02]  /*2f300*/  SYNCS.PHASECHK.TRANS64.TRYWAIT P1, [R14+URZ+0x22830], R3 ;  /* 0x022830030e0075a7 */ /* 0x0010a4000802017f */
[----:B--2---:R-:W-:Y:S05]  /*2f310*/  @!P1 NANOSLEEP.SYNCS 0x989680 ;  /* 0x009896800000995d */ /* 0x004fea0003900000 */
[----:B------:R-:W2:Y:S02]  /*2f320*/  @!P1 SYNCS.PHASECHK.TRANS64 P1, [R14+URZ+0x22830], R3 ;  /* 0x022830030e0095a7 */ /* 0x000ea4000802007f */
[----:B--2---:R-:W-:Y:S05]  /*2f330*/  @!P1 BRA `(.L_x_1917) ;  /* 0xfffffffc00f09947 */ /* 0x004fea000383ffff */
[----:B------:R-:W-:Y:S05]  /*2f340*/  BRA `(.L_x_1916) ;  /* 0xfffffe0000547947 */ /* 0x000fea000383ffff */
.L_x_1936:
[----:B-1----:R1:W2:Y:S02]  /*2f350*/  SYNCS.PHASECHK.TRANS64.TRYWAIT P2, [R21+URZ+0x22830], R20 ;  /* 0x02283014150075a7 */ /* 0x0022a4000804017f */
[----:B--2---:R-:W-:Y:S05]  /*2f360*/  @!P2 NANOSLEEP.SYNCS 0x989680 ;  /* 0x009896800000a95d */ /* 0x004fea0003900000 */
[----:B------:R-:W2:Y:S02]  /*2f370*/  @!P2 SYNCS.PHASECHK.TRANS64 P2, [R21+URZ+0x22830], R20 ;  /* 0x022830141500a5a7 */ /* 0x000ea4000804007f */
[----:B--2---:R-:W-:Y:S05]  /*2f380*/  @!P2 BRA `(.L_x_1936) ;  /* 0xfffffffc00f0a947 */ /* 0x004fea000383ffff */
[----:B------:R-:W-:Y:S05]  /*2f390*/  BRA `(.L_x_1935) ;  /* 0xfffffe4c00987947 */ /* 0x000fea000383ffff */
.L_x_1940:
[----:B-1----:R1:W2:Y:S02]  /*2f3a0*/  SYNCS.PHASECHK.TRANS64.TRYWAIT P1, [R21+URZ+0x22850], R20 ;  /* 0x02285014150075a7 */ /* 0x0022a4000802017f */
[----:B--2---:R-:W-:Y:S05]  /*2f3b0*/  @!P1 NANOSLEEP.SYNCS 0x989680 ;  /* 0x009896800000995d */ /* 0x004fea0003900000 */
[----:B------:R-:W2:Y:S02]  /*2f3c0*/  @!P1 SYNCS.PHASECHK.TRANS64 P1, [R21+URZ+0x22850], R20 ;  /* 0x02285014150095a7 */ /* 0x000ea4000802007f */
[----:B--2---:R-:W-:Y:S05]  /*2f3d0*/  @!P1 BRA `(.L_x_1940) ;  /* 0xfffffffc00f09947 */ /* 0x004fea000383ffff */
[----:B------:R-:W-:Y:S05]  /*2f3e0*/  BRA `(.L_x_1937) ;  /* 0xfffffe5800b07947 */ /* 0x000fea000383ffff */
.L_x_1961:
[----:B-1----:R1:W2:Y:S02]  /*2f3f0*/  SYNCS.PHASECHK.TRANS64.TRYWAIT P2, [R20+URZ+0x22830], R21 ;  /* 0x02283015140075a7 */ /* 0x0022a4000804017f */
[----:B--2---:R-:W-:Y:S05]  /*2f400*/  @!P2 NANOSLEEP.SYNCS 0x989680 ;  /* 0x009896800000a95d */ /* 0x004fea0003900000 */
[----:B------:R-:W2:Y:S02]  /*2f410*/  @!P2 SYNCS.PHASECHK.TRANS64 P2, [R20+URZ+0x22830], R21 ;  /* 0x022830151400a5a7 */ /* 0x000ea4000804007f */
[----:B--2---:R-:W-:Y:S05]  /*2f420*/  @!P2 BRA `(.L_x_1961) ;  /* 0xfffffffc00f0a947 */ /* 0x004fea000383ffff */
[----:B------:R-:W-:Y:S05]  /*2f430*/  BRA `(.L_x_1960) ;  /* 0xfffffea400547947 */ /* 0x000fea000383ffff */
.L_x_1965:
[----:B-1----:R1:W2:Y:S02]  /*2f440*/  SYNCS.PHASECHK.TRANS64.TRYWAIT P1, [R21+URZ+0x22850], R20 ;  /* 0x02285014150075a7 */ /* 0x0022a4000802017f */
[----:B--2---:R-:W-:Y:S05]  /*2f450*/  @!P1 NANOSLEEP.SYNCS 0x989680 ;  /* 0x009896800000995d */ /* 0x004fea0003900000 */
[----:B------:R-:W2:Y:S02]  /*2f460*/  @!P1 SYNCS.PHASECHK.TRANS64 P1, [R21+URZ+0x22850], R20 ;  /* 0x02285014150095a7 */ /* 0x000ea4000802007f */
[----:B--2---:R-:W-:Y:S05]  /*2f470*/  @!P1 BRA `(.L_x_1965) ;  /* 0xfffffffc00f09947 */ /* 0x004fea000383ffff */
[----:B------:R-:W-:Y:S05]  /*2f480*/  BRA `(.L_x_1962) ;  /* 0xfffffeb000787947 */ /* 0x000fea000383ffff */
.L_x_1974:
[----:B-1----:R1:W2:Y:S02]  /*2f490*/  SYNCS.PHASECHK.TRANS64.TRYWAIT P2, [R20+URZ+0x22830], R21 ;  /* 0x02283015140075a7 */ /* 0x0022a4000804017f */
[----:B--2---:R-:W-:Y:S05]  /*2f4a0*/  @!P2 NANOSLEEP.SYNCS 0x989680 ;  /* 0x009896800000a95d */ /* 0x004fea0003900000 */
[----:B------:R-:W2:Y:S02]  /*2f4b0*/  @!P2 SYNCS.PHASECHK.TRANS64 P2, [R20+URZ+0x22830], R21 ;  /* 0x022830151400a5a7 */ /* 0x000ea4000804007f */
[----:B--2---:R-:W-:Y:S05]  /*2f4c0*/  @!P2 BRA `(.L_x_1974) ;  /* 0xfffffffc00f0a947 */ /* 0x004fea000383ffff */
[----:B------:R-:W-:Y:S05]  /*2f4d0*/  BRA `(.L_x_1973) ;  /* 0xfffffedc00307947 */ /* 0x000fea000383ffff */
.L_x_1978:
[----:B-1----:R1:W2:Y:S02]  /*2f4e0*/  SYNCS.PHASECHK.TRANS64.TRYWAIT P1, [R21+URZ+0x22850], R20 ;  /* 0x02285014150075a7 */ /* 0x0022a4000802017f */
[----:B--2---:R-:W-:Y:S05]  /*2f4f0*/  @!P1 NANOSLEEP.SYNCS 0x989680 ;  /* 0x009896800000995d */ /* 0x004fea0003900000 */
[----:B------:R-:W2:Y:S02]  /*2f500*/  @!P1 SYNCS.PHASECHK.TRANS64 P1, [R21+URZ+0x22850], R20 ;  /* 0x02285014150095a7 */ /* 0x000ea4000802007f */
[----:B--2---:R-:W-:Y:S05]  /*2f510*/  @!P1 BRA `(.L_x_1978) ;  /* 0xfffffffc00f09947 */ /* 0x004fea000383ffff */
[----:B------:R-:W-:Y:S05]  /*2f520*/  BRA `(.L_x_1975) ;  /* 0xfffffee800547947 */ /* 0x000fea000383ffff */
.L_x_1993:
[----:B-1----:R1:W2:Y:S02]  /*2f530*/  SYNCS.PHASECHK.TRANS64.TRYWAIT P1, [R11+URZ+0x22850], R0 ;  /* 0x022850000b0075a7 */ /* 0x0022a4000802017f */
[----:B--2---:R-:W-:Y:S05]  /*2f540*/  @!P1 NANOSLEEP.SYNCS 0x989680 ;  /* 0x009896800000995d */ /* 0x004fea0003900000 */
[----:B------:R-:W2:Y:S02]  /*2f550*/  @!P1 SYNCS.PHASECHK.TRANS64 P1, [R11+URZ+0x22850], R0 ;  /* 0x022850000b0095a7 */ /* 0x000ea4000802007f */
[----:B--2---:R-:W-:Y:S05]  /*2f560*/  @!P1 BRA `(.L_x_1993) ;  /* 0xfffffffc00f09947 */ /* 0x004fea000383ffff */
[----:B------:R-:W-:Y:S05]  /*2f570*/  BRA `(.L_x_1992) ;  /* 0xffffff3000247947 */ /* 0x000fea000383ffff */
.L_x_1997:
[----:B------:R-:W-:Y:S01]  /*2f580*/  IMAD.MOV.U32 R12, RZ, RZ, R0 ;  /* 0x000000ffff0c7224 */ /* 0x000fe200078e0000 */
[----:B------:R-:W-:Y:S01]  /*2f590*/  SEL R5, R91, R90, P0 ;  /* 0x0000005a5b057207 */ /* 0x000fe20000000000 */
[----:B------:R-:W-:Y:S01]  /*2f5a0*/  IMAD.MOV.U32 R11, RZ, RZ, 0x1c1f ;  /* 0x00001c1fff0b7424 */ /* 0x000fe200078e00ff */
[----:B------:R-:W-:Y:S01]  /*2f5b0*/  SEL R7, R90, R91, P0 ;  /* 0x0000005b5a077207 */ /* 0x000fe20000000000 */
[----:B------:R-:W-:Y:S01]  /*2f5c0*/  IMAD.MOV.U32 R15, RZ, RZ, -0x1 ;  /* 0xffffffffff0f7424 */ /* 0x000fe200078e00ff */
[----:B------:R-:W-:Y:S02]  /*2f5d0*/  SEL R9, R33, R36, P0 ;  /* 0x0000002421097207 */ /* 0x000fe40000000000 */
[----:B------:R-:W-:-:S07]  /*2f5e0*/  SEL R21, R36, R33, P0 ;  /* 0x0000002124157207 */ /* 0x000fce0000000000 */
[----:B-1----:R-:W-:Y:S05]  /*2f5f0*/  WARPSYNC.COLLECTIVE R15, `(.L_x_2235) ;  /* 0x000000000f087348 */ /* 0x002fea0003c00000 */
[----:B------:R0:W2:Y:S02]  /*2f600*/  SHFL.IDX P6, R14, R13, R12, R11 ;  /* 0x0000000c0d0e7389 */ /* 0x0000a400000c000b */
[----:B012---:R-:W-:Y:S01]  /*2f610*/  ENDCOLLECTIVE ;  /* 0x000000000000791b */ /* 0x007fe20003800000 */
.L_x_2235:
        /* <DEDUP_REMOVED lines=19> */
.L_x_2236:
        /* <DEDUP_REMOVED lines=19> */
.L_x_2237:
[----:B------:R-:W-:Y:S02]  /*2f880*/  SEL R4, R6, R3, P0 ;  /* 0x0000000306047207 */ /* 0x000fe40000000000 */
[----:B------:R-:W-:Y:S01]  /*2f890*/  SEL R6, R3, R6, P0 ;  /* 0x0000000603067207 */ /* 0x000fe20000000000 */
[----:B------:R-:W-:Y:S02]  /*2f8a0*/  IMAD.MOV.U32 R13, RZ, RZ, R7 ;  /* 0x000000ffff0d7224 */ /* 0x000fe400078e0007 */
[----:B------:R-:W-:Y:S02]  /*2f8b0*/  IMAD.MOV.U32 R12, RZ, RZ, R2 ;  /* 0x000000ffff0c7224 */ /* 0x000fe400078e0002 */
[----:B------:R-:W-:-:S07]  /*2f8c0*/  IMAD.MOV.U32 R10, RZ, RZ, R14 ;  /* 0x000000ffff0a7224 */ /* 0x000fce00078e000e */
[----:B------:R-:W-:Y:S05]  /*2f8d0*/  WARPSYNC.COLLECTIVE R15, `(.L_x_2238) ;  /* 0x000000000f087348 */ /* 0x000fea0003c00000 */
[----:B------:R0:W1:Y:S02]  /*2f8e0*/  SHFL.IDX P6, R14, R13, R12, R11 ;  /* 0x0000000c0d0e7389 */ /* 0x00006400000c000b */
[----:B01----:R-:W-:Y:S01]  /*2f8f0*/  ENDCOLLECTIVE ;  /* 0x000000000000791b */ /* 0x003fe20003800000 */
.L_x_2238:
[----:B------:R-:W-:Y:S02]  /*2f900*/  IMAD.MOV.U32 R13, RZ, RZ, R9 ;  /* 0x000000ffff0d7224 */ /* 0x000fe400078e0009 */
[----:B------:R-:W-:Y:S02]  /*2f910*/  IMAD.MOV.U32 R12, RZ, RZ, R0 ;  /* 0x000000ffff0c7224 */ /* 0x000fe400078e0000 */
[----:B------:R-:W-:-:S07]  /*2f920*/  IMAD.MOV.U32 R7, RZ, RZ, R14 ;  /* 0x000000ffff077224 */ /* 0x000fce00078e000e */
[----:B------:R-:W-:Y:S05]  /*2f930*/  WARPSYNC.COLLECTIVE R15, `(.L_x_2239) ;  /* 0x000000000f087348 */ /* 0x000fea0003c00000 */
[----:B------:R0:W1:Y:S02]  /*2f940*/  SHFL.IDX P6, R14, R13, R12, R11 ;  /* 0x0000000c0d0e7389 */ /* 0x00006400000c000b */
[----:B01----:R-:W-:Y:S01]  /*2f950*/  ENDCOLLECTIVE ;  /* 0x000000000000791b */ /* 0x003fe20003800000 */
.L_x_2239:
        /* <DEDUP_REMOVED lines=8> */
.L_x_2240:
[----:B------:R-:W-:Y:S02]  /*2f9e0*/  IMAD.MOV.U32 R13, RZ, RZ, R25 ;  /* 0x000000ffff0d7224 */ /* 0x000fe400078e0019 */
[----:B------:R-:W-:Y:S02]  /*2f9f0*/  IMAD.MOV.U32 R12, RZ, RZ, R0 ;  /* 0x000000ffff0c7224 */ /* 0x000fe400078e0000 */
[----:B------:R-:W-:-:S07]  /*2fa00*/  IMAD.MOV.U32 R21, RZ, RZ, R14 ;  /* 0x000000ffff157224 */ /* 0x000fce00078e000e */
[----:B------:R-:W-:Y:S05]  /*2fa10*/  WARPSYNC.COLLECTIVE R15, `(.L_x_2241) ;  /* 0x000000000f087348 */ /* 0x000fea0003c00000 */
[----:B------:R0:W1:Y:S02]  /*2fa20*/  SHFL.IDX P6, R14, R13, R12, R11 ;  /* 0x0000000c0d0e7389 */ /* 0x00006400000c000b */
[----:B01----:R-:W-:Y:S01]  /*2fa30*/  ENDCOLLECTIVE ;  /* 0x000000000000791b */ /* 0x003fe20003800000 */
.L_x_2241:
        /* <DEDUP_REMOVED lines=8> */
.L_x_2242:
[----:B------:R-:W-:Y:S02]  /*2fac0*/  IMAD.MOV.U32 R13, RZ, RZ, R29 ;  /* 0x000000ffff0d7224 */ /* 0x000fe400078e001d */
[----:B------:R-:W-:Y:S02]  /*2fad0*/  IMAD.MOV.U32 R12, RZ, RZ, R0 ;  /* 0x000000ffff0c7224 */ /* 0x000fe400078e0000 */
[----:B------:R-:W-:-:S07]  /*2fae0*/  IMAD.MOV.U32 R27, RZ, RZ, R14 ;  /* 0x000000ffff1b7224 */ /* 0x000fce00078e000e */
[----:B------:R-:W-:Y:S05]  /*2faf0*/  WARPSYNC.COLLECTIVE R15, `(.L_x_2243) ;  /* 0x000000000f087348 */ /* 0x000fea0003c00000 */
[----:B------:R0:W1:Y:S02]  /*2fb00*/  SHFL.IDX P6, R14, R13, R12, R11 ;  /* 0x0000000c0d0e7389 */ /* 0x00006400000c000b */
[----:B01----:R-:W-:Y:S01]  /*2fb10*/  ENDCOLLECTIVE ;  /* 0x000000000000791b */ /* 0x003fe20003800000 */
.L_x_2243:
        /* <DEDUP_REMOVED lines=8> */
.L_x_2244:
[----:B------:R-:W-:Y:S02]  /*2fba0*/  IMAD.MOV.U32 R13, RZ, RZ, R33 ;  /* 0x000000ffff0d7224 */ /* 0x000fe400078e0021 */
[----:B------:R-:W-:Y:S02]  /*2fbb0*/  IMAD.MOV.U32 R12, RZ, RZ, R0 ;  /* 0x000000ffff0c7224 */ /* 0x000fe400078e0000 */
[----:B------:R-:W-:-:S07]  /*2fbc0*/  IMAD.MOV.U32 R31, RZ, RZ, R14 ;  /* 0x000000ffff1f7224 */ /* 0x000fce00078e000e */
[----:B------:R-:W-:Y:S05]  /*2fbd0*/  WARPSYNC.COLLECTIVE R15, `(.L_x_2245) ;  /* 0x000000000f087348 */ /* 0x000fea0003c00000 */
[----:B------:R0:W1:Y:S02]  /*2fbe0*/  SHFL.IDX P6, R14, R13, R12, R11 ;  /* 0x0000000c0d0e7389 */ /* 0x00006400000c000b */
[----:B01----:R-:W-:Y:S01]  /*2fbf0*/  ENDCOLLECTIVE ;  /* 0x000000000000791b */ /* 0x003fe20003800000 */
.L_x_2245:
        /* <DEDUP_REMOVED lines=8> */
.L_x_2246:
[----:B------:R-:W-:Y:S02]  /*2fc80*/  IMAD.MOV.U32 R13, RZ, RZ, R37 ;  /* 0x000000ffff0d7224 */ /* 0x000fe400078e0025 */
[----:B------:R-:W-:Y:S02]  /*2fc90*/  IMAD.MOV.U32 R12, RZ, RZ, R0 ;  /* 0x000000ffff0c7224 */ /* 0x000fe400078e0000 */
[----:B------:R-:W-:-:S07]  /*2fca0*/  IMAD.MOV.U32 R35, RZ, RZ, R14 ;  /* 0x000000ffff237224 */ /* 0x000fce00078e000e */
[----:B------:R-:W-:Y:S05]  /*2fcb0*/  WARPSYNC.COLLECTIVE R15, `(.L_x_2247) ;  /* 0x000000000f087348 */ /* 0x000fea0003c00000 */
[----:B------:R0:W1:Y:S02]  /*2fcc0*/  SHFL.IDX P6, R14, R13, R12, R11 ;  /* 0x0000000c0d0e7389 */ /* 0x00006400000c000b */
[----:B01----:R-:W-:Y:S01]  /*2fcd0*/  ENDCOLLECTIVE ;  /* 0x000000000000791b */ /* 0x003fe20003800000 */
.L_x_2247:
        /* <DEDUP_REMOVED lines=8> */
.L_x_2248:
[----:B------:R-:W-:Y:S02]  /*2fd60*/  IMAD.MOV.U32 R13, RZ, RZ, R41 ;  /* 0x000000ffff0d7224 */ /* 0x000fe400078e0029 */
[----:B------:R-:W-:Y:S02]  /*2fd70*/  IMAD.MOV.U32 R12, RZ, RZ, R0 ;  /* 0x000000ffff0c7224 */ /* 0x000fe400078e0000 */
[----:B------:R-:W-:-:S07]  /*2fd80*/  IMAD.MOV.U32 R20, RZ, RZ, R14 ;  /* 0x000000ffff147224 */ /* 0x000fce00078e000e */
[----:B------:R-:W-:Y:S05]  /*2fd90*/  WARPSYNC.COLLECTIVE R15, `(.L_x_2249) ;  /* 0x000000000f087348 */ /* 0x000fea0003c00000 */
[----:B------:R0:W1:Y:S02]  /*2fda0*/  SHFL.IDX P6, R14, R13, R12, R11 ;  /* 0x0000000c0d0e7389 */ /* 0x00006400000c000b */
[----:B01----:R-:W-:Y:S01]  /*2fdb0*/  ENDCOLLECTIVE ;  /* 0x000000000000791b */ /* 0x003fe20003800000 */
.L_x_2249:
[----:B------:R-:W-:Y:S02]  /*2fdc0*/  IMAD.MOV.U32 R13, RZ, RZ, R43 ;  /* 0x000000ffff0d7224 */ /* 0x000fe400078e002b */
[----:B------:R-:W-:Y:S02]  /*2fdd0*/  IMAD.MOV.U32 R12, RZ, RZ, R2 ;  /* 0x000000ffff0c7224 */ /* 0x000fe400078e0002 */
[----:B------:R-:W-:-:S07]  /*2fde0*/  IMAD.MOV.U32 R41, RZ, RZ, R14 ;  /* 0x000000ffff297224 */ /* 0x000fce00078e000e */
[----:B------:R-:W-:Y:S05]  /*2fdf0*/  WARPSYNC.COLLECTIVE R15, `(.L_x_2250) ;  /* 0x000000000f087348 */ /* 0x000fea0003c00000 */
[----:B------:R0:W1:Y:S02]  /*2fe00*/  SHFL.IDX P6, R14, R13, R12, R11 ;  /* 0x0000000c0d0e7389 */ /* 0x00006400000c000b */
[----:B01----:R-:W-:Y:S01]  /*2fe10*/  ENDCOLLECTIVE ;  /* 0x000000000000791b */ /* 0x003fe20003800000 */
.L_x_2250:
[----:B------:R-:W-:Y:S02]  /*2fe20*/  IMAD.MOV.U32 R13, RZ, RZ, R45 ;  /* 0x000000ffff0d7224 */ /* 0x000fe400078e002d */
[----:B------:R-:W-:Y:S02]  /*2fe30*/  IMAD.MOV.U32 R12, RZ, RZ, R0 ;  /* 0x000000ffff0c7224 */ /* 0x000fe400078e0000 */
[----:B------:R-:W-:-:S07]  /*2fe40*/  IMAD.MOV.U32 R42, RZ, RZ, R14 ;  /* 0x000000ffff2a7224 */ /* 0x000fce00078e000e */
[----:B------:R-:W-:Y:S05]  /*2fe50*/  WARPSYNC.COLLECTIVE R15, `(.L_x_2251) ;  /* 0x000000000f087348 */ /* 0x000fea0003c00000 */
[----:B------:R0:W1:Y:S02]  /*2fe60*/  SHFL.IDX P6, R14, R13, R12, R11 ;  /* 0x0000000c0d0e7389 */ /* 0x00006400000c000b */
[----:B01----:R-:W-:Y:S01]  /*2fe70*/  ENDCOLLECTIVE ;  /* 0x000000000000791b */ /* 0x003fe20003800000 */
.L_x_2251:
[----:B------:R-:W-:Y:S02]  /*2fe80*/  SEL R40, R41, R42, P0 ;  /* 0x0000002a29287207 */ /* 0x000fe40000000000 */
[----:B------:R-:W-:Y:S01]  /*2fe90*/  SEL R42, R42, R41, P0 ;  /* 0x000000292a2a7207 */ /* 0x000fe20000000000 */
[----:B------:R-:W-:Y:S02]  /*2fea0*/  IMAD.MOV.U32 R13, RZ, RZ, R47 ;  /* 0x000000ffff0d7224 */ /* 0x000fe400078e002f */
[----:B------:R-:W-:Y:S02]  /*2feb0*/  IMAD.MOV.U32 R12, RZ, RZ, R2 ;  /* 0x000000ffff0c7224 */ /* 0x000fe400078e0002 */
[----:B------:R-:W-:Y:S02]  /*2fec0*/  IMAD.MOV.U32 R47, RZ, RZ, RZ ;  /* 0x000000ffff2f7224 */ /* 0x000fe400078e00ff */
[----:B------:R-:W-:-:S07]  /*2fed0*/  IMAD.MOV.U32 R45, RZ, RZ, R14 ;  /* 0x000000ffff2d7224 */ /* 0x000fce00078e000e */
[----:B------:R-:W-:Y:S05]  /*2fee0*/  WARPSYNC.COLLECTIVE R15, `(.L_x_2252) ;  /* 0x000000000f087348 */ /* 0x000fea0003c00000 */
[----:B------:R0:W1:Y:S02]  /*2fef0*/  SHFL.IDX P6, R14, R13, R12, R11 ;  /* 0x0000000c0d0e7389 */ /* 0x00006400000c000b */
[----:B01----:R-:W-:Y:S01]  /*2ff00*/  ENDCOLLECTIVE ;  /* 0x000000000000791b */ /* 0x003fe20003800000 */
.L_x_2252:
[----:B------:R-:W-:Y:S02]  /*2ff10*/  IMAD.MOV.U32 R13, RZ, RZ, R49 ;  /* 0x000000ffff0d7224 */ /* 0x000fe400078e0031 */
[----:B------:R-:W-:Y:S02]  /*2ff20*/  IMAD.MOV.U32 R12, RZ, RZ, R0 ;  /* 0x000000ffff0c7224 */ /* 0x000fe400078e0000 */
[----:B------:R-:W-:-:S07]  /*2ff30*/  IMAD.MOV.U32 R44, RZ, RZ, R14 ;  /* 0x000000ffff2c7224 */ /* 0x000fce00078e000e */
[----:B------:R-:W-:Y:S05]  /*2ff40*/  WARPSYNC.COLLECTIVE R15, `(.L_x_2253) ;  /* 0x000000000f087348 */ /* 0x000fea0003c00000 */
[----:B------:R0:W1:Y:S02]  /*2ff50*/  SHFL.IDX P6, R14, R13, R12, R11 ;  /* 0x0000000c0d0e7389 */ /* 0x00006400000c000b */
[----:B01----:R-:W-:Y:S01]  /*2ff60*/  ENDCOLLECTIVE ;  /* 0x000000000000791b */ /* 0x003fe20003800000 */
.L_x_2253:
        /* <DEDUP_REMOVED lines=8> */
.L_x_2254:
[----:B------:R-:W-:Y:S02]  /*2fff0*/  IMAD.MOV.U32 R13, RZ, RZ, R53 ;  /* 0x000000ffff0d7224 */ /* 0x000fe400078e0035 */
[----:B------:R-:W-:Y:S02]  /*30000*/  IMAD.MOV.U32 R12, RZ, RZ, R0 ;  /* 0x000000ffff0c7224 */ /* 0x000fe400078e0000 */
[----:B------:R-:W-:-:S07]  /*30010*/  IMAD.MOV.U32 R46, RZ, RZ, R14 ;  /* 0x000000ffff2e7224 */ /* 0x000fce00078e000e */
[----:B------:R-:W-:Y:S05]  /*30020*/  WARPSYNC.COLLECTIVE R15, `(.L_x_2255) ;  /* 0x000000000f087348 */ /* 0x000fea0003c00000 */
[----:B------:R0:W1:Y:S02]  /*30030*/  SHFL.IDX P6, R14, R13, R12, R11 ;  /* 0x0000000c0d0e7389 */ /* 0x00006400000c000b */
[----:B01----:R-:W-:Y:S01]  /*30040*/  ENDCOLLECTIVE ;  /* 0x000000000000791b */ /* 0x003fe20003800000 */
.L_x_2255:
[----:B------:R-:W-:Y:S01]  /*30050*/  SEL R9, R49, R46, P0 ;  /* 0x0000002e31097207 */ /* 0x000fe20000000000 */
[----:B------:R-:W-:Y:S02]  /*30060*/  IMAD.MOV.U32 R13, RZ, RZ, R55 ;  /* 0x000000ffff0d7224 */ /* 0x000fe400078e0037 */
[----:B------:R-:W-:Y:S02]  /*30070*/  IMAD.MOV.U32 R12, RZ, RZ, R2 ;  /* 0x000000ffff0c7224 */ /* 0x000fe400078e0002 */
[----:B------:R-:W-:-:S07]  /*30080*/  IMAD.MOV.U32 R53, RZ, RZ, R14 ;  /* 0x000000ffff357224 */ /* 0x000fce00078e000e */
[----:B------:R-:W-:Y:S05]  /*30090*/  WARPSYNC.COLLECTIVE R15, `(.L_x_2256) ;  /* 0x000000000f087348 */ /* 0x000fea0003c00000 */
[----:B------:R0:W1:Y:S02]  /*300a0*/  SHFL.IDX P6, R14, R13, R12, R11 ;  /* 0x0000000c0d0e7389 */ /* 0x00006400000c000b */
[----:B01----:R-:W-:Y:S01]  /*300b0*/  ENDCOLLECTIVE ;  /* 0x000000000000791b */ /* 0x003fe20003800000 */
.L_x_2256:
[----:B------:R-:W-:Y:S02]  /*300c0*/  IMAD.MOV.U32 R13, RZ, RZ, R59 ;  /* 0x000000ffff0d7224 */ /* 0x000fe400078e003b */
[----:B------:R-:W-:Y:S02]  /*300d0*/  IMAD.MOV.U32 R12, RZ, RZ, R0 ;  /* 0x000000ffff0c7224 */ /* 0x000fe400078e0000 */
[----:B------:R-:W-:-:S07]  /*300e0*/  IMAD.MOV.U32 R48, RZ, RZ, R14 ;  /* 0x000000ffff307224 */ /* 0x000fce00078e000e */
[----:B------:R-:W-:Y:S05]  /*300f0*/  WARPSYNC.COLLECTIVE R15, `(.L_x_2257) ;  /* 0x000000000f087348 */ /* 0x000fea0003c00000 */
[----:B------:R0:W1:Y:S02]  /*30100*/  SHFL.IDX P6, R14, R13, R12, R11 ;  /* 0x0000000c0d0e7389 */ /* 0x00006400000c000b */
[----:B01----:R-:W-:Y:S01]  /*30110*/  ENDCOLLECTIVE ;  /* 0x000000000000791b */ /* 0x003fe20003800000 */
.L_x_2257:
        /* <DEDUP_REMOVED lines=8> */
.L_x_2258:
[----:B------:R-:W-:Y:S02]  /*301a0*/  IMAD.MOV.U32 R13, RZ, RZ, R63 ;  /* 0x000000ffff0d7224 */ /* 0x000fe400078e003f */
[----:B------:R-:W-:Y:S02]  /*301b0*/  IMAD.MOV.U32 R12, RZ, RZ, R0 ;  /* 0x000000ffff0c7224 */ /* 0x000fe400078e0000 */
[----:B------:R-:W-:-:S07]  /*301c0*/  IMAD.MOV.U32 R50, RZ, RZ, R14 ;  /* 0x000000ffff327224 */ /* 0x000fce00078e000e */
[----:B------:R-:W-:Y:S05]  /*301d0*/  WARPSYNC.COLLECTIVE R15, `(.L_x_2259) ;  /* 0x000000000f087348 */ /* 0x000fea0003c00000 */
[----:B------:R0:W1:Y:S02]  /*301e0*/  SHFL.IDX P6, R14, R13, R12, R11 ;  /* 0x0000000c0d0e7389 */ /* 0x00006400000c000b */
[----:B01----:R-:W-:Y:S01]  /*301f0*/  ENDCOLLECTIVE ;  /* 0x000000000000791b */ /* 0x003fe20003800000 */
.L_x_2259:
        /* <DEDUP_REMOVED lines=8> */
.L_x_2260:
[----:B------:R-:W-:Y:S02]  /*30280*/  IMAD.MOV.U32 R13, RZ, RZ, R67 ;  /* 0x000000ffff0d7224 */ /* 0x000fe400078e0043 */
[----:B------:R-:W-:Y:S02]  /*30290*/  IMAD.MOV.U32 R12, RZ, RZ, R0 ;  /* 0x000000ffff0c7224 */ /* 0x000fe400078e0000 */
[----:B------:R-:W-:-:S07]  /*302a0*/  IMAD.MOV.U32 R52, RZ, RZ, R14 ;  /* 0x000000ffff347224 */ /* 0x000fce00078e000e */
[----:B------:R-:W-:Y:S05]  /*302b0*/  WARPSYNC.COLLECTIVE R15, `(.L_x_2261) ;  /* 0x000000000f087348 */ /* 0x000fea0003c00000 */
[----:B------:R0:W1:Y:S02]  /*302c0*/  SHFL.IDX P6, R14, R13, R12, R11 ;  /* 0x0000000c0d0e7389 */ /* 0x00006400000c000b */
[----:B01----:R-:W-:Y:S01]  /*302d0*/  ENDCOLLECTIVE ;  /* 0x000000000000791b */ /* 0x003fe20003800000 */
.L_x_2261:
        /* <DEDUP_REMOVED lines=8> */
.L_x_2262:
[----:B------:R-:W-:Y:S02]  /*30360*/  IMAD.MOV.U32 R13, RZ, RZ, R71 ;  /* 0x000000ffff0d7224 */ /* 0x000fe400078e0047 */
[----:B------:R-:W-:Y:S02]  /*30370*/  IMAD.MOV.U32 R12, RZ, RZ, R0 ;  /* 0x000000ffff0c7224 */ /* 0x000fe400078e0000 */
[----:B------:R-:W-:-:S07]  /*30380*/  IMAD.MOV.U32 R54, RZ, RZ, R14 ;  /* 0x000000ffff367224 */ /* 0x000fce00078e000e */
[----:B------:R-:W-:Y:S05]  /*30390*/  WARPSYNC.COLLECTIVE R15, `(.L_x_2263) ;  /* 0x000000000f087348 */ /* 0x000fea0003c00000 */
[----:B------:R0:W1:Y:S02]  /*303a0*/  SHFL.IDX P6, R14, R13, R12, R11 ;  /* 0x0000000c0d0e7389 */ /* 0x00006400000c000b */
[----:B01----:R-:W-:Y:S01]  /*303b0*/  ENDCOLLECTIVE ;  /* 0x000000000000791b */ /* 0x003fe20003800000 */
.L_x_2263:
[----:B------:R-:W-:Y:S01]  /*303c0*/  SEL R39, R54, R67, P0 ;  /* 0x0000004336277207 */ /* 0x000fe20000000000 */
[----:B------:R-:W-:Y:S02]  /*303d0*/  IMAD.MOV.U32 R13, RZ, RZ, R73 ;  /* 0x000000ffff0d7224 */ /* 0x000fe400078e0049 */
[----:B------:R-:W-:Y:S02]  /*303e0*/  IMAD.MOV.U32 R12, RZ, RZ, R2 ;  /* 0x000000ffff0c7224 */ /* 0x000fe400078e0002 */
[----:B------:R-:W-:-:S07]  /*303f0*/  IMAD.MOV.U32 R71, RZ, RZ, R14 ;  /* 0x000000ffff477224 */ /* 0x000fce00078e000e */
[----:B------:R-:W-:Y:S05]  /*30400*/  WARPSYNC.COLLECTIVE R15, `(.L_x_2264) ;  /* 0x000000000f087348 */ /* 0x000fea0003c00000 */
[----:B------:R0:W1:Y:S02]  /*30410*/  SHFL.IDX P6, R14, R13, R12, R11 ;  /* 0x0000000c0d0e7389 */ /* 0x00006400000c000b */
[----:B01----:R-:W-:Y:S01]  /*30420*/  ENDCOLLECTIVE ;  /* 0x000000000000791b */ /* 0x003fe20003800000 */
.L_x_2264:
[----:B------:R-:W-:Y:S02]  /*30430*/  IMAD.MOV.U32 R13, RZ, RZ, R75 ;  /* 0x000000ffff0d7224 */ /* 0x000fe400078e004b */
[----:B------:R-:W-:Y:S02]  /*30440*/  IMAD.MOV.U32 R12, RZ, RZ, R0 ;  /* 0x000000ffff0c7224 */ /* 0x000fe400078e0000 */
[----:B------:R-:W-:-:S07]  /*30450*/  IMAD.MOV.U32 R58, RZ, RZ, R14 ;  /* 0x000000ffff3a7224 */ /* 0x000fce00078e000e */
[----:B------:R-:W-:Y:S05]  /*30460*/  WARPSYNC.COLLECTIVE R15, `(.L_x_2265) ;  /* 0x000000000f087348 */ /* 0x000fea0003c00000 */
[----:B------:R0:W1:Y:S02]  /*30470*/  SHFL.IDX P6, R14, R13, R12, R11 ;  /* 0x0000000c0d0e7389 */ /* 0x00006400000c000b */
[----:B01----:R-:W-:Y:S01]  /*30480*/  ENDCOLLECTIVE ;  /* 0x000000000000791b */ /* 0x003fe20003800000 */
.L_x_2265:
[----:B------:R-:W-:Y:S02]  /*30490*/  IMAD.MOV.U32 R13, RZ, RZ, R77 ;  /* 0x000000ffff0d7224 */ /* 0x000fe400078e004d */
[----:B------:R-:W-:Y:S02]  /*304a0*/  IMAD.MOV.U32 R12, RZ, RZ, R2 ;  /* 0x000000ffff0c7224 */ /* 0x000fe400078e0002 */
[----:B------:R-:W-:-:S07]  /*304b0*/  IMAD.MOV.U32 R75, RZ, RZ, R14 ;  /* 0x000000ffff4b7224 */ /* 0x000fce00078e000e */
[----:B------:R-:W-:Y:S05]  /*304c0*/  WARPSYNC.COLLECTIVE R15, `(.L_x_2266) ;  /* 0x000000000f087348 */ /* 0x000fea0003c00000 */
[----:B------:R0:W1:Y:S02]  /*304d0*/  SHFL.IDX P6, R14, R13, R12, R11 ;  /* 0x0000000c0d0e7389 */ /* 0x00006400000c000b */
[----:B01----:R-:W-:Y:S01]  /*304e0*/  ENDCOLLECTIVE ;  /* 0x000000000000791b */ /* 0x003fe20003800000 */
.L_x_2266:
        /* <DEDUP_REMOVED lines=8> */
.L_x_2009:
[----:B------:R-:W-:Y:S02]  /*30570*/  IMAD.MOV.U32 R13, RZ, RZ, R2 ;  /* 0x000000ffff0d7224 */ /* 0x000fe400078e0002 */
[----:B------:R-:W-:Y:S02]  /*30580*/  IMAD.MOV.U32 R12, RZ, RZ, RZ ;  /* 0x000000ffff0c7224 */ /* 0x000fe400078e00ff */
[----:B------:R-:W-:Y:S02]  /*30590*/  IMAD.MOV.U32 R11, RZ, RZ, 0x181f ;  /* 0x0000181fff0b7424 */ /* 0x000fe400078e00ff */
[----:B------:R-:W-:-:S07]  /*305a0*/  IMAD.MOV.U32 R15, RZ, RZ, -0x1 ;  /* 0xffffffffff0f7424 */ /* 0x000fce00078e00ff */
[----:B-1----:R-:W-:Y:S05]  /*305b0*/  WARPSYNC.COLLECTIVE R15, `(.L_x_2268) ;  /* 0x000000000f087348 */ /* 0x002fea0003c00000 */
[----:B------:R0:W2:Y:S02]  /*305c0*/  SHFL.IDX P6, R14, R13, R12, R11 ;  /* 0x0000000c0d0e7389 */ /* 0x0000a400000c000b */
[----:B012---:R-:W-:Y:S01]  /*305d0*/  ENDCOLLECTIVE ;  /* 0x000000000000791b */ /* 0x007fe20003800000 */
.L_x_2268:
[----:B------:R-:W-:Y:S02]  /*305e0*/  IMAD.MOV.U32 R13, RZ, RZ, R0 ;  /* 0x000000ffff0d7224 */ /* 0x000fe400078e0000 */
[----:B------:R-:W-:-:S07]  /*305f0*/  IMAD.MOV.U32 R3, RZ, RZ, R14 ;  /* 0x000000ffff037224 */ /* 0x000fce00078e000e */
[----:B------:R-:W-:Y:S05]  /*30600*/  WARPSYNC.COLLECTIVE R15, `(.L_x_2269) ;  /* 0x000000000f087348 */ /* 0x000fea0003c00000 */
[----:B------:R0:W1:Y:S02]  /*30610*/  SHFL.IDX P6, R14, R13, R12, R11 ;  /* 0x0000000c0d0e7389 */ /* 0x00006400000c000b */
[----:B01----:R-:W-:Y:S01]  /*30620*/  ENDCOLLECTIVE ;  /* 0x000000000000791b */ /* 0x003fe20003800000 */
.L_x_2269:
[----:B------:R-:W-:Y:S05]  /*30630*/  BRA `(.L_x_2270) ;  /* 0xffffff4c004c7947 */ /* 0x000fea000383ffff */
.L_x_2012:
        /* <DEDUP_REMOVED lines=8> */
.L_x_2272:
[----:B------:R-:W-:Y:S05]  /*306c0*/  BSYNC B1 ;  /* 0x0000000000017941 */ /* 0x000fea0003800000 */
.L_x_2271:
        /* <DEDUP_REMOVED lines=8> */
.L_x_2273:
[----:B------:R-:W-:Y:S05]  /*30750*/  BRA `(.L_x_2274) ;  /* 0xffffff4c00587947 */ /* 0x000fea000383ffff */
.L_x_2015:
        /* <DEDUP_REMOVED lines=8> */
.L_x_2276:
[----:B------:R-:W-:Y:S05]  /*307e0*/  BSYNC B1 ;  /* 0x0000000000017941 */ /* 0x000fea0003800000 */
.L_x_2275:
        /* <DEDUP_REMOVED lines=8> */
.L_x_2277:
[----:B------:R-:W-:Y:S05]  /*30870*/  BRA `(.L_x_2278) ;  /* 0xffffff4c00607947 */ /* 0x000fea000383ffff */
.L_x_2018:
[----:B------:R-:W-:Y:S01]  /*30880*/  BSSY B1, `(.L_x_2279) ;  /* 0x0000008000017945 */ /* 0x000fe20003800000 */
[----:B------:R-:W-:Y:S02]  /*30890*/  IMAD.MOV.U32 R13, RZ, RZ, R2 ;  /* 0x000000ffff0d7224 */ /* 0x000fe400078e0002 */
[----:B------:R-:W-:Y:S02]  /*308a0*/  IMAD.MOV.U32 R12, RZ, RZ, 0x3 ;  /* 0x00000003ff0c7424 */ /* 0x000fe400078e00ff */
[----:B------:R-:W-:Y:S02]  /*308b0*/  IMAD.MOV.U32 R11, RZ, RZ, 0x181f ;  /* 0x0000181fff0b7424 */ /* 0x000fe400078e00ff */
[----:B0-----:R-:W-:-:S07]  /*308c0*/  IMAD.MOV.U32 R15, RZ, RZ, -0x1 ;  /* 0xffffffffff0f7424 */ /* 0x001fce00078e00ff */
[----:B-1234-:R-:W-:Y:S05]  /*308d0*/  WARPSYNC.COLLECTIVE R15, `(.L_x_2280) ;  /* 0x000000000f087348 */ /* 0x01efea0003c00000 */
[----:B----4-:R0:W4:Y:S02]  /*308e0*/  SHFL.IDX P6, R14, R13, R12, R11 ;  /* 0x0000000c0d0e7389 */ /* 0x01012400000c000b */
[----:B01234-:R-:W-:Y:S01]  /*308f0*/  ENDCOLLECTIVE ;  /* 0x000000000000791b */ /* 0x01ffe20003800000 */
.L_x_2280:
[----:B------:R-:W-:Y:S05]  /*30900*/  BSYNC B1 ;  /* 0x0000000000017941 */ /* 0x000fea0003800000 */
.L_x_2279:
        /* <DEDUP_REMOVED lines=8> */
.L_x_2281:
[----:B------:R-:W-:Y:S05]  /*30990*/  BRA `(.L_x_2282) ;  /* 0xffffff4c00687947 */ /* 0x000fea000383ffff */
.L_x_2042:
[----:B------:R-:W0:Y:S01]  /*309a0*/  S2R R12, SR_TID.X ;  /* 0x00000000000c7919 */ /* 0x000e220000002100 */
[----:B------:R-:W-:Y:S01]  /*309b0*/  BSSY B1, `(.L_x_2283) ;  /* 0x000000a000017945 */ /* 0x000fe20003800000 */
[----:B------:R-:W-:Y:S02]  /*309c0*/  IMAD.MOV.U32 R11, RZ, RZ, 0x1f ;  /* 0x0000001fff0b7424 */ /* 0x000fe400078e00ff */
[----:B------:R-:W-:Y:S01]  /*309d0*/  IMAD.MOV.U32 R15, RZ, RZ, -0x1 ;  /* 0xffffffffff0f7424 */ /* 0x000fe200078e00ff */
[----:B0-----:R-:W-:-:S04]  /*309e0*/  SHF.R.U32.HI R12, RZ, 0x5, R12 ;  /* 0x00000005ff0c7819 */ /* 0x001fc8000001160c */
[----:B------:R-:W-:-:S05]  /*309f0*/  LOP3.LUT R12, R12, 0x3, RZ, 0xc0, !PT ;  /* 0x000000030c0c7812 */ /* 0x000fca00078ec0ff */
[----:B------:R-:W-:Y:S02]  /*30a00*/  IMAD.MOV.U32 R13, RZ, RZ, R12 ;  /* 0x000000ffff0d7224 */ /* 0x000fe400078e000c */
[----:B------:R-:W-:-:S07]  /*30a10*/  IMAD.MOV.U32 R12, RZ, RZ, RZ ;  /* 0x000000ffff0c7224 */ /* 0x000fce00078e00ff */
[----:B------:R-:W-:Y:S05]  /*30a20*/  WARPSYNC.COLLECTIVE R15, `(.L_x_2284) ;  /* 0x000000000f087348 */ /* 0x000fea0003c00000 */
[----:B------:R0:W1:Y:S02]  /*30a30*/  SHFL.IDX P6, R14, R13, R12, R11 ;  /* 0x0000000c0d0e7389 */ /* 0x00006400000c000b */
[----:B01----:R-:W-:Y:S01]  /*30a40*/  ENDCOLLECTIVE ;  /* 0x000000000000791b */ /* 0x003fe20003800000 */
.L_x_2284:
[----:B------:R-:W-:Y:S05]  /*30a50*/  BSYNC B1 ;  /* 0x0000000000017941 */ /* 0x000fea0003800000 */
.L_x_2283:
[----:B------:R-:W-:Y:S05]  /*30a60*/  BRA `(.L_x_2285) ;  /* 0xffffff6400c87947 */ /* 0x000fea000383ffff */
.L_x_2044:
[----:B------:R-:W-:Y:S01]  /*30a70*/  BSSY B1, `(.L_x_2286) ;  /* 0x0000006000017945 */ /* 0x000fe20003800000 */
[----:B------:R-:W-:-:S07]  /*30a80*/  IMAD.MOV.U32 R15, RZ, RZ, -0x1 ;  /* 0xffffffffff0f7424 */ /* 0x000fce00078e00ff */
[----:B0-----:R-:W-:Y:S05]  /*30a90*/  WARPSYNC.COLLECTIVE R15, `(.L_x_2287) ;  /* 0x000000000f0c7348 */ /* 0x001fea0003c00000 */
[----:B------:R-:W-:Y:S02]  /*30aa0*/  ELECT P6, UR62, PT ;  /* 0x00000000003e782f */ /* 0x000fe400038c0000 */
[----:B------:R-:W-:Y:S01]  /*30ab0*/  MOV R14, UR62 ;  /* 0x0000003e000e7c02 */ /* 0x000fe20008000f00 */
[----:B0-----:R-:W-:Y:S10]  /*30ac0*/  ENDCOLLECTIVE ;  /* 0x000000000000791b */ /* 0x001ff40003800000 */
.L_x_2287:
[----:B------:R-:W-:Y:S05]  /*30ad0*/  BSYNC B1 ;  /* 0x0000000000017941 */ /* 0x000fea0003800000 */
.L_x_2286:
[----:B------:R-:W-:Y:S05]  /*30ae0*/  BRA `(.L_x_2043) ;  /* 0xffffff6400c07947 */ /* 0x000fea000383ffff */
.L_x_2046:
[----:B0-----:R0:W1:Y:S02]  /*30af0*/  SYNCS.PHASECHK.TRANS64.TRYWAIT P0, [R17+URZ+0x22820], R5 ;  /* 0x02282005110075a7 */ /* 0x001064000800017f */
[----:B-1----:R-:W-:Y:S05]  /*30b00*/  @!P0 NANOSLEEP.SYNCS 0x989680 ;  /* 0x009896800000895d */ /* 0x002fea0003900000 */
[----:B------:R-:W1:Y:S02]  /*30b10*/  @!P0 SYNCS.PHASECHK.TRANS64 P0, [R17+URZ+0x22820], R5 ;  /* 0x02282005110085a7 */ /* 0x000e64000800007f */
[----:B-1----:R-:W-:Y:S05]  /*30b20*/  @!P0 BRA `(.L_x_2046) ;  /* 0xfffffffc00f08947 */ /* 0x002fea000383ffff */
[----:B------:R-:W-:Y:S05]  /*30b30*/  BRA `(.L_x_2288) ;  /* 0xffffff6400d07947 */ /* 0x000fea000383ffff */
.L_x_2050:
[----:B0-----:R0:W1:Y:S02]  /*30b40*/  SYNCS.PHASECHK.TRANS64.TRYWAIT P0, [R5+URZ+0x228a0], R6 ;  /* 0x0228a006050075a7 */ /* 0x001064000800017f */
[----:B-1----:R-:W-:Y:S05]  /*30b50*/  @!P0 NANOSLEEP.SYNCS 0x989680 ;  /* 0x009896800000895d */ /* 0x002fea0003900000 */
[----:B------:R-:W1:Y:S02]  /*30b60*/  @!P0 SYNCS.PHASECHK.TRANS64 P0, [R5+URZ+0x228a0], R6 ;  /* 0x0228a006050085a7 */ /* 0x000e64000800007f */
[----:B-1----:R-:W-:Y:S05]  /*30b70*/  @!P0 BRA `(.L_x_2050) ;  /* 0xfffffffc00f08947 */ /* 0x002fea000383ffff */
[----:B------:R-:W-:Y:S05]  /*30b80*/  BRA `(.L_x_2289) ;  /* 0xffffff6400ec7947 */ /* 0x000fea000383ffff */
.L_x_2055:
[----:B-1----:R1:W2:Y:S02]  /*30b90*/  SYNCS.PHASECHK.TRANS64.TRYWAIT P0, [R5+URZ+0x228c0], R6 ;  /* 0x0228c006050075a7 */ /* 0x0022a4000800017f */
[----:B--2---:R-:W-:Y:S05]  /*30ba0*/  @!P0 NANOSLEEP.SYNCS 0x989680 ;  /* 0x009896800000895d */ /* 0x004fea0003900000 */
[----:B------:R-:W2:Y:S02]  /*30bb0*/  @!P0 SYNCS.PHASECHK.TRANS64 P0, [R5+URZ+0x228c0], R6 ;  /* 0x0228c006050085a7 */ /* 0x000ea4000800007f */
[----:B--2---:R-:W-:Y:S05]  /*30bc0*/  @!P0 BRA `(.L_x_2055) ;  /* 0xfffffffc00f08947 */ /* 0x004fea000383ffff */
[----:B------:R-:W-:Y:S05]  /*30bd0*/  BRA `(.L_x_2290) ;  /* 0xffffff6800687947 */ /* 0x000fea000383ffff */
.L_x_2062:
[----:B0-----:R0:W1:Y:S02]  /*30be0*/  SYNCS.PHASECHK.TRANS64.TRYWAIT P1, [R5+URZ+0x228a0], R6 ;  /* 0x0228a006050075a7 */ /* 0x001064000802017f */
[----:B-1----:R-:W-:Y:S05]  /*30bf0*/  @!P1 NANOSLEEP.SYNCS 0x989680 ;  /* 0x009896800000995d */ /* 0x002fea0003900000 */
[----:B------:R-:W1:Y:S02]  /*30c00*/  @!P1 SYNCS.PHASECHK.TRANS64 P1, [R5+URZ+0x228a0], R6 ;  /* 0x0228a006050095a7 */ /* 0x000e64000802007f */
[----:B-1----:R-:W-:Y:S05]  /*30c10*/  @!P1 BRA `(.L_x_2062) ;  /* 0xfffffffc00f09947 */ /* 0x002fea000383ffff */
[----:B------:R-:W-:Y:S05]  /*30c20*/  BRA `(.L_x_2291) ;  /* 0xffffff6c00307947 */ /* 0x000fea000383ffff */
.L_x_2067:
[----:B-1----:R1:W2:Y:S02]  /*30c30*/  SYNCS.PHASECHK.TRANS64.TRYWAIT P1, [R5+URZ+0x228c0], R6 ;  /* 0x0228c006050075a7 */ /* 0x0022a4000802017f */
[----:B--2---:R-:W-:Y:S05]  /*30c40*/  @!P1 NANOSLEEP.SYNCS 0x989680 ;  /* 0x009896800000995d */ /* 0x004fea0003900000 */
[----:B------:R-:W2:Y:S02]  /*30c50*/  @!P1 SYNCS.PHASECHK.TRANS64 P1, [R5+URZ+0x228c0], R6 ;  /* 0x0228c006050095a7 */ /* 0x000ea4000802007f */
[----:B--2---:R-:W-:Y:S05]  /*30c60*/  @!P1 BRA `(.L_x_2067) ;  /* 0xfffffffc00f09947 */ /* 0x004fea000383ffff */
[----:B------:R-:W-:Y:S05]  /*30c70*/  BRA `(.L_x_2292) ;  /* 0xffffff6c00a87947 */ /* 0x000fea000383ffff */
.L_x_2090:
[----:B------:R-:W0:Y:S01]  /*30c80*/  S2R R19, SR_TID.X ;  /* 0x0000000000137919 */ /* 0x000e220000002100 */
[----:B------:R-:W-:Y:S01]  /*30c90*/  BSSY B0, `(.L_x_2293) ;  /* 0x0000009000007945 */ /* 0x000fe20003800000 */
[----:B------:R-:W-:Y:S02]  /*30ca0*/  IMAD.MOV.U32 R12, RZ, RZ, RZ ;  /* 0x000000ffff0c7224 */ /* 0x000fe400078e00ff */
[----:B------:R-:W-:Y:S02]  /*30cb0*/  IMAD.MOV.U32 R11, RZ, RZ, 0x1f ;  /* 0x0000001fff0b7424 */ /* 0x000fe400078e00ff */
[----:B------:R-:W-:Y:S01]  /*30cc0*/  IMAD.MOV.U32 R15, RZ, RZ, -0x1 ;  /* 0xffffffffff0f7424 */ /* 0x000fe200078e00ff */
[----:B0-----:R-:W-:-:S04]  /*30cd0*/  SHF.R.U32.HI R13, RZ, 0x5, R19 ;  /* 0x00000005ff0d7819 */ /* 0x001fc80000011613 */
[----:B------:R-:W-:-:S07]  /*30ce0*/  LOP3.LUT R13, R13, 0x3, RZ, 0xc0, !PT ;  /* 0x000000030d0d7812 */ /* 0x000fce00078ec0ff */
[----:B-----5:R-:W-:Y:S05]  /*30cf0*/  WARPSYNC.COLLECTIVE R15, `(.L_x_2294) ;  /* 0x000000000f087348 */ /* 0x020fea0003c00000 */
[----:B------:R0:W1:Y:S02]  /*30d00*/  SHFL.IDX P6, R14, R13, R12, R11 ;  /* 0x0000000c0d0e7389 */ /* 0x00006400000c000b */
[----:B01---5:R-:W-:Y:S01]  /*30d10*/  ENDCOLLECTIVE ;  /* 0x000000000000791b */ /* 0x023fe20003800000 */
.L_x_2294:
[----:B------:R-:W-:Y:S05]  /*30d20*/  BSYNC B0 ;  /* 0x0000000000007941 */ /* 0x000fea0003800000 */
.L_x_2293:
[----:B------:R-:W-:Y:S05]  /*30d30*/  BRA `(.L_x_2295) ;  /* 0xffffff8000107947 */ /* 0x000fea000383ffff */
.L_x_2093:
[----:B0-----:R-:W2:Y:S02]  /*30d40*/  LDL R0, [R1+0x34] ;  /* 0x0000340001007983 */ /* 0x001ea40000100800 */
[----:B--2---:R0:W1:Y:S02]  /*30d50*/  SYNCS.PHASECHK.TRANS64.TRYWAIT P0, [R6+URZ+0x22880], R0 ;  /* 0x02288000060075a7 */ /* 0x004064000800017f */
[----:B-1----:R-:W-:Y:S05]  /*30d60*/  @!P0 NANOSLEEP.SYNCS 0x989680 ;  /* 0x009896800000895d */ /* 0x002fea0003900000 */
[----:B------:R-:W1:Y:S02]  /*30d70*/  @!P0 SYNCS.PHASECHK.TRANS64 P0, [R6+URZ+0x22880], R0 ;  /* 0x02288000060085a7 */ /* 0x000e64000800007f */
[----:B-1----:R-:W-:Y:S05]  /*30d80*/  @!P0 BRA `(.L_x_2093) ;  /* 0xfffffffc00ec8947 */ /* 0x002fea000383ffff */
[----:B------:R-:W-:Y:S05]  /*30d90*/  BRA `(.L_x_2296) ;  /* 0xffffff8000287947 */ /* 0x000fea000383ffff */
.L_x_2094:
        /* <DEDUP_REMOVED lines=8> */
.L_x_2298:
[----:B------:R-:W-:Y:S05]  /*30e20*/  BSYNC B0 ;  /* 0x0000000000007941 */ /* 0x000fea0003800000 */
.L_x_2297:
[----:B------:R-:W-:Y:S01]  /*30e30*/  IMAD.MOV.U32 R13, RZ, RZ, R2 ;  /* 0x000000ffff0d7224 */ /* 0x000fe200078e0002 */
[C---:B------:R-:W-:Y:S01]  /*30e40*/  ISETP.GE.AND P2, PT, R9.reuse, 0x21, PT ;  /* 0x000000210900780c */ /* 0x040fe20003f46270 */
[----:B------:R-:W-:Y:S01]  /*30e50*/  IMAD.MOV.U32 R12, RZ, RZ, RZ ;  /* 0x000000ffff0c7224 */ /* 0x000fe200078e00ff */
[----:B------:R-:W-:Y:S01]  /*30e60*/  LOP3.LUT R16, R16, 0xffffffef, RZ, 0xc0, !PT ;  /* 0xffffffef10107812 */ /* 0x000fe200078ec0ff */
[----:B------:R-:W-:Y:S01]  /*30e70*/  IMAD.MOV.U32 R11, RZ, RZ, 0x181f ;  /* 0x0000181fff0b7424 */ /* 0x000fe200078e00ff */
[C---:B------:R-:W-:Y:S01]  /*30e80*/  ISETP.GE.AND P3, PT, R9.reuse, 0x91, PT ;  /* 0x000000910900780c */ /* 0x040fe20003f66270 */
[----:B------:R-:W-:Y:S01]  /*30e90*/  IMAD.MOV.U32 R15, RZ, RZ, -0x1 ;  /* 0xffffffffff0f7424 */ /* 0x000fe200078e00ff */
[C---:B------:R-:W-:Y:S01]  /*30ea0*/  ISETP.GE.AND P5, PT, R9.reuse, 0x31, PT ;  /* 0x000000310900780c */ /* 0x040fe20003fa6270 */
[----:B------:R-:W-:Y:S01]  /*30eb0*/  IMAD.MOV.U32 R3, RZ, RZ, R14 ;  /* 0x000000ffff037224 */ /* 0x000fe200078e000e */
[----:B------:R-:W-:-:S13]  /*30ec0*/  ISETP.GE.AND P4, PT, R9, 0x61, PT ;  /* 0x000000610900780c */ /* 0x000fda0003f86270 */
[----:B------:R-:W-:Y:S05]  /*30ed0*/  WARPSYNC.COLLECTIVE R15, `(.L_x_2299) ;  /* 0x000000000f087348 */ /* 0x000fea0003c00000 */
[----:B------:R0:W1:Y:S02]  /*30ee0*/  SHFL.IDX P6, R14, R13, R12, R11 ;  /* 0x0000000c0d0e7389 */ /* 0x00006400000c000b */
[----:B01----:R-:W-:Y:S01]  /*30ef0*/  ENDCOLLECTIVE ;  /* 0x000000000000791b */ /* 0x003fe20003800000 */
.L_x_2299:
        /* <DEDUP_REMOVED lines=8> */
.L_x_2300:
[----:B------:R-:W-:Y:S01]  /*30f80*/  IMAD.IADD R3, R17, 0x1, R19 ;  /* 0x0000000111037824 */ /* 0x000fe200078e0213 */
        /* <DEDUP_REMOVED lines=10> */
.L_x_2301:
        /* <DEDUP_REMOVED lines=8> */
.L_x_2302:
        /* <DEDUP_REMOVED lines=10> */
.L_x_2303:
        /* <DEDUP_REMOVED lines=8> */
.L_x_2304:
        /* <DEDUP_REMOVED lines=10> */
.L_x_2305:
        /* <DEDUP_REMOVED lines=8> */
.L_x_2306:
        /* <DEDUP_REMOVED lines=10> */
.L_x_2307:
        /* <DEDUP_REMOVED lines=8> */
.L_x_2308:
        /* <DEDUP_REMOVED lines=10> */
.L_x_2309:
        /* <DEDUP_REMOVED lines=8> */
.L_x_2310:
        /* <DEDUP_REMOVED lines=10> */
.L_x_2311:
        /* <DEDUP_REMOVED lines=8> */
.L_x_2312:
        /* <DEDUP_REMOVED lines=10> */
.L_x_2313:
[----:B------:R-:W-:Y:S02]  /*316f0*/  IMAD.MOV.U32 R13, RZ, RZ, R10 ;  /* 0x000000ffff0d7224 */ /* 0x000fe400078e000a */
[----:B------:R-:W-:Y:S02]  /*31700*/  IMAD.MOV.U32 R12, RZ, RZ, RZ ;  /* 0x000000ffff0c7224 */ /* 0x000fe400078e00ff */
[----:B------:R-:W-:-:S07]  /*31710*/  IMAD.MOV.U32 R2, RZ, RZ, R14 ;  /* 0x000000ffff027224 */ /* 0x000fce00078e000e */
[----:B------:R-:W-:Y:S05]  /*31720*/  WARPSYNC.COLLECTIVE R15, `(.L_x_2314) ;  /* 0x000000000f087348 */ /* 0x000fea0003c00000 */
[----:B------:R0:W1:Y:S02]  /*31730*/  SHFL.IDX P6, R14, R13, R12, R11 ;  /* 0x0000000c0d0e7389 */ /* 0x00006400000c000b */
[----:B01----:R-:W-:Y:S01]  /*31740*/  ENDCOLLECTIVE ;  /* 0x000000000000791b */ /* 0x003fe20003800000 */
.L_x_2314:
        /* <DEDUP_REMOVED lines=12> */
.L_x_2315:
[----:B------:R-:W-:Y:S02]  /*31810*/  IMAD.MOV.U32 R13, RZ, RZ, R10 ;  /* 0x000000ffff0d7224 */ /* 0x000fe400078e000a */
[----:B------:R-:W-:-:S05]  /*31820*/  IMAD.MOV.U32 R12, RZ, RZ, R14 ;  /* 0x000000ffff0c7224 */ /* 0x000fca00078e000e */
[----:B------:R-:W-:Y:S01]  /*31830*/  IADD3 R20, P1, R32, R12, RZ ;  /* 0x0000000c20147210 */ /* 0x000fe20007f3e0ff */
[----:B------:R-:W-:-:S04]  /*31840*/  IMAD.MOV.U32 R12, RZ, RZ, 0x1 ;  /* 0x00000001ff0c7424 */ /* 0x000fc800078e00ff */
[----:B------:R-:W-:Y:S01]  /*31850*/  IMAD.X R21, RZ, RZ, R0, P1 ;  /* 0x000000ffff157224 */ /* 0x000fe200008e0600 */
[----:B------:R-:W-:-:S13]  /*31860*/  ISETP.LT.OR P1, PT, R9, 0x81, P0 ;  /* 0x000000810900780c */ /* 0x000fda0000721670 */
[----:B------:R-:W-:Y:S05]  /*31870*/  WARPSYNC.COLLECTIVE R15, `(.L_x_2316) ;  /* 0x000000000f087348 */ /* 0x000fea0003c00000 */
[----:B------:R0:W1:Y:S02]  /*31880*/  SHFL.IDX P6, R14, R13, R12, R11 ;  /* 0x0000000c0d0e7389 */ /* 0x00006400000c000b */
[----:B01----:R-:W-:Y:S01]  /*31890*/  ENDCOLLECTIVE ;  /* 0x000000000000791b */ /* 0x003fe20003800000 */
.L_x_2316:
[----:B------:R-:W-:Y:S01]  /*318a0*/  @!PT LDS RZ, [RZ] ;  /* 0x00000000fffff984 */ /* 0x000fe20000000800 */
[----:B------:R-:W-:Y:S01]  /*318b0*/  @!PT LDS RZ, [RZ] ;  /* 0x00000000fffff984 */ /* 0x000fe20000000800 */
[----:B------:R-:W-:Y:S01]  /*318c0*/  @!PT LDS RZ, [RZ] ;  /* 0x00000000fffff984 */ /* 0x000fe20000000800 */
[----:B------:R0:W-:Y:S01]  /*318d0*/  LDGSTS.E.BYPASS.LTC128B.128 [R3+0xe400], desc[UR60][R20.64], !P1 ;  /* 0x0e40000014037fae */ /* 0x0001e2000c901d7c */
[----:B------:R-:W-:Y:S01]  /*318e0*/  ISETP.GE.AND P1, PT, R9, 0x11, PT ;  /* 0x000000110900780c */ /* 0x000fe20003f26270 */
[----:B------:R-:W-:Y:S02]  /*318f0*/  IMAD.MOV.U32 R13, RZ, RZ, R18 ;  /* 0x000000ffff0d7224 */ /* 0x000fe400078e0012 */
[----:B------:R-:W-:-:S10]  /*31900*/  IMAD.MOV.U32 R0, RZ, RZ, R14 ;  /* 0x000000ffff007224 */ /* 0x000fd400078e000e */
[----:B0-----:R-:W-:-:S07]  /*31910*/  @P1 LOP3.LUT R16, R16, 0x10, RZ, 0xfc, !PT ;  /* 0x0000001010101812 */ /* 0x001fce00078efcff */
[----:B------:R-:W-:Y:S05]  /*31920*/  WARPSYNC.COLLECTIVE R15, `(.L_x_2317) ;  /* 0x000000000f087348 */ /* 0x000fea0003c00000 */
[----:B------:R0:W1:Y:S02]  /*31930*/  SHFL.IDX P6, R14, R13, R12, R11 ;  /* 0x0000000c0d0e7389 */ /* 0x00006400000c000b */
[----:B01----:R-:W-:Y:S01]  /*31940*/  ENDCOLLECTIVE ;  /* 0x000000000000791b */ /* 0x003fe20003800000 */
.L_x_2317:
        /* <DEDUP_REMOVED lines=14> */
.L_x_2099:
[----:B--2---:R-:W2:Y:S02]  /*31a30*/  LDL R0, [R1+0x34] ;  /* 0x0000340001007983 */ /* 0x004ea40000100800 */
[----:B--2---:R2:W3:Y:S02]  /*31a40*/  SYNCS.PHASECHK.TRANS64.TRYWAIT P0, [R6+URZ+0x22840], R0 ;  /* 0x02284000060075a7 */ /* 0x0044e4000800017f */
[----:B---3--:R-:W-:Y:S05]  /*31a50*/  @!P0 NANOSLEEP.SYNCS 0x989680 ;  /* 0x009896800000895d */ /* 0x008fea0003900000 */
[----:B------:R-:W3:Y:S02]  /*31a60*/  @!P0 SYNCS.PHASECHK.TRANS64 P0, [R6+URZ+0x22840], R0 ;  /* 0x02284000060085a7 */ /* 0x000ee4000800007f */
[----:B---3--:R-:W-:Y:S05]  /*31a70*/  @!P0 BRA `(.L_x_2099) ;  /* 0xfffffffc00ec8947 */ /* 0x008fea000383ffff */
[----:B------:R-:W-:Y:S05]  /*31a80*/  BRA `(.L_x_2319) ;  /* 0xffffff7c00547947 */ /* 0x000fea000383ffff */
.L_x_2100:
        /* <DEDUP_REMOVED lines=8> */
.L_x_2321:
[----:B------:R-:W-:Y:S05]  /*31b10*/  BSYNC B0 ;  /* 0x0000000000007941 */ /* 0x000fea0003800000 */
.L_x_2320:
        /* <DEDUP_REMOVED lines=8> */
.L_x_2322:
[----:B------:R-:W-:Y:S02]  /*31ba0*/  IMAD.MOV.U32 R13, RZ, RZ, R7 ;  /* 0x000000ffff0d7224 */ /* 0x000fe400078e0007 */
        /* <DEDUP_REMOVED lines=15> */
.L_x_2323:
[----:B------:R-:W-:Y:S02]  /*31ca0*/  IMAD.MOV.U32 R13, RZ, RZ, R8 ;  /* 0x000000ffff0d7224 */ /* 0x000fe400078e0008 */
[----:B------:R-:W-:-:S07]  /*31cb0*/  IMAD.MOV.U32 R4, RZ, RZ, R14 ;  /* 0x000000ffff047224 */ /* 0x000fce00078e000e */
[----:B------:R-:W-:Y:S05]  /*31cc0*/  WARPSYNC.COLLECTIVE R15, `(.L_x_2324) ;  /* 0x000000000f087348 */ /* 0x000fea0003c00000 */
[----:B------:R0:W1:Y:S02]  /*31cd0*/  SHFL.IDX P6, R14, R13, R12, R11 ;  /* 0x0000000c0d0e7389 */ /* 0x00006400000c000b */
[----:B01----:R-:W-:Y:S01]  /*31ce0*/  ENDCOLLECTIVE ;  /* 0x000000000000791b */ /* 0x003fe20003800000 */
.L_x_2324:
        /* <DEDUP_REMOVED lines=16> */
.L_x_2325:
[----:B------:R-:W-:Y:S02]  /*31df0*/  IMAD.MOV.U32 R13, RZ, RZ, R8 ;  /* 0x000000ffff0d7224 */ /* 0x000fe400078e0008 */
[----:B------:R-:W-:-:S07]  /*31e00*/  IMAD.MOV.U32 R4, RZ, RZ, R14 ;  /* 0x000000ffff047224 */ /* 0x000fce00078e000e */
[----:B------:R-:W-:Y:S05]  /*31e10*/  WARPSYNC.COLLECTIVE R15, `(.L_x_2326) ;  /* 0x000000000f087348 */ /* 0x000fea0003c00000 */
[----:B------:R0:W1:Y:S02]  /*31e20*/  SHFL.IDX P6, R14, R13, R12, R11 ;  /* 0x0000000c0d0e7389 */ /* 0x00006400000c000b */
[----:B01----:R-:W-:Y:S01]  /*31e30*/  ENDCOLLECTIVE ;  /* 0x000000000000791b */ /* 0x003fe20003800000 */
.L_x_2326:
        /* <DEDUP_REMOVED lines=16> */
.L_x_2327:
[----:B------:R-:W-:Y:S02]  /*31f40*/  IMAD.MOV.U32 R13, RZ, RZ, R8 ;  /* 0x000000ffff0d7224 */ /* 0x000fe400078e0008 */
[----:B------:R-:W-:-:S07]  /*31f50*/  IMAD.MOV.U32 R4, RZ, RZ, R14 ;  /* 0x000000ffff047224 */ /* 0x000fce00078e000e */
[----:B------:R-:W-:Y:S05]  /*31f60*/  WARPSYNC.COLLECTIVE R15, `(.L_x_2328) ;  /* 0x000000000f087348 */ /* 0x000fea0003c00000 */
[----:B------:R0:W1:Y:S02]  /*31f70*/  SHFL.IDX P6, R14, R13, R12, R11 ;  /* 0x0000000c0d0e7389 */ /* 0x00006400000c000b */
[----:B01----:R-:W-:Y:S01]  /*31f80*/  ENDCOLLECTIVE ;  /* 0x000000000000791b */ /* 0x003fe20003800000 */
.L_x_2328:
[----:B------:R-:W-:Y:S02]  /*31f90*/  IMAD.MOV.U32 R13, RZ, RZ, R7 ;  /* 0x000000ffff0d7224 */ /* 0x000fe400078e0007 */
[----:B------:R-:W-:Y:S02]  /*31fa0*/  IMAD.MOV.U32 R12, RZ, RZ, 0x4 ;  /* 0x00000004ff0c7424 */ /* 0x000fe400078e00ff */
[----:B------:R-:W-:-:S07]  /*31fb0*/  IMAD.MOV.U32 R5, RZ, RZ, R14 ;  /* 0x000000ffff057224 */ /* 0x000fce00078e000e */
[----:B------:R-:W-:Y:S05]  /*31fc0*/  WARPSYNC.COLLECTIVE R15, `(.L_x_2329) ;  /* 0x000000000f087348 */ /* 0x000fea0003c00000 */
[----:B------:R0:W1:Y:S02]  /*31fd0*/  SHFL.IDX P6, R14, R13, R12, R11 ;  /* 0x0000000c0d0e7389 */ /* 0x00006400000c000b */
[----:B01----:R-:W-:Y:S01]  /*31fe0*/  ENDCOLLECTIVE ;  /* 0x000000000000791b */ /* 0x003fe20003800000 */
.L_x_2329:
        /* <DEDUP_REMOVED lines=15> */
.L_x_2330:
        /* <DEDUP_REMOVED lines=16> */
.L_x_2331:
[----:B------:R-:W-:Y:S02]  /*321e0*/  IMAD.MOV.U32 R13, RZ, RZ, R8 ;  /* 0x000000ffff0d7224 */ /* 0x000fe400078e0008 */
[----:B------:R-:W-:-:S07]  /*321f0*/  IMAD.MOV.U32 R4, RZ, RZ, R14 ;  /* 0x000000ffff047224 */ /* 0x000fce00078e000e */
[----:B------:R-:W-:Y:S05]  /*32200*/  WARPSYNC.COLLECTIVE R15, `(.L_x_2332) ;  /* 0x000000000f087348 */ /* 0x000fea0003c00000 */
[----:B------:R0:W1:Y:S02]  /*32210*/  SHFL.IDX P6, R14, R13, R12, R11 ;  /* 0x0000000c0d0e7389 */ /* 0x00006400000c000b */
[----:B01----:R-:W-:Y:S01]  /*32220*/  ENDCOLLECTIVE ;  /* 0x000000000000791b */ /* 0x003fe20003800000 */
.L_x_2332:
[----:B------:R-:W-:Y:S02]  /*32230*/  IMAD.MOV.U32 R13, RZ, RZ, R7 ;  /* 0x000000ffff0d7224 */ /* 0x000fe400078e0007 */
[----:B------:R-:W-:Y:S02]  /*32240*/  IMAD.MOV.U32 R12, RZ, RZ, 0x6 ;  /* 0x00000006ff0c7424 */ /* 0x000fe400078e00ff */
[----:B------:R-:W-:-:S07]  /*32250*/  IMAD.MOV.U32 R5, RZ, RZ, R14 ;  /* 0x000000ffff057224 */ /* 0x000fce00078e000e */
[----:B------:R-:W-:Y:S05]  /*32260*/  WARPSYNC.COLLECTIVE R15, `(.L_x_2333) ;  /* 0x000000000f087348 */ /* 0x000fea0003c00000 */
[----:B------:R0:W1:Y:S02]  /*32270*/  SHFL.IDX P6, R14, R13, R12, R11 ;  /* 0x0000000c0d0e7389 */ /* 0x00006400000c000b */
[----:B01----:R-:W-:Y:S01]  /*32280*/  ENDCOLLECTIVE ;  /* 0x000000000000791b */ /* 0x003fe20003800000 */
.L_x_2333:
        /* <DEDUP_REMOVED lines=14> */
.L_x_2334:
[----:B------:R-:W-:Y:S02]  /*32370*/  IMAD.MOV.U32 R13, RZ, RZ, R7 ;  /* 0x000000ffff0d7224 */ /* 0x000fe400078e0007 */
[----:B------:R-:W-:Y:S02]  /*32380*/  IMAD.MOV.U32 R12, RZ, RZ, 0x7 ;  /* 0x00000007ff0c7424 */ /* 0x000fe400078e00ff */
[----:B------:R-:W-:-:S07]  /*32390*/  IMAD.MOV.U32 R5, RZ, RZ, R14 ;  /* 0x000000ffff057224 */ /* 0x000fce00078e000e */
[----:B------:R-:W-:Y:S05]  /*323a0*/  WARPSYNC.COLLECTIVE R15, `(.L_x_2335) ;  /* 0x000000000f087348 */ /* 0x000fea0003c00000 */
[----:B------:R0:W1:Y:S02]  /*323b0*/  SHFL.IDX P6, R14, R13, R12, R11 ;  /* 0x0000000c0d0e7389 */ /* 0x00006400000c000b */
[----:B01----:R-:W-:Y:S01]  /*323c0*/  ENDCOLLECTIVE ;  /* 0x000000000000791b */ /* 0x003fe20003800000 */
.L_x_2335:
[----:B------:R-:W-:-:S05]  /*323d0*/  @P4 IADD3 R5, P0, R32, R5, RZ ;  /* 0x0000000520054210 */ /* 0x000fca0007f1e0ff */
[----:B------:R-:W-:-:S05]  /*323e0*/  @P4 IMAD.X R4, RZ, RZ, R4, P0 ;  /* 0x000000ffff044224 */ /* 0x000fca00000e0604 */
[----:B------:R-:W-:Y:S01]  /*323f0*/  @P4 LOP3.LUT R5, R5, R4, RZ, 0x3c, !PT ;  /* 0x0000000405054212 */ /* 0x000fe200078e3cff */
[----:B------:R-:W-:-:S03]  /*32400*/  IMAD.MOV.U32 R13, RZ, RZ, R8 ;  /* 0x000000ffff0d7224 */ /* 0x000fc600078e0008 */
[----:B------:R-:W-:-:S04]  /*32410*/  @P4 LOP3.LUT R4, R5, R4, RZ, 0x3c, !PT ;  /* 0x0000000405044212 */ /* 0x000fc800078e3cff */
[----:B------:R-:W-:Y:S01]  /*32420*/  @P4 LOP3.LUT R5, R5, R4, RZ, 0x3c, !PT ;  /* 0x0000000405054212 */ /* 0x000fe200078e3cff */
[----:B------:R-:W-:-:S07]  /*32430*/  IMAD.MOV.U32 R7, RZ, RZ, R14 ;  /* 0x000000ffff077224 */ /* 0x000fce00078e000e */
[----:B------:R-:W-:Y:S05]  /*32440*/  WARPSYNC.COLLECTIVE R15, `(.L_x_2336) ;  /* 0x000000000f087348 */ /* 0x000fea0003c00000 */
[----:B------:R0:W1:Y:S02]  /*32450*/  SHFL.IDX P6, R14, R13, R12, R11 ;  /* 0x0000000c0d0e7389 */ /* 0x00006400000c000b */
[----:B01----:R-:W-:Y:S01]  /*32460*/  ENDCOLLECTIVE ;  /* 0x000000000000791b */ /* 0x003fe20003800000 */
.L_x_2336:
[----:B------:R-:W-:Y:S01]  /*32470*/  @!PT LDS RZ, [RZ] ;  /* 0x00000000fffff984 */ /* 0x000fe20000000800 */
[----:B------:R-:W-:Y:S01]  /*32480*/  @!PT LDS RZ, [RZ] ;  /* 0x00000000fffff984 */ /* 0x000fe20000000800 */
[----:B------:R-:W-:Y:S01]  /*32490*/  @!PT LDS RZ, [RZ] ;  /* 0x00000000fffff984 */ /* 0x000fe20000000800 */
[----:B------:R0:W-:Y:S01]  /*324a0*/  @P4 LDGSTS.E.BYPASS.LTC128B.128 [R3+0x1b400], desc[UR60][R4.64], !P3 ;  /* 0x1b40000004034fae */ /* 0x0001e2000d901d7c */
[----:B------:R-:W-:Y:S02]  /*324b0*/  IMAD.MOV.U32 R13, RZ, RZ, R2 ;  /* 0x000000ffff0d7224 */ /* 0x000fe400078e0002 */
[----:B------:R-:W-:Y:S02]  /*324c0*/  IMAD.MOV.U32 R12, RZ, RZ, RZ ;  /* 0x000000ffff0c7224 */ /* 0x000fe400078e00ff */
[----:B0-----:R-:W-:-:S07]  /*324d0*/  IMAD.MOV.U32 R4, RZ, RZ, R14 ;  /* 0x000000ffff047224 */ /* 0x001fce00078e000e */
[----:B------:R-:W-:Y:S05]  /*324e0*/  WARPSYNC.COLLECTIVE R15, `(.L_x_2337) ;  /* 0x000000000f087348 */ /* 0x000fea0003c00000 */
[----:B------:R0:W1:Y:S02]  /*324f0*/  SHFL.IDX P6, R14, R13, R12, R11 ;  /* 0x0000000c0d0e7389 */ /* 0x00006400000c000b */
[----:B01----:R-:W-:Y:S01]  /*32500*/  ENDCOLLECTIVE ;  /* 0x000000000000791b */ /* 0x003fe20003800000 */
.L_x_2337:
        /* <DEDUP_REMOVED lines=11> */
.L_x_2338:
[----:B------:R-:W-:Y:S02]  /*325c0*/  IMAD.MOV.U32 R13, RZ, RZ, R2 ;  /* 0x000000ffff0d7224 */ /* 0x000fe400078e0002 */
[----:B------:R-:W-:Y:S02]  /*325d0*/  IMAD.MOV.U32 R12, RZ, RZ, 0x1 ;  /* 0x00000001ff0c7424 */ /* 0x000fe400078e00ff */
[----:B------:R-:W-:-:S07]  /*325e0*/  IMAD.MOV.U32 R8, RZ, RZ, R14 ;  /* 0x000000ffff087224 */ /* 0x000fce00078e000e */
[----:B------:R-:W-:Y:S05]  /*325f0*/  WARPSYNC.COLLECTIVE R15, `(.L_x_2339) ;  /* 0x000000000f087348 */ /* 0x000fea0003c00000 */
[----:B------:R0:W1:Y:S02]  /*32600*/  SHFL.IDX P6, R14, R13, R12, R11 ;  /* 0x0000000c0d0e7389 */ /* 0x00006400000c000b */
[----:B01----:R-:W-:Y:S01]  /*32610*/  ENDCOLLECTIVE ;  /* 0x000000000000791b */ /* 0x003fe20003800000 */
.L_x_2339:
        /* <DEDUP_REMOVED lines=11> */
.L_x_2340:
[----:B------:R-:W-:Y:S01]  /*326d0*/  IMAD.MOV.U32 R0, RZ, RZ, R14 ;  /* 0x000000ffff007224 */ /* 0x000fe200078e000e */
[----:B------:R-:W-:Y:S06]  /*326e0*/  BRA `(.L_x_2341) ;  /* 0xffffff7800147947 */ /* 0x000fec000383ffff */
.L_x_2105:
[----:B------:R-:W-:Y:S02]  /*326f0*/  IMAD.MOV.U32 R13, RZ, RZ, R4 ;  /* 0x000000ffff0d7224 */ /* 0x000fe400078e0004 */
[----:B------:R-:W-:Y:S02]  /*32700*/  IMAD.MOV.U32 R12, RZ, RZ, RZ ;  /* 0x000000ffff0c7224 */ /* 0x000fe400078e00ff */
[----:B------:R-:W-:Y:S02]  /*32710*/  IMAD.MOV.U32 R11, RZ, RZ, 0x181f ;  /* 0x0000181fff0b7424 */ /* 0x000fe400078e00ff */
[----:B------:R-:W-:Y:S02]  /*32720*/  IMAD.MOV.U32 R15, RZ, RZ, -0x1 ;  /* 0xffffffffff0f7424 */ /* 0x000fe400078e00ff */
[----:B------:R-:W-:Y:S02]  /*32730*/  IMAD R23, R23, R7, RZ ;  /* 0x0000000717177224 */ /* 0x000fe400078e02ff */
[----:B------:R-:W-:-:S07]  /*32740*/  IMAD.IADD R25, R9, 0x1, R25 ;  /* 0x0000000109197824 */ /* 0x000fce00078e0219 */
[----:B-----5:R-:W-:Y:S05]  /*32750*/  WARPSYNC.COLLECTIVE R15, `(.L_x_2342) ;  /* 0x000000000f087348 */ /* 0x020fea0003c00000 */
[----:B------:R0:W1:Y:S02]  /*32760*/  SHFL.IDX P6, R14, R13, R12, R11 ;  /* 0x0000000c0d0e7389 */ /* 0x00006400000c000b */
[----:B01---5:R-:W-:Y:S01]  /*32770*/  ENDCOLLECTIVE ;  /* 0x000000000000791b */ /* 0x023fe20003800000 */
.L_x_2342:
[----:B------:R-:W-:Y:S01]  /*32780*/  ISETP.GE.AND P1, PT, R25, R23, PT ;  /* 0x000000171900720c */ /* 0x000fe20003f26270 */
[----:B------:R-:W-:Y:S02]  /*32790*/  IMAD.MOV.U32 R13, RZ, RZ, R0 ;  /* 0x000000ffff0d7224 */ /* 0x000fe400078e0000 */
[----:B------:R-:W-:-:S10]  /*327a0*/  IMAD.MOV.U32 R2, RZ, RZ, R14 ;  /* 0x000000ffff027224 */ /* 0x000fd400078e000e */
[----:B------:R-:W-:Y:S05]  /*327b0*/  WARPSYNC.COLLECTIVE R15, `(.L_x_2343) ;  /* 0x000000000f087348 */ /* 0x000fea0003c00000 */
[----:B------:R0:W1:Y:S02]  /*327c0*/  SHFL.IDX P6, R14, R13, R12, R11 ;  /* 0x0000000c0d0e7389 */ /* 0x00006400000c000b */
[----:B01----:R-:W-:Y:S01]  /*327d0*/  ENDCOLLECTIVE ;  /* 0x000000000000791b */ /* 0x003fe20003800000 */
.L_x_2343:
[----:B------:R-:W-:Y:S02]  /*327e0*/  IMAD.MOV.U32 R13, RZ, RZ, R4 ;  /* 0x000000ffff0d7224 */ /* 0x000fe400078e0004 */
[----:B------:R-:W-:Y:S02]  /*327f0*/  IMAD.MOV.U32 R12, RZ, RZ, 0x1 ;  /* 0x00000001ff0c7424 */ /* 0x000fe400078e00ff */
[----:B------:R-:W-:-:S07]  /*32800*/  IMAD.MOV.U32 R3, RZ, RZ, R14 ;  /* 0x000000ffff037224 */ /* 0x000fce00078e000e */
[----:B------:R-:W-:Y:S05]  /*32810*/  WARPSYNC.COLLECTIVE R15, `(.L_x_2344) ;  /* 0x000000000f087348 */ /* 0x000fea0003c00000 */
[----:B------:R0:W1:Y:S02]  /*32820*/  SHFL.IDX P6, R14, R13, R12, R11 ;  /* 0x0000000c0d0e7389 */ /* 0x00006400000c000b */
[----:B01----:R-:W-:Y:S01]  /*32830*/  ENDCOLLECTIVE ;  /* 0x000000000000791b */ /* 0x003fe20003800000 */
.L_x_2344:
[----:B------:R-:W-:-:S05]  /*32840*/  @!P1 IADD3 R3, P3, R32, R3, RZ ;  /* 0x0000000320039210 */ /* 0x000fca0007f7e0ff */
[----:B------:R-:W-:Y:S02]  /*32850*/  @!P1 IMAD.X R7, RZ, RZ, R2, P3 ;  /* 0x000000ffff079224 */ /* 0x000fe400018e0602 */
[----:B------:R-:W-:Y:S02]  /*32860*/  @!P1 IMAD.MOV.U32 R2, RZ, RZ, R3 ;  /* 0x000000ffff029224 */ /* 0x000fe400078e0003 */
        /* <DEDUP_REMOVED lines=12> */
.L_x_2345:
[----:B------:R-:W-:Y:S02]  /*32930*/  IMAD.MOV.U32 R13, RZ, RZ, R4 ;  /* 0x000000ffff0d7224 */ /* 0x000fe400078e0004 */
[----:B------:R-:W-:Y:S02]  /*32940*/  IMAD.MOV.U32 R12, RZ, RZ, 0x2 ;  /* 0x00000002ff0c7424 */ /* 0x000fe400078e00ff */
[----:B------:R-:W-:-:S07]  /*32950*/  IMAD.MOV.U32 R5, RZ, RZ, R14 ;  /* 0x000000ffff057224 */ /* 0x000fce00078e000e */
[----:B------:R-:W-:Y:S05]  /*32960*/  WARPSYNC.COLLECTIVE R15, `(.L_x_2346) ;  /* 0x000000000f087348 */ /* 0x000fea0003c00000 */
[----:B------:R0:W1:Y:S02]  /*32970*/  SHFL.IDX P6, R14, R13, R12, R11 ;  /* 0x0000000c0d0e7389 */ /* 0x00006400000c000b */
[----:B01----:R-:W-:Y:S01]  /*32980*/  ENDCOLLECTIVE ;  /* 0x000000000000791b */ /* 0x003fe20003800000 */
.L_x_2346:
[----:B------:R-:W-:-:S05]  /*32990*/  @!P1 IADD3 R5, P3, R32, R5, RZ ;  /* 0x0000000520059210 */ /* 0x000fca0007f7e0ff */
[----:B------:R-:W-:Y:S02]  /*329a0*/  @!P1 IMAD.X R6, RZ, RZ, R2, P3 ;  /* 0x000000ffff069224 */ /* 0x000fe400018e0602 */
[----:B------:R-:W-:Y:S02]  /*329b0*/  @!P1 IMAD.MOV.U32 R2, RZ, RZ, R5 ;  /* 0x000000ffff029224 */ /* 0x000fe400078e0005 */
[----:B------:R-:W-:Y:S02]  /*329c0*/  @!P1 IMAD.MOV.U32 R3, RZ, RZ, R6 ;  /* 0x000000ffff039224 */ /* 0x000fe400078e0006 */
[----:B------:R-:W-:Y:S02]  /*329d0*/  IMAD.MOV.U32 R13, RZ, RZ, R0 ;  /* 0x000000ffff0d7224 */ /* 0x000fe400078e0000 */
[C---:B------:R-:W-:Y:S01]  /*329e0*/  VIADD R6, R25.reuse, 0x60 ;  /* 0x0000006019067836 */ /* 0x040fe20000000000 */
        /* <DEDUP_REMOVED lines=10> */
.L_x_2347:
[----:B------:R-:W-:Y:S02]  /*32a90*/  IMAD.MOV.U32 R13, RZ, RZ, R4 ;  /* 0x000000ffff0d7224 */ /* 0x000fe400078e0004 */
[----:B------:R-:W-:Y:S02]  /*32aa0*/  IMAD.MOV.U32 R12, RZ, RZ, 0x3 ;  /* 0x00000003ff0c7424 */ /* 0x000fe400078e00ff */
[----:B------:R-:W-:-:S07]  /*32ab0*/  IMAD.MOV.U32 R3, RZ, RZ, R14 ;  /* 0x000000ffff037224 */ /* 0x000fce00078e000e */
[----:B------:R-:W-:Y:S05]  /*32ac0*/  WARPSYNC.COLLECTIVE R15, `(.L_x_2348) ;  /* 0x000000000f087348 */ /* 0x000fea0003c00000 */
[----:B------:R0:W1:Y:S02]  /*32ad0*/  SHFL.IDX P6, R14, R13, R12, R11 ;  /* 0x0000000c0d0e7389 */ /* 0x00006400000c000b */
[----:B01----:R-:W-:Y:S01]  /*32ae0*/  ENDCOLLECTIVE ;  /* 0x000000000000791b */ /* 0x003fe20003800000 */
.L_x_2348:
        /* <DEDUP_REMOVED lines=16> */
.L_x_2349:
[----:B------:R-:W-:Y:S02]  /*32bf0*/  IMAD.MOV.U32 R13, RZ, RZ, R4 ;  /* 0x000000ffff0d7224 */ /* 0x000fe400078e0004 */
[----:B------:R-:W-:Y:S02]  /*32c00*/  IMAD.MOV.U32 R12, RZ, RZ, 0x4 ;  /* 0x00000004ff0c7424 */ /* 0x000fe400078e00ff */
[----:B------:R-:W-:-:S07]  /*32c10*/  IMAD.MOV.U32 R3, RZ, RZ, R14 ;  /* 0x000000ffff037224 */ /* 0x000fce00078e000e */
[----:B------:R-:W-:Y:S05]  /*32c20*/  WARPSYNC.COLLECTIVE R15, `(.L_x_2350) ;  /* 0x000000000f087348 */ /* 0x000fea0003c00000 */
[----:B------:R0:W1:Y:S02]  /*32c30*/  SHFL.IDX P6, R14, R13, R12, R11 ;  /* 0x0000000c0d0e7389 */ /* 0x00006400000c000b */
[----:B01----:R-:W-:Y:S01]  /*32c40*/  ENDCOLLECTIVE ;  /* 0x000000000000791b */ /* 0x003fe20003800000 */
.L_x_2350:
        /* <DEDUP_REMOVED lines=16> */
.L_x_2351:
[----:B------:R-:W-:Y:S02]  /*32d50*/  IMAD.MOV.U32 R13, RZ, RZ, R4 ;  /* 0x000000ffff0d7224 */ /* 0x000fe400078e0004 */
[----:B------:R-:W-:Y:S02]  /*32d60*/  IMAD.MOV.U32 R12, RZ, RZ, 0x5 ;  /* 0x00000005ff0c7424 */ /* 0x000fe400078e00ff */
[----:B------:R-:W-:-:S07]  /*32d70*/  IMAD.MOV.U32 R3, RZ, RZ, R14 ;  /* 0x000000ffff037224 */ /* 0x000fce00078e000e */
[----:B------:R-:W-:Y:S05]  /*32d80*/  WARPSYNC.COLLECTIVE R15, `(.L_x_2352) ;  /* 0x000000000f087348 */ /* 0x000fea0003c00000 */
[----:B------:R0:W1:Y:S02]  /*32d90*/  SHFL.IDX P6, R14, R13, R12, R11 ;  /* 0x0000000c0d0e7389 */ /* 0x00006400000c000b */
[----:B01----:R-:W-:Y:S01]  /*32da0*/  ENDCOLLECTIVE ;  /* 0x000000000000791b */ /* 0x003fe20003800000 */
.L_x_2352:
        /* <DEDUP_REMOVED lines=16> */
.L_x_2353:
[----:B------:R-:W-:Y:S02]  /*32eb0*/  IMAD.MOV.U32 R13, RZ, RZ, R4 ;  /* 0x000000ffff0d7224 */ /* 0x000fe400078e0004 */
[----:B------:R-:W-:Y:S02]  /*32ec0*/  IMAD.MOV.U32 R12, RZ, RZ, 0x6 ;  /* 0x00000006ff0c7424 */ /* 0x000fe400078e00ff */
[----:B------:R-:W-:-:S07]  /*32ed0*/  IMAD.MOV.U32 R3, RZ, RZ, R14 ;  /* 0x000000ffff037224 */ /* 0x000fce00078e000e */
[----:B------:R-:W-:Y:S05]  /*32ee0*/  WARPSYNC.COLLECTIVE R15, `(.L_x_2354) ;  /* 0x000000000f087348 */ /* 0x000fea0003c00000 */
[----:B------:R0:W1:Y:S02]  /*32ef0*/  SHFL.IDX P6, R14, R13, R12, R11 ;  /* 0x0000000c0d0e7389 */ /* 0x00006400000c000b */
[----:B01----:R-:W-:Y:S01]  /*32f00*/  ENDCOLLECTIVE ;  /* 0x000000000000791b */ /* 0x003fe20003800000 */
.L_x_2354:
[----:B------:R-:W-:-:S05]  /*32f10*/  @!P1 IADD3 R3, P2, R32, R3, RZ ;  /* 0x0000000320039210 */ /* 0x000fca0007f5e0ff */
[----:B------:R-:W-:Y:S01]  /*32f20*/  @!P1 IMAD.X R2, RZ, RZ, R2, P2 ;  /* 0x000000ffff029224 */ /* 0x000fe200010e0602 */
[----:B------:R-:W-:-:S04]  /*32f30*/  ISETP.GE.AND P2, PT, R6, R23, PT ;  /* 0x000000170600720c */ /* 0x000fc80003f46270 */
        /* <DEDUP_REMOVED lines=12> */
.L_x_2355:
[----:B------:R-:W-:Y:S02]  /*33000*/  IMAD.MOV.U32 R13, RZ, RZ, R4 ;  /* 0x000000ffff0d7224 */ /* 0x000fe400078e0004 */
[----:B------:R-:W-:Y:S02]  /*33010*/  IMAD.MOV.U32 R12, RZ, RZ, 0x7 ;  /* 0x00000007ff0c7424 */ /* 0x000fe400078e00ff */
[----:B------:R-:W-:-:S07]  /*33020*/  IMAD.MOV.U32 R3, RZ, RZ, R14 ;  /* 0x000000ffff037224 */ /* 0x000fce00078e000e */
[----:B------:R-:W-:Y:S05]  /*33030*/  WARPSYNC.COLLECTIVE R15, `(.L_x_2356) ;  /* 0x000000000f087348 */ /* 0x000fea0003c00000 */
[----:B------:R0:W1:Y:S02]  /*33040*/  SHFL.IDX P6, R14, R13, R12, R11 ;  /* 0x0000000c0d0e7389 */ /* 0x00006400000c000b */
[----:B01----:R-:W-:Y:S01]  /*33050*/  ENDCOLLECTIVE ;  /* 0x000000000000791b */ /* 0x003fe20003800000 */
.L_x_2356:
[----:B------:R-:W-:-:S05]  /*33060*/  @!P2 IADD3 R3, P1, R32, R3, RZ ;  /* 0x000000032003a210 */ /* 0x000fca0007f3e0ff */
[----:B------:R-:W-:-:S05]  /*33070*/  @!P2 IMAD.X R2, RZ, RZ, R2, P1 ;  /* 0x000000ffff02a224 */ /* 0x000fca00008e0602 */
[----:B------:R-:W-:Y:S01]  /*33080*/  @!P2 LOP3.LUT R3, R3, R2, RZ, 0x3c, !PT ;  /* 0x000000020303a212 */ /* 0x000fe200078e3cff */
[----:B------:R-:W-:-:S03]  /*33090*/  IMAD.MOV.U32 R13, RZ, RZ, R0 ;  /* 0x000000ffff0d7224 */ /* 0x000fc600078e0000 */
[----:B------:R-:W-:-:S04]  /*330a0*/  @!P2 LOP3.LUT R2, R3, R2, RZ, 0x3c, !PT ;  /* 0x000000020302a212 */ /* 0x000fc800078e3cff */
[----:B------:R-:W-:Y:S01]  /*330b0*/  @!P2 LOP3.LUT R3, R3, R2, RZ, 0x3c, !PT ;  /* 0x000000020303a212 */ /* 0x000fe200078e3cff */
[----:B------:R-:W-:-:S07]  /*330c0*/  IMAD.MOV.U32 R4, RZ, RZ, R14 ;  /* 0x000000ffff047224 */ /* 0x000fce00078e000e */
[----:B------:R-:W-:Y:S05]  /*330d0*/  WARPSYNC.COLLECTIVE R15, `(.L_x_2357) ;  /* 0x000000000f087348 */ /* 0x000fea0003c00000 */
[----:B------:R0:W1:Y:S02]  /*330e0*/  SHFL.IDX P6, R14, R13, R12, R11 ;  /* 0x0000000c0d0e7389 */ /* 0x00006400000c000b */
[----:B01----:R-:W-:Y:S01]  /*330f0*/  ENDCOLLECTIVE ;  /* 0x000000000000791b */ /* 0x003fe20003800000 */
.L_x_2357:
[----:B------:R-:W-:Y:S01]  /*33100*/  @!PT LDS RZ, [RZ] ;  /* 0x00000000fffff984 */ /* 0x000fe20000000800 */
[----:B------:R-:W-:Y:S01]  /*33110*/  @!PT LDS RZ, [RZ] ;  /* 0x00000000fffff984 */ /* 0x000fe20000000800 */
[----:B------:R-:W-:Y:S01]  /*33120*/  @!PT LDS RZ, [RZ] ;  /* 0x00000000fffff984 */ /* 0x000fe20000000800 */
[----:B------:R1:W-:Y:S01]  /*33130*/  @!P2 LDGSTS.E.BYPASS.LTC128B.128 [R8+0x17400], desc[UR60][R2.64], !P0 ;  /* 0x174000000208afae */ /* 0x0003e2000c101d7c */
[----:B------:R-:W-:Y:S01]  /*33140*/  IMAD.MOV.U32 R0, RZ, RZ, R14 ;  /* 0x000000ffff007224 */ /* 0x000fe200078e000e */
[----:B------:R-:W-:Y:S06]  /*33150*/  BRA `(.L_x_2358) ;  /* 0xffffff7800447947 */ /* 0x000fec000383ffff */
.L_x_2108:
[----:B0-----:R0:W1:Y:S02]  /*33160*/  SYNCS.PHASECHK.TRANS64.TRYWAIT P0, [R17+URZ+0x22820], R0 ;  /* 0x02282000110075a7 */ /* 0x001064000800017f */
[----:B-1----:R-:W-:Y:S05]  /*33170*/  @!P0 NANOSLEEP.SYNCS 0x989680 ;  /* 0x009896800000895d */ /* 0x002fea0003900000 */
[----:B------:R-:W1:Y:S02]  /*33180*/  @!P0 SYNCS.PHASECHK.TRANS64 P0, [R17+URZ+0x22820], R0 ;  /* 0x02282000110085a7 */ /* 0x000e64000800007f */
[----:B-1----:R-:W-:Y:S05]  /*33190*/  @!P0 BRA `(.L_x_2108) ;  /* 0xfffffffc00f08947 */ /* 0x002fea000383ffff */
[----:B------:R-:W-:Y:S05]  /*331a0*/  BRA `(.L_x_2359) ;  /* 0xffffff7800ac7947 */ /* 0x000fea000383ffff */
.L_x_2112:
[----:B0-----:R0:W1:Y:S02]  /*331b0*/  SYNCS.PHASECHK.TRANS64.TRYWAIT P0, [R0+URZ+0x22880], R31 ;  /* 0x0228801f000075a7 */ /* 0x001064000800017f */
[----:B-1----:R-:W-:Y:S05]  /*331c0*/  @!P0 NANOSLEEP.SYNCS 0x989680 ;  /* 0x009896800000895d */ /* 0x002fea0003900000 */
[----:B------:R-:W1:Y:S02]  /*331d0*/  @!P0 SYNCS.PHASECHK.TRANS64 P0, [R0+URZ+0x22880], R31 ;  /* 0x0228801f000085a7 */ /* 0x000e64000800007f */
[----:B-1----:R-:W-:Y:S05]  /*331e0*/  @!P0 BRA `(.L_x_2112) ;  /* 0xfffffffc00f08947 */ /* 0x002fea000383ffff */
[----:B------:R-:W-:Y:S05]  /*331f0*/  BRA `(.L_x_2360) ;  /* 0xffffff7c00d07947 */ /* 0x000fea000383ffff */
.L_x_2113:
        /* <DEDUP_REMOVED lines=8> */
.L_x_2362:
[----:B------:R-:W-:Y:S05]  /*33280*/  BSYNC B0 ;  /* 0x0000000000007941 */ /* 0x000fea0003800000 */
.L_x_2361:
        /* <DEDUP_REMOVED lines=9> */
.L_x_2363:
[----:B------:R-:W-:Y:S02]  /*33320*/  IMAD.MOV.U32 R13, RZ, RZ, R18 ;  /* 0x000000ffff0d7224 */ /* 0x000fe400078e0012 */
[----:B------:R-:W-:Y:S02]  /*33330*/  IMAD.MOV.U32 R12, RZ, RZ, 0x1 ;  /* 0x00000001ff0c7424 */ /* 0x000fe400078e00ff */
[----:B------:R-:W-:-:S07]  /*33340*/  IMAD.MOV.U32 R2, RZ, RZ, R14 ;  /* 0x000000ffff027224 */ /* 0x000fce00078e000e */
[----:B------:R-:W-:Y:S05]  /*33350*/  WARPSYNC.COLLECTIVE R15, `(.L_x_2364) ;  /* 0x000000000f087348 */ /* 0x000fea0003c00000 */
[----:B------:R0:W1:Y:S02]  /*33360*/  SHFL.IDX P6, R14, R13, R12, R11 ;  /* 0x0000000c0d0e7389 */ /* 0x00006400000c000b */
[----:B01----:R-:W-:Y:S01]  /*33370*/  ENDCOLLECTIVE ;  /* 0x000000000000791b */ /* 0x003fe20003800000 */
.L_x_2364:
        /* <DEDUP_REMOVED lines=11> */
.L_x_2365:
        /* <DEDUP_REMOVED lines=9> */
.L_x_2366:
        /* <DEDUP_REMOVED lines=9> */
.L_x_2367:
[----:B------:R-:W-:Y:S02]  /*33550*/  IMAD.MOV.U32 R13, RZ, RZ, R18 ;  /* 0x000000ffff0d7224 */ /* 0x000fe400078e0012 */
[----:B------:R-:W-:Y:S02]  /*33560*/  IMAD.MOV.U32 R12, RZ, RZ, 0x3 ;  /* 0x00000003ff0c7424 */ /* 0x000fe400078e00ff */
[----:B------:R-:W-:-:S07]  /*33570*/  IMAD.MOV.U32 R2, RZ, RZ, R14 ;  /* 0x000000ffff027224 */ /* 0x000fce00078e000e */
[----:B------:R-:W-:Y:S05]  /*33580*/  WARPSYNC.COLLECTIVE R15, `(.L_x_2368) ;  /* 0x000000000f087348 */ /* 0x000fea0003c00000 */
[----:B------:R0:W1:Y:S02]  /*33590*/  SHFL.IDX P6, R14, R13, R12, R11 ;  /* 0x0000000c0d0e7389 */ /* 0x00006400000c000b */
[----:B01----:R-:W-:Y:S01]  /*335a0*/  ENDCOLLECTIVE ;  /* 0x000000000000791b */ /* 0x003fe20003800000 */
.L_x_2368:
        /* <DEDUP_REMOVED lines=11> */
.L_x_2369:
[----:B------:R-:W-:Y:S02]  /*33660*/  IMAD.MOV.U32 R13, RZ, RZ, R18 ;  /* 0x000000ffff0d7224 */ /* 0x000fe400078e0012 */
[----:B------:R-:W-:Y:S02]  /*33670*/  IMAD.MOV.U32 R12, RZ, RZ, 0x4 ;  /* 0x00000004ff0c7424 */ /* 0x000fe400078e00ff */
[----:B------:R-:W-:-:S07]  /*33680*/  IMAD.MOV.U32 R2, RZ, RZ, R14 ;  /* 0x000000ffff027224 */ /* 0x000fce00078e000e */
[----:B------:R-:W-:Y:S05]  /*33690*/  WARPSYNC.COLLECTIVE R15, `(.L_x_2370) ;  /* 0x000000000f087348 */ /* 0x000fea0003c00000 */
[----:B------:R0:W1:Y:S02]  /*336a0*/  SHFL.IDX P6, R14, R13, R12, R11 ;  /* 0x0000000c0d0e7389 */ /* 0x00006400000c000b */
[----:B01----:R-:W-:Y:S01]  /*336b0*/  ENDCOLLECTIVE ;  /* 0x000000000000791b */ /* 0x003fe20003800000 */
.L_x_2370:
        /* <DEDUP_REMOVED lines=11> */
.L_x_2371:
[----:B------:R-:W-:Y:S02]  /*33770*/  IMAD.MOV.U32 R13, RZ, RZ, R18 ;  /* 0x000000ffff0d7224 */ /* 0x000fe400078e0012 */
[----:B------:R-:W-:Y:S02]  /*33780*/  IMAD.MOV.U32 R12, RZ, RZ, 0x5 ;  /* 0x00000005ff0c7424 */ /* 0x000fe400078e00ff */
[----:B------:R-:W-:-:S07]  /*33790*/  IMAD.MOV.U32 R2, RZ, RZ, R14 ;  /* 0x000000ffff027224 */ /* 0x000fce00078e000e */
[----:B------:R-:W-:Y:S05]  /*337a0*/  WARPSYNC.COLLECTIVE R15, `(.L_x_2372) ;  /* 0x000000000f087348 */ /* 0x000fea0003c00000 */
[----:B------:R0:W1:Y:S02]  /*337b0*/  SHFL.IDX P6, R14, R13, R12, R11 ;  /* 0x0000000c0d0e7389 */ /* 0x00006400000c000b */
[----:B01----:R-:W-:Y:S01]  /*337c0*/  ENDCOLLECTIVE ;  /* 0x000000000000791b */ /* 0x003fe20003800000 */
.L_x_2372:
        /* <DEDUP_REMOVED lines=11> */
.L_x_2373:
[----:B------:R-:W-:Y:S02]  /*33880*/  IMAD.MOV.U32 R13, RZ, RZ, R18 ;  /* 0x000000ffff0d7224 */ /* 0x000fe400078e0012 */
[----:B------:R-:W-:Y:S02]  /*33890*/  IMAD.MOV.U32 R12, RZ, RZ, 0x6 ;  /* 0x00000006ff0c7424 */ /* 0x000fe400078e00ff */
[----:B------:R-:W-:-:S07]  /*338a0*/  IMAD.MOV.U32 R2, RZ, RZ, R14 ;  /* 0x000000ffff027224 */ /* 0x000fce00078e000e */
[----:B------:R-:W-:Y:S05]  /*338b0*/  WARPSYNC.COLLECTIVE R15, `(.L_x_2374) ;  /* 0x000000000f087348 */ /* 0x000fea0003c00000 */
[----:B------:R0:W1:Y:S02]  /*338c0*/  SHFL.IDX P6, R14, R13, R12, R11 ;  /* 0x0000000c0d0e7389 */ /* 0x00006400000c000b */
[----:B01----:R-:W-:Y:S01]  /*338d0*/  ENDCOLLECTIVE ;  /* 0x000000000000791b */ /* 0x003fe20003800000 */
.L_x_2374:
        /* <DEDUP_REMOVED lines=11> */
.L_x_2375:
[----:B------:R-:W-:Y:S02]  /*33990*/  IMAD.MOV.U32 R13, RZ, RZ, R18 ;  /* 0x000000ffff0d7224 */ /* 0x000fe400078e0012 */
[----:B------:R-:W-:Y:S02]  /*339a0*/  IMAD.MOV.U32 R12, RZ, RZ, 0x7 ;  /* 0x00000007ff0c7424 */ /* 0x000fe400078e00ff */
[----:B------:R-:W-:-:S07]  /*339b0*/  IMAD.MOV.U32 R2, RZ, RZ, R14 ;  /* 0x000000ffff027224 */ /* 0x000fce00078e000e */
[----:B------:R-:W-:Y:S05]  /*339c0*/  WARPSYNC.COLLECTIVE R15, `(.L_x_2376) ;  /* 0x000000000f087348 */ /* 0x000fea0003c00000 */
[----:B------:R0:W1:Y:S02]  /*339d0*/  SHFL.IDX P6, R14, R13, R12, R11 ;  /* 0x0000000c0d0e7389 */ /* 0x00006400000c000b */
[----:B01----:R-:W-:Y:S01]  /*339e0*/  ENDCOLLECTIVE ;  /* 0x000000000000791b */ /* 0x003fe20003800000 */
.L_x_2376:
        /* <DEDUP_REMOVED lines=11> */
.L_x_2377:
        /* <DEDUP_REMOVED lines=9> */
.L_x_2378:
        /* <DEDUP_REMOVED lines=9> */
.L_x_2379:
        /* <DEDUP_REMOVED lines=8> */
.L_x_2380:
        /* <DEDUP_REMOVED lines=9> */
.L_x_2381:
[----:B------:R-:W-:Y:S01]  /*33cd0*/  IMAD.MOV.U32 R2, RZ, RZ, R14 ;  /* 0x000000ffff027224 */ /* 0x000fe200078e000e */
[----:B------:R-:W-:Y:S06]  /*33ce0*/  BRA `(.L_x_2382) ;  /* 0xffffff78006c7947 */ /* 0x000fec000383ffff */
.L_x_2118:
[----:B---3--:R3:W4:Y:S02]  /*33cf0*/  SYNCS.PHASECHK.TRANS64.TRYWAIT P0, [R0+URZ+0x22840], R31 ;  /* 0x0228401f000075a7 */ /* 0x008724000800017f */
[----:B----4-:R-:W-:Y:S05]  /*33d00*/  @!P0 NANOSLEEP.SYNCS 0x989680 ;  /* 0x009896800000895d */ /* 0x010fea0003900000 */
[----:B------:R-:W4:Y:S02]  /*33d10*/  @!P0 SYNCS.PHASECHK.TRANS64 P0, [R0+URZ+0x22840], R31 ;  /* 0x0228401f000085a7 */ /* 0x000f24000800007f */
[----:B----4-:R-:W-:Y:S05]  /*33d20*/  @!P0 BRA `(.L_x_2118) ;  /* 0xfffffffc00f08947 */ /* 0x010fea000383ffff */
[----:B------:R-:W-:Y:S05]  /*33d30*/  BRA `(.L_x_2383) ;  /* 0xffffff7800bc7947 */ /* 0x000fea000383ffff */
.L_x_2119:
[----:B------:R-:W-:Y:S01]  /*33d40*/  BSSY B0, `(.L_x_2384) ;  /* 0x0000008000007945 */ /* 0x000fe20003800000 */
[----:B------:R-:W-:Y:S02]  /*33d50*/  IMAD.MOV.U32 R13, RZ, RZ, R5 ;  /* 0x000000ffff0d7224 */ /* 0x000fe400078e0005 */
[----:B------:R-:W-:Y:S02]  /*33d60*/  IMAD.MOV.U32 R12, RZ, RZ, RZ ;  /* 0x000000ffff0c7224 */ /* 0x000fe400078e00ff */
[----:B------:R-:W-:Y:S02]  /*33d70*/  IMAD.MOV.U32 R11, RZ, RZ, 0x181f ;  /* 0x0000181fff0b7424 */ /* 0x000fe400078e00ff */
[----:B------:R-:W-:-:S07]  /*33d80*/  IMAD.MOV.U32 R15, RZ, RZ, -0x1 ;  /* 0xffffffffff0f7424 */ /* 0x000fce00078e00ff */
[----:B0-23--:R-:W-:Y:S05]  /*33d90*/  WARPSYNC.COLLECTIVE R15, `(.L_x_2385) ;  /* 0x000000000f087348 */ /* 0x00dfea0003c00000 */
[----:B------:R1:W4:Y:S02]  /*33da0*/  SHFL.IDX P6, R14, R13, R12, R11 ;  /* 0x0000000c0d0e7389 */ /* 0x00032400000c000b */
[----:B01234-:R-:W-:Y:S01]  /*33db0*/  ENDCOLLECTIVE ;  /* 0x000000000000791b */ /* 0x01ffe20003800000 */
.L_x_2385:
[----:B------:R-:W-:Y:S05]  /*33dc0*/  BSYNC B0 ;  /* 0x0000000000007941 */ /* 0x000fea0003800000 */
.L_x_2384:
        /* <DEDUP_REMOVED lines=8> */
.L_x_2386:
[----:B------:R-:W-:Y:S02]  /*33e50*/  IMAD.MOV.U32 R13, RZ, RZ, R5 ;  /* 0x000000ffff0d7224 */ /* 0x000fe400078e0005 */
[----:B------:R-:W-:Y:S02]  /*33e60*/  IMAD.MOV.U32 R12, RZ, RZ, 0x1 ;  /* 0x00000001ff0c7424 */ /* 0x000fe400078e00ff */
[----:B------:R-:W-:-:S07]  /*33e70*/  IMAD.MOV.U32 R2, RZ, RZ, R14 ;  /* 0x000000ffff027224 */ /* 0x000fce00078e000e */
[----:B------:R-:W-:Y:S05]  /*33e80*/  WARPSYNC.COLLECTIVE R15, `(.L_x_2387) ;  /* 0x000000000f087348 */ /* 0x000fea0003c00000 */
[----:B------:R0:W1:Y:S02]  /*33e90*/  SHFL.IDX P6, R14, R13, R12, R11 ;  /* 0x0000000c0d0e7389 */ /* 0x00006400000c000b */
[----:B01----:R-:W-:Y:S01]  /*33ea0*/  ENDCOLLECTIVE ;  /* 0x000000000000791b */ /* 0x003fe20003800000 */
.L_x_2387:
        /* <DEDUP_REMOVED lines=11> */
.L_x_2388:
[----:B------:R-:W-:Y:S02]  /*33f60*/  IMAD.MOV.U32 R13, RZ, RZ, R5 ;  /* 0x000000ffff0d7224 */ /* 0x000fe400078e0005 */
[----:B------:R-:W-:Y:S02]  /*33f70*/  IMAD.MOV.U32 R12, RZ, RZ, 0x2 ;  /* 0x00000002ff0c7424 */ /* 0x000fe400078e00ff */
[----:B------:R-:W-:-:S07]  /*33f80*/  IMAD.MOV.U32 R10, RZ, RZ, R14 ;  /* 0x000000ffff0a7224 */ /* 0x000fce00078e000e */
[----:B------:R-:W-:Y:S05]  /*33f90*/  WARPSYNC.COLLECTIVE R15, `(.L_x_2389) ;  /* 0x000000000f087348 */ /* 0x000fea0003c00000 */
[----:B------:R0:W1:Y:S02]  /*33fa0*/  SHFL.IDX P6, R14, R13, R12, R11 ;  /* 0x0000000c0d0e7389 */ /* 0x00006400000c000b */
[----:B01----:R-:W-:Y:S01]  /*33fb0*/  ENDCOLLECTIVE ;  /* 0x000000000000791b */ /* 0x003fe20003800000 */
.L_x_2389:
        /* <DEDUP_REMOVED lines=11> */
.L_x_2390:
[----:B------:R-:W-:Y:S02]  /*34070*/  IMAD.MOV.U32 R13, RZ, RZ, R5 ;  /* 0x000000ffff0d7224 */ /* 0x000fe400078e0005 */
[----:B------:R-:W-:Y:S02]  /*34080*/  IMAD.MOV.U32 R12, RZ, RZ, 0x3 ;  /* 0x00000003ff0c7424 */ /* 0x000fe400078e00ff */
[----:B------:R-:W-:-:S07]  /*34090*/  IMAD.MOV.U32 R2, RZ, RZ, R14 ;  /* 0x000000ffff027224 */ /* 0x000fce00078e000e */
[----:B------:R-:W-:Y:S05]  /*340a0*/  WARPSYNC.COLLECTIVE R15, `(.L_x_2391) ;  /* 0x000000000f087348 */ /* 0x000fea0003c00000 */
[----:B------:R0:W1:Y:S02]  /*340b0*/  SHFL.IDX P6, R14, R13, R12, R11 ;  /* 0x0000000c0d0e7389 */ /* 0x00006400000c000b */
[----:B01----:R-:W-:Y:S01]  /*340c0*/  ENDCOLLECTIVE ;  /* 0x000000000000791b */ /* 0x003fe20003800000 */
.L_x_2391:
        /* <DEDUP_REMOVED lines=11> */
.L_x_2392:
[----:B------:R-:W-:Y:S02]  /*34180*/  IMAD.MOV.U32 R13, RZ, RZ, R5 ;  /* 0x000000ffff0d7224 */ /* 0x000fe400078e0005 */
[----:B------:R-:W-:Y:S02]  /*34190*/  IMAD.MOV.U32 R12, RZ, RZ, 0x4 ;  /* 0x00000004ff0c7424 */ /* 0x000fe400078e00ff */
[----:B------:R-:W-:-:S07]  /*341a0*/  IMAD.MOV.U32 R2, RZ, RZ, R14 ;  /* 0x000000ffff027224 */ /* 0x000fce00078e000e */
[----:B------:R-:W-:Y:S05]  /*341b0*/  WARPSYNC.COLLECTIVE R15, `(.L_x_2393) ;  /* 0x000000000f087348 */ /* 0x000fea0003c00000 */
[----:B------:R0:W1:Y:S02]  /*341c0*/  SHFL.IDX P6, R14, R13, R12, R11 ;  /* 0x0000000c0d0e7389 */ /* 0x00006400000c000b */
[----:B01----:R-:W-:Y:S01]  /*341d0*/  ENDCOLLECTIVE ;  /* 0x000000000000791b */ /* 0x003fe20003800000 */
.L_x_2393:
        /* <DEDUP_REMOVED lines=11> */
.L_x_2394:
[----:B------:R-:W-:Y:S02]  /*34290*/  IMAD.MOV.U32 R13, RZ, RZ, R5 ;  /* 0x000000ffff0d7224 */ /* 0x000fe400078e0005 */
[----:B------:R-:W-:Y:S02]  /*342a0*/  IMAD.MOV.U32 R12, RZ, RZ, 0x5 ;  /* 0x00000005ff0c7424 */ /* 0x000fe400078e00ff */
[----:B------:R-:W-:-:S07]  /*342b0*/  IMAD.MOV.U32 R2, RZ, RZ, R14 ;  /* 0x000000ffff027224 */ /* 0x000fce00078e000e */
[----:B------:R-:W-:Y:S05]  /*342c0*/  WARPSYNC.COLLECTIVE R15, `(.L_x_2395) ;  /* 0x000000000f087348 */ /* 0x000fea0003c00000 */
[----:B------:R0:W1:Y:S02]  /*342d0*/  SHFL.IDX P6, R14, R13, R12, R11 ;  /* 0x0000000c0d0e7389 */ /* 0x00006400000c000b */
[----:B01----:R-:W-:Y:S01]  /*342e0*/  ENDCOLLECTIVE ;  /* 0x000000000000791b */ /* 0x003fe20003800000 */
.L_x_2395:
        /* <DEDUP_REMOVED lines=11> */
.L_x_2396:
[----:B------:R-:W-:Y:S02]  /*343a0*/  IMAD.MOV.U32 R13, RZ, RZ, R5 ;  /* 0x000000ffff0d7224 */ /* 0x000fe400078e0005 */
[----:B------:R-:W-:Y:S02]  /*343b0*/  IMAD.MOV.U32 R12, RZ, RZ, 0x6 ;  /* 0x00000006ff0c7424 */ /* 0x000fe400078e00ff */
[----:B------:R-:W-:-:S07]  /*343c0*/  IMAD.MOV.U32 R2, RZ, RZ, R14 ;  /* 0x000000ffff027224 */ /* 0x000fce00078e000e */
[----:B------:R-:W-:Y:S05]  /*343d0*/  WARPSYNC.COLLECTIVE R15, `(.L_x_2397) ;  /* 0x000000000f087348 */ /* 0x000fea0003c00000 */
[----:B------:R0:W1:Y:S02]  /*343e0*/  SHFL.IDX P6, R14, R13, R12, R11 ;  /* 0x0000000c0d0e7389 */ /* 0x00006400000c000b */
[----:B01----:R-:W-:Y:S01]  /*343f0*/  ENDCOLLECTIVE ;  /* 0x000000000000791b */ /* 0x003fe20003800000 */
.L_x_2397:
        /* <DEDUP_REMOVED lines=11> */
.L_x_2398:
[----:B------:R-:W-:Y:S02]  /*344b0*/  IMAD.MOV.U32 R13, RZ, RZ, R5 ;  /* 0x000000ffff0d7224 */ /* 0x000fe400078e0005 */
[----:B------:R-:W-:Y:S02]  /*344c0*/  IMAD.MOV.U32 R12, RZ, RZ, 0x7 ;  /* 0x00000007ff0c7424 */ /* 0x000fe400078e00ff */
[----:B------:R-:W-:-:S07]  /*344d0*/  IMAD.MOV.U32 R2, RZ, RZ, R14 ;  /* 0x000000ffff027224 */ /* 0x000fce00078e000e */
[----:B------:R-:W-:Y:S05]  /*344e0*/  WARPSYNC.COLLECTIVE R15, `(.L_x_2399) ;  /* 0x000000000f087348 */ /* 0x000fea0003c00000 */
[----:B------:R0:W1:Y:S02]  /*344f0*/  SHFL.IDX P6, R14, R13, R12, R11 ;  /* 0x0000000c0d0e7389 */ /* 0x00006400000c000b */
[----:B01----:R-:W-:Y:S01]  /*34500*/  ENDCOLLECTIVE ;  /* 0x000000000000791b */ /* 0x003fe20003800000 */
.L_x_2399:
        /* <DEDUP_REMOVED lines=11> */
.L_x_2400:
[----:B------:R-:W-:Y:S02]  /*345c0*/  IMAD.MOV.U32 R13, RZ, RZ, R8 ;  /* 0x000000ffff0d7224 */ /* 0x000fe400078e0008 */
[----:B------:R-:W-:Y:S02]  /*345d0*/  IMAD.MOV.U32 R12, RZ, RZ, RZ ;  /* 0x000000ffff0c7224 */ /* 0x000fe400078e00ff */
[----:B------:R-:W-:-:S07]  /*345e0*/  IMAD.MOV.U32 R10, RZ, RZ, R14 ;  /* 0x000000ffff0a7224 */ /* 0x000fce00078e000e */
[----:B------:R-:W-:Y:S05]  /*345f0*/  WARPSYNC.COLLECTIVE R15, `(.L_x_2401) ;  /* 0x000000000f087348 */ /* 0x000fea0003c00000 */
[----:B------:R0:W1:Y:S02]  /*34600*/  SHFL.IDX P6, R14, R13, R12, R11 ;  /* 0x0000000c0d0e7389 */ /* 0x00006400000c000b */
[----:B01----:R-:W-:Y:S01]  /*34610*/  ENDCOLLECTIVE ;  /* 0x000000000000791b */ /* 0x003fe20003800000 */
.L_x_2401:
        /* <DEDUP_REMOVED lines=11> */
.L_x_2402:
[----:B------:R-:W-:Y:S02]  /*346d0*/  IMAD.MOV.U32 R13, RZ, RZ, R8 ;  /* 0x000000ffff0d7224 */ /* 0x000fe400078e0008 */
[----:B------:R-:W-:Y:S02]  /*346e0*/  IMAD.MOV.U32 R12, RZ, RZ, 0x1 ;  /* 0x00000001ff0c7424 */ /* 0x000fe400078e00ff */
[----:B------:R-:W-:-:S07]  /*346f0*/  IMAD.MOV.U32 R5, RZ, RZ, R14 ;  /* 0x000000ffff057224 */ /* 0x000fce00078e000e */
[----:B------:R-:W-:Y:S05]  /*34700*/  WARPSYNC.COLLECTIVE R15, `(.L_x_2403) ;  /* 0x000000000f087348 */ /* 0x000fea0003c00000 */
[----:B------:R0:W1:Y:S02]  /*34710*/  SHFL.IDX P6, R14, R13, R12, R11 ;  /* 0x0000000c0d0e7389 */ /* 0x00006400000c000b */
[----:B01----:R-:W-:Y:S01]  /*34720*/  ENDCOLLECTIVE ;  /* 0x000000000000791b */ /* 0x003fe20003800000 */
.L_x_2403:
        /* <DEDUP_REMOVED lines=11> */
.L_x_2404:
[----:B------:R-:W-:Y:S01]  /*347e0*/  IMAD.MOV.U32 R2, RZ, RZ, R14 ;  /* 0x000000ffff027224 */ /* 0x000fe200078e000e */
[----:B------:R-:W-:Y:S06]  /*347f0*/  BRA `(.L_x_2405) ;  /* 0xffffff7400547947 */ /* 0x000fec000383ffff */
.L_x_2124:
[----:B-1----:R1:W2:Y:S02]  /*34800*/  SYNCS.PHASECHK.TRANS64.TRYWAIT P2, [R3+URZ+0x22870], R0 ;  /* 0x02287000030075a7 */ /* 0x0022a4000804017f */
[----:B--2---:R-:W-:Y:S05]  /*34810*/  @!P2 NANOSLEEP.SYNCS 0x989680 ;  /* 0x009896800000a95d */ /* 0x004fea0003900000 */
[----:B------:R-:W2:Y:S02]  /*34820*/  @!P2 SYNCS.PHASECHK.TRANS64 P2, [R3+URZ+0x22870], R0 ;  /* 0x022870000300a5a7 */ /* 0x000ea4000804007f */
[----:B--2---:R-:W-:Y:S05]  /*34830*/  @!P2 BRA `(.L_x_2124) ;  /* 0xfffffffc00f0a947 */ /* 0x004fea000383ffff */
[----:B------:R-:W-:Y:S05]  /*34840*/  BRA `(.L_x_2406) ;  /* 0xffffff7400b87947 */ /* 0x000fea000383ffff */
.L_x_2126:
[----:B-1----:R1:W2:Y:S02]  /*34850*/  SYNCS.PHASECHK.TRANS64.TRYWAIT P2, [R3+URZ+0x22860], R0 ;  /* 0x02286000030075a7 */ /* 0x0022a4000804017f */
[----:B--2---:R-:W-:Y:S05]  /*34860*/  @!P2 NANOSLEEP.SYNCS 0x989680 ;  /* 0x009896800000a95d */ /* 0x004fea0003900000 */
[----:B------:R-:W2:Y:S02]  /*34870*/  @!P2 SYNCS.PHASECHK.TRANS64 P2, [R3+URZ+0x22860], R0 ;  /* 0x022860000300a5a7 */ /* 0x000ea4000804007f */
[----:B--2---:R-:W-:Y:S05]  /*34880*/  @!P2 BRA `(.L_x_2126) ;  /* 0xfffffffc00f0a947 */ /* 0x004fea000383ffff */
[----:B------:R-:W-:Y:S05]  /*34890*/  BRA `(.L_x_2407) ;  /* 0xffffff7400c87947 */ /* 0x000fea000383ffff */
.L_x_2134:
[----:B0-----:R0:W1:Y:S02]  /*348a0*/  SYNCS.PHASECHK.TRANS64.TRYWAIT P1, [R18+URZ+0x22870], R3 ;  /* 0x02287003120075a7 */ /* 0x001064000802017f */
[----:B-1----:R-:W-:Y:S05]  /*348b0*/  @!P1 NANOSLEEP.SYNCS 0x989680 ;  /* 0x009896800000995d */ /* 0x002fea0003900000 */
[----:B------:R-:W1:Y:S02]  /*348c0*/  @!P1 SYNCS.PHASECHK.TRANS64 P1, [R18+URZ+0x22870], R3 ;  /* 0x02287003120095a7 */ /* 0x000e64000802007f */
[----:B-1----:R-:W-:Y:S05]  /*348d0*/  @!P1 BRA `(.L_x_2134) ;  /* 0xfffffffc00f09947 */ /* 0x002fea000383ffff */
[----:B------:R-:W-:Y:S05]  /*348e0*/  BRA `(.L_x_2408) ;  /* 0xffffff7c008c7947 */ /* 0x000fea000383ffff */
.L_x_2136:
[----:B0-----:R0:W1:Y:S02]  /*348f0*/  SYNCS.PHASECHK.TRANS64.TRYWAIT P1, [R18+URZ+0x22860], R3 ;  /* 0x02286003120075a7 */ /* 0x001064000802017f */
[----:B-1----:R-:W-:Y:S05]  /*34900*/  @!P1 NANOSLEEP.SYNCS 0x989680 ;  /* 0x009896800000995d */ /* 0x002fea0003900000 */
[----:B------:R-:W1:Y:S02]  /*34910*/  @!P1 SYNCS.PHASECHK.TRANS64 P1, [R18+URZ+0x22860], R3 ;  /* 0x02286003120095a7 */ /* 0x000e64000802007f */
[----:B-1----:R-:W-:Y:S05]  /*34920*/  @!P1 BRA `(.L_x_2136) ;  /* 0xfffffffc00f09947 */ /* 0x002fea000383ffff */
[----:B------:R-:W-:Y:S05]  /*34930*/  BRA `(.L_x_2409) ;  /* 0xffffff7c00987947 */ /* 0x000fea000383ffff */
.L_x_2141:
        /* <DEDUP_REMOVED lines=8> */
.L_x_2411:
[----:B------:R-:W-:Y:S05]  /*349c0*/  BSYNC B0 ;  /* 0x0000000000007941 */ /* 0x000fea0003800000 */
.L_x_2410:
[----:B------:R-:W-:Y:S02]  /*349d0*/  IMAD.MOV.U32 R13, RZ, RZ, R24 ;  /* 0x000000ffff0d7224 */ /* 0x000fe400078e0018 */
[----:B------:R-:W-:Y:S02]  /*349e0*/  IMAD.MOV.U32 R12, RZ, RZ, 0x1 ;  /* 0x00000001ff0c7424 */ /* 0x000fe400078e00ff */
[----:B------:R-:W-:Y:S02]  /*349f0*/  IMAD.MOV.U32 R11, RZ, RZ, 0x1f ;  /* 0x0000001fff0b7424 */ /* 0x000fe400078e00ff */
[----:B------:R-:W-:Y:S02]  /*34a00*/  IMAD.MOV.U32 R15, RZ, RZ, -0x1 ;  /* 0xffffffffff0f7424 */ /* 0x000fe400078e00ff */
[----:B------:R-:W-:Y:S02]  /*34a10*/  IMAD.IADD R5, R27, 0x1, R7 ;  /* 0x000000011b057824 */ /* 0x000fe400078e0207 */
[----:B------:R-:W-:-:S07]  /*34a20*/  IMAD.MOV.U32 R0, RZ, RZ, R14 ;  /* 0x000000ffff007224 */ /* 0x000fce00078e000e */
[----:B------:R-:W-:Y:S05]  /*34a30*/  WARPSYNC.COLLECTIVE R15, `(.L_x_2412) ;  /* 0x000000000f087348 */ /* 0x000fea0003c00000 */
[----:B------:R0:W1:Y:S02]  /*34a40*/  SHFL.IDX P6, R14, R13, R12, R11 ;  /* 0x0000000c0d0e7389 */ /* 0x00006400000c000b */
[----:B01----:R-:W-:Y:S01]  /*34a50*/  ENDCOLLECTIVE ;  /* 0x000000000000791b */ /* 0x003fe20003800000 */
.L_x_2412:
[----:B------:R-:W-:Y:S02]  /*34a60*/  ULDC UR4, c[0x0][0xc3c] ;  /* 0x00030f0000047ab9 */ /* 0x000fe40000000800 */
[----:B------:R-:W-:-:S13]  /*34a70*/  ISETP.GE.OR P1, PT, R5, UR4, !P0 ;  /* 0x0000000405007c0c */ /* 0x000fda000c726670 */
[----:B------:R-:W0:Y:S01]  /*34a80*/  @!P1 LDC.64 R2, c[0x0][0xc80] ;  /* 0x00032000ff029b82 */ /* 0x000e220000000a00 */
[----:B------:R-:W-:Y:S02]  /*34a90*/  IMAD.MOV.U32 R11, RZ, RZ, RZ ;  /* 0x000000ffff0b7224 */ /* 0x000fe400078e00ff */
[----:B------:R-:W-:Y:S02]  /*34aa0*/  IMAD.MOV.U32 R24, RZ, RZ, R14 ;  /* 0x000000ffff187224 */ /* 0x000fe400078e000e */
[----:B0-----:R-:W-:-:S06]  /*34ab0*/  @!P1 IMAD.WIDE R2, R5, 0x4, R2 ;  /* 0x0000000405029825 */ /* 0x001fcc00078e0202 */
[----:B------:R0:W2:Y:S01]  /*34ac0*/  @!P1 LDG.E R3, desc[UR60][R2.64] ;  /* 0x0000003c02039981 */ /* 0x0000a2000c1e1900 */
[C---:B------:R-:W-:Y:S02]  /*34ad0*/  ISETP.GE.U32.AND P2, PT, R7.reuse, 0x2, PT ;  /* 0x000000020700780c */ /* 0x040fe40003f46070 */
[C---:B------:R-:W-:Y:S02]  /*34ae0*/  ISETP.GE.U32.AND P3, PT, R7.reuse, 0x4, PT ;  /* 0x000000040700780c */ /* 0x040fe40003f66070 */
[C---:B------:R-:W-:Y:S02]  /*34af0*/  ISETP.GE.U32.AND P4, PT, R7.reuse, 0x8, PT ;  /* 0x000000080700780c */ /* 0x040fe40003f86070 */
[C---:B------:R-:W-:Y:S01]  /*34b00*/  ISETP.GE.U32.AND P5, PT, R7.reuse, 0x10, PT ;  /* 0x000000100700780c */ /* 0x040fe20003fa6070 */
[----:B0-----:R-:W-:Y:S02]  /*34b10*/  IMAD.MOV.U32 R2, RZ, RZ, RZ ;  /* 0x000000ffff027224 */ /* 0x001fe400078e00ff */
[----:B--2---:R-:W-:Y:S01]  /*34b20*/  @!P1 IMAD.MOV.U32 R2, RZ, RZ, R3 ;  /* 0x000000ffff029224 */ /* 0x004fe200078e0003 */
[----:B------:R-:W-:-:S03]  /*34b30*/  ISETP.NE.AND P1, PT, R7, RZ, PT ;  /* 0x000000ff0700720c */ /* 0x000fc60003f25270 */
[----:B------:R-:W-:-:S10]  /*34b40*/  IMAD.MOV.U32 R13, RZ, RZ, R2 ;  /* 0x000000ffff0d7224 */ /* 0x000fd400078e0002 */
[----:B------:R-:W-:Y:S05]  /*34b50*/  WARPSYNC.COLLECTIVE R15, `(.L_x_2413) ;  /* 0x000000000f087348 */ /* 0x000fea0003c00000 */
[----:B------:R0:W1:Y:S02]  /*34b60*/  SHFL.UP P6, R14, R13, R12, R11 ;  /* 0x0400000c0d0e7389 */ /* 0x00006400000c000b */
[----:B01----:R-:W-:Y:S01]  /*34b70*/  ENDCOLLECTIVE ;  /* 0x000000000000791b */ /* 0x003fe20003800000 */
.L_x_2413:
[----:B------:R-:W-:Y:S01]  /*34b80*/  IMAD.MOV.U32 R12, RZ, RZ, 0x2 ;  /* 0x00000002ff0c7424 */ /* 0x000fe200078e00ff */
[----:B------:R-:W-:-:S05]  /*34b90*/  SEL R5, R14, RZ, P1 ;  /* 0x000000ff0e057207 */ /* 0x000fca0000800000 */
[----:B------:R-:W-:-:S04]  /*34ba0*/  IMAD.IADD R4, R2, 0x1, R5 ;  /* 0x0000000102047824 */ /* 0x000fc800078e0205 */
[----:B------:R-:W-:-:S07]  /*34bb0*/  IMAD.MOV.U32 R13, RZ, RZ, R4 ;  /* 0x000000ffff0d7224 */ /* 0x000fce00078e0004 */
[----:B------:R-:W-:Y:S05]  /*34bc0*/  WARPSYNC.COLLECTIVE R15, `(.L_x_2414) ;  /* 0x000000000f087348 */ /* 0x000fea0003c00000 */
[----:B------:R0:W1:Y:S02]  /*34bd0*/  SHFL.UP P6, R14, R13, R12, R11 ;  /* 0x0400000c0d0e7389 */ /* 0x00006400000c000b */
[----:B01----:R-:W-:Y:S01]  /*34be0*/  ENDCOLLECTIVE ;  /* 0x000000000000791b */ /* 0x003fe20003800000 */
.L_x_2414:
[----:B------:R-:W-:Y:S01]  /*34bf0*/  IMAD.MOV.U32 R12, RZ, RZ, 0x4 ;  /* 0x00000004ff0c7424 */ /* 0x000fe200078e00ff */
[----:B------:R-:W-:-:S05]  /*34c00*/  SEL R5, R14, RZ, P2 ;  /* 0x000000ff0e057207 */ /* 0x000fca0001000000 */
[----:B------:R-:W-:-:S04]  /*34c10*/  IMAD.IADD R5, R4, 0x1, R5 ;  /* 0x0000000104057824 */ /* 0x000fc800078e0205 */
[----:B------:R-:W-:-:S07]  /*34c20*/  IMAD.MOV.U32 R13, RZ, RZ, R5 ;  /* 0x000000ffff0d7224 */ /* 0x000fce00078e0005 */
[----:B------:R-:W-:Y:S05]  /*34c30*/  WARPSYNC.COLLECTIVE R15, `(.L_x_2415) ;  /* 0x000000000f087348 */ /* 0x000fea0003c00000 */
[----:B------:R0:W1:Y:S02]  /*34c40*/  SHFL.UP P6, R14, R13, R12, R11 ;  /* 0x0400000c0d0e7389 */ /* 0x00006400000c000b */
[----:B01----:R-:W-:Y:S01]  /*34c50*/  ENDCOLLECTIVE ;  /* 0x000000000000791b */ /* 0x003fe20003800000 */
.L_x_2415:
[----:B------:R-:W-:Y:S01]  /*34c60*/  IMAD.MOV.U32 R12, RZ, RZ, 0x8 ;  /* 0x00000008ff0c7424 */ /* 0x000fe200078e00ff */
[----:B------:R-:W-:-:S05]  /*34c70*/  SEL R6, R14, RZ, P3 ;  /* 0x000000ff0e067207 */ /* 0x000fca0001800000 */
[----:B------:R-:W-:-:S04]  /*34c80*/  IMAD.IADD R6, R5, 0x1, R6 ;  /* 0x0000000105067824 */ /* 0x000fc800078e0206 */
[----:B------:R-:W-:-:S07]  /*34c90*/  IMAD.MOV.U32 R13, RZ, RZ, R6 ;  /* 0x000000ffff0d7224 */ /* 0x000fce00078e0006 */
[----:B------:R-:W-:Y:S05]  /*34ca0*/  WARPSYNC.COLLECTIVE R15, `(.L_x_2416) ;  /* 0x000000000f087348 */ /* 0x000fea0003c00000 */
[----:B------:R0:W1:Y:S02]  /*34cb0*/  SHFL.UP P6, R14, R13, R12, R11 ;  /* 0x0400000c0d0e7389 */ /* 0x00006400000c000b */
[----:B01----:R-:W-:Y:S01]  /*34cc0*/  ENDCOLLECTIVE ;  /* 0x000000000000791b */ /* 0x003fe20003800000 */
.L_x_2416:
[----:B------:R-:W-:Y:S01]  /*34cd0*/  IMAD.MOV.U32 R12, RZ, RZ, 0x10 ;  /* 0x00000010ff0c7424 */ /* 0x000fe200078e00ff */
[----:B------:R-:W-:-:S05]  /*34ce0*/  SEL R3, R14, RZ, P4 ;  /* 0x000000ff0e037207 */ /* 0x000fca0002000000 */
[----:B------:R-:W-:-:S04]  /*34cf0*/  IMAD.IADD R4, R6, 0x1, R3 ;  /* 0x0000000106047824 */ /* 0x000fc800078e0203 */
[----:B------:R-:W-:-:S07]  /*34d00*/  IMAD.MOV.U32 R13, RZ, RZ, R4 ;  /* 0x000000ffff0d7224 */ /* 0x000fce00078e0004 */
[----:B------:R-:W-:Y:S05]  /*34d10*/  WARPSYNC.COLLECTIVE R15, `(.L_x_2417) ;  /* 0x000000000f087348 */ /* 0x000fea0003c00000 */
[----:B------:R0:W1:Y:S02]  /*34d20*/  SHFL.UP P6, R14, R13, R12, R11 ;  /* 0x0400000c0d0e7389 */ /* 0x00006400000c000b */
[----:B01----:R-:W-:Y:S01]  /*34d30*/  ENDCOLLECTIVE ;  /* 0x000000000000791b */ /* 0x003fe20003800000 */
.L_x_2417:
[----:B------:R-:W-:Y:S02]  /*34d40*/  IMAD.MOV.U32 R12, RZ, RZ, 0x1f ;  /* 0x0000001fff0c7424 */ /* 0x000fe400078e00ff */
[----:B------:R-:W-:Y:S01]  /*34d50*/  IMAD.MOV.U32 R11, RZ, RZ, 0x1f ;  /* 0x0000001fff0b7424 */ /* 0x000fe200078e00ff */
[----:B------:R-:W-:-:S05]  /*34d60*/  SEL R3, R14, RZ, P5 ;  /* 0x000000ff0e037207 */ /* 0x000fca0002800000 */
[----:B------:R-:W-:-:S04]  /*34d70*/  IMAD.IADD R3, R4, 0x1, R3 ;  /* 0x0000000104037824 */ /* 0x000fc800078e0203 */
[----:B------:R-:W-:-:S07]  /*34d80*/  IMAD.MOV.U32 R13, RZ, RZ, R3 ;  /* 0x000000ffff0d7224 */ /* 0x000fce00078e0003 */
[----:B------:R-:W-:Y:S05]  /*34d90*/  WARPSYNC.COLLECTIVE R15, `(.L_x_2418) ;  /* 0x000000000f087348 */ /* 0x000fea0003c00000 */
[----:B------:R0:W1:Y:S02]  /*34da0*/  SHFL.IDX P6, R14, R13, R12, R11 ;  /* 0x0000000c0d0e7389 */ /* 0x00006400000c000b */
[----:B01----:R-:W-:Y:S01]  /*34db0*/  ENDCOLLECTIVE ;  /* 0x000000000000791b */ /* 0x003fe20003800000 */
.L_x_2418:
[----:B------:R-:W-:Y:S05]  /*34dc0*/  BRA `(.L_x_2419) ;  /* 0xffffff8000a87947 */ /* 0x000fea000383ffff */
.L_x_2146:
[----:B------:R-:W-:Y:S01]  /*34dd0*/  BSSY B0, `(.L_x_2420) ;  /* 0x0000008000007945 */ /* 0x000fe20003800000 */
[----:B-----5:R-:W-:Y:S02]  /*34de0*/  IMAD.MOV.U32 R13, RZ, RZ, R2 ;  /* 0x000000ffff0d7224 */ /* 0x020fe400078e0002 */
[----:B------:R-:W-:Y:S02]  /*34df0*/  IMAD.MOV.U32 R12, RZ, RZ, 0x1 ;  /* 0x00000001ff0c7424 */ /* 0x000fe400078e00ff */
[----:B------:R-:W-:Y:S02]  /*34e00*/  IMAD.MOV.U32 R11, RZ, RZ, RZ ;  /* 0x000000ffff0b7224 */ /* 0x000fe400078e00ff */
[----:B------:R-:W-:-:S07]  /*34e10*/  IMAD.MOV.U32 R15, RZ, RZ, -0x1 ;  /* 0xffffffffff0f7424 */ /* 0x000fce00078e00ff */
[----:B01----:R-:W-:Y:S05]  /*34e20*/  WARPSYNC.COLLECTIVE R15, `(.L_x_2421) ;  /* 0x000000000f087348 */ /* 0x003fea0003c00000 */
[----:B------:R2:W3:Y:S02]  /*34e30*/  SHFL.UP P6, R14, R13, R12, R11 ;  /* 0x0400000c0d0e7389 */ /* 0x0004e400000c000b */
[----:B0123--:R-:W-:Y:S01]  /*34e40*/  ENDCOLLECTIVE ;  /* 0x000000000000791b */ /* 0x00ffe20003800000 */
.L_x_2421:
[----:B------:R-:W-:Y:S05]  /*34e50*/  BSYNC B0 ;  /* 0x0000000000007941 */ /* 0x000fea0003800000 */
.L_x_2420:
[----:B------:R-:W-:Y:S01]  /*34e60*/  SEL R13, R14, RZ, P1 ;  /* 0x000000ff0e0d7207 */ /* 0x000fe20000800000 */
[----:B------:R-:W-:Y:S02]  /*34e70*/  IMAD.MOV.U32 R12, RZ, RZ, 0x2 ;  /* 0x00000002ff0c7424 */ /* 0x000fe400078e00ff */
[----:B------:R-:W-:Y:S02]  /*34e80*/  IMAD.MOV.U32 R11, RZ, RZ, RZ ;  /* 0x000000ffff0b7224 */ /* 0x000fe400078e00ff */
[----:B------:R-:W-:Y:S02]  /*34e90*/  IMAD.IADD R13, R2, 0x1, R13 ;  /* 0x00000001020d7824 */ /* 0x000fe400078e020d */
[----:B------:R-:W-:-:S07]  /*34ea0*/  IMAD.MOV.U32 R15, RZ, RZ, -0x1 ;  /* 0xffffffffff0f7424 */ /* 0x000fce00078e00ff */
[----:B------:R-:W-:Y:S05]  /*34eb0*/  WARPSYNC.COLLECTIVE R15, `(.L_x_2422) ;  /* 0x000000000f087348 */ /* 0x000fea0003c00000 */
[----:B------:R0:W1:Y:S02]  /*34ec0*/  SHFL.UP P6, R14, R13, R12, R11 ;  /* 0x0400000c0d0e7389 */ /* 0x00006400000c000b */
[----:B01----:R-:W-:Y:S01]  /*34ed0*/  ENDCOLLECTIVE ;  /* 0x000000000000791b */ /* 0x003fe20003800000 */
.L_x_2422:
[----:B------:R-:W-:Y:S01]  /*34ee0*/  IMAD.MOV.U32 R12, RZ, RZ, 0x4 ;  /* 0x00000004ff0c7424 */ /* 0x000fe200078e00ff */
[----:B------:R-:W-:-:S05]  /*34ef0*/  SEL R14, R14, RZ, P2 ;  /* 0x000000ff0e0e7207 */ /* 0x000fca0001000000 */
[----:B------:R-:W-:-:S04]  /*34f00*/  IMAD.IADD R3, R13, 0x1, R14 ;  /* 0x000000010d037824 */ /* 0x000fc800078e020e */
[----:B------:R-:W-:-:S07]  /*34f10*/  IMAD.MOV.U32 R13, RZ, RZ, R3 ;  /* 0x000000ffff0d7224 */ /* 0x000fce00078e0003 */
[----:B------:R-:W-:Y:S05]  /*34f20*/  WARPSYNC.COLLECTIVE R15, `(.L_x_2423) ;  /* 0x000000000f087348 */ /* 0x000fea0003c00000 */
[----:B------:R0:W1:Y:S02]  /*34f30*/  SHFL.UP P6, R14, R13, R12, R11 ;  /* 0x0400000c0d0e7389 */ /* 0x00006400000c000b */
[----:B01----:R-:W-:Y:S01]  /*34f40*/  ENDCOLLECTIVE ;  /* 0x000000000000791b */ /* 0x003fe20003800000 */
.L_x_2423:
[----:B------:R-:W-:Y:S01]  /*34f50*/  IMAD.MOV.U32 R12, RZ, RZ, 0x8 ;  /* 0x00000008ff0c7424 */ /* 0x000fe200078e00ff */
[----:B------:R-:W-:-:S05]  /*34f60*/  SEL R4, R14, RZ, P3 ;  /* 0x000000ff0e047207 */ /* 0x000fca0001800000 */
[----:B------:R-:W-:-:S04]  /*34f70*/  IMAD.IADD R4, R3, 0x1, R4 ;  /* 0x0000000103047824 */ /* 0x000fc800078e0204 */
[----:B------:R-:W-:-:S07]  /*34f80*/  IMAD.MOV.U32 R13, RZ, RZ, R4 ;  /* 0x000000ffff0d7224 */ /* 0x000fce00078e0004 */
[----:B------:R-:W-:Y:S05]  /*34f90*/  WARPSYNC.COLLECTIVE R15, `(.L_x_2424) ;  /* 0x000000000f087348 */ /* 0x000fea0003c00000 */
[----:B------:R0:W1:Y:S02]  /*34fa0*/  SHFL.UP P6, R14, R13, R12, R11 ;  /* 0x0400000c0d0e7389 */ /* 0x00006400000c000b */
[----:B01----:R-:W-:Y:S01]  /*34fb0*/  ENDCOLLECTIVE ;  /* 0x000000000000791b */ /* 0x003fe20003800000 */
.L_x_2424:
[----:B------:R-:W-:Y:S01]  /*34fc0*/  IMAD.MOV.U32 R12, RZ, RZ, 0x10 ;  /* 0x00000010ff0c7424 */ /* 0x000fe200078e00ff */
[----:B------:R-:W-:-:S05]  /*34fd0*/  SEL R5, R14, RZ, P4 ;  /* 0x000000ff0e057207 */ /* 0x000fca0002000000 */
[----:B------:R-:W-:-:S04]  /*34fe0*/  IMAD.IADD R5, R4, 0x1, R5 ;  /* 0x0000000104057824 */ /* 0x000fc800078e0205 */
[----:B------:R-:W-:-:S07]  /*34ff0*/  IMAD.MOV.U32 R13, RZ, RZ, R5 ;  /* 0x000000ffff0d7224 */ /* 0x000fce00078e0005 */
[----:B------:R-:W-:Y:S05]  /*35000*/  WARPSYNC.COLLECTIVE R15, `(.L_x_2425) ;  /* 0x000000000f087348 */ /* 0x000fea0003c00000 */
[----:B------:R0:W1:Y:S02]  /*35010*/  SHFL.UP P6, R14, R13, R12, R11 ;  /* 0x0400000c0d0e7389 */ /* 0x00006400000c000b */
[----:B01----:R-:W-:Y:S01]  /*35020*/  ENDCOLLECTIVE ;  /* 0x000000000000791b */ /* 0x003fe20003800000 */
.L_x_2425:
        /* <DEDUP_REMOVED lines=8> */
.L_x_2426:
[----:B------:R-:W-:Y:S05]  /*350b0*/  BRA `(.L_x_2427) ;  /* 0xffffff8000887947 */ /* 0x000fea000383ffff */
.L_x_2148:
[----:B------:R-:W-:Y:S01]  /*350c0*/  BSSY B0, `(.L_x_2428) ;  /* 0x0000006000007945 */ /* 0x000fe20003800000 */
[----:B------:R-:W-:Y:S01]  /*350d0*/  PLOP3.LUT P6, PT, P6, PT, PT, 0x8, 0x0 ;  /* 0x000000000000781c */ /* 0x000fe200037ce170 */
[----:B------:R-:W-:-:S12]  /*350e0*/  IMAD.MOV.U32 R15, RZ, RZ, -0x1 ;  /* 0xffffffffff0f7424 */ /* 0x000fd800078e00ff */
[----:B0-----:R-:W-:Y:S05]  /*350f0*/  WARPSYNC.COLLECTIVE R15, `(.L_x_2429) ;  /* 0x000000000f087348 */ /* 0x001fea0003c00000 */
[----:B------:R-:W-:Y:S01]  /*35100*/  VOTE.ANY R14, PT, P6 ;  /* 0x00000000000e7806 */ /* 0x000fe200030e0100 */
[----:B0-----:R-:W-:Y:S06]  /*35110*/  ENDCOLLECTIVE ;  /* 0x000000000000791b */ /* 0x001fec0003800000 */
.L_x_2429:
[----:B------:R-:W-:Y:S05]  /*35120*/  BSYNC B0 ;  /* 0x0000000000007941 */ /* 0x000fea0003800000 */
.L_x_2428:
[----:B------:R-:W-:Y:S02]  /*35130*/  IMAD.MOV.U32 R6, RZ, RZ, R14 ;  /* 0x000000ffff067224 */ /* 0x000fe400078e000e */
[----:B------:R-:W-:Y:S02]  /*35140*/  IMAD.MOV.U32 R13, RZ, RZ, R2 ;  /* 0x000000ffff0d7224 */ /* 0x000fe400078e0002 */
[----:B------:R-:W0:Y:S01]  /*35150*/  POPC R5, R6 ;  /* 0x0000000600057309 */ /* 0x000e220000000000 */
[----:B------:R-:W-:Y:S02]  /*35160*/  IMAD.MOV.U32 R11, RZ, RZ, 0x1f ;  /* 0x0000001fff0b7424 */ /* 0x000fe400078e00ff */
[----:B------:R-:W-:Y:S02]  /*35170*/  IMAD.MOV.U32 R15, RZ, RZ, -0x1 ;  /* 0xffffffffff0f7424 */ /* 0x000fe400078e00ff */
[----:B0-----:R-:W-:-:S07]  /*35180*/  IMAD.MOV.U32 R12, RZ, RZ, R5 ;  /* 0x000000ffff0c7224 */ /* 0x001fce00078e0005 */
[----:B------:R-:W-:Y:S05]  /*35190*/  WARPSYNC.COLLECTIVE R15, `(.L_x_2430) ;  /* 0x000000000f087348 */ /* 0x000fea0003c00000 */
[----:B------:R0:W1:Y:S02]  /*351a0*/  SHFL.IDX P6, R14, R13, R12, R11 ;  /* 0x0000000c0d0e7389 */ /* 0x00006400000c000b */
[----:B01----:R-:W-:Y:S01]  /*351b0*/  ENDCOLLECTIVE ;  /* 0x000000000000791b */ /* 0x003fe20003800000 */
.L_x_2430:
[----:B------:R-:W-:Y:S01]  /*351c0*/  IMAD.MOV.U32 R25, RZ, RZ, R14 ;  /* 0x000000ffff197224 */ /* 0x000fe200078e000e */
[----:B------:R-:W-:Y:S06]  /*351d0*/  BRA `(.L_x_2431) ;  /* 0xffffff8000787947 */ /* 0x000fec000383ffff */
.L_x_2150:
[----:B------:R-:W-:Y:S01]  /*351e0*/  BSSY B0, `(.L_x_2432) ;  /* 0x0000007000007945 */ /* 0x000fe20003800000 */
[----:B------:R-:W-:Y:S02]  /*351f0*/  IMAD.MOV.U32 R13, RZ, RZ, R3 ;  /* 0x000000ffff0d7224 */ /* 0x000fe400078e0003 */
[----:B------:R-:W-:Y:S02]  /*35200*/  IMAD.MOV.U32 R11, RZ, RZ, 0x1f ;  /* 0x0000001fff0b7424 */ /* 0x000fe400078e00ff */
[----:B------:R-:W-:-:S07]  /*35210*/  IMAD.MOV.U32 R15, RZ, RZ, -0x1 ;  /* 0xffffffffff0f7424 */ /* 0x000fce00078e00ff */
[----:B012---:R-:W-:Y:S05]  /*35220*/  WARPSYNC.COLLECTIVE R15, `(.L_x_2433) ;  /* 0x000000000f087348 */ /* 0x007fea0003c00000 */
[----:B------:R3:W4:Y:S02]  /*35230*/  SHFL.IDX P6, R14, R13, R12, R11 ;  /* 0x0000000c0d0e7389 */ /* 0x00072400000c000b */
[----:B01234-:R-:W-:Y:S01]  /*35240*/  ENDCOLLECTIVE ;  /* 0x000000000000791b */ /* 0x01ffe20003800000 */
.L_x_2433:
[----:B------:R-:W-:Y:S05]  /*35250*/  BSYNC B0 ;  /* 0x0000000000007941 */ /* 0x000fea0003800000 */
.L_x_2432:
[----:B------:R-:W-:Y:S01]  /*35260*/  IMAD.MOV.U32 R6, RZ, RZ, R14 ;  /* 0x000000ffff067224 */ /* 0x000fe200078e000e */
[----:B------:R-:W-:Y:S06]  /*35270*/  BRA `(.L_x_2149) ;  /* 0xffffff80006c7947 */ /* 0x000fec000383ffff */
.L_x_2154:
[----:B0-----:R0:W1:Y:S02]  /*35280*/  SYNCS.PHASECHK.TRANS64.TRYWAIT P0, [R5+URZ+0x22820], R0 ;  /* 0x02282000050075a7 */ /* 0x001064000800017f */
[----:B-1----:R-:W-:Y:S05]  /*35290*/  @!P0 NANOSLEEP.SYNCS 0x989680 ;  /* 0x009896800000895d */ /* 0x002fea0003900000 */
[----:B------:R-:W1:Y:S02]  /*352a0*/  @!P0 SYNCS.PHASECHK.TRANS64 P0, [R5+URZ+0x22820], R0 ;  /* 0x02282000050085a7 */ /* 0x000e64000800007f */
[----:B-1----:R-:W-:Y:S05]  /*352b0*/  @!P0 BRA `(.L_x_2154) ;  /* 0xfffffffc00f08947 */ /* 0x002fea000383ffff */
[----:B------:R-:W-:Y:S05]  /*352c0*/  BRA `(.L_x_2434) ;  /* 0xffffff8400ec7947 */ /* 0x000fea000383ffff */
.L_x_2155:
        /* <DEDUP_REMOVED lines=11> */
.L_x_2436:
[----:B------:R-:W-:Y:S05]  /*35380*/  BSYNC B0 ;  /* 0x0000000000007941 */ /* 0x000fea0003800000 */
.L_x_2435:
[----:B------:R-:W-:Y:S05]  /*35390*/  BRA `(.L_x_2437) ;  /* 0xffffff8400d47947 */ /* 0x000fea000383ffff */
.L_x_2156:
[----:B------:R-:W-:Y:S01]  /*353a0*/  BSSY B0, `(.L_x_2438) ;  /* 0x0000006000007945 */ /* 0x000fe20003800000 */
[----:B------:R-:W-:-:S07]  /*353b0*/  IMAD.MOV.U32 R15, RZ, RZ, -0x1 ;  /* 0xffffffffff0f7424 */ /* 0x000fce00078e00ff */
[----:B0-----:R-:W-:Y:S05]  /*353c0*/  WARPSYNC.COLLECTIVE R15, `(.L_x_2439) ;  /* 0x000000000f0c7348 */ /* 0x001fea0003c00000 */
[----:B------:R-:W-:Y:S02]  /*353d0*/  ELECT P6, UR62, PT ;  /* 0x00000000003e782f */ /* 0x000fe400038c0000 */
[----:B------:R-:W-:Y:S01]  /*353e0*/  MOV R14, UR62 ;  /* 0x0000003e000e7c02 */ /* 0x000fe20008000f00 */
[----:B0-----:R-:W-:Y:S10]  /*353f0*/  ENDCOLLECTIVE ;  /* 0x000000000000791b */ /* 0x001ff40003800000 */
.L_x_2439:
[----:B------:R-:W-:Y:S05]  /*35400*/  BSYNC B0 ;  /* 0x0000000000007941 */ /* 0x000fea0003800000 */
.L_x_2438:
[----:B------:R-:W-:Y:S05]  /*35410*/  BRA `(.L_x_2440) ;  /* 0xffffff8400c87947 */ /* 0x000fea000383ffff */
.L_x_2158:
[----:B0-----:R0:W1:Y:S02]  /*35420*/  SYNCS.PHASECHK.TRANS64.TRYWAIT P1, [R3+URZ+0x22840], R2 ;  /* 0x02284002030075a7 */ /* 0x001064000802017f */
[----:B-1----:R-:W-:Y:S05]  /*35430*/  @!P1 NANOSLEEP.SYNCS 0x989680 ;  /* 0x009896800000995d */ /* 0x002fea0003900000 */
[----:B------:R-:W1:Y:S02]  /*35440*/  @!P1 SYNCS.PHASECHK.TRANS64 P1, [R3+URZ+0x22840], R2 ;  /* 0x02284002030095a7 */ /* 0x000e64000802007f */
[----:B-1----:R-:W-:Y:S05]  /*35450*/  @!P1 BRA `(.L_x_2158) ;  /* 0xfffffffc00f09947 */ /* 0x002fea000383ffff */
[----:B------:R-:W-:Y:S05]  /*35460*/  BRA `(.L_x_2441) ;  /* 0xffffff8400e87947 */ /* 0x000fea000383ffff */
.L_x_2160:
[----:B-1----:R1:W2:Y:S02]  /*35470*/  SYNCS.PHASECHK.TRANS64.TRYWAIT P1, [R33+URZ+0x22840], R0 ;  /* 0x02284000210075a7 */ /* 0x0022a4000802017f */
[----:B--2---:R-:W-:Y:S05]  /*35480*/  @!P1 NANOSLEEP.SYNCS 0x989680 ;  /* 0x009896800000995d */ /* 0x004fea0003900000 */
[----:B------:R-:W2:Y:S02]  /*35490*/  @!P1 SYNCS.PHASECHK.TRANS64 P1, [R33+URZ+0x22840], R0 ;  /* 0x02284000210095a7 */ /* 0x000ea4000802007f */
[----:B--2---:R-:W-:Y:S05]  /*354a0*/  @!P1 BRA `(.L_x_2160) ;  /* 0xfffffffc00f09947 */ /* 0x004fea000383ffff */
[----:B------:R-:W-:Y:S05]  /*354b0*/  BRA `(.L_x_2442) ;  /* 0xffffff8400f47947 */ /* 0x000fea000383ffff */
.L_x_2162:
[----:B--2---:R2:W3:Y:S02]  /*354c0*/  SYNCS.PHASECHK.TRANS64.TRYWAIT P1, [R3+URZ+0x22860], R2 ;  /* 0x02286002030075a7 */ /* 0x0044e4000802017f */
[----:B---3--:R-:W-:Y:S05]  /*354d0*/  @!P1 NANOSLEEP.SYNCS 0x989680 ;  /* 0x009896800000995d */ /* 0x008fea0003900000 */
[----:B------:R-:W3:Y:S02]  /*354e0*/  @!P1 SYNCS.PHASECHK.TRANS64 P1, [R3+URZ+0x22860], R2 ;  /* 0x02286002030095a7 */ /* 0x000ee4000802007f */
[----:B---3--:R-:W-:Y:S05]  /*354f0*/  @!P1 BRA `(.L_x_2162) ;  /* 0xfffffffc00f09947 */ /* 0x008fea000383ffff */
[----:B------:R-:W-:Y:S05]  /*35500*/  BRA `(.L_x_2443) ;  /* 0xffffff8400f07947 */ /* 0x000fea000383ffff */
.L_x_2164:
[----:B---3--:R3:W4:Y:S02]  /*35510*/  SYNCS.PHASECHK.TRANS64.TRYWAIT P1, [R33+URZ+0x22860], R0 ;  /* 0x02286000210075a7 */ /* 0x008724000802017f */
[----:B----4-:R-:W-:Y:S05]  /*35520*/  @!P1 NANOSLEEP.SYNCS 0x989680 ;  /* 0x009896800000995d */ /* 0x010fea0003900000 */
[----:B------:R-:W4:Y:S02]  /*35530*/  @!P1 SYNCS.PHASECHK.TRANS64 P1, [R33+URZ+0x22860], R0 ;  /* 0x02286000210095a7 */ /* 0x000f24000802007f */
[----:B----4-:R-:W-:Y:S05]  /*35540*/  @!P1 BRA `(.L_x_2164) ;  /* 0xfffffffc00f09947 */ /* 0x010fea000383ffff */
[----:B------:R-:W-:Y:S05]  /*35550*/  BRA `(.L_x_2444) ;  /* 0xffffff8400ec7947 */ /* 0x000fea000383ffff */
.L_x_2166:
[----:B----4-:R4:W0:Y:S02]  /*35560*/  SYNCS.PHASECHK.TRANS64.TRYWAIT P1, [R3+URZ+0x22880], R2 ;  /* 0x02288002030075a7 */ /* 0x010824000802017f */
[----:B0-----:R-:W-:Y:S05]  /*35570*/  @!P1 NANOSLEEP.SYNCS 0x989680 ;  /* 0x009896800000995d */ /* 0x001fea0003900000 */
[----:B------:R-:W0:Y:S02]  /*35580*/  @!P1 SYNCS.PHASECHK.TRANS64 P1, [R3+URZ+0x22880], R2 ;  /* 0x02288002030095a7 */ /* 0x000e24000802007f */
[----:B0-----:R-:W-:Y:S05]  /*35590*/  @!P1 BRA `(.L_x_2166) ;  /* 0xfffffffc00f09947 */ /* 0x001fea000383ffff */
[----:B------:R-:W-:Y:S05]  /*355a0*/  BRA `(.L_x_2445) ;  /* 0xffffff8400e87947 */ /* 0x000fea000383ffff */
.L_x_2446:
        /* <DEDUP_REMOVED lines=13> */
.L_x_3627:


//--------------------- .text._ZN7cutlass13device_kernelIN5flash11enable_sm90INS1_16FlashAttnFwdSm90INS1_25CollectiveMainloopFwdSm90ILi2EN4cute5tupleIJNS5_1CILi1EEES8_S8_EEENS6_IJNS7_ILi128EEENS7_ILi160EEESA_EEELi128ENS_12float_e4m3_tEfNS_4arch4Sm90ELb1ELb0ELb1ELb0ELb1ELb0ELb0ELb1ELb1ELb1ELb0ELb0EEENS1_21CollectiveEpilogueFwdINS6_IJSA_SA_SB_EEES9_NS_10bfloat16_tESF_Li256ELb0ELb1ELb0ELb1EEENS1_30DynamicPersistentTileSchedulerILi256ELi128ELb0ELb1ELb1EEEEEEEEEvNT_6ParamsE --------------------------
	.section	.text._ZN7cutlass13device_kernelIN5flash11enable_sm90INS1_16FlashAttnFwdSm90INS1_25CollectiveMainloopFwdSm90ILi2EN4cute5tupleIJNS5_1CILi1EEES8_S8_EEENS6_IJNS7_ILi128EEENS7_ILi160EEESA_EEELi128ENS_12float_e4m3_tEfNS_4arch4Sm90ELb1ELb0ELb1ELb0ELb1ELb0ELb0ELb1ELb1ELb1ELb0ELb0EEENS1_21CollectiveEpilogueFwdINS6_IJSA_SA_SB_EEES9_NS_10bfloat16_tESF_Li256ELb0ELb1ELb0ELb1EEENS1_30DynamicPersistentTileSchedulerILi256ELi128ELb0ELb1ELb1EEEEEEEEEvNT_6ParamsE,"ax",@progbits
	.align	128
.text._ZN7cutlass13device_kernelIN5flash11enable_sm90INS1_16FlashAttnFwdSm90INS1_25CollectiveMainloopFwdSm90ILi2EN4cute5tupleIJNS5_1CILi1EEES8_S8_EEENS6_IJNS7_ILi128EEENS7_ILi160EEESA_EEELi128ENS_12float_e4m3_tEfNS_4arch4Sm90ELb1ELb0ELb1ELb0ELb1ELb0ELb0ELb1ELb1ELb1ELb0ELb0EEENS1_21CollectiveEpilogueFwdINS6_IJSA_SA_SB_EEES9_NS_10bfloat16_tESF_Li256ELb0ELb1ELb0ELb1EEENS1_30DynamicPersistentTileSchedulerILi256ELi128ELb0ELb1ELb1EEEEEEEEEvNT_6ParamsE:
        .type           _ZN7cutlass13device_kernelIN5flash11enable_sm90INS1_16FlashAttnFwdSm90INS1_25CollectiveMainloopFwdSm90ILi2EN4cute5tupleIJNS5_1CILi1EEES8_S8_EEENS6_IJNS7_ILi128EEENS7_ILi160EEESA_EEELi128ENS_12float_e4m3_tEfNS_4arch4Sm90ELb1ELb0ELb1ELb0ELb1ELb0ELb0ELb1ELb1ELb1ELb0ELb0EEENS1_21CollectiveEpilogueFwdINS6_IJSA_SA_SB_EEES9_NS_10bfloat16_tESF_Li256ELb0ELb1ELb0ELb1EEENS1_30DynamicPersistentTileSchedulerILi256ELi128ELb0ELb1ELb1EEEEEEEEEvNT_6ParamsE,@function
        .size           _ZN7cutlass13device_kernelIN5flash11enable_sm90INS1_16FlashAttnFwdSm90INS1_25CollectiveMainloopFwdSm90ILi2EN4cute5tupleIJNS5_1CILi1EEES8_S8_EEENS6_IJNS7_ILi128EEENS7_ILi160EEESA_EEELi128ENS_12float_e4m3_tEfNS_4arch4Sm90ELb1ELb0ELb1ELb0ELb1ELb0ELb0ELb1ELb1ELb1ELb0ELb0EEENS1_21CollectiveEpilogueFwdINS6_IJSA_SA_SB_EEES9_NS_10bfloat16_tESF_Li256ELb0ELb1ELb0ELb1EEENS1_30DynamicPersistentTileSchedulerILi256ELi128ELb0ELb1ELb1EEEEEEEEEvNT_6ParamsE,(.L_x_3628 - _ZN7cutlass13device_kernelIN5flash11enable_sm90INS1_16FlashAttnFwdSm90INS1_25CollectiveMainloopFwdSm90ILi2EN4cute5tupleIJNS5_1CILi1EEES8_S8_EEENS6_IJNS7_ILi128EEENS7_ILi160EEESA_EEELi128ENS_12float_e4m3_tEfNS_4arch4Sm90ELb1ELb0ELb1ELb0ELb1ELb0ELb0ELb1ELb1ELb1ELb0ELb0EEENS1_21CollectiveEpilogueFwdINS6_IJSA_SA_SB_EEES9_NS_10bfloat16_tESF_Li256ELb0ELb1ELb0ELb1EEENS1_30DynamicPersistentTileSchedulerILi256ELi128ELb0ELb1ELb1EEEEEEEEEvNT_6ParamsE)
        .other          _ZN7cutlass13device_kernelIN5flash11enable_sm90INS1_16FlashAttnFwdSm90INS1_25CollectiveMainloopFwdSm90ILi2EN4cute5tupleIJNS5_1CILi1EEES8_S8_EEENS6_IJNS7_ILi128EEENS7_ILi160EEESA_EEELi128ENS_12float_e4m3_tEfNS_4arch4Sm90ELb1ELb0ELb1ELb0ELb1ELb0ELb0ELb1ELb1ELb1ELb0ELb0EEENS1_21CollectiveEpilogueFwdINS6_IJSA_SA_SB_EEES9_NS_10bfloat16_tESF_Li256ELb0ELb1ELb0ELb1EEENS1_30DynamicPersistentTileSchedulerILi256ELi128ELb0ELb1ELb1EEEEEEEEEvNT_6ParamsE,@"STO_CUDA_ENTRY STV_DEFAULT"
_ZN7cutlass13device_kernelIN5flash11enable_sm90INS1_16FlashAttnFwdSm90INS1_25CollectiveMainloopFwdSm90ILi2EN4cute5tupleIJNS5_1CILi1EEES8_S8_EEENS6_IJNS7_ILi128EEENS7_ILi160EEESA_EEELi128ENS_12float_e4m3_tEfNS_4arch4Sm90ELb1ELb0ELb1ELb0ELb1ELb0ELb0ELb1ELb1ELb1ELb0ELb0EEENS1_21CollectiveEpilogueFwdINS6_IJSA_SA_SB_EEES9_NS_10bfloat16_tESF_Li256ELb0ELb1ELb0ELb1EEENS1_30DynamicPersistentTileSchedulerILi256ELi128ELb0ELb1ELb1EEEEEEEEEvNT_6ParamsE:
        /* <DEDUP_REMOVED lines=45> */
.L_x_2447:
        /* <DEDUP_REMOVED lines=22> */
.L_x_2448:
        /* <DEDUP_REMOVED lines=18> */
.L_x_2449:
        /* <DEDUP_REMOVED lines=22> */
.L_x_2450:
        /* <DEDUP_REMOVED lines=24> */
.L_x_2451:
        /* <DEDUP_REMOVED lines=10> */
.L_x_2453:
        /* <DEDUP_REMOVED lines=27> */
[----:B------:R-:W-:-:S02]  /*0a80*/  SHF.R.S32.HI R7, RZ, 0x4, R2 ;  /* 0x00000004ff077819 */ /* 0x000fc40000011402 */
[----:B------:R-:W-:Y:S02]  /*0a90*/  LOP3.LUT R5, R2, 0x3fffff0, RZ, 0xc0, !PT ;  /* 0x03fffff002057812 */ /* 0x000fe400078ec0ff */
[----:B------:R-:W-:Y:S02]  /*0aa0*/  SHF.R.S32.HI R9, RZ, 0x1f, R188 ;  /* 0x0000001fff097819 */ /* 0x000fe400000114bc */
[----:B------:R-:W-:Y:S01]  /*0ab0*/  LOP3.LUT R4, R4, 0xfffffc00, RZ, 0xc0, !PT ;  /* 0xfffffc0004047812 */ /* 0x000fe200078ec0ff */
[----:B------:R-:W-:Y:S01]  /*0ac0*/  IMAD.IADD R5, R194, 0x1, -R5 ;  /* 0x00000001c2057824 */ /* 0x000fe200078e0a05 */
[----:B------:R-:W-:Y:S02]  /*0ad0*/  LEA.HI R2, R2, R7, RZ, 0x1 ;  /* 0x0000000702027211 */ /* 0x000fe400078f08ff */
[----:B------:R-:W-:Y:S01]  /*0ae0*/  LEA.HI R6, R9, R188, RZ, 0x2 ;  /* 0x000000bc09067211 */ /* 0x000fe200078f10ff */
[----:B------:R-:W-:Y:S01]  /*0af0*/  IMAD R5, R5, 0x40, R4 ;  /* 0x0000004005057824 */ /* 0x000fe200078e0204 */
[----:B------:R-:W-:-:S02]  /*0b00*/  LOP3.LUT R2, R2, 0x1ffffffe, RZ, 0xc0, !PT ;  /* 0x1ffffffe02027812 */ /* 0x000fc400078ec0ff */
[----:B------:R-:W-:Y:S02]  /*0b10*/  LEA.HI R4, R3, R194, RZ, 0x2 ;  /* 0x000000c203047211 */ /* 0x000fe400078f10ff */
[----:B------:R-:W-:Y:S01]  /*0b20*/  SHF.R.S32.HI R8, RZ, 0x2, R6 ;  /* 0x00000002ff087819 */ /* 0x000fe20000011406 */
[----:B------:R-:W-:Y:S01]  /*0b30*/  IMAD.IADD R2, R7, 0x1, -R2 ;  /* 0x0000000107027824 */ /* 0x000fe200078e0a02 */
[----:B------:R-:W-:Y:S02]  /*0b40*/  SHF.R.S32.HI R11, RZ, 0x1f, R6 ;  /* 0x0000001fff0b7819 */ /* 0x000fe40000011406 */
[----:B------:R-:W-:Y:S01]  /*0b50*/  LOP3.LUT R7, R4, 0xfffffffc, RZ, 0xc0, !PT ;  /* 0xfffffffc04077812 */ /* 0x000fe200078ec0ff */
[----:B------:R-:W-:Y:S01]  /*0b60*/  IMAD R191, R2, 0x8, R5 ;  /* 0x0000000802bf7824 */ /* 0x000fe200078e0205 */
[----:B------:R-:W-:Y:S02]  /*0b70*/  LEA.HI R11, R11, R8, RZ, 0x3 ;  /* 0x000000080b0b7211 */ /* 0x000fe400078f18ff */
[----:B------:R-:W-:Y:S01]  /*0b80*/  LEA.HI R3, R3, R194, RZ, 0x3 ;  /* 0x000000c203037211 */ /* 0x000fe200078f18ff */
[----:B------:R-:W-:Y:S01]  /*0b90*/  IMAD.IADD R7, R194, 0x1, -R7 ;  /* 0x00000001c2077824 */ /* 0x000fe200078e0a07 */
[----:B------:R-:W-:-:S02]  /*0ba0*/  LOP3.LUT R11, R11, 0xfffffff8, RZ, 0xc0, !PT ;  /* 0xfffffff80b0b7812 */ /* 0x000fc400078ec0ff */
[----:B------:R-:W-:Y:S02]  /*0bb0*/  LEA.HI R9, R9, R188, RZ, 0x5 ;  /* 0x000000bc09097211 */ /* 0x000fe400078f28ff */
[----:B------:R-:W-:Y:S02]  /*0bc0*/  LEA.HI R0, R0, R189, RZ, 0x1 ;  /* 0x000000bd00007211 */ /* 0x000fe400078f08ff */
[----:B------:R-:W-:Y:S02]  /*0bd0*/  LOP3.LUT R5, R3, 0xfffffff8, RZ, 0xc0, !PT ;  /* 0xfffffff803057812 */ /* 0x000fe400078ec0ff */
[----:B------:R-:W-:Y:S02]  /*0be0*/  IADD3 R8, R8, -R11, RZ ;  /* 0x8000000b08087210 */ /* 0x000fe40007ffe0ff */
[----:B------:R-:W-:Y:S01]  /*0bf0*/  LEA.HI R2, R7, R7, RZ, 0x1 ;  /* 0x0000000707027211 */ /* 0x000fe200078f08ff */
[----:B------:R-:W-:Y:S01]  /*0c00*/  IMAD.IADD R22, R194, 0x1, -R5 ;  /* 0x00000001c2167824 */ /* 0x000fe200078e0a05 */
[----:B------:R-:W-:-:S02]  /*0c10*/  SHF.R.S32.HI R9, RZ, 0x5, R9 ;  /* 0x00000005ff097819 */ /* 0x000fc40000011409 */
[----:B------:R-:W-:Y:S01]  /*0c20*/  LOP3.LUT R0, R0, 0x3fffffe, RZ, 0xc0, !PT ;  /* 0x03fffffe00007812 */ /* 0x000fe200078ec0ff */
[----:B------:R-:W-:Y:S01]  /*0c30*/  IMAD.SHL.U32 R16, R22, 0x8, RZ ;  /* 0x0000000816107824 */ /* 0x000fe200078e00ff */
[----:B------:R-:W-:Y:S01]  /*0c40*/  LOP3.LUT R2, R2, 0x1ffffffe, RZ, 0xc0, !PT ;  /* 0x1ffffffe02027812 */ /* 0x000fe200078ec0ff */
[----:B------:R-:W-:Y:S01]  /*0c50*/  IMAD R9, R9, 0x10, R8 ;  /* 0x0000001009097824 */ /* 0x000fe200078e0208 */
[----:B------:R-:W-:Y:S01]  /*0c60*/  LOP3.LUT R17, R6, 0x7ffffffc, RZ, 0xc0, !PT ;  /* 0x7ffffffc06117812 */ /* 0x000fe200078ec0ff */
[----:B------:R-:W-:Y:S01]  /*0c70*/  IMAD.IADD R0, R189, 0x1, -R0 ;  /* 0x00000001bd007824 */ /* 0x000fe200078e0a00 */
[----:B------:R-:W-:Y:S01]  /*0c80*/  SHF.R.S32.HI R23, RZ, 0x3, R3 ;  /* 0x00000003ff177819 */ /* 0x000fe20000011403 */
[----:B------:R-:W-:Y:S01]  /*0c90*/  IMAD.IADD R7, R7, 0x1, -R2 ;  /* 0x0000000107077824 */ /* 0x000fe200078e0a02 */
[----:B------:R-:W-:Y:S01]  /*0ca0*/  SHF.R.S32.HI R193, RZ, 0x1f, R16 ;  /* 0x0000001fffc17819 */ /* 0x000fe20000011410 */
[----:B------:R-:W-:Y:S02]  /*0cb0*/  IMAD R190, R0, 0x40, R9 ;  /* 0x0000004000be7824 */ /* 0x000fe400078e0209 */
[----:B------:R-:W-:-:S02]  /*0cc0*/  VIADD R19, R16, 0x40 ;  /* 0x0000004010137836 */ /* 0x000fc40000000000 */
[----:B------:R-:W-:Y:S01]  /*0cd0*/  IMAD.IADD R17, R188, 0x1, -R17 ;  /* 0x00000001bc117824 */ /* 0x000fe200078e0a11 */
[----:B------:R-:W-:Y:S02]  /*0ce0*/  LEA R18, R7, R190, 0x3 ;  /* 0x000000be07127211 */ /* 0x000fe400078e18ff */
[----:B------:R-:W-:-:S07]  /*0cf0*/  SHF.R.S32.HI R192, RZ, 0x1f, R19 ;  /* 0x0000001fffc07819 */ /* 0x000fce0000011413 */
.L_x_2510:
        /* <DEDUP_REMOVED lines=21> */
.L_x_2454:
[----:B------:R-:W-:Y:S01]  /*0e50*/  ULDC UR8, c[0x0][0xc54] ;  /* 0x0003150000087ab9 */ /* 0x000fe20000000800 */
[----:B------:R-:W-:Y:S01]  /*0e60*/  UMOV UR4, UR9 ;  /* 0x0000000900047c82 */ /* 0x000fe20008000000 */
[----:B------:R-:W-:-:S11]  /*0e70*/  UISETP.NE.AND UP0, UPT, UR8, 0x1, UPT ;  /* 0x000000010800788c */ /* 0x000fd6000bf05270 */
[----:B------:R-:W-:Y:S02]  /*0e80*/  @UP0 ULDC.64 UR10, c[0x0][0xc58] ;  /* 0x00031600000a0ab9 */ /* 0x000fe40000000a00 */
[----:B------:R-:W-:-:S04]  /*0e90*/  UIMAD.WIDE.U32 UR6, UR9, UR10, URZ ;  /* 0x0000000a090672a5 */ /* 0x000fc8000f8e003f */
[----:B------:R-:W-:-:S04]  /*0ea0*/  @UP0 USHF.R.U32.HI UR4, URZ, UR11, UR7 ;  /* 0x0000000b3f040299 */ /* 0x000fc80008011607 */
[----:B------:R-:W-:-:S12]  /*0eb0*/  UIMAD UR6, UR4, UR8, URZ ;  /* 0x00000008040672a4 */ /* 0x000fd8000f8e023f */
.L_x_2455:
[----:B------:R-:W-:Y:S01]  /*0ec0*/  ULOP3.LUT UR4, URZ, UR4, URZ, 0x33, !UPT ;  /* 0x000000043f047292 */ /* 0x000fe2000f8e333f */
[----:B------:R-:W-:Y:S01]  /*0ed0*/  PLOP3.LUT P0, PT, PT, PT, PT, 0x80, 0x0 ;  /* 0x000000000000781c */ /* 0x000fe20003f0f070 */
[----:B------:R-:W-:Y:S01]  /*0ee0*/  UIADD3 UR10, UR9, -UR6, URZ ;  /* 0x80000006090a7290 */ /* 0x000fe2000fffe03f */
[----:B------:R-:W-:Y:S01]  /*0ef0*/  IMAD.MOV.U32 R2, RZ, RZ, RZ ;  /* 0x000000ffff027224 */ /* 0x000fe200078e00ff */
[----:B------:R-:W-:Y:S01]  /*0f00*/  ULDC UR7, c[0x0][0x448] ;  /* 0x0001120000077ab9 */ /* 0x000fe20000000800 */
[----:B------:R-:W-:Y:S01]  /*0f10*/  ULDC UR6, c[0x0][0xc3c] ;  /* 0x00030f0000067ab9 */ /* 0x000fe20000000800 */
[----:B------:R-:W-:Y:S01]  /*0f20*/  UISETP.NE.AND UP2, UPT, UR7, 0x1, UPT ;  /* 0x000000010700788c */ /* 0x000fe2000bf45270 */
[----:B------:R-:W-:Y:S01]  /*0f30*/  IMAD.MOV.U32 R0, RZ, RZ, RZ ;  /* 0x000000ffff007224 */ /* 0x000fe200078e00ff */
[----:B------:R-:W-:Y:S01]  /*0f40*/  UIADD3 UR4, UR4, UR6, URZ ;  /* 0x0000000604047290 */ /* 0x000fe2000fffe03f */
[----:B------:R-:W-:Y:S01]  /*0f50*/  CS2R R86, SRZ ;  /* 0x0000000000567805 */ /* 0x000fe2000001ff00 */
[----:B------:R-:W-:Y:S01]  /*0f60*/  ULDC.64 UR12, c[0x0][0x418] ;  /* 0x00010600000c7ab9 */ /* 0x000fe20000000a00 */
[----:B------:R-:W-:Y:S01]  /*0f70*/  ULDC UR47, c[0x0][0x424] ;  /* 0x00010900002f7ab9 */ /* 0x000fe20000000800 */
[----:B------:R-:W-:Y:S01]  /*0f80*/  UISETP.NE.U32.AND UP0, UPT, UR12, URZ, UPT ;  /* 0x0000003f0c00728c */ /* 0x000fe2000bf05070 */
[----:B------:R-:W-:Y:S01]  /*0f90*/  CS2R R4, SRZ ;  /* 0x0000000000047805 */ /* 0x000fe2000001ff00 */
[----:B------:R-:W-:Y:S01]  /*0fa0*/  USHF.L.U32 UR38, UR4, 0x7, URZ ;  /* 0x0000000704267899 */ /* 0x000fe2000800063f */
[----:B------:R-:W-:Y:S01]  /*0fb0*/  CS2R R84, SRZ ;  /* 0x0000000000547805 */ /* 0x000fe2000001ff00 */
[----:B------:R-:W-:Y:S01]  /*0fc0*/  UISETP.NE.AND.EX UP0, UPT, UR13, URZ, UPT, UP0 ;  /* 0x0000003f0d00728c */ /* 0x000fe2000bf05300 */
[----:B------:R-:W-:Y:S01]  /*0fd0*/  CS2R R6, SRZ ;  /* 0x0000000000067805 */ /* 0x000fe2000001ff00 */
[----:B------:R-:W-:Y:S01]  /*0fe0*/  UIADD3 UR4, UR38, 0x7f, URZ ;  /* 0x0000007f26047890 */ /* 0x000fe2000fffe03f */
[----:B------:R-:W-:Y:S01]  /*0ff0*/  CS2R R78, SRZ ;  /* 0x00000000004e7805 */ /* 0x000fe2000001ff00 */
[----:B------:R-:W-:Y:S01]  /*1000*/  ULDC UR8, c[0x0][0x288] ;  /* 0x0000a20000087ab9 */ /* 0x000fe20000000800 */
[----:B------:R-:W-:Y:S01]  /*1010*/  @UP2 ULDC UR6, c[0x0][0x44c] ;  /* 0x0001130000062ab9 */ /* 0x000fe20000000800 */
[----:B------:R-:W-:Y:S01]  /*1020*/  UIADD3 UR8, -UR8, 0xa0, URZ ;  /* 0x000000a008087890 */ /* 0x000fe2000fffe13f */
[----:B------:R-:W-:Y:S01]  /*1030*/  CS2R R8, SRZ ;  /* 0x0000000000087805 */ /* 0x000fe2000001ff00 */
[----:B------:R-:W-:Y:S01]  /*1040*/  UIMAD.WIDE.U32 UR6, UR4, UR6, URZ ;  /* 0x00000006040672a5 */ /* 0x000fe2000f8e003f */
[----:B------:R-:W-:Y:S01]  /*1050*/  CS2R R76, SRZ ;  /* 0x00000000004c7805 */ /* 0x000fe2000001ff00 */
[----:B------:R-:W-:Y:S01]  /*1060*/  USEL UR47, UR47, 0x1, UP0 ;  /* 0x000000012f2f7887 */ /* 0x000fe20008000000 */
[----:B------:R-:W-:Y:S01]  /*1070*/  CS2R R10, SRZ ;  /* 0x00000000000a7805 */ /* 0x000fe2000001ff00 */
[----:B------:R-:W-:Y:S01]  /*1080*/  ULDC UR9, c[0x0][0x2f0] ;  /* 0x0000bc0000097ab9 */ /* 0x000fe20000000800 */
[----:B------:R-:W-:Y:S01]  /*1090*/  @UP2 ULDC UR12, c[0x0][0x450] ;  /* 0x00011400000c2ab9 */ /* 0x000fe20000000800 */
[----:B------:R-:W-:Y:S01]  /*10a0*/  UIMAD UR8, UR47, UR9, UR8 ;  /* 0x000000092f0872a4 */ /* 0x000fe2000f8e0208 */
[----:B------:R-:W-:Y:S01]  /*10b0*/  CS2R R70, SRZ ;  /* 0x0000000000467805 */ /* 0x000fe2000001ff00 */
[----:B------:R-:W-:Y:S01]  /*10c0*/  @UP2 USHF.R.U32.HI UR4, URZ, UR12, UR7 ;  /* 0x0000000c3f042299 */ /* 0x000fe20008011607 */
[----:B------:R-:W-:Y:S01]  /*10d0*/  CS2R R12, SRZ ;  /* 0x00000000000c7805 */ /* 0x000fe2000001ff00 */
[----:B------:R-:W-:Y:S01]  /*10e0*/  UIMAD UR6, UR47, UR9, 0x9f ;  /* 0x0000009f2f0674a4 */ /* 0x000fe2000f8e0209 */
[----:B------:R-:W-:Y:S01]  /*10f0*/  CS2R R68, SRZ ;  /* 0x0000000000447805 */ /* 0x000fe2000001ff00 */
[----:B------:R-:W-:Y:S01]  /*1100*/  UIADD3 UR8, UR8, UR4, URZ ;  /* 0x0000000408087290 */ /* 0x000fe2000fffe03f */
[----:B------:R-:W-:Y:S01]  /*1110*/  CS2R R14, SRZ ;  /* 0x00000000000e7805 */ /* 0x000fe2000001ff00 */
[----:B------:R-:W-:Y:S01]  /*1120*/  UIMAD.WIDE UR6, UR6, 0x66666667, URZ ;  /* 0x66666667060678a5 */ /* 0x000fe2000f8e023f */
[----:B------:R-:W-:Y:S01]  /*1130*/  CS2R R62, SRZ ;  /* 0x00000000003e7805 */ /* 0x000fe2000001ff00 */
[----:B------:R-:W-:Y:S01]  /*1140*/  UIMAD.WIDE UR8, UR8, 0x66666667, URZ ;  /* 0x66666667080878a5 */ /* 0x000fe2000f8e023f */
[----:B------:R-:W-:Y:S01]  /*1150*/  CS2R R20, SRZ ;  /* 0x0000000000147805 */ /* 0x000fe2000001ff00 */
[----:B------:R-:W-:Y:S01]  /*1160*/  ULDC UR11, c[0x0][0xc54] ;  /* 0x00031500000b7ab9 */ /* 0x000fe20000000800 */
[----:B------:R-:W-:Y:S01]  /*1170*/  USHF.R.U32.HI UR4, URZ, 0x1f, UR7 ;  /* 0x0000001f3f047899 */ /* 0x000fe20008011607 */
[----:B------:R-:W-:Y:S01]  /*1180*/  CS2R R60, SRZ ;  /* 0x00000000003c7805 */ /* 0x000fe2000001ff00 */
[----:B------:R-:W-:Y:S01]  /*1190*/  UIMAD UR11, UR5, UR11, UR10 ;  /* 0x0000000b050b72a4 */ /* 0x000fe2000f8e020a */
[----:B------:R-:W-:Y:S01]  /*11a0*/  CS2R R28, SRZ ;  /* 0x00000000001c7805 */ /* 0x000fe2000001ff00 */
[----:B------:R-:W-:Y:S01]  /*11b0*/  USHF.R.U32.HI UR5, URZ, 0x1f, UR9 ;  /* 0x0000001f3f057899 */ /* 0x000fe20008011609 */
[----:B------:R-:W-:Y:S01]  /*11c0*/  CS2R R54, SRZ ;  /* 0x0000000000367805 */ /* 0x000fe2000001ff00 */
[----:B------:R-:W-:Y:S01]  /*11d0*/  ULEA.HI.SX32 UR7, UR7, UR4, 0x1a ;  /* 0x0000000407077291 */ /* 0x000fe2000f8fd23f */
[----:B------:R-:W-:Y:S01]  /*11e0*/  CS2R R26, SRZ ;  /* 0x00000000001a7805 */ /* 0x000fe2000001ff00 */
[----:B------:R-:W-:Y:S01]  /*11f0*/  ULEA.HI.SX32 UR9, UR9, UR5, 0x1a ;  /* 0x0000000509097291 */ /* 0x000fe2000f8fd23f */
[----:B------:R-:W-:Y:S01]  /*1200*/  CS2R R52, SRZ ;  /* 0x0000000000347805 */ /* 0x000fe2000001ff00 */
[----:B------:R-:W-:Y:S01]  /*1210*/  ULDC UR40, c[0x0][0xc48] ;  /* 0x0003120000287ab9 */ /* 0x000fe20000000800 */
[----:B------:R-:W-:Y:S01]  /*1220*/  UMOV UR39, UR11 ;  /* 0x0000000b00277c82 */ /* 0x000fe20008000000 */
[----:B------:R-:W-:Y:S01]  /*1230*/  UISETP.LT.AND UP0, UPT, UR7, UR9, UPT ;  /* 0x000000090700728c */ /* 0x000fe2000bf01270 */
[----:B------:R-:W-:Y:S01]  /*1240*/  CS2R R32, SRZ ;  /* 0x0000000000207805 */ /* 0x000fe2000001ff00 */
[----:B------:R-:W-:Y:S01]  /*1250*/  UISETP.NE.AND UP1, UPT, UR40, 0x1, UPT ;  /* 0x000000012800788c */ /* 0x000fe2000bf25270 */
[----:B------:R-:W-:Y:S01]  /*1260*/  CS2R R46, SRZ ;  /* 0x00000000002e7805 */ /* 0x000fe2000001ff00 */
[----:B------:R-:W-:Y:S01]  /*1270*/  USEL UR49, UR7, UR9, UP0 ;  /* 0x0000000907317287 */ /* 0x000fe20008000000 */
[----:B------:R-:W-:Y:S01]  /*1280*/  CS2R R30, SRZ ;  /* 0x00000000001e7805 */ /* 0x000fe2000001ff00 */
[----:B------:R-:W-:Y:S01]  /*1290*/  UP2UR UR48, UPR, URZ, 0x4 ;  /* 0x000000043f307883 */ /* 0x000fe20008000000 */
[----:B------:R-:W-:Y:S01]  /*12a0*/  CS2R R44, SRZ ;  /* 0x00000000002c7805 */ /* 0x000fe2000001ff00 */
[----:B------:R-:W-:Y:S01]  /*12b0*/  UISETP.GE.AND UP0, UPT, UR49, 0x1, UPT ;  /* 0x000000013100788c */ /* 0x000fe2000bf06270 */
[----:B------:R-:W-:-:S02]  /*12c0*/  CS2R R36, SRZ ;  /* 0x0000000000247805 */ /* 0x000fc4000001ff00 */
[----:B------:R-:W-:Y:S01]  /*12d0*/  CS2R R38, SRZ ;  /* 0x0000000000267805 */ /* 0x000fe2000001ff00 */
[----:B------:R-:W-:Y:S01]  /*12e0*/  IMAD.MOV.U32 R34, RZ, RZ, RZ ;  /* 0x000000ffff227224 */ /* 0x000fe200078e00ff */
[----:B------:R-:W-:Y:S01]  /*12f0*/  CS2R R88, SRZ ;  /* 0x0000000000587805 */ /* 0x000fe2000001ff00 */
[----:B------:R-:W-:Y:S01]  /*1300*/  @UP1 ULDC UR10, c[0x0][0xc4c] ;  /* 0x00031300000a1ab9 */ /* 0x000fe20000000800 */
[----:B------:R-:W-:Y:S01]  /*1310*/  PLOP3.LUT P1, PT, PT, PT, UP0, 0x80, 0x0 ;  /* 0x000000000000781c */ /* 0x000fe20003f2f008 */
[----:B------:R-:W-:Y:S01]  /*1320*/  UIMAD.WIDE.U32 UR4, UR11, UR10, URZ ;  /* 0x0000000a0b0472a5 */ /* 0x000fe2000f8e003f */
[----:B------:R-:W-:Y:S01]  /*1330*/  CS2R R40, SRZ ;  /* 0x0000000000287805 */ /* 0x000fe2000001ff00 */
[----:B------:R-:W-:Y:S01]  /*1340*/  @UP1 ULDC UR6, c[0x0][0xc50] ;  /* 0x0003140000061ab9 */ /* 0x000fe20000000800 */
[----:B------:R-:W-:Y:S01]  /*1350*/  CS2R R90, SRZ ;  /* 0x00000000005a7805 */ /* 0x000fe2000001ff00 */
[----:B------:R-:W-:Y:S01]  /*1360*/  @UP1 USHF.R.U32.HI UR39, URZ, UR6, UR5 ;  /* 0x000000063f271299 */ /* 0x000fe20008011605 */
[----:B------:R-:W-:-:S02]  /*1370*/  CS2R R48, SRZ ;  /* 0x0000000000307805 */ /* 0x000fc4000001ff00 */
[----:B------:R-:W-:Y:S01]  /*1380*/  CS2R R92, SRZ ;  /* 0x00000000005c7805 */ /* 0x000fe2000001ff00 */
[----:B------:R-:W-:Y:S01]  /*1390*/  IMAD.MOV.U32 R57, RZ, RZ, RZ ;  /* 0x000000ffff397224 */ /* 0x000fe200078e00ff */
[----:B------:R-:W-:Y:S01]  /*13a0*/  UIADD3 UR4, -UR39, URZ, URZ ;  /* 0x0000003f27047290 */ /* 0x000fe2000fffe13f */
[----:B------:R-:W-:-:S03]  /*13b0*/  CS2R R94, SRZ ;  /* 0x00000000005e7805 */ /* 0x000fc6000001ff00 */
[----:B------:R-:W-:Y:S01]  /*13c0*/  UIMAD UR40, UR40, UR4, UR11 ;  /* 0x00000004282872a4 */ /* 0x000fe2000f8e020b */
[----:B------:R-:W-:Y:S11]  /*13d0*/  @!P1 BRA `(.L_x_2456) ;  /* 0x000000bc000c9947 */ /* 0x000ff60003800000 */
        /* <DEDUP_REMOVED lines=31> */
.L_x_2457:
        /* <DEDUP_REMOVED lines=49> */
[----:B------:R-:W-:Y:S01]  /*18e0*/  MOV R6, UR4 ;  /* 0x0000000400067c02 */ /* 0x000fe20008000f00 */
[----:B------:R-:W-:-:S03]  /*18f0*/  ULDC UR4, c[0x0][0x9d8] ;  /* 0x0002760000047ab9 */ /* 0x000fc60000000800 */
[----:B------:R-:W-:-:S04]  /*1900*/  SHF.L.U32 R6, R6, 0x1f, RZ ;  /* 0x0000001f06067819 */ /* 0x000fc800000006ff */
[----:B------:R-:W0:Y:S01]  /*1910*/  SYNCS.PHASECHK.TRANS64.TRYWAIT P1, [UR43+0x22800], R6 ;  /* 0x02280006ff0075a7 */ /* 0x000e22000802016b */
[----:B--2---:R-:W-:-:S04]  /*1920*/  FMUL.FTZ R0, R7, R0 ;  /* 0x0000000007007220 */ /* 0x004fc80000410000 */
[----:B------:R-:W-:Y:S01]  /*1930*/  FMUL.FTZ R0, R0, UR4 ;  /* 0x0000000400007c20 */ /* 0x000fe20008410000 */
[----:B0-----:R-:W-:Y:S06]  /*1940*/  @!P1 BRA `(.L_x_2458) ;  /* 0x00000130009c9947 */ /* 0x001fec0003800000 */
.L_x_2594:
[----:B------:R-:W-:Y:S05]  /*1950*/  @!P0 BRA `(.L_x_2459) ;  /* 0x0000000000048947 */ /* 0x000fea0003800000 */
[----:B------:R-:W-:Y:S01]  /*1960*/  BPT.TRAP 0x1 ;  /* 0x000000040000795c */ /* 0x000fe20000300000 */
.L_x_2459:
[----:B------:R-:W-:Y:S02]  /*1970*/  IMAD.U32 R2, RZ, RZ, UR36 ;  /* 0x00000024ff027e24 */ /* 0x000fe4000f8e00ff */
[----:B0-----:R-:W-:-:S03]  /*1980*/  IMAD.U32 R3, RZ, RZ, UR44 ;  /* 0x0000002cff037e24 */ /* 0x001fc6000f8e00ff */
[----:B------:R-:W-:Y:S02]  /*1990*/  LEA R2, R2, UR43, 0x3 ;  /* 0x0000002b02027c11 */ /* 0x000fe4000f8e18ff */
[----:B------:R-:W-:-:S04]  /*19a0*/  SHF.L.U32 R3, R3, 0x1f, RZ ;  /* 0x0000001f03037819 */ /* 0x000fc800000006ff */
[----:B------:R0:W1:Y:S01]  /*19b0*/  SYNCS.PHASECHK.TRANS64.TRYWAIT P1, [R2+URZ+0x22830], R3 ;  /* 0x02283003020075a7 */ /* 0x000062000802017f */
[----:B------:R-:W-:Y:S05]  /*19c0*/  @!P0 BRA `(.L_x_2460) ;  /* 0x0000000000048947 */ /* 0x000fea0003800000 */
[----:B------:R-:W-:Y:S01]  /*19d0*/  BPT.TRAP 0x1 ;  /* 0x000000040000795c */ /* 0x000fe20000300000 */
.L_x_2460:
[----:B-1----:R-:W-:Y:S05]  /*19e0*/  @P1 BRA `(.L_x_2461) ;  /* 0x0000000000081947 */ /* 0x002fea0003800000 */
[----:B------:R-:W1:Y:S02]  /*19f0*/  SYNCS.PHASECHK.TRANS64.TRYWAIT P1, [R2+URZ+0x22830], R3 ;  /* 0x02283003020075a7 */ /* 0x000e64000802017f */
[----:B-1----:R-:W-:Y:S05]  /*1a00*/  @!P1 BRA `(.L_x_2462) ;  /* 0x0000013000849947 */ /* 0x002fea0003800000 */
.L_x_2461:
        /* <DEDUP_REMOVED lines=135> */
.L_x_2463:
[----:B------:R-:W-:Y:S01]  /*2280*/  UISETP.NE.AND UP0, UPT, UR48, URZ, UPT ;  /* 0x0000003f3000728c */ /* 0x000fe2000bf05270 */
[C---:B------:R-:W-:Y:S01]  /*2290*/  FMUL.FTZ R78, R0.reuse, R78 ;  /* 0x0000004e004e7220 */ /* 0x040fe20000410000 */
[C---:B------:R-:W-:Y:S01]  /*22a0*/  FMUL.FTZ R20, R0.reuse, R77 ;  /* 0x0000004d00147220 */ /* 0x040fe20000410000 */
[C---:B------:R-:W-:Y:S01]  /*22b0*/  FMUL.FTZ R7, R0.reuse, R58 ;  /* 0x0000003a00077220 */ /* 0x040fe20000410000 */
[----:B------:R-:W-:Y:S01]  /*22c0*/  ULDC UR11, c[0x0][0x2f0] ;  /* 0x0000bc00000b7ab9 */ /* 0x000fe20000000800 */
[----:B------:R2:W-:Y:S01]  /*22d0*/  MUFU.TANH R77, R78 ;  /* 0x0000004e004d7308 */ /* 0x0005e20000002400 */
[----:B------:R-:W-:Y:S01]  /*22e0*/  PLOP3.LUT P1, PT, PT, PT, UP0, 0x80, 0x0 ;  /* 0x000000000000781c */ /* 0x000fe20003f2f008 */
[C---:B------:R-:W-:Y:S01]  /*22f0*/  FMUL.FTZ R21, R0.reuse, R80 ;  /* 0x0000005000157220 */ /* 0x040fe20000410000 */
[----:B------:R-:W-:Y:S01]  /*2300*/  PLOP3.LUT P2, PT, PT, PT, UP0, 0x80, 0x0 ;  /* 0x000000000000781c */ /* 0x000fe20003f4f008 */
[C---:B------:R-:W-:Y:S01]  /*2310*/  FMUL.FTZ R63, R0.reuse, R63 ;  /* 0x0000003f003f7220 */ /* 0x040fe20000410000 */
[C---:B------:R-:W-:Y:S01]  /*2320*/  FMUL.FTZ R90, R0.reuse, R90 ;  /* 0x0000005a005a7220 */ /* 0x040fe20000410000 */
[----:B------:R-:W-:Y:S01]  /*2330*/  @UP0 ULDC UR6, c[0x0][0x44c] ;  /* 0x0001130000060ab9 */ /* 0x000fe20000000800 */
[----:B------:R-:W-:Y:S01]  /*2340*/  FMUL.FTZ R91, R0, R91 ;  /* 0x0000005b005b7220 */ /* 0x000fe20000410000 */
[----:B------:R3:W-:Y:S01]  /*2350*/  MUFU.TANH R105, R7 ;  /* 0x0000000700697308 */ /* 0x0007e20000002400 */
[----:B--2---:R-:W-:-:S02]  /*2360*/  VIADD R78, R18, UR38 ;  /* 0x00000026124e7c36 */ /* 0x004fc40008000000 */
[C---:B------:R-:W-:Y:S01]  /*2370*/  FMUL.FTZ R82, R0.reuse, R82 ;  /* 0x0000005200527220 */ /* 0x040fe20000410000 */
[C---:B------:R-:W-:Y:S01]  /*2380*/  FMUL.FTZ R94, R0.reuse, R94 ;  /* 0x0000005e005e7220 */ /* 0x040fe20000410000 */
[C---:B------:R-:W-:Y:S01]  /*2390*/  FMUL.FTZ R9, R0.reuse, R96 ;  /* 0x0000006000097220 */ /* 0x040fe20000410000 */
[C---:B------:R-:W-:Y:S01]  /*23a0*/  FMUL.FTZ R95, R0.reuse, R95 ;  /* 0x0000005f005f7220 */ /* 0x040fe20000410000 */
[----:B------:R-:W-:Y:S01]  /*23b0*/  FMUL.FTZ R74, R0, R74 ;  /* 0x0000004a004a7220 */ /* 0x000fe20000410000 */
[----:B------:R-:W-:Y:S01]  /*23c0*/  ULDC UR14, c[0x0][0x288] ;  /* 0x0000a200000e7ab9 */ /* 0x000fe20000000800 */
[----:B------:R2:W-:Y:S01]  /*23d0*/  MUFU.TANH R108, R63 ;  /* 0x0000003f006c7308 */ /* 0x0005e20000002400 */
[----:B---3--:R-:W-:Y:S01]  /*23e0*/  @P1 IMAD.HI.U32 R7, R78, UR6, RZ ;  /* 0x000000064e071c27 */ /* 0x008fe2000f8e00ff */
[----:B------:R-:W-:-:S03]  /*23f0*/  @UP0 ULDC UR6, c[0x0][0x450] ;  /* 0x0001140000060ab9 */ /* 0x000fc60000000800 */
[C---:B01----:R-:W-:Y:S01]  /*2400*/  FMUL.FTZ R3, R0.reuse, R88 ;  /* 0x0000005800037220 */ /* 0x043fe20000410000 */
[C---:B------:R-:W-:Y:S01]  /*2410*/  FMUL.FTZ R98, R0.reuse, R98 ;  /* 0x0000006200627220 */ /* 0x040fe20000410000 */
[C---:B------:R-:W-:Y:S01]  /*2420*/  FMUL.FTZ R99, R0.reuse, R99 ;  /* 0x0000006300637220 */ /* 0x040fe20000410000 */
[----:B------:R-:W-:Y:S01]  /*2430*/  @P2 SHF.R.U32.HI R78, RZ, UR6, R7 ;  /* 0x00000006ff4e2c19 */ /* 0x000fe20008011607 */
[----:B------:R-:W-:Y:S01]  /*2440*/  UIMAD UR6, UR49, -0xa0, URZ ;  /* 0xffffff60310678a4 */ /* 0x000fe2000f8e023f */
[----:B------:R0:W-:Y:S01]  /*2450*/  MUFU.TANH R96, R82 ;  /* 0x0000005200607308 */ /* 0x0001e20000002400 */
[----:B--2---:R-:W-:Y:S02]  /*2460*/  IMAD.U32 R63, RZ, RZ, UR11 ;  /* 0x0000000bff3f7e24 */ /* 0x004fe4000f8e00ff */
[C---:B------:R-:W-:Y:S01]  /*2470*/  FMUL.FTZ R103, R0.reuse, R103 ;  /* 0x0000006700677220 */ /* 0x040fe20000410000 */
[----:B------:R-:W1:Y:S01]  /*2480*/  SHFL.IDX PT, R7, R78, 0x1, 0x1c1f ;  /* 0x003c1f004e077f89 */ /* 0x000e6200000e0000 */
[----:B------:R-:W-:Y:S01]  /*2490*/  UIADD3 UR7, UR6, 0xa1, URZ ;  /* 0x000000a106077890 */ /* 0x000fe2000fffe03f */
[C---:B------:R-:W-:Y:S01]  /*24a0*/  FMUL.FTZ R102, R0.reuse, R102 ;  /* 0x0000006600667220 */ /* 0x040fe20000410000 */
[----:B------:R-:W-:Y:S01]  /*24b0*/  UIMAD UR6, UR47, UR11, UR6 ;  /* 0x0000000b2f0672a4 */ /* 0x000fe2000f8e0206 */
[C---:B------:R-:W-:Y:S01]  /*24c0*/  FMUL.FTZ R5, R0.reuse, R89 ;  /* 0x0000005900057220 */ /* 0x040fe20000410000 */
[----:B------:R-:W-:Y:S01]  /*24d0*/  MUFU.TANH R90, R90 ;  /* 0x0000005a005a7308 */ /* 0x000fe20000002400 */
[C---:B------:R-:W-:Y:S01]  /*24e0*/  FMUL.FTZ R8, R0.reuse, R93 ;  /* 0x0000005d00087220 */ /* 0x040fe20000410000 */
[----:B------:R-:W-:Y:S01]  /*24f0*/  IMAD.U32 R80, RZ, RZ, UR7 ;  /* 0x00000007ff507e24 */ /* 0x000fe2000f8e00ff */
[----:B------:R-:W-:Y:S01]  /*2500*/  UIADD3 UR6, UR6, 0xa0, URZ ;  /* 0x000000a006067890 */ /* 0x000fe2000fffe03f */
[C---:B------:R-:W-:Y:S01]  /*2510*/  FMUL.FTZ R11, R0.reuse, R101 ;  /* 0x00000065000b7220 */ /* 0x040fe20000410000 */
[----:B------:R-:W-:Y:S01]  /*2520*/  FMUL.FTZ R15, R0, R76 ;  /* 0x0000004c000f7220 */ /* 0x000fe20000410000 */
[----:B------:R-:W-:-:S02]  /*2530*/  IMAD R80, R17, -0x2, R80 ;  /* 0xfffffffe11507824 */ /* 0x000fc400078e0250 */
[C---:B------:R-:W-:Y:S01]  /*2540*/  FMUL.FTZ R76, R0.reuse, R59 ;  /* 0x0000003b004c7220 */ /* 0x040fe20000410000 */
[----:B------:R-:W2:Y:S01]  /*2550*/  MUFU.TANH R91, R91 ;  /* 0x0000005b005b7308 */ /* 0x000ea20000002400 */
[----:B0-----:R-:W-:Y:S02]  /*2560*/  IMAD.U32 R82, RZ, RZ, UR6 ;  /* 0x00000006ff527e24 */ /* 0x001fe4000f8e00ff */
[C---:B------:R-:W-:Y:S01]  /*2570*/  FMUL.FTZ R59, R0.reuse, R64 ;  /* 0x00000040003b7220 */ /* 0x040fe20000410000 */
[----:B------:R-:W-:Y:S02]  /*2580*/  IMAD R80, R63, UR47, R80 ;  /* 0x0000002f3f507c24 */ /* 0x000fe4000f8e0250 */
[C---:B------:R-:W-:Y:S01]  /*2590*/  FMUL.FTZ R10, R0.reuse, R97 ;  /* 0x00000061000a7220 */ /* 0x040fe20000410000 */
[----:B------:R-:W-:Y:S02]  /*25a0*/  IMAD R82, R17, -0x2, R82 ;  /* 0xfffffffe11527824 */ /* 0x000fe400078e0252 */
[C---:B------:R-:W-:Y:S01]  /*25b0*/  FMUL.FTZ R75, R0.reuse, R75 ;  /* 0x0000004b004b7220 */ /* 0x040fe20000410000 */
[C---:B------:R-:W-:Y:S01]  /*25c0*/  FMUL.FTZ R6, R0.reuse, R92 ;  /* 0x0000005c00067220 */ /* 0x040fe20000410000 */
[----:B------:R-:W0:Y:S01]  /*25d0*/  MUFU.TANH R94, R94 ;  /* 0x0000005e005e7308 */ /* 0x000e220000002400 */
[C---:B------:R-:W-:Y:S01]  /*25e0*/  FMUL.FTZ R79, R0.reuse, R79 ;  /* 0x0000004f004f7220 */ /* 0x040fe20000410000 */
[C---:B------:R-:W-:Y:S01]  /*25f0*/  FMUL.FTZ R87, R0.reuse, R87 ;  /* 0x0000005700577220 */ /* 0x040fe20000410000 */
[----:B-1----:R-:W-:Y:S01]  /*2600*/  IADD3 R7, R7, -UR14, R80 ;  /* 0x8000000e07077c10 */ /* 0x002fe2000fffe050 */
        /* <DEDUP_REMOVED lines=13> */
[----:B-1----:R-:W-:Y:S01]  /*26e0*/  FMUL.FTZ R74, R0, R84 ;  /* 0x00000054004a7220 */ /* 0x002fe20000410000 */
[----:B------:R-:W-:Y:S01]  /*26f0*/  VIMNMX R84, R82, R7, PT ;  /* 0x0000000752547248 */ /* 0x000fe20003fe0100 */
[C---:B------:R-:W-:Y:S01]  /*2700*/  FMUL.FTZ R70, R0.reuse, R70 ;  /* 0x0000004600467220 */ /* 0x040fe20000410000 */
[C---:B------:R-:W-:Y:S01]  /*2710*/  FMUL.FTZ R67, R0.reuse, R67 ;  /* 0x0000004300437220 */ /* 0x040fe20000410000 */
[----:B------:R-:W-:Y:S01]  /*2720*/  FMUL.FTZ R58, R0, R61 ;  /* 0x0000003d003a7220 */ /* 0x000fe20000410000 */
[----:B------:R-:W-:Y:S01]  /*2730*/  ISETP.GT.AND P1, PT, R84, RZ, PT ;  /* 0x000000ff5400720c */ /* 0x000fe20003f24270 */
[----:B------:R-:W-:Y:S01]  /*2740*/  FMUL.FTZ R61, R0, R69 ;  /* 0x00000045003d7220 */ /* 0x000fe20000410000 */
[----:B------:R-:W1:Y:S01]  /*2750*/  MUFU.TANH R98, R98 ;  /* 0x0000006200627308 */ /* 0x000e620000002400 */
[----:B------:R-:W-:Y:S01]  /*2760*/  ISETP.GT.AND P2, PT, R84, 0x1, PT ;  /* 0x000000015400780c */ /* 0x000fe20003f44270 */
[----:B------:R-:W-:Y:S01]  /*2770*/  FMUL.FTZ R51, R0, R51 ;  /* 0x0000003300337220 */ /* 0x000fe20000410000 */
[----:B------:R-:W-:Y:S01]  /*2780*/  ISETP.GT.AND P3, PT, R84, 0x8, PT ;  /* 0x000000085400780c */ /* 0x000fe20003f64270 */
[C---:B------:R-:W-:Y:S01]  /*2790*/  FMUL.FTZ R47, R0.reuse, R47 ;  /* 0x0000002f002f7220 */ /* 0x040fe20000410000 */
[----:B--2---:R-:W-:Y:S01]  /*27a0*/  FSEL R101, R91, -INF , P2 ;  /* 0xff8000005b657808 */ /* 0x004fe20001000000 */
[----:B------:R-:W-:Y:S01]  /*27b0*/  FMUL.FTZ R43, R0, R43 ;  /* 0x0000002b002b7220 */ /* 0x000fe20000410000 */
[----:B------:R-:W-:Y:S01]  /*27c0*/  ISETP.GT.AND P2, PT, R84, 0x10, PT ;  /* 0x000000105400780c */ /* 0x000fe20003f44270 */
[----:B------:R0:W2:Y:S01]  /*27d0*/  MUFU.TANH R93, R99 ;  /* 0x00000063005d7308 */ /* 0x0000a20000002400 */
        /* <DEDUP_REMOVED lines=8> */
[----:B0-----:R-:W-:Y:S01]  /*2860*/  FSEL R99, R94, -INF , P3 ;  /* 0xff8000005e637808 */ /* 0x001fe20001800000 */
[C---:B------:R-:W-:Y:S01]  /*2870*/  FMUL.FTZ R34, R0.reuse, R34 ;  /* 0x0000002200227220 */ /* 0x040fe20000410000 */
[C---:B------:R-:W-:Y:S01]  /*2880*/  FMUL.FTZ R35, R0.reuse, R35 ;  /* 0x0000002300237220 */ /* 0x040fe20000410000 */
[C---:B------:R-:W-:Y:S01]  /*2890*/  FMUL.FTZ R39, R0.reuse, R39 ;  /* 0x0000002700277220 */ /* 0x040fe20000410000 */
[----:B------:R-:W-:Y:S01]  /*28a0*/  SHFL.IDX PT, R78, R78, RZ, 0x1c1f ;  /* 0x001c1fff4e4e7589 */ /* 0x000fe200000e0000 */
[----:B------:R-:W-:Y:S01]  /*28b0*/  FMUL.FTZ R24, R0, R24 ;  /* 0x0000001800187220 */ /* 0x000fe20000410000 */
[----:B------:R-:W-:Y:S01]  /*28c0*/  ULDC UR28, c[0x0][0x988] ;  /* 0x00026200001c7ab9 */ /* 0x000fe20000000800 */
[----:B------:R-:W0:Y:S01]  /*28d0*/  MUFU.TANH R102, R102 ;  /* 0x0000006600667308 */ /* 0x000e220000002400 */
[----:B----4-:R-:W-:Y:S01]  /*28e0*/  FSEL R103, R90, -INF , P1 ;  /* 0xff8000005a677808 */ /* 0x010fe20000800000 */
[----:B------:R-:W-:Y:S01]  /*28f0*/  FMUL.FTZ R45, R0, R45 ;  /* 0x0000002d002d7220 */ /* 0x000fe20000410000 */
[----:B------:R-:W-:Y:S01]  /*2900*/  ISETP.GT.AND P1, PT, R84, 0x9, PT ;  /* 0x000000095400780c */ /* 0x000fe20003f24270 */
[C---:B------:R-:W-:Y:S01]  /*2910*/  FMUL.FTZ R48, R0.reuse, R48 ;  /* 0x0000003000307220 */ /* 0x040fe20000410000 */
[----:B------:R-:W-:Y:S01]  /*2920*/  FMNMX.FTZ R64, R103, R101, !PT ;  /* 0x0000006567407209 */ /* 0x000fe20007810000 */
[C---:B------:R-:W-:Y:S01]  /*2930*/  FMUL.FTZ R49, R0.reuse, R49 ;  /* 0x0000003100317220 */ /* 0x040fe20000410000 */
[----:B---3--:R-:W-:Y:S01]  /*2940*/  FSEL R97, R95, -INF , P1 ;  /* 0xff8000005f617808 */ /* 0x008fe20000800000 */
[----:B------:R3:W4:Y:S01]  /*2950*/  MUFU.TANH R92, R75 ;  /* 0x0000004b005c7308 */ /* 0x0007220000002400 */
[----:B------:R-:W-:Y:S01]  /*2960*/  FMNMX.FTZ R64, R99, R64, !PT ;  /* 0x0000004063407209 */ /* 0x000fe20007810000 */
[----:B------:R-:W-:Y:S01]  /*2970*/  FMUL.FTZ R52, R0, R52 ;  /* 0x0000003400347220 */ /* 0x000fe20000410000 */
[----:B------:R-:W-:Y:S01]  /*2980*/  ISETP.GT.AND P1, PT, R84, 0x11, PT ;  /* 0x000000115400780c */ /* 0x000fe20003f24270 */
[----:B------:R-:W-:Y:S01]  /*2990*/  FMUL.FTZ R53, R0, R53 ;  /* 0x0000003500357220 */ /* 0x000fe20000410000 */
[----:B-1----:R-:W-:Y:S01]  /*29a0*/  FSEL R95, R98, -INF , P2 ;  /* 0xff800000625f7808 */ /* 0x002fe20001000000 */
[----:B------:R-:W-:Y:S01]  /*29b0*/  FMUL.FTZ R25, R0, R25 ;  /* 0x0000001900197220 */ /* 0x000fe20000410000 */
[----:B------:R-:W-:Y:S01]  /*29c0*/  FMNMX.FTZ R64, R97, R64, !PT ;  /* 0x0000004061407209 */ /* 0x000fe20007810000 */
[----:B------:R-:W1:Y:S01]  /*29d0*/  MUFU.TANH R79, R79 ;  /* 0x0000004f004f7308 */ /* 0x000e620000002400 */
[----:B------:R-:W-:Y:S01]  /*29e0*/  ISETP.GT.AND P2, PT, R84, 0x18, PT ;  /* 0x000000185400780c */ /* 0x000fe20003f44270 */
[C---:B---3--:R-:W-:Y:S01]  /*29f0*/  FMUL.FTZ R75, R0.reuse, R56 ;  /* 0x00000038004b7220 */ /* 0x048fe20000410000 */
[----:B--2---:R-:W-:Y:S01]  /*2a00*/  FSEL R93, R93, -INF , P1 ;  /* 0xff8000005d5d7808 */ /* 0x004fe20000800000 */
[C---:B------:R-:W-:Y:S01]  /*2a10*/  FMUL.FTZ R56, R0.reuse, R57 ;  /* 0x0000003900387220 */ /* 0x040fe20000410000 */
[----:B------:R-:W-:Y:S01]  /*2a20*/  FMNMX.FTZ R64, R95, R64, !PT ;  /* 0x000000405f407209 */ /* 0x000fe20007810000 */
[----:B------:R-:W-:Y:S01]  /*2a30*/  FMUL.FTZ R57, R0, R60 ;  /* 0x0000003c00397220 */ /* 0x000fe20000410000 */
[----:B------:R-:W-:Y:S01]  /*2a40*/  ISETP.GT.AND P1, PT, R84, 0x19, PT ;  /* 0x000000195400780c */ /* 0x000fe20003f24270 */
[----:B------:R2:W-:Y:S01]  /*2a50*/  MUFU.TANH R104, R87 ;  /* 0x0000005700687308 */ /* 0x0005e20000002400 */
[----:B0-----:R-:W-:Y:S01]  /*2a60*/  FSEL R91, R102, -INF , P2 ;  /* 0xff800000665b7808 */ /* 0x001fe20001000000 */
[C---:B------:R-:W-:Y:S01]  /*2a70*/  FMUL.FTZ R60, R0.reuse, R65 ;  /* 0x00000041003c7220 */ /* 0x040fe20000410000 */
[----:B------:R-:W-:Y:S01]  /*2a80*/  FMNMX.FTZ R64, R93, R64, !PT ;  /* 0x000000405d407209 */ /* 0x000fe20007810000 */
[----:B------:R-:W-:Y:S01]  /*2a90*/  FMUL.FTZ R28, R0, R28 ;  /* 0x0000001c001c7220 */ /* 0x000fe20000410000 */
[----:B------:R-:W-:Y:S01]  /*2aa0*/  ISETP.GT.AND P2, PT, R84, 0x20, PT ;  /* 0x000000205400780c */ /* 0x000fe20003f44270 */
[----:B------:R-:W-:Y:S01]  /*2ab0*/  FMUL.FTZ R102, R0, R29 ;  /* 0x0000001d00667220 */ /* 0x000fe20000410000 */
[----:B------:R-:W-:Y:S01]  /*2ac0*/  FSEL R89, R89, -INF , P1 ;  /* 0xff80000059597808 */ /* 0x000fe20000800000 */
[----:B------:R4:W0:Y:S01]  /*2ad0*/  MUFU.TANH R100, R83 ;  /* 0x0000005300647308 */ /* 0x0008220000002400 */
[----:B------:R-:W-:Y:S01]  /*2ae0*/  FMNMX.FTZ R64, R91, R64, !PT ;  /* 0x000000405b407209 */ /* 0x000fe20007810000 */
[----:B------:R-:W-:Y:S01]  /*2af0*/  @UP0 ULDC UR6, c[0x0][0x44c] ;  /* 0x0001130000060ab9 */ /* 0x000fe20000000800 */
[----:B------:R-:W-:Y:S01]  /*2b00*/  ISETP.GT.AND P1, PT, R84, 0x21, PT ;  /* 0x000000215400780c */ /* 0x000fe20003f24270 */
[----:B------:R-:W-:Y:S01]  /*2b10*/  UIMAD.WIDE.U32 UR6, UR38, UR6, URZ ;  /* 0x00000006260672a5 */ /* 0x000fe2000f8e003f */
[----:B--2---:R-:W-:Y:S01]  /*2b20*/  FSEL R87, R88, -INF , P2 ;  /* 0xff80000058577808 */ /* 0x004fe20001000000 */
[----:B------:R-:W-:Y:S01]  /*2b30*/  @UP0 ULDC UR18, c[0x0][0x450] ;  /* 0x0001140000120ab9 */ /* 0x000fe20000000800 */
[----:B------:R-:W-:Y:S01]  /*2b40*/  FMNMX.FTZ R64, R89, R64, !PT ;  /* 0x0000004059407209 */ /* 0x000fe20007810000 */
[----:B------:R-:W2:Y:S01]  /*2b50*/  MUFU.TANH R86, R86 ;  /* 0x0000005600567308 */ /* 0x000ea20000002400 */
[----:B------:R-:W-:Y:S01]  /*2b60*/  ISETP.GT.AND P2, PT, R84, 0x28, PT ;  /* 0x000000285400780c */ /* 0x000fe20003f44270 */
[----:B------:R-:W-:Y:S01]  /*2b70*/  UMOV UR10, UR38 ;  /* 0x00000026000a7c82 */ /* 0x000fe20008000000 */
[----:B----4-:R-:W-:Y:S01]  /*2b80*/  FSEL R83, R92, -INF , P1 ;  /* 0xff8000005c537808 */ /* 0x010fe20000800000 */
[----:B------:R-:W-:Y:S01]  /*2b90*/  UIMAD UR11, UR47, UR11, -UR14 ;  /* 0x0000000b2f0b72a4 */ /* 0x000fe2000f8e0a0e */
[----:B------:R-:W-:Y:S01]  /*2ba0*/  FMNMX.FTZ R64, R87, R64, !PT ;  /* 0x0000004057407209 */ /* 0x000fe20007810000 */
[----:B------:R-:W-:Y:S01]  /*2bb0*/  @UP0 USHF.R.U32.HI UR10, URZ, UR18, UR7 ;  /* 0x000000123f0a0299 */ /* 0x000fe20008011607 */
[C---:B------:R-:W-:Y:S01]  /*2bc0*/  ISETP.GT.AND P1, PT, R84.reuse, 0x29, PT ;  /* 0x000000295400780c */ /* 0x040fe20003f24270 */
[----:B------:R-:W3:Y:S01]  /*2bd0*/  MUFU.TANH R106, R76 ;  /* 0x0000004c006a7308 */ /* 0x000ee20000002400 */
[----:B------:R-:W-:Y:S01]  /*2be0*/  FSEL R85, R77, -INF , P2 ;  /* 0xff8000004d557808 */ /* 0x000fe20001000000 */
[----:B------:R-:W-:Y:S01]  /*2bf0*/  UIADD3 UR6, UR11, UR10, URZ ;  /* 0x0000000a0b067290 */ /* 0x000fe2000fffe03f */
[----:B------:R-:W-:Y:S01]  /*2c00*/  FMNMX.FTZ R64, R83, R64, !PT ;  /* 0x0000004053407209 */ /* 0x000fe20007810000 */
[----:B------:R-:W-:Y:S01]  /*2c10*/  UIADD3 UR32, UR49, -0x2, URZ ;  /* 0xfffffffe31207890 */ /* 0x000fe2000fffe03f */
[C---:B------:R-:W-:Y:S01]  /*2c20*/  ISETP.GT.AND P2, PT, R84.reuse, 0x30, PT ;  /* 0x000000305400780c */ /* 0x040fe20003f44270 */
[----:B------:R-:W-:Y:S01]  /*2c30*/  UIMAD.WIDE UR6, UR6, 0x66666667, URZ ;  /* 0x66666667060678a5 */ /* 0x000fe2000f8e023f */
[----:B-1----:R-:W-:Y:S01]  /*2c40*/  FSEL R81, R79, -INF , P1 ;  /* 0xff8000004f517808 */ /* 0x002fe20000800000 */
[----:B------:R1:W4:Y:S01]  /*2c50*/  MUFU.TANH R107, R62 ;  /* 0x0000003e006b7308 */ /* 0x0003220000002400 */
[----:B------:R-:W-:Y:S01]  /*2c60*/  FMNMX.FTZ R64, R85, R64, !PT ;  /* 0x0000004055407209 */ /* 0x000fe20007810000 */
[----:B------:R-:W-:Y:S01]  /*2c70*/  USHF.R.U32.HI UR6, URZ, 0x1f, UR7 ;  /* 0x0000001f3f067899 */ /* 0x000fe20008011607 */
[----:B------:R-:W-:-:S02]  /*2c80*/  ISETP.GT.AND P1, PT, R84, 0x31, PT ;  /* 0x000000315400780c */ /* 0x000fc40003f24270 */
[----:B------:R-:W-:Y:S01]  /*2c90*/  FSEL R79, R96, -INF , P2 ;  /* 0xff800000604f7808 */ /* 0x000fe20001000000 */
[----:B------:R-:W-:Y:S01]  /*2ca0*/  ULEA.HI.SX32 UR7, UR7, UR6, 0x1a ;  /* 0x0000000607077291 */ /* 0x000fe2000f8fd23f */
[----:B------:R-:W-:Y:S01]  /*2cb0*/  FMNMX.FTZ R64, R81, R64, !PT ;  /* 0x0000004051407209 */ /* 0x000fe20007810000 */
[----:B------:R5:W-:Y:S01]  /*2cc0*/  MUFU.TANH R109, R71 ;  /* 0x00000047006d7308 */ /* 0x000be20000002400 */
[----:B------:R-:W-:Y:S01]  /*2cd0*/  ISETP.GT.AND P2, PT, R84, 0x38, PT ;  /* 0x000000385400780c */ /* 0x000fe20003f44270 */
[----:B-1----:R-:W-:Y:S01]  /*2ce0*/  FMUL.FTZ R62, R0, R68 ;  /* 0x00000044003e7220 */ /* 0x002fe20000410000 */
[----:B0-----:R-:W-:Y:S01]  /*2cf0*/  FSEL R77, R100, -INF , P1 ;  /* 0xff800000644d7808 */ /* 0x001fe20000800000 */
[----:B------:R-:W-:Y:S01]  /*2d00*/  UISETP.LT.AND UP0, UPT, URZ, UR7, UPT ;  /* 0x000000073f00728c */ /* 0x000fe2000bf01270 */
[----:B------:R-:W-:Y:S02]  /*2d10*/  FMNMX.FTZ R64, R79, R64, !PT ;  /* 0x000000404f407209 */ /* 0x000fe40007810000 */
[----:B------:R-:W-:Y:S01]  /*2d20*/  ISETP.GT.AND P1, PT, R84, 0x39, PT ;  /* 0x000000395400780c */ /* 0x000fe20003f24270 */
[----:B------:R0:W-:Y:S01]  /*2d30*/  MUFU.TANH R90, R42 ;  /* 0x0000002a005a7308 */ /* 0x0001e20000002400 */
[----:B--2---:R-:W-:Y:S01]  /*2d40*/  FSEL R76, R86, -INF , P2 ;  /* 0xff800000564c7808 */ /* 0x004fe20001000000 */
[----:B------:R-:W-:Y:S01]  /*2d50*/  USEL UR30, URZ, UR7, !UP0 ;  /* 0x000000073f1e7287 */ /* 0x000fe2000c000000 */
[----:B------:R-:W-:-:S02]  /*2d60*/  FMNMX.FTZ R7, R77, R64, !PT ;  /* 0x000000404d077209 */ /* 0x000fc40007810000 */
[----:B------:R-:W-:Y:S01]  /*2d70*/  ISETP.GT.AND P2, PT, R84, 0x40, PT ;  /* 0x000000405400780c */ /* 0x000fe20003f44270 */
[----:B------:R-:W-:Y:S01]  /*2d80*/  UISETP.GE.AND UP0, UPT, UR32, UR30, UPT ;  /* 0x0000001e2000728c */ /* 0x000fe2000bf06270 */
[----:B-----5:R-:W-:Y:S01]  /*2d90*/  FSEL R71, R104, -INF , P1 ;  /* 0xff80000068477808 */ /* 0x020fe20000800000 */
[----:B------:R-:W1:Y:S01]  /*2da0*/  MUFU.TANH R66, R66 ;  /* 0x0000004200427308 */ /* 0x000e620000002400 */
[----:B0-----:R-:W-:Y:S02]  /*2db0*/  FMNMX.FTZ R42, R76, R7, !PT ;  /* 0x000000074c2a7209 */ /* 0x001fe40007810000 */
[----:B------:R-:W-:Y:S02]  /*2dc0*/  ISETP.GT.AND P1, PT, R84, 0x41, PT ;  /* 0x000000415400780c */ /* 0x000fe40003f24270 */
[----:B------:R-:W-:Y:S02]  /*2dd0*/  FMNMX.FTZ R7, R71, R42, !PT ;  /* 0x0000002a47077209 */ /* 0x000fe40007810000 */
[----:B---3--:R-:W-:Y:S01]  /*2de0*/  FSEL R69, R106, -INF , P1 ;  /* 0xff8000006a457808 */ /* 0x008fe20000800000 */
[----:B------:R0:W-:Y:S01]  /*2df0*/  MUFU.TANH R65, R70 ;  /* 0x0000004600417308 */ /* 0x0001e20000002400 */
[----:B------:R-:W-:-:S02]  /*2e00*/  ISETP.GT.AND P1, PT, R84, 0x49, PT ;  /* 0x000000495400780c */ /* 0x000fc40003f24270 */
[----:B------:R-:W-:-:S05]  /*2e10*/  R2UR UR15, R2 ;  /* 0x00000000020f72ca */ /* 0x000fca00000e0000 */
[----:B------:R-:W2:Y:S01]  /*2e20*/  MUFU.TANH R67, R67 ;  /* 0x0000004300437308 */ /* 0x000ea20000002400 */
[----:B0-----:R-:W-:Y:S02]  /*2e30*/  FSEL R70, R105, -INF , P2 ;  /* 0xff80000069467808 */ /* 0x001fe40001000000 */
[----:B------:R-:W-:Y:S02]  /*2e40*/  ISETP.GT.AND P2, PT, R84, 0x48, PT ;  /* 0x000000485400780c */ /* 0x000fe40003f44270 */
[----:B------:R-:W-:Y:S02]  /*2e50*/  FMNMX.FTZ R42, R70, R7, !PT ;  /* 0x00000007462a7209 */ /* 0x000fe40007810000 */
[----:B----4-:R-:W-:Y:S01]  /*2e60*/  FSEL R68, R107, -INF , P2 ;  /* 0xff8000006b447808 */ /* 0x010fe20001000000 */
[----:B------:R0:W-:Y:S01]  /*2e70*/  MUFU.TANH R64, R51 ;  /* 0x0000003300407308 */ /* 0x0001e20000002400 */
[----:B------:R-:W-:Y:S01]  /*2e80*/  FMNMX.FTZ R7, R69, R42, !PT ;  /* 0x0000002a45077209 */ /* 0x000fe20007810000 */
[----:B------:R-:W-:Y:S01]  /*2e90*/  UIADD3 UR6, UR15, 0x22840, URZ ;  /* 0x000228400f067890 */ /* 0x000fe2000fffe03f */
[----:B------:R-:W-:-:S02]  /*2ea0*/  ISETP.GT.AND P2, PT, R84, 0x50, PT ;  /* 0x000000505400780c */ /* 0x000fc40003f44270 */
[----:B------:R-:W-:Y:S01]  /*2eb0*/  FMNMX.FTZ R42, R68, R7, !PT ;  /* 0x00000007442a7209 */ /* 0x000fe20007810000 */
[----:B------:R-:W-:Y:S01]  /*2ec0*/  FMUL.FTZ R7, R0, R27 ;  /* 0x0000001b00077220 */ /* 0x000fe20000410000 */
[----:B------:R-:W-:Y:S01]  /*2ed0*/  UPRMT UR6, UR41, 0x654, UR6 ;  /* 0x0000065429067896 */ /* 0x000fe20008000006 */
[----:B------:R1:W-:Y:S01]  /*2ee0*/  MUFU.TANH R92, R47 ;  /* 0x0000002f005c7308 */ /* 0x0003e20000002400 */
[----:B0-----:R-:W-:Y:S02]  /*2ef0*/  FSEL R51, R108, -INF , P1 ;  /* 0xff8000006c337808 */ /* 0x001fe40000800000 */
[----:B------:R-:W-:Y:S02]  /*2f00*/  ISETP.GT.AND P1, PT, R84, 0x51, PT ;  /* 0x000000515400780c */ /* 0x000fe40003f24270 */
[----:B------:R-:W-:-:S03]  /*2f10*/  FMNMX.FTZ R42, R51, R42, !PT ;  /* 0x0000002a332a7209 */ /* 0x000fc60007810000 */
[----:B------:R2:W0:Y:S01]  /*2f20*/  MUFU.TANH R94, R43 ;  /* 0x0000002b005e7308 */ /* 0x0004220000002400 */
[----:B-1----:R-:W-:Y:S01]  /*2f30*/  FSEL R47, R66, -INF , P2 ;  /* 0xff800000422f7808 */ /* 0x002fe20001000000 */
[----:B------:R-:W-:Y:S01]  /*2f40*/  SYNCS.ARRIVE.TRANS64.RED.A1T0 RZ, [UR6], RZ ;  /* 0x000000ffffff79a7 */ /* 0x000fe20008100406 */
[----:B------:R-:W-:-:S05]  /*2f50*/  ISETP.GT.AND P2, PT, R84, 0x58, PT ;  /* 0x000000585400780c */ /* 0x000fca0003f44270 */
[----:B------:R1:W3:Y:S01]  /*2f60*/  MUFU.TANH R88, R46 ;  /* 0x0000002e00587308 */ /* 0x0002e20000002400 */
[----:B--2---:R-:W-:Y:S02]  /*2f70*/  FSEL R43, R67, -INF , P1 ;  /* 0xff800000432b7808 */ /* 0x004fe40000800000 */
[----:B------:R-:W-:-:S04]  /*2f80*/  ISETP.GT.AND P1, PT, R84, 0x59, PT ;  /* 0x000000595400780c */ /* 0x000fc80003f24270 */
[----:B------:R-:W-:Y:S01]  /*2f90*/  FSEL R41, R109, -INF , P1 ;  /* 0xff8000006d297808 */ /* 0x000fe20000800000 */
[----:B------:R-:W2:Y:S01]  /*2fa0*/  MUFU.TANH R96, R50 ;  /* 0x0000003200607308 */ /* 0x000ea20000002400 */
[----:B-1----:R-:W-:Y:S02]  /*2fb0*/  FMNMX.FTZ R46, R47, R42, !PT ;  /* 0x0000002a2f2e7209 */ /* 0x002fe40007810000 */
[----:B------:R-:W-:Y:S02]  /*2fc0*/  FSEL R42, R65, -INF , P2 ;  /* 0xff800000412a7808 */ /* 0x000fe40001000000 */
[----:B------:R-:W-:Y:S02]  /*2fd0*/  FMNMX.FTZ R27, R43, R46, !PT ;  /* 0x0000002e2b1b7209 */ /* 0x000fe40007810000 */
[----:B------:R-:W-:Y:S01]  /*2fe0*/  ISETP.GT.AND P2, PT, R84, 0x60, PT ;  /* 0x000000605400780c */ /* 0x000fe20003f44270 */
[----:B------:R1:W-:Y:S01]  /*2ff0*/  MUFU.TANH R100, R26 ;  /* 0x0000001a00647308 */ /* 0x0003e20000002400 */
[----:B------:R-:W-:-:S02]  /*3000*/  FMNMX.FTZ R46, R42, R27, !PT ;  /* 0x0000001b2a2e7209 */ /* 0x000fc40007810000 */
[----:B------:R-:W-:Y:S02]  /*3010*/  ISETP.GT.AND P1, PT, R84, 0x61, PT ;  /* 0x000000615400780c */ /* 0x000fe40003f24270 */
[----:B------:R-:W-:Y:S02]  /*3020*/  FSEL R27, R90, -INF , P2 ;  /* 0xff8000005a1b7808 */ /* 0x000fe40001000000 */
[----:B------:R-:W-:Y:S01]  /*3030*/  FMNMX.FTZ R46, R41, R46, !PT ;  /* 0x0000002e292e7209 */ /* 0x000fe20007810000 */
[----:B------:R4:W-:Y:S01]  /*3040*/  MUFU.TANH R98, R55 ;  /* 0x0000003700627308 */ /* 0x0009e20000002400 */
[----:B-1----:R-:W-:Y:S01]  /*3050*/  FMUL.FTZ R26, R0, R30 ;  /* 0x0000001e001a7220 */ /* 0x002fe20000410000 */
[----:B------:R-:W-:Y:S02]  /*3060*/  ISETP.GT.AND P2, PT, R84, 0x68, PT ;  /* 0x000000685400780c */ /* 0x000fe40003f44270 */
[----:B0-----:R-:W-:Y:S02]  /*3070*/  FSEL R30, R94, -INF , P1 ;  /* 0xff8000005e1e7808 */ /* 0x001fe40000800000 */
[----:B------:R-:W-:-:S02]  /*3080*/  ISETP.GT.AND P1, PT, R84, 0x69, PT ;  /* 0x000000695400780c */ /* 0x000fc40003f24270 */
[----:B------:R0:W-:Y:S01]  /*3090*/  MUFU.TANH R65, R7 ;  /* 0x0000000700417308 */ /* 0x0001e20000002400 */
[----:B----4-:R-:W-:Y:S02]  /*30a0*/  FMNMX.FTZ R55, R27, R46, !PT ;  /* 0x0000002e1b377209 */ /* 0x010fe40007810000 */
[----:B------:R-:W-:Y:S02]  /*30b0*/  FSEL R46, R92, -INF , P1 ;  /* 0xff8000005c2e7808 */ /* 0x000fe40000800000 */
[----:B------:R-:W-:Y:S02]  /*30c0*/  FMNMX.FTZ R50, R30, R55, !PT ;  /* 0x000000371e327209 */ /* 0x000fe40007810000 */
[----:B------:R-:W-:Y:S01]  /*30d0*/  ISETP.GT.AND P1, PT, R84, 0x71, PT ;  /* 0x000000715400780c */ /* 0x000fe20003f24270 */
[----:B------:R1:W4:Y:S01]  /*30e0*/  MUFU.TANH R86, R54 ;  /* 0x0000003600567308 */ /* 0x0003220000002400 */
[----:B0-----:R-:W-:Y:S01]  /*30f0*/  FMUL.FTZ R7, R0, R31 ;  /* 0x0000001f00077220 */ /* 0x001fe20000410000 */
[----:B---3--:R-:W-:-:S02]  /*3100*/  FSEL R31, R88, -INF , P2 ;  /* 0xff800000581f7808 */ /* 0x008fc40001000000 */
[----:B------:R-:W-:Y:S02]  /*3110*/  ISETP.GT.AND P2, PT, R84, 0x70, PT ;  /* 0x000000705400780c */ /* 0x000fe40003f44270 */
[----:B------:R-:W-:Y:S02]  /*3120*/  FMNMX.FTZ R55, R31, R50, !PT ;  /* 0x000000321f377209 */ /* 0x000fe40007810000 */
[----:B--2---:R-:W-:Y:S01]  /*3130*/  FSEL R50, R96, -INF , P2 ;  /* 0xff80000060327808 */ /* 0x004fe20001000000 */
[----:B------:R-:W0:Y:S01]  /*3140*/  MUFU.TANH R90, R26 ;  /* 0x0000001a005a7308 */ /* 0x000e220000002400 */
[----:B------:R-:W-:Y:S01]  /*3150*/  FMNMX.FTZ R55, R46, R55, !PT ;  /* 0x000000372e377209 */ /* 0x000fe20007810000 */
[----:B------:R-:W-:Y:S01]  /*3160*/  FMUL.FTZ R96, R0, R32 ;  /* 0x0000002000607220 */ /* 0x000fe20000410000 */
[----:B------:R-:W-:Y:S02]  /*3170*/  ISETP.GT.AND P2, PT, R84, 0x78, PT ;  /* 0x000000785400780c */ /* 0x000fe40003f44270 */
[----:B-1----:R-:W-:-:S02]  /*3180*/  FSEL R54, R64, -INF , P1 ;  /* 0xff80000040367808 */ /* 0x002fc40000800000 */
[----:B------:R-:W-:Y:S01]  /*3190*/  FMNMX.FTZ R55, R50, R55, !PT ;  /* 0x0000003732377209 */ /* 0x000fe20007810000 */
[----:B------:R1:W2:Y:S01]  /*31a0*/  MUFU.TANH R88, R7 ;  /* 0x0000000700587308 */ /* 0x0002a20000002400 */
[----:B------:R-:W-:Y:S02]  /*31b0*/  ISETP.GT.AND P1, PT, R84, 0x79, PT ;  /* 0x000000795400780c */ /* 0x000fe40003f24270 */
[----:B----4-:R-:W-:Y:S02]  /*31c0*/  FSEL R66, R86, -INF , P2 ;  /* 0xff80000056427808 */ /* 0x010fe40001000000 */
[----:B------:R-:W-:-:S03]  /*31d0*/  ISETP.GT.AND P2, PT, R84, 0x80, PT ;  /* 0x000000805400780c */ /* 0x000fc60003f44270 */
[----:B------:R-:W3:Y:S01]  /*31e0*/  MUFU.TANH R34, R34 ;  /* 0x0000002200227308 */ /* 0x000ee20000002400 */
[----:B-1----:R-:W-:Y:S02]  /*31f0*/  FMNMX.FTZ R7, R54, R55, !PT ;  /* 0x0000003736077209 */ /* 0x002fe40007810000 */
[----:B------:R-:W-:Y:S01]  /*3200*/  FSEL R55, R98, -INF , P1 ;  /* 0xff80000062377808 */ /* 0x000fe20000800000 */
[----:B------:R-:W-:Y:S01]  /*3210*/  FMUL.FTZ R98, R0, R36 ;  /* 0x0000002400627220 */ /* 0x000fe20000410000 */
[----:B------:R-:W-:Y:S01]  /*3220*/  FMNMX.FTZ R26, R66, R7, !PT ;  /* 0x00000007421a7209 */ /* 0x000fe20007810000 */
[----:B------:R-:W-:Y:S01]  /*3230*/  FMUL.FTZ R7, R0, R38 ;  /* 0x0000002600077220 */ /* 0x000fe20000410000 */
[----:B------:R-:W-:Y:S01]  /*3240*/  ISETP.GT.AND P1, PT, R84, 0x81, PT ;  /* 0x000000815400780c */ /* 0x000fe20003f24270 */
[----:B------:R1:W4:Y:S01]  /*3250*/  MUFU.TANH R86, R35 ;  /* 0x0000002300567308 */ /* 0x0003220000002400 */
[----:B------:R-:W-:Y:S01]  /*3260*/  FSEL R67, R100, -INF , P2 ;  /* 0xff80000064437808 */ /* 0x000fe20001000000 */
[----:B------:R-:W-:Y:S01]  /*3270*/  FMUL.FTZ R100, R0, R44 ;  /* 0x0000002c00647220 */ /* 0x000fe20000410000 */
[----:B------:R-:W-:-:S02]  /*3280*/  FMNMX.FTZ R26, R55, R26, !PT ;  /* 0x0000001a371a7209 */ /* 0x000fc40007810000 */
[C---:B------:R-:W-:Y:S02]  /*3290*/  ISETP.GT.AND P2, PT, R84.reuse, 0x88, PT ;  /* 0x000000885400780c */ /* 0x040fe40003f44270 */
[----:B------:R-:W-:Y:S01]  /*32a0*/  FSEL R65, R65, -INF , P1 ;  /* 0xff80000041417808 */ /* 0x000fe20000800000 */
[----:B------:R5:W4:Y:S01]  /*32b0*/  MUFU.TANH R92, R7 ;  /* 0x00000007005c7308 */ /* 0x000b220000002400 */
[----:B------:R-:W-:Y:S02]  /*32c0*/  FMNMX.FTZ R26, R67, R26, !PT ;  /* 0x0000001a431a7209 */ /* 0x000fe40007810000 */
[----:B------:R-:W-:Y:S02]  /*32d0*/  ISETP.GT.AND P1, PT, R84, 0x89, PT ;  /* 0x000000895400780c */ /* 0x000fe40003f24270 */
[----:B0-----:R-:W-:Y:S02]  /*32e0*/  FSEL R64, R90, -INF , P2 ;  /* 0xff8000005a407808 */ /* 0x001fe40001000000 */
[----:B-1----:R-:W-:Y:S01]  /*32f0*/  FMNMX.FTZ R35, R65, R26, !PT ;  /* 0x0000001a41237209 */ /* 0x002fe20007810000 */
[----:B------:R-:W0:Y:S01]  /*3300*/  MUFU.TANH R90, R39 ;  /* 0x00000027005a7308 */ /* 0x000e220000002400 */
[----:B------:R-:W-:-:S02]  /*3310*/  ISETP.GT.AND P2, PT, R84, 0x90, PT ;  /* 0x000000905400780c */ /* 0x000fc40003f44270 */
[----:B--2---:R-:W-:Y:S01]  /*3320*/  FSEL R38, R88, -INF , P1 ;  /* 0xff80000058267808 */ /* 0x004fe20000800000 */
[----:B------:R-:W-:Y:S01]  /*3330*/  FMUL.FTZ R88, R0, R37 ;  /* 0x0000002500587220 */ /* 0x000fe20000410000 */
[----:B-----5:R-:W-:Y:S02]  /*3340*/  FMNMX.FTZ R7, R64, R35, !PT ;  /* 0x0000002340077209 */ /* 0x020fe40007810000 */
[----:B------:R-:W-:Y:S01]  /*3350*/  ISETP.GT.AND P1, PT, R84, 0x91, PT ;  /* 0x000000915400780c */ /* 0x000fe20003f24270 */
[----:B------:R1:W-:Y:S01]  /*3360*/  MUFU.TANH R109, R24 ;  /* 0x00000018006d7308 */ /* 0x0003e20000002400 */
[----:B---3--:R-:W-:Y:S02]  /*3370*/  FSEL R35, R34, -INF , P2 ;  /* 0xff80000022237808 */ /* 0x008fe40001000000 */
[----:B------:R-:W-:Y:S02]  /*3380*/  FMNMX.FTZ R26, R38, R7, !PT ;  /* 0x00000007261a7209 */ /* 0x000fe40007810000 */
[----:B------:R-:W-:-:S02]  /*3390*/  ISETP.GT.AND P2, PT, R84, 0x98, PT ;  /* 0x000000985400780c */ /* 0x000fc40003f44270 */
[----:B----4-:R-:W-:Y:S01]  /*33a0*/  FSEL R34, R86, -INF , P1 ;  /* 0xff80000056227808 */ /* 0x010fe20000800000 */
[----:B------:R-:W2:Y:S01]  /*33b0*/  MUFU.TANH R3, R3 ;  /* 0x0000000300037308 */ /* 0x000ea20000002400 */
[----:B------:R-:W-:Y:S01]  /*33c0*/  FMNMX.FTZ R7, R35, R26, !PT ;  /* 0x0000001a23077209 */ /* 0x000fe20007810000 */
[----:B-1----:R-:W-:Y:S01]  /*33d0*/  IMAD.U32 R24, RZ, RZ, UR28 ;  /* 0x0000001cff187e24 */ /* 0x002fe2000f8e00ff */
[----:B------:R-:W-:Y:S01]  /*33e0*/  ISETP.GT.AND P1, PT, R84, 0x99, PT ;  /* 0x000000995400780c */ /* 0x000fe20003f24270 */
[----:B------:R-:W-:Y:S01]  /*33f0*/  FMUL.FTZ R86, R0, R33 ;  /* 0x0000002100567220 */ /* 0x000fe20000410000 */
[----:B------:R-:W-:Y:S02]  /*3400*/  FSEL R39, R92, -INF , P2 ;  /* 0xff8000005c277808 */ /* 0x000fe40001000000 */
[----:B------:R-:W-:Y:S01]  /*3410*/  FMNMX.FTZ R44, R34, R7, !PT ;  /* 0x00000007222c7209 */ /* 0x000fe20007810000 */
[----:B------:R-:W1:Y:S01]  /*3420*/  MUFU.TANH R5, R5 ;  /* 0x0000000500057308 */ /* 0x000e620000002400 */
[----:B0-----:R-:W-:-:S02]  /*3430*/  FSEL R26, R90, -INF , P1 ;  /* 0xff8000005a1a7808 */ /* 0x001fc40000800000 */
[----:B------:R-:W-:Y:S02]  /*3440*/  FMNMX.FTZ R7, R39, R44, !PT ;  /* 0x0000002c27077209 */ /* 0x000fe40007810000 */
[----:B------:R-:W-:Y:S02]  /*3450*/  IADD3 R33, R80, -UR14, RZ ;  /* 0x8000000e50217c10 */ /* 0x000fe4000fffe0ff */
[----:B------:R-:W-:Y:S01]  /*3460*/  FMNMX.FTZ R7, R26, R7, !PT ;  /* 0x000000071a077209 */ /* 0x000fe20007810000 */
[----:B------:R-:W0:Y:S04]  /*3470*/  MUFU.TANH R6, R6 ;  /* 0x0000000600067308 */ /* 0x000e280000002400 */
[----:B------:R-:W3:Y:S04]  /*3480*/  SHFL.BFLY PT, R44, R7, 0x2, 0x1f ;  /* 0x0c401f00072c7f89 */ /* 0x000ee800000e0000 */
[----:B------:R-:W4:Y:S08]  /*3490*/  MUFU.TANH R8, R8 ;  /* 0x0000000800087308 */ /* 0x000f300000002400 */
[----:B------:R-:W5:Y:S08]  /*34a0*/  MUFU.TANH R9, R9 ;  /* 0x0000000900097308 */ /* 0x000f700000002400 */
[----:B------:R-:W5:Y:S01]  /*34b0*/  MUFU.TANH R10, R10 ;  /* 0x0000000a000a7308 */ /* 0x000f620000002400 */
[----:B---3--:R-:W-:-:S07]  /*34c0*/  FMNMX.FTZ R44, R7, R44, !PT ;  /* 0x0000002c072c7209 */ /* 0x008fce0007810000 */
[----:B------:R2:W-:Y:S01]  /*34d0*/  MUFU.TANH R104, R45 ;  /* 0x0000002d00687308 */ /* 0x0005e20000002400 */
[----:B------:R-:W3:Y:S07]  /*34e0*/  SHFL.BFLY PT, R7, R44, 0x1, 0x1f ;  /* 0x0c201f002c077f89 */ /* 0x000eee00000e0000 */
[----:B------:R1:W-:Y:S08]  /*34f0*/  MUFU.TANH R105, R48 ;  /* 0x0000003000697308 */ /* 0x0003f00000002400 */
[----:B------:R-:W5:Y:S08]  /*3500*/  MUFU.TANH R12, R12 ;  /* 0x0000000c000c7308 */ /* 0x000f700000002400 */
[----:B------:R-:W5:Y:S01]  /*3510*/  MUFU.TANH R11, R11 ;  /* 0x0000000b000b7308 */ /* 0x000f620000002400 */
[----:B---3--:R-:W-:-:S04]  /*3520*/  FMNMX.FTZ R7, R44, R7, !PT ;  /* 0x000000072c077209 */ /* 0x008fc80007810000 */
[C---:B------:R-:W-:Y:S01]  /*3530*/  FSETP.NEU.FTZ.AND P1, PT, R7.reuse, -INF , PT ;  /* 0xff8000000700780b */ /* 0x040fe20003f3d000 */
[----:B------:R-:W-:-:S02]  /*3540*/  FFMA.FTZ R24, R7, R24, -8 ;  /* 0xc100000007187423 */ /* 0x000fc40000010018 */
[----:B------:R-:W3:Y:S03]  /*3550*/  MUFU.TANH R13, R13 ;  /* 0x0000000d000d7308 */ /* 0x000ee60000002400 */
[----:B------:R-:W-:-:S05]  /*3560*/  FSEL R24, R24, RZ, P1 ;  /* 0x000000ff18187208 */ /* 0x000fca0000800000 */
[----:B------:R-:W-:Y:S01]  /*3570*/  FFMA.FTZ R32, R97, UR28, -R24 ;  /* 0x0000001c61207c23 */ /* 0x000fe20008010818 */
[----:B------:R-:W-:Y:S01]  /*3580*/  VIADDMNMX R97, R78, R33, R82, PT ;  /* 0x000000214e617246 */ /* 0x000fe20003800152 */
[----:B------:R5:W-:Y:S01]  /*3590*/  MUFU.TANH R106, R49 ;  /* 0x00000031006a7308 */ /* 0x000be20000002400 */
[----:B------:R-:W-:-:S01]  /*35a0*/  FFMA.FTZ R89, R89, UR28, -R24 ;  /* 0x0000001c59597c23 */ /* 0x000fc20008010818 */
[--C-:B------:R-:W-:Y:S01]  /*35b0*/  FFMA.FTZ R93, R93, UR28, -R24.reuse ;  /* 0x0000001c5d5d7c23 */ /* 0x100fe20008010818 */
[----:B------:R-:W-:Y:S01]  /*35c0*/  ISETP.GT.AND P1, PT, R97, RZ, PT ;  /* 0x000000ff6100720c */ /* 0x000fe20003f24270 */
[--C-:B------:R-:W-:Y:S01]  /*35d0*/  FFMA.FTZ R91, R91, UR28, -R24.reuse ;  /* 0x0000001c5b5b7c23 */ /* 0x100fe20008010818 */
[C---:B------:R-:W-:Y:S01]  /*35e0*/  ISETP.GT.AND P2, PT, R97.reuse, 0x1, PT ;  /* 0x000000016100780c */ /* 0x040fe20003f44270 */
[--C-:B------:R-:W-:Y:S01]  /*35f0*/  FFMA.FTZ R70, R70, UR28, -R24.reuse ;  /* 0x0000001c46467c23 */ /* 0x100fe20008010818 */
[----:B------:R-:W-:Y:S01]  /*3600*/  ISETP.GT.AND P3, PT, R97, 0x8, PT ;  /* 0x000000086100780c */ /* 0x000fe20003f64270 */
[----:B------:R-:W3:Y:S01]  /*3610*/  MUFU.TANH R14, R14 ;  /* 0x0000000e000e7308 */ /* 0x000ee20000002400 */
[----:B--2---:R-:W-:Y:S01]  /*3620*/  FSEL R45, R3, -INF , P1 ;  /* 0xff800000032d7808 */ /* 0x004fe20000800000 */
[--C-:B------:R-:W-:Y:S01]  /*3630*/  FFMA.FTZ R71, R71, UR28, -R24.reuse ;  /* 0x0000001c47477c23 */ /* 0x100fe20008010818 */
[----:B-1----:R-:W-:Y:S01]  /*3640*/  FSEL R48, R5, -INF , P2 ;  /* 0xff80000005307808 */ /* 0x002fe20001000000 */
[--C-:B------:R-:W-:Y:S01]  /*3650*/  FFMA.FTZ R77, R77, UR28, -R24.reuse ;  /* 0x0000001c4d4d7c23 */ /* 0x100fe20008010818 */
[----:B------:R-:W-:Y:S01]  /*3660*/  ISETP.GT.AND P1, PT, R97, 0x9, PT ;  /* 0x000000096100780c */ /* 0x000fe20003f24270 */
[--C-:B------:R-:W-:Y:S01]  /*3670*/  FFMA.FTZ R81, R81, UR28, -R24.reuse ;  /* 0x0000001c51517c23 */ /* 0x100fe20008010818 */
[----:B0-----:R-:W-:Y:S01]  /*3680*/  FSEL R44, R6, -INF , P3 ;  /* 0xff800000062c7808 */ /* 0x001fe20001800000 */
[----:B------:R0:W-:Y:S01]  /*3690*/  MUFU.TANH R107, R52 ;  /* 0x00000034006b7308 */ /* 0x0001e20000002400 */
[----:B------:R-:W-:Y:S01]  /*36a0*/  FMNMX.FTZ R3, R45, R48, !PT ;  /* 0x000000302d037209 */ /* 0x000fe20007810000 */
[--C-:B------:R-:W-:Y:S01]  /*36b0*/  FFMA.FTZ R33, R95, UR28, -R24.reuse ;  /* 0x0000001c5f217c23 */ /* 0x100fe20008010818 */
[----:B----4-:R-:W-:Y:S01]  /*36c0*/  FSEL R37, R8, -INF , P1 ;  /* 0xff80000008257808 */ /* 0x010fe20000800000 */
[--C-:B------:R-:W-:Y:S01]  /*36d0*/  FFMA.FTZ R29, R99, UR28, -R24.reuse ;  /* 0x0000001c631d7c23 */ /* 0x100fe20008010818 */
[----:B------:R-:W-:Y:S01]  /*36e0*/  ISETP.GT.AND P2, PT, R97, 0x10, PT ;  /* 0x000000106100780c */ /* 0x000fe20003f44270 */
[--C-:B------:R-:W-:Y:S01]  /*36f0*/  FFMA.FTZ R43, R43, UR28, -R24.reuse ;  /* 0x0000001c2b2b7c23 */ /* 0x100fe20008010818 */
[----:B------:R-:W-:Y:S01]  /*3700*/  FMNMX.FTZ R8, R44, R3, !PT ;  /* 0x000000032c087209 */ /* 0x000fe20007810000 */
[----:B------:R-:W1:Y:S01]  /*3710*/  MUFU.TANH R15, R15 ;  /* 0x0000000f000f7308 */ /* 0x000e620000002400 */
[----:B------:R-:W-:Y:S01]  /*3720*/  ISETP.GT.AND P1, PT, R97, 0x11, PT ;  /* 0x000000116100780c */ /* 0x000fe20003f24270 */
[--C-:B------:R-:W-:Y:S01]  /*3730*/  FFMA.FTZ R42, R42, UR28, -R24.reuse ;  /* 0x0000001c2a2a7c23 */ /* 0x100fe20008010818 */
[----:B-----5:R-:W-:Y:S01]  /*3740*/  FSEL R49, R9, -INF , P2 ;  /* 0xff80000009317808 */ /* 0x020fe20001000000 */
[--C-:B------:R-:W-:Y:S01]  /*3750*/  FFMA.FTZ R41, R41, UR28, -R24.reuse ;  /* 0x0000001c29297c23 */ /* 0x100fe20008010818 */
[----:B------:R-:W-:Y:S01]  /*3760*/  FMNMX.FTZ R8, R37, R8, !PT ;  /* 0x0000000825087209 */ /* 0x000fe20007810000 */
[--C-:B------:R-:W-:Y:S01]  /*3770*/  FFMA.FTZ R27, R27, UR28, -R24.reuse ;  /* 0x0000001c1b1b7c23 */ /* 0x100fe20008010818 */
[----:B------:R-:W-:Y:S01]  /*3780*/  ISETP.GT.AND P2, PT, R97, 0x18, PT ;  /* 0x000000186100780c */ /* 0x000fe20003f44270 */
[----:B------:R2:W-:Y:S01]  /*3790*/  MUFU.TANH R108, R53 ;  /* 0x00000035006c7308 */ /* 0x0005e20000002400 */
[----:B0-----:R-:W-:Y:S01]  /*37a0*/  FSEL R52, R10, -INF , P1 ;  /* 0xff8000000a347808 */ /* 0x001fe20000800000 */
[--C-:B------:R-:W-:Y:S01]  /*37b0*/  FFMA.FTZ R30, R30, UR28, -R24.reuse ;  /* 0x0000001c1e1e7c23 */ /* 0x100fe20008010818 */
[----:B------:R-:W-:Y:S01]  /*37c0*/  FMNMX.FTZ R5, R49, R8, !PT ;  /* 0x0000000831057209 */ /* 0x000fe20007810000 */
[--C-:B------:R-:W-:Y:S01]  /*37d0*/  FFMA.FTZ R31, R31, UR28, -R24.reuse ;  /* 0x0000001c1f1f7c23 */ /* 0x100fe20008010818 */
[----:B------:R-:W-:Y:S01]  /*37e0*/  ISETP.GT.AND P1, PT, R97, 0x19, PT ;  /* 0x000000196100780c */ /* 0x000fe20003f24270 */
[--C-:B------:R-:W-:Y:S01]  /*37f0*/  FFMA.FTZ R55, R55, UR28, -R24.reuse ;  /* 0x0000001c37377c23 */ /* 0x100fe20008010818 */
[----:B------:R-:W-:Y:S01]  /*3800*/  FMNMX.FTZ R10, R52, R5, !PT ;  /* 0x00000005340a7209 */ /* 0x000fe20007810000 */
[----:B------:R-:W0:Y:S01]  /*3810*/  MUFU.TANH R20, R20 ;  /* 0x0000001400147308 */ /* 0x000e220000002400 */
[----:B--2---:R-:W-:Y:S01]  /*3820*/  FSEL R53, R12, -INF , P2 ;  /* 0xff8000000c357808 */ /* 0x004fe20001000000 */
[--C-:B------:R-:W-:Y:S01]  /*3830*/  FFMA.FTZ R5, R87, UR28, -R24.reuse ;  /* 0x0000001c57057c23 */ /* 0x100fe20008010818 */
[----:B------:R-:W-:Y:S01]  /*3840*/  ISETP.GT.AND P2, PT, R97, 0x20, PT ;  /* 0x000000206100780c */ /* 0x000fe20003f44270 */
[--C-:B------:R-:W-:Y:S01]  /*3850*/  FFMA.FTZ R87, R54, UR28, -R24.reuse ;  /* 0x0000001c36577c23 */ /* 0x100fe20008010818 */
[----:B------:R-:W-:Y:S01]  /*3860*/  FSEL R78, R11, -INF , P1 ;  /* 0xff8000000b4e7808 */ /* 0x000fe20000800000 */
[--C-:B------:R-:W-:Y:S01]  /*3870*/  FFMA.FTZ R54, R67, UR28, -R24.reuse ;  /* 0x0000001c43367c23 */ /* 0x100fe20008010818 */
[----:B------:R-:W-:Y:S01]  /*3880*/  FMNMX.FTZ R9, R53, R10, !PT ;  /* 0x0000000a35097209 */ /* 0x000fe20007810000 */
[----:B------:R-:W2:Y:S01]  /*3890*/  MUFU.TANH R21, R21 ;  /* 0x0000001500157308 */ /* 0x000ea20000002400 */
[----:B------:R-:W-:Y:S01]  /*38a0*/  ISETP.GT.AND P1, PT, R97, 0x21, PT ;  /* 0x000000216100780c */ /* 0x000fe20003f24270 */
[--C-:B------:R-:W-:Y:S01]  /*38b0*/  FFMA.FTZ R10, R83, UR28, -R24.reuse ;  /* 0x0000001c530a7c23 */ /* 0x100fe20008010818 */
[----:B---3--:R-:W-:Y:S01]  /*38c0*/  FSEL R80, R13, -INF , P2 ;  /* 0xff8000000d507808 */ /* 0x008fe20001000000 */
[--C-:B------:R-:W-:Y:S01]  /*38d0*/  FFMA.FTZ R13, R79, UR28, -R24.reuse ;  /* 0x0000001c4f0d7c23 */ /* 0x100fe20008010818 */
[----:B------:R-:W-:Y:S01]  /*38e0*/  FMNMX.FTZ R9, R78, R9, !PT ;  /* 0x000000094e097209 */ /* 0x000fe20007810000 */
[--C-:B------:R-:W-:Y:S01]  /*38f0*/  FFMA.FTZ R67, R38, UR28, -R24.reuse ;  /* 0x0000001c26437c23 */ /* 0x100fe20008010818 */
[----:B------:R-:W-:Y:S01]  /*3900*/  ISETP.GT.AND P2, PT, R97, 0x28, PT ;  /* 0x000000286100780c */ /* 0x000fe20003f44270 */
[----:B------:R-:W3:Y:S01]  /*3910*/  MUFU.TANH R72, R72 ;  /* 0x0000004800487308 */ /* 0x000ee20000002400 */
[----:B------:R-:W-:Y:S01]  /*3920*/  FSEL R82, R14, -INF , P1 ;  /* 0xff8000000e527808 */ /* 0x000fe20000800000 */
[--C-:B------:R-:W-:Y:S01]  /*3930*/  FFMA.FTZ R65, R65, UR28, -R24.reuse ;  /* 0x0000001c41417c23 */ /* 0x100fe20008010818 */
[----:B------:R-:W-:Y:S01]  /*3940*/  FMNMX.FTZ R9, R80, R9, !PT ;  /* 0x0000000950097209 */ /* 0x000fe20007810000 */
[--C-:B------:R-:W-:Y:S01]  /*3950*/  FFMA.FTZ R64, R64, UR28, -R24.reuse ;  /* 0x0000001c40407c23 */ /* 0x100fe20008010818 */
[----:B------:R-:W-:Y:S01]  /*3960*/  ISETP.GT.AND P1, PT, R97, 0x29, PT ;  /* 0x000000296100780c */ /* 0x000fe20003f24270 */
[--C-:B------:R-:W-:Y:S01]  /*3970*/  FFMA.FTZ R35, R35, UR28, -R24.reuse ;  /* 0x0000001c23237c23 */ /* 0x100fe20008010818 */
[----:B-1----:R-:W-:Y:S01]  /*3980*/  FSEL R83, R15, -INF , P2 ;  /* 0xff8000000f537808 */ /* 0x002fe20001000000 */
[----:B------:R-:W1:Y:S01]  /*3990*/  MUFU.TANH R74, R74 ;  /* 0x0000004a004a7308 */ /* 0x000e620000002400 */
[----:B------:R-:W-:Y:S01]  /*39a0*/  FMNMX.FTZ R12, R82, R9, !PT ;  /* 0x00000009520c7209 */ /* 0x000fe20007810000 */
[--C-:B------:R-:W-:Y:S01]  /*39b0*/  FFMA.FTZ R9, R85, UR28, -R24.reuse ;  /* 0x0000001c55097c23 */ /* 0x100fe20008010818 */
[----:B------:R-:W-:Y:S01]  /*39c0*/  ISETP.GT.AND P2, PT, R97, 0x30, PT ;  /* 0x000000306100780c */ /* 0x000fe20003f44270 */
[--C-:B------:R-:W-:Y:S01]  /*39d0*/  FFMA.FTZ R34, R34, UR28, -R24.reuse ;  /* 0x0000001c22227c23 */ /* 0x100fe20008010818 */
[----:B0-----:R-:W-:Y:S01]  /*39e0*/  FSEL R84, R20, -INF , P1 ;  /* 0xff80000014547808 */ /* 0x001fe20000800000 */
[----:B------:R-:W-:Y:S01]  /*39f0*/  FFMA.FTZ R26, R26, UR28, -R24 ;  /* 0x0000001c1a1a7c23 */ /* 0x000fe20008010818 */
[----:B------:R-:W-:Y:S01]  /*3a00*/  FMNMX.FTZ R11, R83, R12, !PT ;  /* 0x0000000c530b7209 */ /* 0x000fe20007810000 */
[----:B------:R-:W0:Y:S01]  /*3a10*/  MUFU.TANH R73, R73 ;  /* 0x0000004900497308 */ /* 0x000e220000002400 */
[----:B------:R-:W-:-:S02]  /*3a20*/  ISETP.GT.AND P1, PT, R97, 0x31, PT ;  /* 0x000000316100780c */ /* 0x000fc40003f24270 */
[----:B--2---:R-:W-:Y:S02]  /*3a30*/  FSEL R85, R21, -INF , P2 ;  /* 0xff80000015557808 */ /* 0x004fe40001000000 */
[----:B------:R-:W-:Y:S02]  /*3a40*/  FMNMX.FTZ R12, R84, R11, !PT ;  /* 0x0000000b540c7209 */ /* 0x000fe40007810000 */
[----:B------:R-:W-:Y:S01]  /*3a50*/  ISETP.GT.AND P2, PT, R97, 0x38, PT ;  /* 0x000000386100780c */ /* 0x000fe20003f44270 */
[----:B------:R-:W2:Y:S01]  /*3a60*/  MUFU.TANH R75, R75 ;  /* 0x0000004b004b7308 */ /* 0x000ea20000002400 */
[----:B---3--:R-:W-:Y:S02]  /*3a70*/  FSEL R72, R72, -INF , P1 ;  /* 0xff80000048487808 */ /* 0x008fe40000800000 */
[----:B------:R-:W-:Y:S02]  /*3a80*/  FMNMX.FTZ R11, R85, R12, !PT ;  /* 0x0000000c550b7209 */ /* 0x000fe40007810000 */
[----:B------:R-:W-:-:S02]  /*3a90*/  ISETP.GT.AND P1, PT, R97, 0x39, PT ;  /* 0x000000396100780c */ /* 0x000fc40003f24270 */
[----:B-1----:R-:W-:Y:S01]  /*3aa0*/  FSEL R74, R74, -INF , P2 ;  /* 0xff8000004a4a7808 */ /* 0x002fe20001000000 */
[----:B------:R-:W1:Y:S01]  /*3ab0*/  MUFU.TANH R56, R56 ;  /* 0x0000003800387308 */ /* 0x000e620000002400 */
[----:B------:R-:W-:Y:S02]  /*3ac0*/  FMNMX.FTZ R11, R72, R11, !PT ;  /* 0x0000000b480b7209 */ /* 0x000fe40007810000 */
[----:B------:R-:W-:Y:S02]  /*3ad0*/  ISETP.GT.AND P2, PT, R97, 0x40, PT ;  /* 0x000000406100780c */ /* 0x000fe40003f44270 */
[----:B0-----:R-:W-:Y:S02]  /*3ae0*/  FSEL R73, R73, -INF , P1 ;  /* 0xff80000049497808 */ /* 0x001fe40000800000 */
[----:B------:R-:W-:Y:S01]  /*3af0*/  FMNMX.FTZ R14, R74, R11, !PT ;  /* 0x0000000b4a0e7209 */ /* 0x000fe20007810000 */
[----:B------:R-:W0:Y:S01]  /*3b00*/  MUFU.TANH R57, R57 ;  /* 0x0000003900397308 */ /* 0x000e220000002400 */
[----:B------:R-:W-:-:S02]  /*3b10*/  ISETP.GT.AND P1, PT, R97, 0x41, PT ;  /* 0x000000416100780c */ /* 0x000fc40003f24270 */
[----:B--2---:R-:W-:Y:S02]  /*3b20*/  FSEL R75, R75, -INF , P2 ;  /* 0xff8000004b4b7808 */ /* 0x004fe40001000000 */
[----:B------:R-:W-:Y:S02]  /*3b30*/  FMNMX.FTZ R14, R73, R14, !PT ;  /* 0x0000000e490e7209 */ /* 0x000fe40007810000 */
[----:B------:R-:W-:Y:S01]  /*3b40*/  ISETP.GT.AND P2, PT, R97, 0x48, PT ;  /* 0x000000486100780c */ /* 0x000fe20003f44270 */
[----:B------:R-:W2:Y:S01]  /*3b50*/  MUFU.TANH R58, R58 ;  /* 0x0000003a003a7308 */ /* 0x000ea20000002400 */
[----:B-1----:R-:W-:Y:S01]  /*3b60*/  FSEL R79, R56, -INF , P1 ;  /* 0xff800000384f7808 */ /* 0x002fe20000800000 */
[----:B------:R-:W-:Y:S01]  /*3b70*/  FFMA.FTZ R56, R51, UR28, -R24 ;  /* 0x0000001c33387c23 */ /* 0x000fe20008010818 */
[----:B------:R-:W-:Y:S02]  /*3b80*/  FMNMX.FTZ R20, R75, R14, !PT ;  /* 0x0000000e4b147209 */ /* 0x000fe40007810000 */
[----:B------:R-:W-:-:S02]  /*3b90*/  ISETP.GT.AND P1, PT, R97, 0x49, PT ;  /* 0x000000496100780c */ /* 0x000fc40003f24270 */
[----:B------:R-:W-:Y:S01]  /*3ba0*/  FMNMX.FTZ R20, R79, R20, !PT ;  /* 0x000000144f147209 */ /* 0x000fe20007810000 */
[----:B------:R-:W-:Y:S01]  /*3bb0*/  MUFU.TANH R59, R59 ;  /* 0x0000003b003b7308 */ /* 0x000fe20000002400 */
[----:B0-----:R-:W-:Y:S02]  /*3bc0*/  FSEL R57, R57, -INF , P2 ;  /* 0xff80000039397808 */ /* 0x001fe40001000000 */
[----:B------:R-:W-:Y:S02]  /*3bd0*/  ISETP.GT.AND P2, PT, R97, 0x50, PT ;  /* 0x000000506100780c */ /* 0x000fe40003f44270 */
[----:B------:R-:W-:-:S03]  /*3be0*/  FMNMX.FTZ R15, R57, R20, !PT ;  /* 0x00000014390f7209 */ /* 0x000fc60007810000 */
[----:B------:R-:W0:Y:S01]  /*3bf0*/  MUFU.TANH R60, R60 ;  /* 0x0000003c003c7308 */ /* 0x000e220000002400 */
[----:B--2---:R-:W-:Y:S02]  /*3c00*/  FSEL R58, R58, -INF , P1 ;  /* 0xff8000003a3a7808 */ /* 0x004fe40000800000 */
[----:B------:R-:W-:Y:S02]  /*3c10*/  ISETP.GT.AND P1, PT, R97, 0x51, PT ;  /* 0x000000516100780c */ /* 0x000fe40003f24270 */
[----:B------:R-:W-:-:S03]  /*3c20*/  FMNMX.FTZ R20, R58, R15, !PT ;  /* 0x0000000f3a147209 */ /* 0x000fc60007810000 */
[----:B------:R-:W1:Y:S08]  /*3c30*/  MUFU.TANH R62, R62 ;  /* 0x0000003e003e7308 */ /* 0x000e700000002400 */
[----:B------:R-:W-:Y:S01]  /*3c40*/  MUFU.TANH R61, R61 ;  /* 0x0000003d003d7308 */ /* 0x000fe20000002400 */
[----:B0-----:R-:W-:Y:S02]  /*3c50*/  FSEL R90, R60, -INF , P1 ;  /* 0xff8000003c5a7808 */ /* 0x001fe40000800000 */
[----:B------:R-:W-:-:S05]  /*3c60*/  ISETP.GT.AND P1, PT, R97, 0x59, PT ;  /* 0x000000596100780c */ /* 0x000fca0003f24270 */
[----:B------:R-:W0:Y:S08]  /*3c70*/  MUFU.TANH R63, R63 ;  /* 0x0000003f003f7308 */ /* 0x000e300000002400 */
[----:B------:R2:W-:Y:S08]  /*3c80*/  MUFU.EX2 R8, R89 ;  /* 0x0000005900087308 */ /* 0x0005f00000000800 */
[----:B------:R-:W-:Y:S01]  /*3c90*/  MUFU.TANH R40, R40 ;  /* 0x0000002800287308 */ /* 0x000fe20000002400 */
[----:B--2---:R-:W-:-:S02]  /*3ca0*/  FSEL R89, R59, -INF , P2 ;  /* 0xff8000003b597808 */ /* 0x004fc40001000000 */
[----:B------:R-:W-:Y:S02]  /*3cb0*/  ISETP.GT.AND P2, PT, R97, 0x58, PT ;  /* 0x000000586100780c */ /* 0x000fe40003f44270 */
[----:B------:R-:W-:Y:S02]  /*3cc0*/  FMNMX.FTZ R15, R89, R20, !PT ;  /* 0x00000014590f7209 */ /* 0x000fe40007810000 */
[----:B-1----:R-:W-:Y:S01]  /*3cd0*/  FSEL R92, R62, -INF , P2 ;  /* 0xff8000003e5c7808 */ /* 0x002fe20001000000 */
[----:B------:R-:W1:Y:S01]  /*3ce0*/  MUFU.TANH R100, R100 ;  /* 0x0000006400647308 */ /* 0x000e620000002400 */
[----:B------:R-:W-:Y:S02]  /*3cf0*/  FMNMX.FTZ R15, R90, R15, !PT ;  /* 0x0000000f5a0f7209 */ /* 0x000fe40007810000 */
[----:B------:R-:W-:Y:S02]  /*3d00*/  ISETP.GT.AND P2, PT, R97, 0x60, PT ;  /* 0x000000606100780c */ /* 0x000fe40003f44270 */
[----:B------:R-:W-:-:S02]  /*3d10*/  FMNMX.FTZ R36, R92, R15, !PT ;  /* 0x0000000f5c247209 */ /* 0x000fc40007810000 */
[----:B0-----:R-:W-:Y:S01]  /*3d20*/  FSEL R94, R63, -INF , P2 ;  /* 0xff8000003f5e7808 */ /* 0x001fe20001000000 */
[----:B------:R0:W-:Y:S01]  /*3d30*/  MUFU.EX2 R6, R93 ;  /* 0x0000005d00067308 */ /* 0x0001e20000000800 */
[----:B------:R-:W-:-:S07]  /*3d40*/  ISETP.GT.AND P2, PT, R97, 0x68, PT ;  /* 0x000000686100780c */ /* 0x000fce0003f44270 */
[----:B------:R2:W-:Y:S01]  /*3d50*/  MUFU.EX2 R3, R91 ;  /* 0x0000005b00037308 */ /* 0x0005e20000000800 */
[----:B0-----:R-:W-:Y:S02]  /*3d60*/  FSEL R93, R61, -INF , P1 ;  /* 0xff8000003d5d7808 */ /* 0x001fe40000800000 */
[----:B------:R-:W-:Y:S02]  /*3d70*/  ISETP.GT.AND P1, PT, R97, 0x61, PT ;  /* 0x000000616100780c */ /* 0x000fe40003f24270 */
[----:B------:R-:W-:Y:S01]  /*3d80*/  FMNMX.FTZ R21, R93, R36, !PT ;  /* 0x000000245d157209 */ /* 0x000fe20007810000 */
[--C-:B------:R-:W-:Y:S01]  /*3d90*/  FFMA.FTZ R36, R69, UR28, -R24.reuse ;  /* 0x0000001c45247c23 */ /* 0x100fe20008010818 */
[----:B-1----:R-:W-:Y:S01]  /*3da0*/  FSEL R61, R100, -INF , P2 ;  /* 0xff800000643d7808 */ /* 0x002fe20001000000 */
[----:B------:R0:W1:Y:S01]  /*3db0*/  MUFU.TANH R110, R25 ;  /* 0x00000019006e7308 */ /* 0x0000620000002400 */
[----:B--2---:R-:W-:Y:S02]  /*3dc0*/  FSEL R91, R40, -INF , P1 ;  /* 0xff800000285b7808 */ /* 0x004fe40000800000 */
[----:B------:R-:W-:Y:S01]  /*3dd0*/  FMNMX.FTZ R40, R94, R21, !PT ;  /* 0x000000155e287209 */ /* 0x000fe20007810000 */
[----:B------:R-:W-:-:S01]  /*3de0*/  FFMA.FTZ R21, R68, UR28, -R24 ;  /* 0x0000001c44157c23 */ /* 0x000fc20008010818 */
[----:B------:R-:W-:-:S02]  /*3df0*/  ISETP.GT.AND P1, PT, R97, 0x69, PT ;  /* 0x000000696100780c */ /* 0x000fc40003f24270 */
[----:B------:R-:W-:Y:S01]  /*3e00*/  FMNMX.FTZ R40, R91, R40, !PT ;  /* 0x000000285b287209 */ /* 0x000fe20007810000 */
[----:B------:R2:W3:Y:S01]  /*3e10*/  MUFU.TANH R111, R28 ;  /* 0x0000001c006f7308 */ /* 0x0004e20000002400 */
[----:B------:R-:W-:Y:S01]  /*3e20*/  ISETP.GT.AND P2, PT, R97, 0x70, PT ;  /* 0x000000706100780c */ /* 0x000fe20003f44270 */
[--C-:B0-----:R-:W-:Y:S01]  /*3e30*/  FFMA.FTZ R25, R103, UR28, -R24.reuse ;  /* 0x0000001c67197c23 */ /* 0x101fe20008010818 */
[----:B------:R-:W-:Y:S02]  /*3e40*/  FSEL R59, R104, -INF , P1 ;  /* 0xff800000683b7808 */ /* 0x000fe40000800000 */
[----:B------:R-:W-:Y:S02]  /*3e50*/  FMNMX.FTZ R40, R61, R40, !PT ;  /* 0x000000283d287209 */ /* 0x000fe40007810000 */
[----:B------:R-:W-:Y:S01]  /*3e60*/  ISETP.GT.AND P1, PT, R97, 0x71, PT ;  /* 0x000000716100780c */ /* 0x000fe20003f24270 */
[----:B------:R-:W0:Y:S01]  /*3e70*/  MUFU.TANH R102, R102 ;  /* 0x0000006600667308 */ /* 0x000e220000002400 */
[----:B------:R-:W-:Y:S01]  /*3e80*/  FSEL R60, R105, -INF , P2 ;  /* 0xff800000693c7808 */ /* 0x000fe20001000000 */
[----:B--2---:R-:W-:Y:S01]  /*3e90*/  FFMA.FTZ R28, R101, UR28, -R24 ;  /* 0x0000001c651c7c23 */ /* 0x004fe20008010818 */
[----:B------:R-:W-:-:S02]  /*3ea0*/  FMNMX.FTZ R63, R59, R40, !PT ;  /* 0x000000283b3f7209 */ /* 0x000fc40007810000 */
[C---:B------:R-:W-:Y:S02]  /*3eb0*/  ISETP.GT.AND P2, PT, R97.reuse, 0x78, PT ;  /* 0x000000786100780c */ /* 0x040fe40003f44270 */
[----:B------:R-:W-:Y:S01]  /*3ec0*/  FSEL R62, R106, -INF , P1 ;  /* 0xff8000006a3e7808 */ /* 0x000fe20000800000 */
[----:B------:R2:W-:Y:S01]  /*3ed0*/  MUFU.EX2 R15, R70 ;  /* 0x00000046000f7308 */ /* 0x0005e20000000800 */
[----:B------:R-:W-:Y:S02]  /*3ee0*/  FMNMX.FTZ R63, R60, R63, !PT ;  /* 0x0000003f3c3f7209 */ /* 0x000fe40007810000 */
[----:B------:R-:W-:Y:S02]  /*3ef0*/  ISETP.GT.AND P1, PT, R97, 0x79, PT ;  /* 0x000000796100780c */ /* 0x000fe40003f24270 */
[----:B------:R-:W-:Y:S02]  /*3f00*/  FSEL R51, R107, -INF , P2 ;  /* 0xff8000006b337808 */ /* 0x000fe40001000000 */
[----:B------:R-:W-:Y:S01]  /*3f10*/  FMNMX.FTZ R40, R62, R63, !PT ;  /* 0x0000003f3e287209 */ /* 0x000fe20007810000 */
[----:B------:R-:W-:Y:S01]  /*3f20*/  MUFU.TANH R96, R96 ;  /* 0x0000006000607308 */ /* 0x000fe20000002400 */
[----:B------:R-:W-:-:S02]  /*3f30*/  ISETP.GT.AND P2, PT, R97, 0x80, PT ;  /* 0x000000806100780c */ /* 0x000fc40003f44270 */
[----:B------:R-:W-:Y:S02]  /*3f40*/  FSEL R63, R108, -INF , P1 ;  /* 0xff8000006c3f7808 */ /* 0x000fe40000800000 */
[----:B--2---:R-:W-:Y:S02]  /*3f50*/  FMNMX.FTZ R70, R51, R40, !PT ;  /* 0x0000002833467209 */ /* 0x004fe40007810000 */
[----:B------:R-:W-:Y:S01]  /*3f60*/  ISETP.GT.AND P1, PT, R97, 0x81, PT ;  /* 0x000000816100780c */ /* 0x000fe20003f24270 */
[----:B------:R2:W-:Y:S01]  /*3f70*/  MUFU.EX2 R20, R71 ;  /* 0x0000004700147308 */ /* 0x0005e20000000800 */
[----:B------:R-:W-:Y:S02]  /*3f80*/  FSEL R68, R109, -INF , P2 ;  /* 0xff8000006d447808 */ /* 0x000fe40001000000 */
[----:B------:R-:W-:Y:S02]  /*3f90*/  FMNMX.FTZ R69, R63, R70, !PT ;  /* 0x000000463f457209 */ /* 0x000fe40007810000 */
[----:B------:R-:W-:-:S02]  /*3fa0*/  ISETP.GT.AND P2, PT, R97, 0x88, PT ;  /* 0x000000886100780c */ /* 0x000fc40003f44270 */
[----:B------:R-:W-:Y:S01]  /*3fb0*/  FMNMX.FTZ R70, R68, R69, !PT ;  /* 0x0000004544467209 */ /* 0x000fe20007810000 */
[----:B------:R-:W4:Y:S01]  /*3fc0*/  MUFU.TANH R86, R86 ;  /* 0x0000005600567308 */ /* 0x000f220000002400 */
[----:B--2---:R-:W-:-:S01]  /*3fd0*/  FFMA.FTZ R71, R47, UR28, -R24 ;  /* 0x0000001c2f477c23 */ /* 0x004fc20008010818 */
[----:B-1----:R-:W-:Y:S02]  /*3fe0*/  FSEL R47, R110, -INF , P1 ;  /* 0xff8000006e2f7808 */ /* 0x002fe40000800000 */
[----:B------:R-:W-:Y:S02]  /*3ff0*/  ISETP.GT.AND P1, PT, R97, 0x89, PT ;  /* 0x000000896100780c */ /* 0x000fe40003f24270 */
[----:B---3--:R-:W-:Y:S02]  /*4000*/  FSEL R69, R111, -INF , P2 ;  /* 0xff8000006f457808 */ /* 0x008fe40001000000 */
[----:B------:R1:W-:Y:S01]  /*4010*/  MUFU.EX2 R11, R13 ;  /* 0x0000000d000b7308 */ /* 0x0003e20000000800 */
[----:B------:R-:W-:-:S07]  /*4020*/  ISETP.GT.AND P2, PT, R97, 0x90, PT ;  /* 0x000000906100780c */ /* 0x000fce0003f44270 */
[----:B------:R-:W2:Y:S01]  /*4030*/  MUFU.TANH R98, R98 ;  /* 0x0000006200627308 */ /* 0x000ea20000002400 */
[----:B-1----:R-:W-:-:S01]  /*4040*/  FFMA.FTZ R13, R76, UR28, -R24 ;  /* 0x0000001c4c0d7c23 */ /* 0x002fc20008010818 */
[----:B------:R-:W-:Y:S02]  /*4050*/  FMNMX.FTZ R76, R47, R70, !PT ;  /* 0x000000462f4c7209 */ /* 0x000fe40007810000 */
[----:B0-----:R-:W-:Y:S02]  /*4060*/  FSEL R70, R102, -INF , P1 ;  /* 0xff80000066467808 */ /* 0x001fe40000800000 */
[----:B------:R-:W-:Y:S02]  /*4070*/  ISETP.GT.AND P1, PT, R97, 0x91, PT ;  /* 0x000000916100780c */ /* 0x000fe40003f24270 */
[----:B------:R-:W0:Y:S08]  /*4080*/  MUFU.TANH R88, R88 ;  /* 0x0000005800587308 */ /* 0x000e300000002400 */
[----:B------:R1:W-:Y:S08]  /*4090*/  MUFU.EX2 R14, R77 ;  /* 0x0000004d000e7308 */ /* 0x0003f00000000800 */
[----:B------:R3:W-:Y:S01]  /*40a0*/  MUFU.EX2 R40, R71 ;  /* 0x0000004700287308 */ /* 0x0007e20000000800 */
[----:B-1----:R-:W-:-:S02]  /*40b0*/  FMNMX.FTZ R77, R69, R76, !PT ;  /* 0x0000004c454d7209 */ /* 0x002fc40007810000 */
[----:B----4-:R-:W-:Y:S02]  /*40c0*/  FSEL R76, R86, -INF , P1 ;  /* 0xff800000564c7808 */ /* 0x010fe40000800000 */
[----:B------:R-:W-:-:S03]  /*40d0*/  ISETP.GT.AND P1, PT, R97, 0x99, PT ;  /* 0x000000996100780c */ /* 0x000fc60003f24270 */
[----:B------:R1:W-:Y:S01]  /*40e0*/  MUFU.EX2 R12, R81 ;  /* 0x00000051000c7308 */ /* 0x0003e20000000800 */
[----:B---3--:R-:W-:Y:S02]  /*40f0*/  FSEL R71, R96, -INF , P2 ;  /* 0xff80000060477808 */ /* 0x008fe40001000000 */
[----:B------:R-:W-:Y:S02]  /*4100*/  FMNMX.FTZ R96, R70, R77, !PT ;  /* 0x0000004d46607209 */ /* 0x000fe40007810000 */
[----:B------:R-:W-:-:S03]  /*4110*/  ISETP.GT.AND P2, PT, R97, 0x98, PT ;  /* 0x000000986100780c */ /* 0x000fc60003f44270 */
[----:B------:R-:W-:Y:S01]  /*4120*/  MUFU.EX2 R25, R25 ;  /* 0x0000001900197308 */ /* 0x000fe20000000800 */
[----:B-1----:R-:W-:Y:S02]  /*4130*/  FMNMX.FTZ R81, R71, R96, !PT ;  /* 0x0000006047517209 */ /* 0x002fe40007810000 */
[----:B--2---:R-:W-:Y:S02]  /*4140*/  FSEL R77, R98, -INF , P2 ;  /* 0xff800000624d7808 */ /* 0x004fe40001000000 */
[----:B------:R-:W-:Y:S02]  /*4150*/  FMNMX.FTZ R86, R76, R81, !PT ;  /* 0x000000514c567209 */ /* 0x000fe40007810000 */
[----:B0-----:R-:W-:Y:S01]  /*4160*/  FSEL R81, R88, -INF , P1 ;  /* 0xff80000058517808 */ /* 0x001fe20000800000 */
[----:B------:R-:W0:Y:S01]  /*4170*/  MUFU.EX2 R28, R28 ;  /* 0x0000001c001c7308 */ /* 0x000e220000000800 */
[----:B------:R-:W-:-:S04]  /*4180*/  FMNMX.FTZ R86, R77, R86, !PT ;  /* 0x000000564d567209 */ /* 0x000fc80007810000 */
[----:B------:R-:W-:Y:S01]  /*4190*/  FMNMX.FTZ R88, R81, R86, !PT ;  /* 0x0000005651587209 */ /* 0x000fe20007810000 */
[----:B------:R-:W-:-:S01]  /*41a0*/  FFMA.FTZ R86, R46, UR28, -R24 ;  /* 0x0000001c2e567c23 */ /* 0x000fc20008010818 */
[--C-:B------:R-:W-:Y:S01]  /*41b0*/  FFMA.FTZ R46, R50, UR28, -R24.reuse ;  /* 0x0000001c322e7c23 */ /* 0x100fe20008010818 */
[----:B------:R-:W-:-:S01]  /*41c0*/  FFMA.FTZ R50, R66, UR28, -R24 ;  /* 0x0000001c42327c23 */ /* 0x000fc20008010818 */
[----:B------:R-:W1:Y:S01]  /*41d0*/  MUFU.EX2 R29, R29 ;  /* 0x0000001d001d7308 */ /* 0x000e620000000800 */
[----:B------:R-:W2:Y:S07]  /*41e0*/  SHFL.BFLY PT, R95, R88, 0x2, 0x1f ;  /* 0x0c401f00585f7f89 */ /* 0x000eae00000e0000 */
[----:B------:R-:W3:Y:S01]  /*41f0*/  MUFU.EX2 R32, R32 ;  /* 0x0000002000207308 */ /* 0x000ee20000000800 */
[----:B0-----:R-:W-:-:S07]  /*4200*/  FADD.FTZ R98, R25, R28 ;  /* 0x0000001c19627221 */ /* 0x001fce0000010000 */
[----:B------:R-:W0:Y:S08]  /*4210*/  MUFU.EX2 R33, R33 ;  /* 0x0000002100217308 */ /* 0x000e300000000800 */
[----:B------:R-:W-:Y:S01]  /*4220*/  MUFU.EX2 R5, R5 ;  /* 0x0000000500057308 */ /* 0x000fe20000000800 */
[----:B--2---:R-:W-:-:S05]  /*4230*/  FMNMX.FTZ R95, R88, R95, !PT ;  /* 0x0000005f585f7209 */ /* 0x004fca0007810000 */
[----:B------:R-:W2:Y:S02]  /*4240*/  SHFL.BFLY PT, R88, R95, 0x1, 0x1f ;  /* 0x0c201f005f587f89 */ /* 0x000ea400000e0000 */
[----:B------:R-:W-:Y:S08]  /*4250*/  MUFU.EX2 R10, R10 ;  /* 0x0000000a000a7308 */ /* 0x000ff00000000800 */
[----:B------:R-:W-:Y:S08]  /*4260*/  MUFU.EX2 R9, R9 ;  /* 0x0000000900097308 */ /* 0x000ff00000000800 */
[----:B------:R-:W-:Y:S01]  /*4270*/  MUFU.EX2 R13, R13 ;  /* 0x0000000d000d7308 */ /* 0x000fe20000000800 */
[----:B--2---:R-:W-:Y:S01]  /*4280*/  FMNMX.FTZ R88, R95, R88, !PT ;  /* 0x000000585f587209 */ /* 0x004fe20007810000 */
[----:B------:R-:W-:-:S06]  /*4290*/  IMAD.U32 R95, RZ, RZ, UR28 ;  /* 0x0000001cff5f7e24 */ /* 0x000fcc000f8e00ff */
[----:B------:R-:W-:Y:S01]  /*42a0*/  MUFU.EX2 R36, R36 ;  /* 0x0000002400247308 */ /* 0x000fe20000000800 */
[C---:B------:R-:W-:Y:S01]  /*42b0*/  FSETP.NEU.FTZ.AND P1, PT, R88.reuse, -INF , PT ;  /* 0xff8000005800780b */ /* 0x040fe20003f3d000 */
[----:B------:R-:W-:-:S05]  /*42c0*/  FFMA.FTZ R38, R88, R95, -8 ;  /* 0xc100000058267423 */ /* 0x000fca000001005f */
[----:B------:R-:W-:Y:S01]  /*42d0*/  FSEL R66, R38, RZ, P1 ;  /* 0x000000ff26427208 */ /* 0x000fe20000800000 */
[----:B------:R-:W-:-:S01]  /*42e0*/  FFMA.FTZ R38, R39, UR28, -R24 ;  /* 0x0000001c27267c23 */ /* 0x000fc20008010818 */
[----:B------:R-:W-:Y:S01]  /*42f0*/  MUFU.EX2 R21, R21 ;  /* 0x0000001500157308 */ /* 0x000fe20000000800 */
[----:B------:R-:W-:Y:S02]  /*4300*/  PLOP3.LUT P1, PT, PT, PT, UP0, 0x80, 0x0 ;  /* 0x000000000000781c */ /* 0x000fe40003f2f008 */
        /* <DEDUP_REMOVED lines=15> */
[----:B------:R-:W-:-:S01]  /*4400*/  FFMA.FTZ R72, R72, UR28, -R66 ;  /* 0x0000001c48487c23 */ /* 0x000fc20008010842 */
[--C-:B------:R-:W-:Y:S01]  /*4410*/  FFMA.FTZ R74, R74, UR28, -R66.reuse ;  /* 0x0000001c4a4a7c23 */ /* 0x100fe20008010842 */
[----:B------:R-:W-:-:S01]  /*4420*/  FFMA.FTZ R73, R73, UR28, -R66 ;  /* 0x0000001c49497c23 */ /* 0x000fc20008010842 */
[--C-:B------:R-:W-:Y:S01]  /*4430*/  FFMA.FTZ R75, R75, UR28, -R66.reuse ;  /* 0x0000001c4b4b7c23 */ /* 0x100fe20008010842 */
[----:B------:R-:W-:-:S01]  /*4440*/  FFMA.FTZ R59, R59, UR28, -R66 ;  /* 0x0000001c3b3b7c23 */ /* 0x000fc20008010842 */
[--C-:B------:R-:W-:Y:S01]  /*4450*/  FFMA.FTZ R57, R57, UR28, -R66.reuse ;  /* 0x0000001c39397c23 */ /* 0x100fe20008010842 */
[----:B------:R-:W-:-:S01]  /*4460*/  FFMA.FTZ R62, R62, UR28, -R66 ;  /* 0x0000001c3e3e7c23 */ /* 0x000fc20008010842 */
[----:B------:R4:W5:Y:S01]  /*4470*/  MUFU.EX2 R95, R45 ;  /* 0x0000002d005f7308 */ /* 0x0009620000000800 */
[----:B------:R-:W-:-:S01]  /*4480*/  FFMA.FTZ R58, R58, UR28, -R66 ;  /* 0x0000001c3a3a7c23 */ /* 0x000fc20008010842 */
[--C-:B------:R-:W-:Y:S01]  /*4490*/  FFMA.FTZ R49, R89, UR28, -R66.reuse ;  /* 0x0000001c59317c23 */ /* 0x100fe20008010842 */
[----:B------:R-:W-:-:S01]  /*44a0*/  FFMA.FTZ R90, R90, UR28, -R66 ;  /* 0x0000001c5a5a7c23 */ /* 0x000fc20008010842 */
[--C-:B------:R-:W-:Y:S01]  /*44b0*/  FFMA.FTZ R92, R92, UR28, -R66.reuse ;  /* 0x0000001c5c5c7c23 */ /* 0x100fe20008010842 */
[----:B------:R-:W-:-:S01]  /*44c0*/  FFMA.FTZ R93, R93, UR28, -R66 ;  /* 0x0000001c5d5d7c23 */ /* 0x000fc20008010842 */
[--C-:B------:R-:W-:Y:S01]  /*44d0*/  FFMA.FTZ R94, R94, UR28, -R66.reuse ;  /* 0x0000001c5e5e7c23 */ /* 0x100fe20008010842 */
[----:B------:R-:W-:-:S01]  /*44e0*/  FFMA.FTZ R91, R91, UR28, -R66 ;  /* 0x0000001c5b5b7c23 */ /* 0x000fc20008010842 */
[----:B------:R-:W5:Y:S01]  /*44f0*/  MUFU.EX2 R96, R96 ;  /* 0x0000006000607308 */ /* 0x000f620000000800 */
[----:B----4-:R-:W-:-:S01]  /*4500*/  FFMA.FTZ R45, R85, UR28, -R66 ;  /* 0x0000001c552d7c23 */ /* 0x010fc20008010842 */
[----:B-1----:R-:W-:Y:S01]  /*4510*/  FADD.FTZ R85, R29, R98 ;  /* 0x000000621d557221 */ /* 0x002fe20000010000 */
[----:B------:R-:W-:-:S01]  /*4520*/  FFMA.FTZ R61, R61, UR28, -R66 ;  /* 0x0000001c3d3d7c23 */ /* 0x000fc20008010842 */
[--C-:B------:R-:W-:Y:S01]  /*4530*/  FFMA.FTZ R60, R60, UR28, -R66.reuse ;  /* 0x0000001c3c3c7c23 */ /* 0x100fe20008010842 */
[----:B------:R-:W-:-:S01]  /*4540*/  FFMA.FTZ R51, R51, UR28, -R66 ;  /* 0x0000001c33337c23 */ /* 0x000fc20008010842 */
[----:B---3--:R-:W-:Y:S01]  /*4550*/  FADD.FTZ R98, R32, R85 ;  /* 0x0000005520627221 */ /* 0x008fe20000010000 */
[----:B------:R-:W-:-:S01]  /*4560*/  FFMA.FTZ R63, R63, UR28, -R66 ;  /* 0x0000001c3f3f7c23 */ /* 0x000fc20008010842 */
[----:B------:R-:W1:Y:S01]  /*4570*/  MUFU.EX2 R37, R37 ;  /* 0x0000002500257308 */ /* 0x000e620000000800 */
[----:B------:R-:W-:-:S01]  /*4580*/  FFMA.FTZ R68, R68, UR28, -R66 ;  /* 0x0000001c44447c23 */ /* 0x000fc20008010842 */
[----:B0-----:R-:W-:Y:S01]  /*4590*/  FADD.FTZ R85, R33, R98 ;  /* 0x0000006221557221 */ /* 0x001fe20000010000 */
[----:B------:R-:W-:-:S01]  /*45a0*/  FFMA.FTZ R69, R69, UR28, -R66 ;  /* 0x0000001c45457c23 */ /* 0x000fc20008010842 */
[--C-:B------:R-:W-:Y:S01]  /*45b0*/  FFMA.FTZ R70, R70, UR28, -R66.reuse ;  /* 0x0000001c46467c23 */ /* 0x100fe20008010842 */
[----:B------:R-:W-:-:S01]  /*45c0*/  FFMA.FTZ R71, R71, UR28, -R66 ;  /* 0x0000001c47477c23 */ /* 0x000fc20008010842 */
[--C-:B------:R-:W-:Y:S01]  /*45d0*/  FFMA.FTZ R76, R76, UR28, -R66.reuse ;  /* 0x0000001c4c4c7c23 */ /* 0x100fe20008010842 */
[----:B------:R-:W-:-:S01]  /*45e0*/  FFMA.FTZ R77, R77, UR28, -R66 ;  /* 0x0000001c4d4d7c23 */ /* 0x000fc20008010842 */
[----:B------:R-:W0:Y:S08]  /*45f0*/  MUFU.EX2 R44, R44 ;  /* 0x0000002c002c7308 */ /* 0x000e300000000800 */
[----:B------:R2:W-:Y:S08]  /*4600*/  MUFU.EX2 R97, R82 ;  /* 0x0000005200617308 */ /* 0x0005f00000000800 */
[----:B------:R-:W3:Y:S01]  /*4610*/  MUFU.EX2 R53, R53 ;  /* 0x0000003500357308 */ /* 0x000ee20000000800 */
[----:B--2---:R-:W-:-:S07]  /*4620*/  FADD.FTZ R82, R39, R48 ;  /* 0x0000003027527221 */ /* 0x004fce0000010000 */
[----:B------:R5:W-:Y:S08]  /*4630*/  MUFU.EX2 R52, R79 ;  /* 0x0000004f00347308 */ /* 0x000bf00000000800 */
[----:B------:R-:W2:Y:S01]  /*4640*/  MUFU.EX2 R78, R78 ;  /* 0x0000004e004e7308 */ /* 0x000ea20000000800 */
[----:B-----5:R-:W-:-:S01]  /*4650*/  FADD.FTZ R79, R95, R82 ;  /* 0x000000525f4f7221 */ /* 0x020fc20000010000 */
[----:B------:R-:W-:-:S03]  /*4660*/  F2FP.SATFINITE.E4M3.F32.PACK_AB_MERGE_C R95, R96, R95, RZ ;  /* 0x0000005f605f723e */ /* 0x000fc600048070ff */
[----:B------:R-:W-:Y:S01]  /*4670*/  FADD.FTZ R82, R96, R79 ;  /* 0x0000004f60527221 */ /* 0x000fe20000010000 */
[----:B------:R-:W-:Y:S02]  /*4680*/  F2FP.SATFINITE.E4M3.F32.PACK_AB_MERGE_C R184, R48, R39, R95 ;  /* 0x0000002730b8723e */ /* 0x000fe4000480705f */
[----:B------:R-:W4:Y:S01]  /*4690*/  MUFU.EX2 R80, R80 ;  /* 0x0000005000507308 */ /* 0x000f220000000800 */
[----:B-1----:R-:W-:-:S01]  /*46a0*/  FADD.FTZ R79, R37, R82 ;  /* 0x00000052254f7221 */ /* 0x002fc20000010000 */
[----:B------:R-:W-:-:S03]  /*46b0*/  FADD.FTZ R82, R6, R85 ;  /* 0x0000005506527221 */ /* 0x000fc60000010000 */
[----:B0-----:R-:W-:Y:S01]  /*46c0*/  FADD.FTZ R2, R44, R79 ;  /* 0x0000004f2c027221 */ /* 0x001fe20000010000 */
[----:B------:R-:W-:-:S02]  /*46d0*/  FADD.FTZ R85, R3, R82 ;  /* 0x0000005203557221 */ /* 0x000fc40000010000 */
[----:B------:R-:W0:Y:S01]  /*46e0*/  MUFU.EX2 R83, R83 ;  /* 0x0000005300537308 */ /* 0x000e220000000800 */
[----:B---3--:R-:W-:-:S01]  /*46f0*/  FADD.FTZ R79, R53, R2 ;  /* 0x00000002354f7221 */ /* 0x008fc20000010000 */
[----:B------:R-:W-:Y:S01]  /*4700*/  FADD.FTZ R24, R8, R85 ;  /* 0x0000005508187221 */ /* 0x000fe20000010000 */
[C---:B--2---:R-:W-:Y:S02]  /*4710*/  F2FP.SATFINITE.E4M3.F32.PACK_AB_MERGE_C R53, R78.reuse, R53, RZ ;  /* 0x000000354e35723e */ /* 0x044fe400048070ff */
[----:B------:R-:W-:Y:S01]  /*4720*/  FADD.FTZ R79, R78, R79 ;  /* 0x0000004f4e4f7221 */ /* 0x000fe20000010000 */
[----:B------:R-:W-:-:S01]  /*4730*/  FADD.FTZ R85, R5, R24 ;  /* 0x0000001805557221 */ /* 0x000fc20000010000 */
[----:B------:R-:W-:Y:S01]  /*4740*/  F2FP.SATFINITE.E4M3.F32.PACK_AB_MERGE_C R186, R44, R37, R53 ;  /* 0x000000252cba723e */ /* 0x000fe20004807035 */
[----:B------:R-:W1:Y:S01]  /*4750*/  MUFU.EX2 R84, R84 ;  /* 0x0000005400547308 */ /* 0x000e620000000800 */
[----:B----4-:R-:W-:-:S01]  /*4760*/  FADD.FTZ R24, R80, R79 ;  /* 0x0000004f50187221 */ /* 0x010fc20000010000 */
[----:B------:R-:W-:-:S03]  /*4770*/  FADD.FTZ R98, R10, R85 ;  /* 0x000000550a627221 */ /* 0x000fc60000010000 */
[----:B------:R-:W-:Y:S01]  /*4780*/  FADD.FTZ R82, R97, R24 ;  /* 0x0000001861527221 */ /* 0x000fe20000010000 */
[----:B------:R-:W-:-:S01]  /*4790*/  FADD.FTZ R79, R9, R98 ;  /* 0x00000062094f7221 */ /* 0x000fc20000010000 */
[----:B------:R-:W-:Y:S01]  /*47a0*/  FFMA.FTZ R24, R47, UR28, -R66 ;  /* 0x0000001c2f187c23 */ /* 0x000fe20008010842 */
[----:B------:R-:W2:Y:S01]  /*47b0*/  MUFU.EX2 R45, R45 ;  /* 0x0000002d002d7308 */ /* 0x000ea20000000800 */
[----:B0-----:R-:W-:-:S01]  /*47c0*/  FADD.FTZ R47, R83, R82 ;  /* 0x00000052532f7221 */ /* 0x001fc20000010000 */
[----:B------:R-:W-:Y:S01]  /*47d0*/  FADD.FTZ R98, R12, R79 ;  /* 0x0000004f0c627221 */ /* 0x000fe20000010000 */
[----:B------:R-:W-:-:S03]  /*47e0*/  FFMA.FTZ R66, R81, UR28, -R66 ;  /* 0x0000001c51427c23 */ /* 0x000fc60008010842 */
[----:B------:R-:W-:Y:S02]  /*47f0*/  FADD.FTZ R79, R11, R98 ;  /* 0x000000620b4f7221 */ /* 0x000fe40000010000 */
[----:B------:R-:W0:Y:S01]  /*4800*/  MUFU.EX2 R72, R72 ;  /* 0x0000004800487308 */ /* 0x000e220000000800 */
[----:B-1----:R-:W-:-:S01]  /*4810*/  FADD.FTZ R82, R84, R47 ;  /* 0x0000002f54527221 */ /* 0x002fc20000010000 */
[----:B------:R-:W-:Y:S02]  /*4820*/  F2FP.SATFINITE.E4M3.F32.PACK_AB_MERGE_C R83, R84, R83, RZ ;  /* 0x000000535453723e */ /* 0x000fe400048070ff */
[----:B------:R-:W-:Y:S02]  /*4830*/  CS2R R84, SRZ ;  /* 0x0000000000547805 */ /* 0x000fe4000001ff00 */
[----:B------:R-:W-:Y:S02]  /*4840*/  F2FP.SATFINITE.E4M3.F32.PACK_AB_MERGE_C R180, R97, R80, R83 ;  /* 0x0000005061b4723e */ /* 0x000fe40004807053 */
[----:B------:R-:W-:Y:S01]  /*4850*/  CS2R R80, SRZ ;  /* 0x0000000000507805 */ /* 0x000fe2000001ff00 */
[----:B------:R-:W1:Y:S08]  /*4860*/  MUFU.EX2 R74, R74 ;  /* 0x0000004a004a7308 */ /* 0x000e700000000800 */
[----:B------:R-:W3:Y:S08]  /*4870*/  MUFU.EX2 R73, R73 ;  /* 0x0000004900497308 */ /* 0x000ef00000000800 */
[----:B------:R-:W4:Y:S08]  /*4880*/  MUFU.EX2 R75, R75 ;  /* 0x0000004b004b7308 */ /* 0x000f300000000800 */
[----:B------:R2:W-:Y:S08]  /*4890*/  MUFU.EX2 R2, R59 ;  /* 0x0000003b00027308 */ /* 0x0005f00000000800 */
[----:B------:R-:W5:Y:S01]  /*48a0*/  MUFU.EX2 R57, R57 ;  /* 0x0000003900397308 */ /* 0x000f620000000800 */
[----:B--2---:R-:W-:-:S01]  /*48b0*/  FADD.FTZ R59, R45, R82 ;  /* 0x000000522d3b7221 */ /* 0x004fc20000010000 */
[----:B------:R-:W-:-:S03]  /*48c0*/  FADD.FTZ R82, R14, R79 ;  /* 0x0000004f0e527221 */ /* 0x000fc60000010000 */
[----:B0-----:R-:W-:Y:S01]  /*48d0*/  FADD.FTZ R59, R72, R59 ;  /* 0x0000003b483b7221 */ /* 0x001fe20000010000 */
[----:B------:R-:W-:-:S01]  /*48e0*/  FADD.FTZ R79, R13, R82 ;  /* 0x000000520d4f7221 */ /* 0x000fc20000010000 */
[----:B------:R-:W-:Y:S01]  /*48f0*/  CS2R R82, SRZ ;  /* 0x0000000000527805 */ /* 0x000fe2000001ff00 */
[----:B------:R1:W-:Y:S08]  /*4900*/  MUFU.EX2 R47, R62 ;  /* 0x0000003e002f7308 */ /* 0x0003f00000000800 */
[----:B------:R-:W0:Y:S01]  /*4910*/  MUFU.EX2 R56, R56 ;  /* 0x0000003800387308 */ /* 0x000e220000000800 */
[----:B-1----:R-:W-:-:S01]  /*4920*/  FADD.FTZ R62, R74, R59 ;  /* 0x0000003b4a3e7221 */ /* 0x002fc20000010000 */
[----:B------:R-:W-:Y:S01]  /*4930*/  F2FP.SATFINITE.E4M3.F32.PACK_AB_MERGE_C R59, R32, R29, RZ ;  /* 0x0000001d203b723e */ /* 0x000fe200048070ff */
[----:B------:R-:W-:-:S01]  /*4940*/  FADD.FTZ R32, R20, R79 ;  /* 0x0000004f14207221 */ /* 0x000fc20000010000 */
[----:B------:R-:W-:Y:S01]  /*4950*/  F2FP.SATFINITE.E4M3.F32.PACK_AB_MERGE_C R79, R8, R3, RZ ;  /* 0x00000003084f723e */ /* 0x000fe200048070ff */
[----:B---3--:R-:W-:-:S01]  /*4960*/  FADD.FTZ R62, R73, R62 ;  /* 0x0000003e493e7221 */ /* 0x008fc20000010000 */
[----:B------:R-:W-:Y:S01]  /*4970*/  F2FP.SATFINITE.E4M3.F32.PACK_AB_MERGE_C R73, R73, R74, RZ ;  /* 0x0000004a4949723e */ /* 0x000fe200048070ff */
[----:B------:R-:W-:-:S01]  /*4980*/  FADD.FTZ R29, R15, R32 ;  /* 0x000000200f1d7221 */ /* 0x000fc20000010000 */
[----:B------:R-:W1:Y:S01]  /*4990*/  MUFU.EX2 R58, R58 ;  /* 0x0000003a003a7308 */ /* 0x000e620000000800 */
[----:B----4-:R-:W-:-:S01]  /*49a0*/  FADD.FTZ R3, R75, R62 ;  /* 0x0000003e4b037221 */ /* 0x010fc20000010000 */
[----:B------:R-:W-:Y:S01]  /*49b0*/  F2FP.SATFINITE.E4M3.F32.PACK_AB_MERGE_C R187, R6, R33, R79 ;  /* 0x0000002106bb723e */ /* 0x000fe2000480704f */
[----:B------:R-:W-:-:S01]  /*49c0*/  FADD.FTZ R62, R36, R29 ;  /* 0x0000001d243e7221 */ /* 0x000fc20000010000 */
[----:B------:R-:W-:Y:S01]  /*49d0*/  F2FP.SATFINITE.E4M3.F32.PACK_AB_MERGE_C R185, R28, R25, R59 ;  /* 0x000000191cb9723e */ /* 0x000fe2000480703b */
[----:B------:R-:W-:-:S01]  /*49e0*/  FADD.FTZ R32, R52, R3 ;  /* 0x0000000334207221 */ /* 0x000fc20000010000 */
[----:B------:R-:W-:Y:S01]  /*49f0*/  F2FP.SATFINITE.E4M3.F32.PACK_AB_MERGE_C R182, R72, R45, R73 ;  /* 0x0000002d48b6723e */ /* 0x000fe20004807049 */
[----:B------:R-:W-:-:S01]  /*4a00*/  FADD.FTZ R29, R21, R62 ;  /* 0x0000003e151d7221 */ /* 0x000fc20000010000 */
[----:B------:R-:W2:Y:S01]  /*4a10*/  MUFU.EX2 R49, R49 ;  /* 0x0000003100317308 */ /* 0x000ea20000000800 */
[----:B-----5:R-:W-:-:S01]  /*4a20*/  FADD.FTZ R3, R57, R32 ;  /* 0x0000002039037221 */ /* 0x020fc20000010000 */
[----:B------:R-:W-:Y:S01]  /*4a30*/  F2FP.SATFINITE.E4M3.F32.PACK_AB_MERGE_C R62, R12, R9, RZ ;  /* 0x000000090c3e723e */ /* 0x000fe200048070ff */
[----:B0-----:R-:W-:-:S01]  /*4a40*/  FADD.FTZ R29, R56, R29 ;  /* 0x0000001d381d7221 */ /* 0x001fc20000010000 */
[----:B------:R-:W-:-:S02]  /*4a50*/  F2FP.SATFINITE.E4M3.F32.PACK_AB_MERGE_C R32, R20, R13, RZ ;  /* 0x0000000d1420723e */ /* 0x000fc400048070ff */
[----:B------:R-:W-:Y:S02]  /*4a60*/  CS2R R78, SRZ ;  /* 0x00000000004e7805 */ /* 0x000fe4000001ff00 */
[----:B------:R-:W-:Y:S01]  /*4a70*/  F2FP.SATFINITE.E4M3.F32.PACK_AB_MERGE_C R181, R10, R5, R62 ;  /* 0x000000050ab5723e */ /* 0x000fe2000480703e */
[----:B------:R-:W-:-:S01]  /*4a80*/  FADD.FTZ R20, R40, R29 ;  /* 0x0000001d28147221 */ /* 0x000fc20000010000 */
[----:B------:R-:W0:Y:S01]  /*4a90*/  MUFU.EX2 R43, R43 ;  /* 0x0000002b002b7308 */ /* 0x000e220000000800 */
[----:B-1----:R-:W-:-:S01]  /*4aa0*/  FADD.FTZ R12, R58, R3 ;  /* 0x000000033a0c7221 */ /* 0x002fc20000010000 */
[----:B------:R-:W-:Y:S02]  /*4ab0*/  F2FP.SATFINITE.E4M3.F32.PACK_AB_MERGE_C R183, R14, R11, R32 ;  /* 0x0000000b0eb7723e */ /* 0x000fe40004807020 */
[----:B------:R-:W-:Y:S02]  /*4ac0*/  CS2R R72, SRZ ;  /* 0x0000000000487805 */ /* 0x000fe4000001ff00 */
[----:B------:R-:W-:-:S02]  /*4ad0*/  F2FP.SATFINITE.E4M3.F32.PACK_AB_MERGE_C R57, R58, R57, RZ ;  /* 0x000000393a39723e */ /* 0x000fc400048070ff */
[----:B------:R-:W-:Y:S02]  /*4ae0*/  CS2R R58, SRZ ;  /* 0x00000000003a7805 */ /* 0x000fe4000001ff00 */
[----:B------:R-:W-:Y:S02]  /*4af0*/  F2FP.SATFINITE.E4M3.F32.PACK_AB_MERGE_C R21, R56, R21, RZ ;  /* 0x000000153815723e */ /* 0x000fe400048070ff */
[----:B------:R-:W-:Y:S01]  /*4b00*/  CS2R R44, SRZ ;  /* 0x00000000002c7805 */ /* 0x000fe2000001ff00 */
[----:B------:R-:W1:Y:S01]  /*4b10*/  MUFU.EX2 R90, R90 ;  /* 0x0000005a005a7308 */ /* 0x000e620000000800 */
[----:B--2---:R-:W-:-:S01]  /*4b20*/  FADD.FTZ R9, R49, R12 ;  /* 0x0000000c31097221 */ /* 0x004fc20000010000 */
[----:B------:R-:W-:Y:S02]  /*4b30*/  F2FP.SATFINITE.E4M3.F32.PACK_AB_MERGE_C R176, R52, R75, R57 ;  /* 0x0000004b34b0723e */ /* 0x000fe40004807039 */
[----:B------:R-:W-:Y:S02]  /*4b40*/  CS2R R74, SRZ ;  /* 0x00000000004a7805 */ /* 0x000fe4000001ff00 */
[----:B------:R-:W-:-:S02]  /*4b50*/  F2FP.SATFINITE.E4M3.F32.PACK_AB_MERGE_C R177, R36, R15, R21 ;  /* 0x0000000f24b1723e */ /* 0x000fc40004807015 */
[----:B------:R-:W-:Y:S02]  /*4b60*/  CS2R R56, SRZ ;  /* 0x0000000000387805 */ /* 0x000fe4000001ff00 */
[----:B------:R-:W-:Y:S02]  /*4b70*/  CS2R R52, SRZ ;  /* 0x0000000000347805 */ /* 0x000fe4000001ff00 */
[----:B------:R-:W-:Y:S01]  /*4b80*/  CS2R R36, SRZ ;  /* 0x0000000000247805 */ /* 0x000fe2000001ff00 */
[----:B------:R-:W2:Y:S01]  /*4b90*/  MUFU.EX2 R42, R42 ;  /* 0x0000002a002a7308 */ /* 0x000ea20000000800 */
[----:B0-----:R-:W-:-:S01]  /*4ba0*/  FADD.FTZ R13, R43, R20 ;  /* 0x000000142b0d7221 */ /* 0x001fc20000010000 */
[----:B------:R-:W-:Y:S02]  /*4bb0*/  CS2R R32, SRZ ;  /* 0x0000000000207805 */ /* 0x000fe4000001ff00 */
[----:B------:R-:W-:-:S04]  /*4bc0*/  CS2R R28, SRZ ;  /* 0x00000000001c7805 */ /* 0x000fc8000001ff00 */
        /* <DEDUP_REMOVED lines=8> */
[----:B------:R-:W-:-:S04]  /*4c50*/  F2FP.SATFINITE.E4M3.F32.PACK_AB_MERGE_C R42, R41, R42, RZ ;  /* 0x0000002a292a723e */ /* 0x000fc800048070ff */
[----:B------:R-:W-:Y:S02]  /*4c60*/  F2FP.SATFINITE.E4M3.F32.PACK_AB_MERGE_C R179, R43, R40, R42 ;  /* 0x000000282bb3723e */ /* 0x000fe4000480702a */
[----:B------:R-:W-:Y:S01]  /*4c70*/  CS2R R42, SRZ ;  /* 0x00000000002a7805 */ /* 0x000fe2000001ff00 */
[----:B------:R-:W1:Y:S01]  /*4c80*/  MUFU.EX2 R94, R94 ;  /* 0x0000005e005e7308 */ /* 0x000e620000000800 */
[C---:B--2---:R-:W-:Y:S01]  /*4c90*/  F2FP.SATFINITE.E4M3.F32.PACK_AB_MERGE_C R92, R93.reuse, R92, RZ ;  /* 0x0000005c5d5c723e */ /* 0x044fe200048070ff */
[----:B------:R-:W-:Y:S01]  /*4ca0*/  FADD.FTZ R93, R93, R6 ;  /* 0x000000065d5d7221 */ /* 0x000fe20000010000 */
[----:B------:R-:W-:Y:S02]  /*4cb0*/  CS2R R40, SRZ ;  /* 0x0000000000287805 */ /* 0x000fe4000001ff00 */
[----:B------:R-:W-:Y:S02]  /*4cc0*/  F2FP.SATFINITE.E4M3.F32.PACK_AB_MERGE_C R178, R90, R49, R92 ;  /* 0x000000315ab2723e */ /* 0x000fe4000480705c */
[----:B------:R-:W-:Y:S01]  /*4cd0*/  CS2R R48, SRZ ;  /* 0x0000000000307805 */ /* 0x000fe2000001ff00 */
        /* <DEDUP_REMOVED lines=12> */
[----:B------:R-:W-:-:S03]  /*4da0*/  F2FP.SATFINITE.E4M3.F32.PACK_AB_MERGE_C R61, R2, R61, RZ ;  /* 0x0000003d023d723e */ /* 0x000fc600048070ff */
[----:B------:R-:W-:Y:S01]  /*4db0*/  FADD.FTZ R5, R2, R5 ;  /* 0x0000000502057221 */ /* 0x000fe20000010000 */
[----:B------:R-:W-:Y:S02]  /*4dc0*/  F2FP.SATFINITE.E4M3.F32.PACK_AB_MERGE_C R172, R91, R94, R61 ;  /* 0x0000005e5bac723e */ /* 0x000fe4000480703d */
[----:B------:R-:W2:Y:S01]  /*4dd0*/  MUFU.EX2 R60, R60 ;  /* 0x0000003c003c7308 */ /* 0x000ea20000000800 */
[----:B0-----:R-:W-:-:S01]  /*4de0*/  FADD.FTZ R9, R86, R9 ;  /* 0x0000000956097221 */ /* 0x001fc20000010000 */
[----:B------:R-:W-:-:S04]  /*4df0*/  F2FP.SATFINITE.E4M3.F32.PACK_AB_MERGE_C R31, R86, R31, RZ ;  /* 0x0000001f561f723e */ /* 0x000fc800048070ff */
[----:B------:R-:W-:Y:S02]  /*4e00*/  F2FP.SATFINITE.E4M3.F32.PACK_AB_MERGE_C R173, R30, R27, R31 ;  /* 0x0000001b1ead723e */ /* 0x000fe4000480701f */
[----:B------:R-:W-:Y:S01]  /*4e10*/  CS2R R30, SRZ ;  /* 0x00000000001e7805 */ /* 0x000fe2000001ff00 */
        /* <DEDUP_REMOVED lines=9> */
[----:B------:R1:W3:Y:S01]  /*4eb0*/  MUFU.EX2 R8, R63 ;  /* 0x0000003f00087308 */ /* 0x0002e20000000800 */
[----:B--2---:R-:W-:-:S07]  /*4ec0*/  FADD.FTZ R5, R51, R2 ;  /* 0x0000000233057221 */ /* 0x004fce0000010000 */
[----:B------:R-:W2:Y:S01]  /*4ed0*/  MUFU.EX2 R54, R54 ;  /* 0x0000003600367308 */ /* 0x000ea20000000800 */
[C---:B0-----:R-:W-:Y:S01]  /*4ee0*/  F2FP.SATFINITE.E4M3.F32.PACK_AB_MERGE_C R50, R55.reuse, R50, RZ ;  /* 0x000000323732723e */ /* 0x041fe200048070ff */
[----:B------:R-:W-:Y:S01]  /*4ef0*/  FADD.FTZ R55, R55, R6 ;  /* 0x0000000637377221 */ /* 0x000fe20000010000 */
[----:B-1----:R-:W-:Y:S02]  /*4f00*/  CS2R R62, SRZ ;  /* 0x00000000003e7805 */ /* 0x002fe4000001ff00 */
[----:B------:R-:W-:Y:S02]  /*4f10*/  F2FP.SATFINITE.E4M3.F32.PACK_AB_MERGE_C R175, R87, R46, R50 ;  /* 0x0000002e57af723e */ /* 0x000fe40004807032 */
[----:B------:R-:W-:Y:S01]  /*4f20*/  CS2R R86, SRZ ;  /* 0x0000000000567805 */ /* 0x000fe2000001ff00 */
[----:B------:R-:W0:Y:S01]  /*4f30*/  MUFU.EX2 R68, R68 ;  /* 0x0000004400447308 */ /* 0x000e220000000800 */
[----:B---3--:R-:W-:-:S01]  /*4f40*/  FADD.FTZ R5, R8, R5 ;  /* 0x0000000508057221 */ /* 0x008fc20000010000 */
[----:B------:R-:W-:-:S04]  /*4f50*/  F2FP.SATFINITE.E4M3.F32.PACK_AB_MERGE_C R51, R8, R51, RZ ;  /* 0x000000330833723e */ /* 0x000fc800048070ff */
[----:B------:R-:W-:Y:S02]  /*4f60*/  F2FP.SATFINITE.E4M3.F32.PACK_AB_MERGE_C R174, R47, R60, R51 ;  /* 0x0000003c2fae723e */ /* 0x000fe40004807033 */
[----:B------:R-:W-:Y:S01]  /*4f70*/  CS2R R60, SRZ ;  /* 0x00000000003c7805 */ /* 0x000fe2000001ff00 */
[----:B------:R-:W1:Y:S01]  /*4f80*/  MUFU.EX2 R65, R65 ;  /* 0x0000004100417308 */ /* 0x000e620000000800 */
[----:B--2---:R-:W-:-:S01]  /*4f90*/  FADD.FTZ R6, R54, R55 ;  /* 0x0000003736067221 */ /* 0x004fc20000010000 */
[----:B------:R-:W-:Y:S02]  /*4fa0*/  CS2R R50, SRZ ;  /* 0x0000000000327805 */ /* 0x000fe4000001ff00 */
[----:B------:R-:W-:-:S04]  /*4fb0*/  CS2R R46, SRZ ;  /* 0x00000000002e7805 */ /* 0x000fc8000001ff00 */
[----:B------:R2:W3:Y:S01]  /*4fc0*/  MUFU.EX2 R3, R24 ;  /* 0x0000001800037308 */ /* 0x0004e20000000800 */
[----:B0-----:R-:W-:-:S07]  /*4fd0*/  FADD.FTZ R2, R68, R5 ;  /* 0x0000000544027221 */ /* 0x001fce0000010000 */
[----:B------:R-:W0:Y:S01]  /*4fe0*/  MUFU.EX2 R64, R64 ;  /* 0x0000004000407308 */ /* 0x000e220000000800 */
[----:B-1----:R-:W-:-:S01]  /*4ff0*/  FADD.FTZ R9, R65, R6 ;  /* 0x0000000641097221 */ /* 0x002fc20000010000 */
[----:B--2---:R-:W-:-:S06]  /*5000*/  CS2R R24, SRZ ;  /* 0x0000000000187805 */ /* 0x004fcc000001ff00 */
[----:B------:R-:W1:Y:S01]  /*5010*/  MUFU.EX2 R69, R69 ;  /* 0x0000004500457308 */ /* 0x000e620000000800 */
[----:B---3--:R-:W-:-:S07]  /*5020*/  FADD.FTZ R2, R3, R2 ;  /* 0x0000000203027221 */ /* 0x008fce0000010000 */
[----:B------:R-:W2:Y:S01]  /*5030*/  MUFU.EX2 R70, R70 ;  /* 0x0000004600467308 */ /* 0x000ea20000000800 */
[----:B0-----:R-:W-:-:S07]  /*5040*/  FADD.FTZ R6, R64, R9 ;  /* 0x0000000940067221 */ /* 0x001fce0000010000 */
[----:B------:R-:W0:Y:S01]  /*5050*/  MUFU.EX2 R67, R67 ;  /* 0x0000004300437308 */ /* 0x000e220000000800 */
[----:B-1----:R-:W-:-:S07]  /*5060*/  FADD.FTZ R9, R69, R2 ;  /* 0x0000000245097221 */ /* 0x002fce0000010000 */
[----:B------:R-:W1:Y:S01]  /*5070*/  MUFU.EX2 R35, R35 ;  /* 0x0000002300237308 */ /* 0x000e620000000800 */
[C---:B--2---:R-:W-:Y:S01]  /*5080*/  F2FP.SATFINITE.E4M3.F32.PACK_AB_MERGE_C R69, R70.reuse, R69, RZ ;  /* 0x000000454645723e */ /* 0x044fe200048070ff */
[----:B------:R-:W-:-:S03]  /*5090*/  FADD.FTZ R70, R70, R9 ;  /* 0x0000000946467221 */ /* 0x000fc60000010000 */
[----:B------:R-:W-:Y:S02]  /*50a0*/  F2FP.SATFINITE.E4M3.F32.PACK_AB_MERGE_C R168, R3, R68, R69 ;  /* 0x0000004403a8723e */ /* 0x000fe40004807045 */
[----:B------:R-:W-:Y:S01]  /*50b0*/  CS2R R68, SRZ ;  /* 0x0000000000447805 */ /* 0x000fe2000001ff00 */
[----:B------:R-:W2:Y:S01]  /*50c0*/  MUFU.EX2 R71, R71 ;  /* 0x0000004700477308 */ /* 0x000ea20000000800 */
[----:B0-----:R-:W-:-:S01]  /*50d0*/  FADD.FTZ R6, R67, R6 ;  /* 0x0000000643067221 */ /* 0x001fc20000010000 */
[----:B------:R-:W-:-:S04]  /*50e0*/  F2FP.SATFINITE.E4M3.F32.PACK_AB_MERGE_C R64, R67, R64, RZ ;  /* 0x000000404340723e */ /* 0x000fc800048070ff */
[----:B------:R-:W-:Y:S02]  /*50f0*/  F2FP.SATFINITE.E4M3.F32.PACK_AB_MERGE_C R169, R65, R54, R64 ;  /* 0x0000003641a9723e */ /* 0x000fe40004807040 */
[----:B------:R-:W-:Y:S01]  /*5100*/  CS2R R64, SRZ ;  /* 0x0000000000407805 */ /* 0x000fe2000001ff00 */
[----:B------:R-:W0:Y:S01]  /*5110*/  MUFU.EX2 R34, R34 ;  /* 0x0000002200227308 */ /* 0x000e220000000800 */
[----:B-1----:R-:W-:-:S01]  /*5120*/  FADD.FTZ R11, R35, R6 ;  /* 0x00000006230b7221 */ /* 0x002fc20000010000 */
[----:B------:R-:W-:-:S06]  /*5130*/  CS2R R54, SRZ ;  /* 0x0000000000367805 */ /* 0x000fcc000001ff00 */
[----:B------:R-:W1:Y:S01]  /*5140*/  MUFU.EX2 R76, R76 ;  /* 0x0000004c004c7308 */ /* 0x000e620000000800 */
[----:B--2---:R-:W-:-:S07]  /*5150*/  FADD.FTZ R9, R71, R70 ;  /* 0x0000004647097221 */ /* 0x004fce0000010000 */
[----:B------:R-:W-:Y:S01]  /*5160*/  MUFU.EX2 R38, R38 ;  /* 0x0000002600267308 */ /* 0x000fe20000000800 */
[----:B0-----:R-:W-:-:S07]  /*5170*/  FADD.FTZ R11, R34, R11 ;  /* 0x0000000b220b7221 */ /* 0x001fce0000010000 */
[----:B------:R0:W2:Y:S01]  /*5180*/  MUFU.EX2 R5, R26 ;  /* 0x0000001a00057308 */ /* 0x0000a20000000800 */
[----:B-1----:R-:W-:-:S07]  /*5190*/  FADD.FTZ R2, R76, R9 ;  /* 0x000000094c027221 */ /* 0x002fce0000010000 */
[----:B------:R-:W1:Y:S01]  /*51a0*/  MUFU.EX2 R77, R77 ;  /* 0x0000004d004d7308 */ /* 0x000e620000000800 */
[----:B0-----:R-:W-:-:S07]  /*51b0*/  CS2R R26, SRZ ;  /* 0x00000000001a7805 */ /* 0x001fce000001ff00 */
[----:B------:R-:W0:Y:S01]  /*51c0*/  MUFU.EX2 R66, R66 ;  /* 0x0000004200427308 */ /* 0x000e220000000800 */
[----:B--2---:R-:W-:Y:S01]  /*51d0*/  F2FP.SATFINITE.E4M3.F32.PACK_AB_MERGE_C R8, R5, R38, RZ ;  /* 0x000000260508723e */ /* 0x004fe200048070ff */
[----:B------:R-:W-:-:S03]  /*51e0*/  FADD.FTZ R38, R38, R11 ;  /* 0x0000000b26267221 */ /* 0x000fc60000010000 */
[----:B------:R-:W-:Y:S02]  /*51f0*/  F2FP.SATFINITE.E4M3.F32.PACK_AB_MERGE_C R171, R34, R35, R8 ;  /* 0x0000002322ab723e */ /* 0x000fe40004807008 */
[----:B------:R-:W-:Y:S01]  /*5200*/  CS2R R34, SRZ ;  /* 0x0000000000227805 */ /* 0x000fe2000001ff00 */
[----:B-1----:R-:W-:Y:S01]  /*5210*/  FADD.FTZ R3, R77, R2 ;  /* 0x000000024d037221 */ /* 0x002fe20000010000 */
[----:B------:R-:W-:-:S01]  /*5220*/  FADD.FTZ R2, R5, R38 ;  /* 0x0000002605027221 */ /* 0x000fc20000010000 */
[----:B------:R-:W-:Y:S02]  /*5230*/  CS2R R38, SRZ ;  /* 0x0000000000267805 */ /* 0x000fe4000001ff00 */
[C---:B0-----:R-:W-:Y:S01]  /*5240*/  F2FP.SATFINITE.E4M3.F32.PACK_AB_MERGE_C R6, R66.reuse, R77, RZ ;  /* 0x0000004d4206723e */ /* 0x041fe200048070ff */
[----:B------:R-:W-:Y:S01]  /*5250*/  FADD.FTZ R3, R66, R3 ;  /* 0x0000000342037221 */ /* 0x000fe20000010000 */
[----:B------:R-:W-:Y:S02]  /*5260*/  CS2R R66, SRZ ;  /* 0x0000000000427805 */ /* 0x000fe4000001ff00 */
[----:B------:R-:W-:-:S02]  /*5270*/  F2FP.SATFINITE.E4M3.F32.PACK_AB_MERGE_C R170, R76, R71, R6 ;  /* 0x000000474caa723e */ /* 0x000fc40004807006 */
        /* <DEDUP_REMOVED lines=9> */
[----:B------:R-:W-:-:S05]  /*5310*/  ULDC UR28, c[0x0][0x988] ;  /* 0x00026200001c7ab9 */ /* 0x000fca0000000800 */
.L_x_2475:
[----:B------:R-:W-:Y:S01]  /*5320*/  ISETP.NE.AND P2, PT, RZ, UR42, PT ;  /* 0x0000002aff007c0c */ /* 0x000fe2000bf45270 */
[----:B------:R-:W-:-:S04]  /*5330*/  UISETP.NE.AND UP0, UPT, UR31, 0x1, UPT ;  /* 0x000000011f00788c */ /* 0x000fc8000bf05270 */
[----:B------:R-:W-:-:S04]  /*5340*/  USEL UR44, URZ, 0x1, UP0 ;  /* 0x000000013f2c7887 */ /* 0x000fc80008000000 */
[----:B------:R-:W-:-:S04]  /*5350*/  ULOP3.LUT UR44, UR33, UR44, URZ, 0x3c, !UPT ;  /* 0x0000002c212c7292 */ /* 0x000fc8000f8e3c3f */
[----:B------:R-:W-:Y:S08]  /*5360*/  @P2 BRA `(.L_x_2465) ;  /* 0x0000000000382947 */ /* 0x000ff00003800000 */
[----:B------:R-:W-:Y:S05]  /*5370*/  @!P0 BRA `(.L_x_2466) ;  /* 0x0000000000048947 */ /* 0x000fea0003800000 */
[----:B------:R-:W-:Y:S01]  /*5380*/  BPT.TRAP 0x1 ;  /* 0x000000040000795c */ /* 0x000fe20000300000 */
.L_x_2466:
        /* <DEDUP_REMOVED lines=9> */
.L_x_2467:
[----:B-1----:R-:W-:Y:S05]  /*5420*/  @P1 BRA `(.L_x_2465) ;  /* 0x0000000000081947 */ /* 0x002fea0003800000 */
[----:B------:R-:W1:Y:S02]  /*5430*/  SYNCS.PHASECHK.TRANS64.TRYWAIT P1, [UR6+0x22830], R7 ;  /* 0x02283007ff0075a7 */ /* 0x000e640008020146 */
[----:B-1----:R-:W-:Y:S05]  /*5440*/  @!P1 BRA `(.L_x_2468) ;  /* 0x000000f800089947 */ /* 0x002fea0003800000 */
.L_x_2465:
        /* <DEDUP_REMOVED lines=132> */
.L_x_2470:
[----:B------:R-:W-:Y:S01]  /*5c90*/  ULEA UR6, UR31, UR43, 0x3 ;  /* 0x0000002b1f067291 */ /* 0x000fe2000f8e183f */
[----:B------:R-:W-:-:S05]  /*5ca0*/  IMAD.U32 R7, RZ, RZ, UR33 ;  /* 0x00000021ff077e24 */ /* 0x000fca000f8e00ff */
[----:B------:R-:W-:-:S04]  /*5cb0*/  SHF.L.U32 R7, R7, 0x1f, RZ ;  /* 0x0000001f07077819 */ /* 0x000fc800000006ff */
[----:B------:R0:W1:Y:S01]  /*5cc0*/  SYNCS.PHASECHK.TRANS64.TRYWAIT P1, [UR6+0x22850], R7 ;  /* 0x02285007ff0075a7 */ /* 0x0000620008020146 */
[----:B------:R-:W-:Y:S05]  /*5cd0*/  @!P0 BRA `(.L_x_2471) ;  /* 0x0000000000048947 */ /* 0x000fea0003800000 */
[----:B------:R-:W-:Y:S01]  /*5ce0*/  BPT.TRAP 0x1 ;  /* 0x000000040000795c */ /* 0x000fe20000300000 */
.L_x_2471:
[----:B-1----:R-:W-:Y:S05]  /*5cf0*/  @P1 BRA `(.L_x_2469) ;  /* 0x0000000000081947 */ /* 0x002fea0003800000 */
[----:B------:R-:W1:Y:S02]  /*5d00*/  SYNCS.PHASECHK.TRANS64.TRYWAIT P1, [UR6+0x22850], R7 ;  /* 0x02285007ff0075a7 */ /* 0x000e640008020146 */
[----:B-1----:R-:W-:Y:S05]  /*5d10*/  @!P1 BRA `(.L_x_2472) ;  /* 0x000000ec00ec9947 */ /* 0x002fea0003800000 */
.L_x_2469:
        /* <DEDUP_REMOVED lines=36> */
.L_x_2473:
[----:B------:R-:W-:Y:S01]  /*5f60*/  UISETP.NE.AND UP0, UPT, UR48, URZ, UPT ;  /* 0x0000003f3000728c */ /* 0x000fe2000bf05270 */
[C---:B0-----:R-:W-:Y:S01]  /*5f70*/  FMUL.FTZ R7, R0.reuse, R154 ;  /* 0x0000009a00077220 */ /* 0x041fe20000410000 */
[C---:B------:R-:W-:Y:S01]  /*5f80*/  FMUL.FTZ R154, R0.reuse, R156 ;  /* 0x0000009c009a7220 */ /* 0x040fe20000410000 */
[C---:B------:R-:W-:Y:S01]  /*5f90*/  FMUL.FTZ R156, R0.reuse, R161 ;  /* 0x000000a1009c7220 */ /* 0x040fe20000410000 */
[C---:B------:R-:W-:Y:S01]  /*5fa0*/  FMUL.FTZ R161, R0.reuse, R137 ;  /* 0x0000008900a17220 */ /* 0x040fe20000410000 */
[----:B------:R-:W-:Y:S01]  /*5fb0*/  FMUL.FTZ R137, R0, R146 ;  /* 0x0000009200897220 */ /* 0x000fe20000410000 */
[----:B------:R-:W-:Y:S01]  /*5fc0*/  PLOP3.LUT P1, PT, PT, PT, UP0, 0x80, 0x0 ;  /* 0x000000000000781c */ /* 0x000fe20003f2f008 */
[----:B------:R-:W-:Y:S01]  /*5fd0*/  VIADD R146, R18, UR38 ;  /* 0x0000002612927c36 */ /* 0x000fe20008000000 */
[----:B------:R-:W-:Y:S01]  /*5fe0*/  PLOP3.LUT P2, PT, PT, PT, UP0, 0x80, 0x0 ;  /* 0x000000000000781c */ /* 0x000fe20003f4f008 */
[C---:B------:R-:W-:Y:S01]  /*5ff0*/  FMUL.FTZ R168, R0.reuse, R124 ;  /* 0x0000007c00a87220 */ /* 0x040fe20000410000 */
[C---:B------:R-:W-:Y:S01]  /*6000*/  FMUL.FTZ R21, R0.reuse, R142 ;  /* 0x0000008e00157220 */ /* 0x040fe20000410000 */
[----:B------:R-:W-:Y:S01]  /*6010*/  @UP0 ULDC UR6, c[0x0][0x44c] ;  /* 0x0001130000060ab9 */ /* 0x000fe20000000800 */
[C---:B------:R-:W-:Y:S01]  /*6020*/  FMUL.FTZ R142, R0.reuse, R145 ;  /* 0x00000091008e7220 */ /* 0x040fe20000410000 */
[C---:B------:R-:W-:Y:S01]  /*6030*/  FMUL.FTZ R8, R0.reuse, R155 ;  /* 0x0000009b00087220 */ /* 0x040fe20000410000 */
[----:B------:R-:W0:Y:S01]  /*6040*/  LDC R145, c[0x0][0x2f0] ;  /* 0x0000bc00ff917b82 */ /* 0x000e220000000800 */
[C---:B------:R-:W-:Y:S01]  /*6050*/  FMUL.FTZ R155, R0.reuse, R157 ;  /* 0x0000009d009b7220 */ /* 0x040fe20000410000 */
[C---:B------:R-:W-:Y:S01]  /*6060*/  FMUL.FTZ R157, R0.reuse, R160 ;  /* 0x000000a0009d7220 */ /* 0x040fe20000410000 */
[C---:B------:R-:W-:Y:S01]  /*6070*/  FMUL.FTZ R160, R0.reuse, R136 ;  /* 0x0000008800a07220 */ /* 0x040fe20000410000 */
[----:B------:R-:W-:Y:S01]  /*6080*/  FMUL.FTZ R152, R0, R152 ;  /* 0x0000009800987220 */ /* 0x000fe20000410000 */
[----:B------:R-:W-:Y:S01]  /*6090*/  @P1 IMAD.HI.U32 R124, R146, UR6, RZ ;  /* 0x00000006927c1c27 */ /* 0x000fe2000f8e00ff */
[----:B------:R-:W-:-:S03]  /*60a0*/  @UP0 ULDC UR6, c[0x0][0x450] ;  /* 0x0001140000060ab9 */ /* 0x000fc60000000800 */
[C---:B------:R-:W-:Y:S01]  /*60b0*/  FMUL.FTZ R136, R0.reuse, R143 ;  /* 0x0000008f00887220 */ /* 0x040fe20000410000 */
[C---:B------:R-:W-:Y:S01]  /*60c0*/  FMUL.FTZ R143, R0.reuse, R144 ;  /* 0x00000090008f7220 */ /* 0x040fe20000410000 */
[C---:B------:R-:W-:Y:S01]  /*60d0*/  FMUL.FTZ R153, R0.reuse, R153 ;  /* 0x0000009900997220 */ /* 0x040fe20000410000 */
[----:B------:R-:W-:Y:S01]  /*60e0*/  @P2 SHF.R.U32.HI R146, RZ, UR6, R124 ;  /* 0x00000006ff922c19 */ /* 0x000fe2000801167c */
[C---:B------:R-:W-:Y:S01]  /*60f0*/  FMUL.FTZ R124, R0.reuse, R131 ;  /* 0x00000083007c7220 */ /* 0x040fe20000410000 */
[----:B------:R-:W-:Y:S01]  /*6100*/  UMOV UR6, 0x1 ;  /* 0x0000000100067882 */ /* 0x000fe20000000000 */
[----:B------:R-:W1:Y:S01]  /*6110*/  MUFU.TANH R152, R152 ;  /* 0x0000009800987308 */ /* 0x000e620000002400 */
[----:B------:R-:W-:Y:S01]  /*6120*/  UIMAD UR6, UR32, -0xa0, UR6 ;  /* 0xffffff60200678a4 */ /* 0x000fe2000f8e0206 */
[----:B------:R-:W2:Y:S01]  /*6130*/  SHFL.IDX PT, R131, R146, RZ, 0x1c1f ;  /* 0x001c1fff92837589 */ /* 0x000ea200000e0000 */
[C---:B------:R-:W-:Y:S01]  /*6140*/  FMUL.FTZ R9, R0.reuse, R158 ;  /* 0x0000009e00097220 */ /* 0x040fe20000410000 */
[C---:B------:R-:W-:Y:S01]  /*6150*/  FMUL.FTZ R158, R0.reuse, R164 ;  /* 0x000000a4009e7220 */ /* 0x040fe20000410000 */
[C---:B------:R-:W-:Y:S01]  /*6160*/  FMUL.FTZ R164, R0.reuse, R149 ;  /* 0x0000009500a47220 */ /* 0x040fe20000410000 */
[C---:B------:R-:W-:Y:S01]  /*6170*/  FMUL.FTZ R170, R0.reuse, R125 ;  /* 0x0000007d00aa7220 */ /* 0x040fe20000410000 */
[----:B------:R-:W-:Y:S01]  /*6180*/  IMAD.U32 R144, RZ, RZ, UR6 ;  /* 0x00000006ff907e24 */ /* 0x000fe2000f8e00ff */
[----:B------:R-:W3:Y:S01]  /*6190*/  MUFU.TANH R153, R153 ;  /* 0x0000009900997308 */ /* 0x000ee20000002400 */
[C---:B------:R-:W-:Y:S01]  /*61a0*/  FMUL.FTZ R125, R0.reuse, R130 ;  /* 0x00000082007d7220 */ /* 0x040fe20000410000 */
[----:B------:R-:W-:Y:S01]  /*61b0*/  FMUL.FTZ R130, R0, R132 ;  /* 0x0000008400827220 */ /* 0x000fe20000410000 */
[----:B------:R-:W-:-:S02]  /*61c0*/  IMAD R144, R17, -0x2, R144 ;  /* 0xfffffffe11907824 */ /* 0x000fc400078e0290 */
[C---:B------:R-:W-:Y:S01]  /*61d0*/  FMUL.FTZ R10, R0.reuse, R159 ;  /* 0x0000009f000a7220 */ /* 0x040fe20000410000 */
[C---:B------:R-:W-:Y:S01]  /*61e0*/  FMUL.FTZ R159, R0.reuse, R165 ;  /* 0x000000a5009f7220 */ /* 0x040fe20000410000 */
[C---:B------:R-:W-:Y:S01]  /*61f0*/  FMUL.FTZ R20, R0.reuse, R139 ;  /* 0x0000008b00147220 */ /* 0x040fe20000410000 */
[----:B0-----:R-:W-:Y:S01]  /*6200*/  IMAD R144, R145, UR47, R144 ;  /* 0x0000002f91907c24 */ /* 0x001fe2000f8e0290 */
        /* <DEDUP_REMOVED lines=10> */
[----:B--2---:R-:W-:Y:S01]  /*62b0*/  IADD3 R131, R131, -UR29, R144 ;  /* 0x8000001d83837c10 */ /* 0x004fe2000fffe090 */
[C---:B------:R-:W-:Y:S01]  /*62c0*/  FMUL.FTZ R138, R0.reuse, R147 ;  /* 0x00000093008a7220 */ /* 0x040fe20000410000 */
[C---:B------:R-:W-:Y:S01]  /*62d0*/  FMUL.FTZ R140, R0.reuse, R150 ;  /* 0x00000096008c7220 */ /* 0x040fe20000410000 */
[C---:B------:R-:W-:Y:S01]  /*62e0*/  FMUL.FTZ R150, R0.reuse, R120 ;  /* 0x0000007800967220 */ /* 0x040fe20000410000 */
[C---:B------:R-:W-:Y:S01]  /*62f0*/  ISETP.GT.AND P1, PT, R131.reuse, RZ, PT ;  /* 0x000000ff8300720c */ /* 0x040fe20003f24270 */
[C---:B------:R-:W-:Y:S01]  /*6300*/  FMUL.FTZ R13, R0.reuse, R166 ;  /* 0x000000a6000d7220 */ /* 0x040fe20000410000 */
[----:B------:R-:W2:Y:S01]  /*6310*/  MUFU.TANH R157, R157 ;  /* 0x0000009d009d7308 */ /* 0x000ea20000002400 */
[C---:B------:R-:W-:Y:S01]  /*6320*/  ISETP.GT.AND P2, PT, R131.reuse, 0x1, PT ;  /* 0x000000018300780c */ /* 0x040fe20003f44270 */
[----:B------:R-:W-:Y:S01]  /*6330*/  FMUL.FTZ R166, R0, R121 ;  /* 0x0000007900a67220 */ /* 0x000fe20000410000 */
[----:B-1----:R-:W-:Y:S01]  /*6340*/  FSEL R149, R152, -INF , P1 ;  /* 0xff80000098957808 */ /* 0x002fe20000800000 */
[C---:B------:R-:W-:Y:S01]  /*6350*/  FMUL.FTZ R105, R0.reuse, R105 ;  /* 0x0000006900697220 */ /* 0x040fe20000410000 */
[----:B------:R-:W-:Y:S01]  /*6360*/  ISETP.GT.AND P1, PT, R131, 0x8, PT ;  /* 0x000000088300780c */ /* 0x000fe20003f24270 */
[C---:B------:R-:W-:Y:S01]  /*6370*/  FMUL.FTZ R104, R0.reuse, R104 ;  /* 0x0000006800687220 */ /* 0x040fe20000410000 */
[----:B---3--:R-:W-:Y:S01]  /*6380*/  FSEL R153, R153, -INF , P2 ;  /* 0xff80000099997808 */ /* 0x008fe20001000000 */
[----:B------:R-:W1:Y:S01]  /*6390*/  MUFU.TANH R156, R156 ;  /* 0x0000009c009c7308 */ /* 0x000e620000002400 */
[----:B------:R-:W-:Y:S01]  /*63a0*/  FMNMX.FTZ R132, R149, R5, !PT ;  /* 0x0000000595847209 */ /* 0x000fe20007810000 */
[C---:B------:R-:W-:Y:S01]  /*63b0*/  FMUL.FTZ R120, R0.reuse, R123 ;  /* 0x0000007b00787220 */ /* 0x040fe20000410000 */
[----:B------:R-:W-:Y:S01]  /*63c0*/  ISETP.GT.AND P2, PT, R131, 0x9, PT ;  /* 0x000000098300780c */ /* 0x000fe20003f44270 */
[----:B------:R-:W-:Y:S01]  /*63d0*/  FMUL.FTZ R128, R0, R128 ;  /* 0x0000008000807220 */ /* 0x000fe20000410000 */
[----:B0-----:R-:W-:Y:S01]  /*63e0*/  FSEL R151, R154, -INF , P1 ;  /* 0xff8000009a977808 */ /* 0x001fe20000800000 */
[C---:B------:R-:W-:Y:S01]  /*63f0*/  FMUL.FTZ R123, R0.reuse, R126 ;  /* 0x0000007e007b7220 */ /* 0x040fe20000410000 */
[----:B------:R-:W-:Y:S01]  /*6400*/  FMNMX.FTZ R132, R153, R132, !PT ;  /* 0x0000008499847209 */ /* 0x000fe20007810000 */
[----:B------:R-:W0:Y:S01]  /*6410*/  MUFU.TANH R158, R158 ;  /* 0x0000009e009e7308 */ /* 0x000e220000002400 */
[----:B------:R-:W-:Y:S01]  /*6420*/  ISETP.GT.AND P1, PT, R131, 0x10, PT ;  /* 0x000000108300780c */ /* 0x000fe20003f24270 */
[C---:B------:R-:W-:Y:S01]  /*6430*/  FMUL.FTZ R126, R0.reuse, R135 ;  /* 0x00000087007e7220 */ /* 0x040fe20000410000 */
[----:B----4-:R-:W-:Y:S01]  /*6440*/  FSEL R163, R155, -INF , P2 ;  /* 0xff8000009ba37808 */ /* 0x010fe20001000000 */
[C---:B------:R-:W-:Y:S01]  /*6450*/  FMUL.FTZ R121, R0.reuse, R122 ;  /* 0x0000007a00797220 */ /* 0x040fe20000410000 */
[----:B------:R-:W-:Y:S01]  /*6460*/  FMNMX.FTZ R132, R151, R132, !PT ;  /* 0x0000008497847209 */ /* 0x000fe20007810000 */
[C---:B------:R-:W-:Y:S01]  /*6470*/  FMUL.FTZ R129, R0.reuse, R129 ;  /* 0x0000008100817220 */ /* 0x040fe20000410000 */
[----:B------:R-:W-:Y:S01]  /*6480*/  ISETP.GT.AND P2, PT, R131, 0x11, PT ;  /* 0x000000118300780c */ /* 0x000fe20003f44270 */
[----:B------:R-:W3:Y:S01]  /*6490*/  MUFU.TANH R159, R159 ;  /* 0x0000009f009f7308 */ /* 0x000ee20000002400 */
[----:B--2---:R-:W-:Y:S01]  /*64a0*/  FSEL R167, R157, -INF , P1 ;  /* 0xff8000009da77808 */ /* 0x004fe20000800000 */
[C---:B------:R-:W-:Y:S01]  /*64b0*/  FMUL.FTZ R122, R0.reuse, R127 ;  /* 0x0000007f007a7220 */ /* 0x040fe20000410000 */
[----:B------:R-:W-:Y:S01]  /*64c0*/  FMNMX.FTZ R132, R163, R132, !PT ;  /* 0x00000084a3847209 */ /* 0x000fe20007810000 */
[C---:B------:R-:W-:Y:S01]  /*64d0*/  FMUL.FTZ R127, R0.reuse, R134 ;  /* 0x00000086007f7220 */ /* 0x040fe20000410000 */
[----:B------:R-:W-:Y:S01]  /*64e0*/  ISETP.GT.AND P1, PT, R131, 0x18, PT ;  /* 0x000000188300780c */ /* 0x000fe20003f24270 */
[----:B------:R-:W-:Y:S01]  /*64f0*/  FMUL.FTZ R171, R0, R133 ;  /* 0x0000008500ab7220 */ /* 0x000fe20000410000 */
[----:B-1----:R-:W-:Y:S01]  /*6500*/  FSEL R169, R156, -INF , P2 ;  /* 0xff8000009ca97808 */ /* 0x002fe20001000000 */
        /* <DEDUP_REMOVED lines=11> */
[----:B---3--:R-:W-:Y:S01]  /*65c0*/  FSEL R159, R159, -INF , P2 ;  /* 0xff8000009f9f7808 */ /* 0x008fe20001000000 */
[C---:B------:R-:W-:Y:S01]  /*65d0*/  FMUL.FTZ R113, R0.reuse, R113 ;  /* 0x0000007100717220 */ /* 0x040fe20000410000 */
[----:B------:R-:W-:Y:S01]  /*65e0*/  FMNMX.FTZ R132, R165, R132, !PT ;  /* 0x00000084a5847209 */ /* 0x000fe20007810000 */
[----:B------:R-:W-:Y:S01]  /*65f0*/  FMUL.FTZ R116, R0, R116 ;  /* 0x0000007400747220 */ /* 0x000fe20000410000 */
[----:B------:R-:W-:Y:S01]  /*6600*/  ISETP.GT.AND P2, PT, R131, 0x21, PT ;  /* 0x000000218300780c */ /* 0x000fe20003f44270 */
[----:B------:R-:W2:Y:S01]  /*6610*/  MUFU.TANH R162, R162 ;  /* 0x000000a200a27308 */ /* 0x000ea20000002400 */
[----:B-1----:R-:W-:Y:S01]  /*6620*/  FSEL R157, R160, -INF , P1 ;  /* 0xff800000a09d7808 */ /* 0x002fe20000800000 */
[C---:B------:R-:W-:Y:S01]  /*6630*/  FMUL.FTZ R90, R0.reuse, R90 ;  /* 0x0000005a005a7220 */ /* 0x040fe20000410000 */
[----:B------:R-:W-:Y:S01]  /*6640*/  FMNMX.FTZ R132, R159, R132, !PT ;  /* 0x000000849f847209 */ /* 0x000fe20007810000 */
[C---:B------:R-:W-:Y:S01]  /*6650*/  FMUL.FTZ R91, R0.reuse, R91 ;  /* 0x0000005b005b7220 */ /* 0x040fe20000410000 */
[----:B------:R-:W-:Y:S01]  /*6660*/  ISETP.GT.AND P1, PT, R131, 0x28, PT ;  /* 0x000000288300780c */ /* 0x000fe20003f24270 */
[C---:B------:R-:W-:Y:S01]  /*6670*/  FMUL.FTZ R94, R0.reuse, R94 ;  /* 0x0000005e005e7220 */ /* 0x040fe20000410000 */
[----:B------:R-:W-:Y:S01]  /*6680*/  FMNMX.FTZ R132, R157, R132, !PT ;  /* 0x000000849d847209 */ /* 0x000fe20007810000 */
[----:B------:R-:W1:Y:S01]  /*6690*/  MUFU.TANH R141, R141 ;  /* 0x0000008d008d7308 */ /* 0x000e620000002400 */
[----:B0-----:R-:W-:Y:S01]  /*66a0*/  FSEL R155, R161, -INF , P2 ;  /* 0xff800000a19b7808 */ /* 0x001fe20001000000 */
[C---:B------:R-:W-:Y:S01]  /*66b0*/  FMUL.FTZ R95, R0.reuse, R95 ;  /* 0x0000005f005f7220 */ /* 0x040fe20000410000 */
[----:B------:R-:W-:Y:S01]  /*66c0*/  ISETP.GT.AND P2, PT, R131, 0x29, PT ;  /* 0x000000298300780c */ /* 0x000fe20003f44270 */
[C---:B------:R-:W-:Y:S01]  /*66d0*/  FMUL.FTZ R98, R0.reuse, R98 ;  /* 0x0000006200627220 */ /* 0x040fe20000410000 */
[----:B------:R-:W-:Y:S01]  /*66e0*/  FMNMX.FTZ R132, R155, R132, !PT ;  /* 0x000000849b847209 */ /* 0x000fe20007810000 */
[C---:B------:R-:W-:Y:S01]  /*66f0*/  FMUL.FTZ R99, R0.reuse, R99 ;  /* 0x0000006300637220 */ /* 0x040fe20000410000 */
[----:B------:R-:W-:Y:S01]  /*6700*/  FMUL.FTZ R103, R0, R103 ;  /* 0x0000006700677220 */ /* 0x000fe20000410000 */
[----:B------:R-:W0:Y:S01]  /*6710*/  MUFU.TANH R143, R143 ;  /* 0x0000008f008f7308 */ /* 0x000e220000002400 */
[----:B--2---:R-:W-:Y:S01]  /*6720*/  FSEL R147, R162, -INF , P1 ;  /* 0xff800000a2937808 */ /* 0x004fe20000800000 */
[----:B------:R-:W-:Y:S01]  /*6730*/  ULEA UR6, UR36, UR43, 0x3 ;  /* 0x0000002b24067291 */ /* 0x000fe2000f8e183f */
[----:B------:R-:W-:-:S02]  /*6740*/  ISETP.GT.AND P1, PT, R131, 0x30, PT ;  /* 0x000000308300780c */ /* 0x000fc40003f24270 */
[----:B------:R-:W-:Y:S01]  /*6750*/  FMNMX.FTZ R132, R147, R132, !PT ;  /* 0x0000008493847209 */ /* 0x000fe20007810000 */
[----:B------:R-:W-:Y:S02]  /*6760*/  UIADD3 UR6, UR6, 0x22840, URZ ;  /* 0x0002284006067890 */ /* 0x000fe4000fffe03f */
[----:B------:R-:W2:Y:S01]  /*6770*/  MUFU.TANH R142, R142 ;  /* 0x0000008e008e7308 */ /* 0x000ea20000002400 */
[----:B-1----:R-:W-:Y:S01]  /*6780*/  FSEL R145, R141, -INF , P2 ;  /* 0xff8000008d917808 */ /* 0x002fe20001000000 */
[----:B------:R-:W-:Y:S01]  /*6790*/  UPRMT UR6, UR41, 0x654, UR6 ;  /* 0x0000065429067896 */ /* 0x000fe20008000006 */
[----:B------:R-:W-:Y:S02]  /*67a0*/  ISETP.GT.AND P2, PT, R131, 0x31, PT ;  /* 0x000000318300780c */ /* 0x000fe40003f44270 */
[----:B------:R-:W-:-:S03]  /*67b0*/  FMNMX.FTZ R132, R145, R132, !PT ;  /* 0x0000008491847209 */ /* 0x000fc60007810000 */
[----:B------:R-:W1:Y:S01]  /*67c0*/  MUFU.TANH R148, R148 ;  /* 0x0000009400947308 */ /* 0x000e620000002400 */
[----:B0-----:R-:W-:Y:S02]  /*67d0*/  FSEL R143, R143, -INF , P1 ;  /* 0xff8000008f8f7808 */ /* 0x001fe40000800000 */
[C---:B------:R-:W-:Y:S01]  /*67e0*/  ISETP.GT.AND P1, PT, R131.reuse, 0x38, PT ;  /* 0x000000388300780c */ /* 0x040fe20003f24270 */
[----:B------:R-:W-:Y:S04]  /*67f0*/  SYNCS.ARRIVE.TRANS64.RED.A1T0 RZ, [UR6], RZ ;  /* 0x000000ffffff79a7 */ /* 0x000fe80008100406 */
[----:B------:R-:W0:Y:S01]  /*6800*/  MUFU.TANH R164, R164 ;  /* 0x000000a400a47308 */ /* 0x000e220000002400 */
[----:B--2---:R-:W-:Y:S02]  /*6810*/  FSEL R142, R142, -INF , P2 ;  /* 0xff8000008e8e7808 */ /* 0x004fe40001000000 */
[----:B------:R-:W-:-:S05]  /*6820*/  ISETP.GT.AND P2, PT, R131, 0x39, PT ;  /* 0x000000398300780c */ /* 0x000fca0003f44270 */
[----:B------:R-:W2:Y:S01]  /*6830*/  MUFU.TANH R150, R150 ;  /* 0x0000009600967308 */ /* 0x000ea20000002400 */
[----:B-1----:R-:W-:Y:S02]  /*6840*/  FSEL R141, R148, -INF , P1 ;  /* 0xff800000948d7808 */ /* 0x002fe40000800000 */
[----:B------:R-:W-:-:S05]  /*6850*/  ISETP.GT.AND P1, PT, R131, 0x40, PT ;  /* 0x000000408300780c */ /* 0x000fca0003f24270 */
[----:B------:R1:W-:Y:S01]  /*6860*/  MUFU.TANH R154, R105 ;  /* 0x00000069009a7308 */ /* 0x0003e20000002400 */
[----:B0-----:R-:W-:Y:S01]  /*6870*/  FSEL R135, R164, -INF , P2 ;  /* 0xff800000a4877808 */ /* 0x001fe20001000000 */
[C---:B------:R-:W-:Y:S01]  /*6880*/  FMUL.FTZ R164, R0.reuse, R115 ;  /* 0x0000007300a47220 */ /* 0x040fe20000410000 */
[----:B------:R-:W-:Y:S01]  /*6890*/  ISETP.GT.AND P2, PT, R131, 0x41, PT ;  /* 0x000000418300780c */ /* 0x000fe20003f44270 */
[----:B------:R-:W-:-:S04]  /*68a0*/  FMUL.FTZ R115, R0, R102 ;  /* 0x0000006600737220 */ /* 0x000fc80000410000 */
[----:B------:R-:W0:Y:S01]  /*68b0*/  MUFU.TANH R166, R166 ;  /* 0x000000a600a67308 */ /* 0x000e220000002400 */
[----:B-1----:R-:W-:Y:S01]  /*68c0*/  FMUL.FTZ R105, R0, R107 ;  /* 0x0000006b00697220 */ /* 0x002fe20000410000 */
[----:B------:R-:W-:Y:S02]  /*68d0*/  FMNMX.FTZ R107, R143, R132, !PT ;  /* 0x000000848f6b7209 */ /* 0x000fe40007810000 */
[----:B--2---:R-:W-:Y:S02]  /*68e0*/  FSEL R134, R150, -INF , P1 ;  /* 0xff80000096867808 */ /* 0x004fe40000800000 */
[----:B------:R-:W-:Y:S02]  /*68f0*/  ISETP.GT.AND P1, PT, R131, 0x48, PT ;  /* 0x000000488300780c */ /* 0x000fe40003f24270 */
[----:B------:R1:W-:Y:S08]  /*6900*/  MUFU.TANH R152, R104 ;  /* 0x0000006800987308 */ /* 0x0003f00000002400 */
[----:B------:R-:W2:Y:S01]  /*6910*/  MUFU.TANH R168, R168 ;  /* 0x000000a800a87308 */ /* 0x000ea20000002400 */
[----:B-1----:R-:W-:Y:S01]  /*6920*/  FMUL.FTZ R104, R0, R106 ;  /* 0x0000006a00687220 */ /* 0x002fe20000410000 */
[----:B------:R-:W-:-:S02]  /*6930*/  FMNMX.FTZ R106, R142, R107, !PT ;  /* 0x0000006b8e6a7209 */ /* 0x000fc40007810000 */
[----:B0-----:R-:W-:Y:S01]  /*6940*/  FSEL R133, R166, -INF , P2 ;  /* 0xff800000a6857808 */ /* 0x001fe20001000000 */
[----:B------:R-:W-:Y:S01]  /*6950*/  FMUL.FTZ R166, R0, R118 ;  /* 0x0000007600a67220 */ /* 0x000fe20000410000 */
[----:B------:R-:W-:Y:S02]  /*6960*/  FMNMX.FTZ R106, R141, R106, !PT ;  /* 0x0000006a8d6a7209 */ /* 0x000fe40007810000 */
[----:B------:R-:W0:Y:S01]  /*6970*/  MUFU.TANH R170, R170 ;  /* 0x000000aa00aa7308 */ /* 0x000e220000002400 */
[----:B------:R-:W-:Y:S02]  /*6980*/  ISETP.GT.AND P2, PT, R131, 0x49, PT ;  /* 0x000000498300780c */ /* 0x000fe40003f44270 */
[----:B------:R-:W-:-:S04]  /*6990*/  FMNMX.FTZ R107, R135, R106, !PT ;  /* 0x0000006a876b7209 */ /* 0x000fc80007810000 */
[----:B------:R-:W-:Y:S01]  /*69a0*/  FMNMX.FTZ R106, R134, R107, !PT ;  /* 0x0000006b866a7209 */ /* 0x000fe20007810000 */
[----:B------:R-:W-:Y:S01]  /*69b0*/  MUFU.TANH R128, R128 ;  /* 0x0000008000807308 */ /* 0x000fe20000002400 */
[----:B--2---:R-:W-:Y:S01]  /*69c0*/  FSEL R132, R168, -INF , P1 ;  /* 0xff800000a8847808 */ /* 0x004fe20000800000 */
[----:B------:R-:W-:Y:S01]  /*69d0*/  FMUL.FTZ R107, R0, R117 ;  /* 0x00000075006b7220 */ /* 0x000fe20000410000 */
[----:B------:R-:W-:-:S05]  /*69e0*/  ISETP.GT.AND P1, PT, R131, 0x50, PT ;  /* 0x000000508300780c */ /* 0x000fca0003f24270 */
[----:B------:R-:W1:Y:S01]  /*69f0*/  MUFU.TANH R129, R129 ;  /* 0x0000008100817308 */ /* 0x000e620000002400 */
[----:B0-----:R-:W-:Y:S02]  /*6a00*/  FSEL R117, R170, -INF , P2 ;  /* 0xff800000aa757808 */ /* 0x001fe40001000000 */
[----:B------:R-:W-:-:S05]  /*6a10*/  ISETP.GT.AND P2, PT, R131, 0x51, PT ;  /* 0x000000518300780c */ /* 0x000fca0003f44270 */
[----:B------:R-:W0:Y:S08]  /*6a20*/  MUFU.TANH R130, R130 ;  /* 0x0000008200827308 */ /* 0x000e300000002400 */
[----:B------:R2:W-:Y:S08]  /*6a30*/  MUFU.TANH R158, R109 ;  /* 0x0000006d009e7308 */ /* 0x0005f00000002400 */
[----:B------:R-:W3:Y:S01]  /*6a40*/  MUFU.TANH R171, R171 ;  /* 0x000000ab00ab7308 */ /* 0x000ee20000002400 */
[----:B--2---:R-:W-:-:S04]  /*6a50*/  FMNMX.FTZ R109, R133, R106, !PT ;  /* 0x0000006a856d7209 */ /* 0x004fc80007810000 */
[----:B------:R-:W-:-:S03]  /*6a60*/  FMNMX.FTZ R106, R132, R109, !PT ;  /* 0x0000006d846a7209 */ /* 0x000fc60007810000 */
[----:B------:R2:W-:Y:S01]  /*6a70*/  MUFU.TANH R160, R112 ;  /* 0x0000007000a07308 */ /* 0x0005e20000002400 */
[----:B------:R-:W-:Y:S02]  /*6a80*/  FMNMX.FTZ R109, R117, R106, !PT ;  /* 0x0000006a756d7209 */ /* 0x000fe40007810000 */
[----:B-1----:R-:W-:Y:S02]  /*6a90*/  FSEL R106, R129, -INF , P2 ;  /* 0xff800000816a7808 */ /* 0x002fe40001000000 */
[----:B------:R-:W-:-:S03]  /*6aa0*/  ISETP.GT.AND P2, PT, R131, 0x59, PT ;  /* 0x000000598300780c */ /* 0x000fc60003f44270 */
[----:B------:R1:W-:Y:S01]  /*6ab0*/  MUFU.TANH R161, R107 ;  /* 0x0000006b00a17308 */ /* 0x0003e20000002400 */
[----:B--2---:R-:W-:Y:S02]  /*6ac0*/  FSEL R112, R128, -INF , P1 ;  /* 0xff80000080707808 */ /* 0x004fe40000800000 */
[----:B------:R-:W-:-:S05]  /*6ad0*/  ISETP.GT.AND P1, PT, R131, 0x58, PT ;  /* 0x000000588300780c */ /* 0x000fca0003f24270 */
[----:B------:R2:W4:Y:S01]  /*6ae0*/  MUFU.TANH R156, R108 ;  /* 0x0000006c009c7308 */ /* 0x0005220000002400 */
[----:B-1----:R-:W-:Y:S01]  /*6af0*/  FMNMX.FTZ R107, R112, R109, !PT ;  /* 0x0000006d706b7209 */ /* 0x002fe20007810000 */
[----:B------:R-:W-:Y:S01]  /*6b00*/  FMUL.FTZ R109, R0, R89 ;  /* 0x00000059006d7220 */ /* 0x000fe20000410000 */
[----:B0-----:R-:W-:Y:S02]  /*6b10*/  FSEL R89, R130, -INF , P1 ;  /* 0xff80000082597808 */ /* 0x001fe40000800000 */
[----:B------:R-:W-:-:S03]  /*6b20*/  ISETP.GT.AND P1, PT, R131, 0x60, PT ;  /* 0x000000608300780c */ /* 0x000fc60003f24270 */
[----:B------:R0:W-:Y:S01]  /*6b30*/  MUFU.TANH R162, R88 ;  /* 0x0000005800a27308 */ /* 0x0001e20000002400 */
[----:B--2---:R-:W-:Y:S02]  /*6b40*/  FMNMX.FTZ R108, R106, R107, !PT ;  /* 0x0000006b6a6c7209 */ /* 0x004fe40007810000 */
[----:B---3--:R-:W-:Y:S02]  /*6b50*/  FSEL R107, R171, -INF , P2 ;  /* 0xff800000ab6b7808 */ /* 0x008fe40001000000 */
[----:B------:R-:W-:Y:S02]  /*6b60*/  FMNMX.FTZ R108, R89, R108, !PT ;  /* 0x0000006c596c7209 */ /* 0x000fe40007810000 */
[----:B------:R-:W-:Y:S01]  /*6b70*/  ISETP.GT.AND P2, PT, R131, 0x61, PT ;  /* 0x000000618300780c */ /* 0x000fe20003f44270 */
[----:B------:R1:W2:Y:S01]  /*6b80*/  MUFU.TANH R148, R113 ;  /* 0x0000007100947308 */ /* 0x0002a20000002400 */
[----:B0-----:R-:W-:Y:S01]  /*6b90*/  FMUL.FTZ R88, R0, R92 ;  /* 0x0000005c00587220 */ /* 0x001fe20000410000 */
[----:B------:R-:W-:-:S02]  /*6ba0*/  FSEL R92, R152, -INF , P1 ;  /* 0xff800000985c7808 */ /* 0x000fc40000800000 */
[----:B------:R-:W-:-:S04]  /*6bb0*/  ISETP.GT.AND P1, PT, R131, 0x68, PT ;  /* 0x000000688300780c */ /* 0x000fc80003f24270 */
[----:B------:R0:W3:Y:S01]  /*6bc0*/  MUFU.TANH R150, R116 ;  /* 0x0000007400967308 */ /* 0x0000e20000002400 */
[----:B-1----:R-:W-:Y:S02]  /*6bd0*/  FMNMX.FTZ R113, R107, R108, !PT ;  /* 0x0000006c6b717209 */ /* 0x002fe40007810000 */
[----:B------:R-:W-:Y:S02]  /*6be0*/  FSEL R108, R154, -INF , P2 ;  /* 0xff8000009a6c7808 */ /* 0x000fe40001000000 */
[----:B------:R-:W-:Y:S02]  /*6bf0*/  FMNMX.FTZ R113, R92, R113, !PT ;  /* 0x000000715c717209 */ /* 0x000fe40007810000 */
[----:B------:R-:W-:Y:S01]  /*6c00*/  ISETP.GT.AND P2, PT, R131, 0x69, PT ;  /* 0x000000698300780c */ /* 0x000fe20003f44270 */
[----:B------:R1:W5:Y:S01]  /*6c10*/  MUFU.TANH R130, R109 ;  /* 0x0000006d00827308 */ /* 0x0003620000002400 */
[----:B0-----:R-:W-:Y:S01]  /*6c20*/  FMUL.FTZ R116, R0, R93 ;  /* 0x0000005d00747220 */ /* 0x001fe20000410000 */
[----:B----4-:R-:W-:-:S02]  /*6c30*/  FSEL R93, R156, -INF , P1 ;  /* 0xff8000009c5d7808 */ /* 0x010fc40000800000 */
[----:B------:R-:W-:Y:S02]  /*6c40*/  FMNMX.FTZ R128, R108, R113, !PT ;  /* 0x000000716c807209 */ /* 0x000fe40007810000 */
[----:B------:R-:W-:Y:S02]  /*6c50*/  ISETP.GT.AND P1, PT, R131, 0x70, PT ;  /* 0x000000708300780c */ /* 0x000fe40003f24270 */
[----:B------:R-:W-:Y:S01]  /*6c60*/  FMNMX.FTZ R128, R93, R128, !PT ;  /* 0x000000805d807209 */ /* 0x000fe20007810000 */
[----:B------:R0:W4:Y:S01]  /*6c70*/  MUFU.TANH R152, R88 ;  /* 0x0000005800987308 */ /* 0x0001220000002400 */
[----:B-1----:R-:W-:Y:S02]  /*6c80*/  FSEL R109, R158, -INF , P2 ;  /* 0xff8000009e6d7808 */ /* 0x002fe40001000000 */
[----:B------:R-:W-:Y:S02]  /*6c90*/  ISETP.GT.AND P2, PT, R131, 0x71, PT ;  /* 0x000000718300780c */ /* 0x000fe40003f44270 */
[----:B------:R-:W-:-:S02]  /*6ca0*/  FMNMX.FTZ R129, R109, R128, !PT ;  /* 0x000000806d817209 */ /* 0x000fc40007810000 */
[----:B--2---:R-:W-:Y:S01]  /*6cb0*/  FSEL R113, R148, -INF , P2 ;  /* 0xff80000094717808 */ /* 0x004fe20001000000 */
[----:B------:R1:W2:Y:S01]  /*6cc0*/  MUFU.TANH R154, R116 ;  /* 0x00000074009a7308 */ /* 0x0002a20000002400 */
[----:B0-----:R-:W-:Y:S01]  /*6cd0*/  FMUL.FTZ R88, R0, R96 ;  /* 0x0000006000587220 */ /* 0x001fe20000410000 */
[----:B------:R-:W-:Y:S01]  /*6ce0*/  FSEL R96, R160, -INF , P1 ;  /* 0xff800000a0607808 */ /* 0x000fe20000800000 */
[C---:B------:R-:W-:Y:S01]  /*6cf0*/  FMUL.FTZ R148, R0.reuse, R101 ;  /* 0x0000006500947220 */ /* 0x040fe20000410000 */
[C---:B------:R-:W-:Y:S01]  /*6d00*/  ISETP.GT.AND P1, PT, R131.reuse, 0x78, PT ;  /* 0x000000788300780c */ /* 0x040fe20003f24270 */
[----:B------:R-:W-:Y:S01]  /*6d10*/  FMUL.FTZ R160, R0, R110 ;  /* 0x0000006e00a07220 */ /* 0x000fe20000410000 */
[----:B------:R-:W-:Y:S02]  /*6d20*/  ISETP.GT.AND P2, PT, R131, 0x79, PT ;  /* 0x000000798300780c */ /* 0x000fe40003f44270 */
[----:B------:R0:W2:Y:S01]  /*6d30*/  MUFU.TANH R156, R88 ;  /* 0x00000058009c7308 */ /* 0x0000a20000002400 */
[----:B-1----:R-:W-:Y:S01]  /*6d40*/  FMNMX.FTZ R116, R96, R129, !PT ;  /* 0x0000008160747209 */ /* 0x002fe20007810000 */
[----:B------:R-:W-:Y:S01]  /*6d50*/  FMUL.FTZ R129, R0, R97 ;  /* 0x0000006100817220 */ /* 0x000fe20000410000 */
[----:B---3--:R-:W-:-:S02]  /*6d60*/  FSEL R97, R150, -INF , P1 ;  /* 0xff80000096617808 */ /* 0x008fc40000800000 */
[----:B------:R-:W-:Y:S02]  /*6d70*/  FMNMX.FTZ R128, R113, R116, !PT ;  /* 0x0000007471807209 */ /* 0x000fe40007810000 */
[----:B------:R-:W-:Y:S01]  /*6d80*/  FSEL R116, R161, -INF , P2 ;  /* 0xff800000a1747808 */ /* 0x000fe20001000000 */
[----:B------:R2:W1:Y:S01]  /*6d90*/  MUFU.TANH R150, R129 ;  /* 0x0000008100967308 */ /* 0x0004620000002400 */
[----:B------:R-:W-:Y:S01]  /*6da0*/  ISETP.GT.AND P1, PT, R131, 0x80, PT ;  /* 0x000000808300780c */ /* 0x000fe20003f24270 */
[----:B0-----:R-:W-:Y:S01]  /*6db0*/  FMUL.FTZ R88, R0, R100 ;  /* 0x0000006400587220 */ /* 0x001fe20000410000 */
[----:B------:R-:W-:Y:S02]  /*6dc0*/  FMNMX.FTZ R161, R97, R128, !PT ;  /* 0x0000008061a17209 */ /* 0x000fe40007810000 */
[C---:B------:R-:W-:Y:S02]  /*6dd0*/  ISETP.GT.AND P2, PT, R131.reuse, 0x81, PT ;  /* 0x000000818300780c */ /* 0x040fe40003f44270 */
[----:B------:R-:W-:Y:S01]  /*6de0*/  FSEL R100, R162, -INF , P1 ;  /* 0xff800000a2647808 */ /* 0x000fe20000800000 */
[----:B------:R0:W3:Y:S01]  /*6df0*/  MUFU.TANH R158, R88 ;  /* 0x00000058009e7308 */ /* 0x0000e20000002400 */
[----:B------:R-:W-:Y:S01]  /*6e00*/  FMNMX.FTZ R161, R116, R161, !PT ;  /* 0x000000a174a17209 */ /* 0x000fe20007810000 */
[C---:B------:R-:W-:Y:S01]  /*6e10*/  FMUL.FTZ R162, R0.reuse, R114 ;  /* 0x0000007200a27220 */ /* 0x040fe20000410000 */
[----:B------:R-:W-:Y:S01]  /*6e20*/  ISETP.GT.AND P1, PT, R131, 0x88, PT ;  /* 0x000000888300780c */ /* 0x000fe20003f24270 */
[----:B------:R-:W-:Y:S01]  /*6e30*/  FMUL.FTZ R114, R0, R119 ;  /* 0x0000007700727220 */ /* 0x000fe20000410000 */
[----:B-----5:R-:W-:-:S02]  /*6e40*/  FSEL R128, R130, -INF , P2 ;  /* 0xff80000082807808 */ /* 0x020fc40001000000 */
[----:B------:R-:W-:Y:S01]  /*6e50*/  FMNMX.FTZ R161, R100, R161, !PT ;  /* 0x000000a164a17209 */ /* 0x000fe20007810000 */
[----:B------:R-:W5:Y:S01]  /*6e60*/  MUFU.TANH R148, R148 ;  /* 0x0000009400947308 */ /* 0x000f620000002400 */
[C---:B------:R-:W-:Y:S02]  /*6e70*/  ISETP.GT.AND P2, PT, R131.reuse, 0x89, PT ;  /* 0x000000898300780c */ /* 0x040fe40003f44270 */
[----:B----4-:R-:W-:Y:S02]  /*6e80*/  FSEL R101, R152, -INF , P1 ;  /* 0xff80000098657808 */ /* 0x010fe40000800000 */
[----:B------:R-:W-:Y:S02]  /*6e90*/  FMNMX.FTZ R130, R128, R161, !PT ;  /* 0x000000a180827209 */ /* 0x000fe40007810000 */
[----:B------:R-:W-:Y:S01]  /*6ea0*/  ISETP.GT.AND P1, PT, R131, 0x90, PT ;  /* 0x000000908300780c */ /* 0x000fe20003f24270 */
[----:B------:R-:W4:Y:S01]  /*6eb0*/  MUFU.TANH R7, R7 ;  /* 0x0000000700077308 */ /* 0x000f220000002400 */
[----:B--2---:R-:W-:-:S02]  /*6ec0*/  FSEL R129, R154, -INF , P2 ;  /* 0xff8000009a817808 */ /* 0x004fc40001000000 */
[----:B0-----:R-:W-:Y:S02]  /*6ed0*/  FMNMX.FTZ R88, R101, R130, !PT ;  /* 0x0000008265587209 */ /* 0x001fe40007810000 */
[----:B------:R-:W-:Y:S02]  /*6ee0*/  ISETP.GT.AND P2, PT, R131, 0x91, PT ;  /* 0x000000918300780c */ /* 0x000fe40003f44270 */
[----:B------:R-:W-:Y:S01]  /*6ef0*/  FSEL R130, R156, -INF , P1 ;  /* 0xff8000009c827808 */ /* 0x000fe20000800000 */
[----:B------:R-:W0:Y:S01]  /*6f00*/  MUFU.TANH R8, R8 ;  /* 0x0000000800087308 */ /* 0x000e220000002400 */
[----:B------:R-:W-:Y:S02]  /*6f10*/  FMNMX.FTZ R161, R129, R88, !PT ;  /* 0x0000005881a17209 */ /* 0x000fe40007810000 */
[----:B------:R-:W-:Y:S02]  /*6f20*/  ISETP.GT.AND P1, PT, R131, 0x98, PT ;  /* 0x000000988300780c */ /* 0x000fe40003f24270 */
[----:B-1----:R-:W-:-:S02]  /*6f30*/  FSEL R110, R150, -INF , P2 ;  /* 0xff800000966e7808 */ /* 0x002fc40001000000 */
[----:B------:R-:W-:Y:S01]  /*6f40*/  FMNMX.FTZ R171, R130, R161, !PT ;  /* 0x000000a182ab7209 */ /* 0x000fe20007810000 */
[----:B------:R-:W-:Y:S01]  /*6f50*/  FMUL.FTZ R161, R0, R111 ;  /* 0x0000006f00a17220 */ /* 0x000fe20000410000 */
[----:B------:R-:W-:Y:S01]  /*6f60*/  ISETP.GT.AND P2, PT, R131, 0x99, PT ;  /* 0x000000998300780c */ /* 0x000fe20003f44270 */
[----:B------:R-:W1:Y:S01]  /*6f70*/  MUFU.TANH R9, R9 ;  /* 0x0000000900097308 */ /* 0x000e620000002400 */
[----:B---3--:R-:W-:Y:S02]  /*6f80*/  FSEL R111, R158, -INF , P1 ;  /* 0xff8000009e6f7808 */ /* 0x008fe40000800000 */
[----:B------:R-:W-:Y:S02]  /*6f90*/  FMNMX.FTZ R88, R110, R171, !PT ;  /* 0x000000ab6e587209 */ /* 0x000fe40007810000 */
[----:B-----5:R-:W-:Y:S02]  /*6fa0*/  FSEL R131, R148, -INF , P2 ;  /* 0xff80000094837808 */ /* 0x020fe40001000000 */
[----:B------:R-:W-:Y:S01]  /*6fb0*/  FMNMX.FTZ R88, R111, R88, !PT ;  /* 0x000000586f587209 */ /* 0x000fe20007810000 */
[----:B------:R-:W2:Y:S01]  /*6fc0*/  MUFU.TANH R10, R10 ;  /* 0x0000000a000a7308 */ /* 0x000ea20000002400 */
[----:B------:R-:W-:-:S02]  /*6fd0*/  MOV R119, UR28 ;  /* 0x0000001c00777c02 */ /* 0x000fc40008000f00 */
[----:B------:R-:W-:-:S05]  /*6fe0*/  FMNMX.FTZ R88, R131, R88, !PT ;  /* 0x0000005883587209 */ /* 0x000fca0007810000 */
[----:B------:R-:W3:Y:S01]  /*6ff0*/  SHFL.BFLY PT, R171, R88, 0x2, 0x1f ;  /* 0x0c401f0058ab7f89 */ /* 0x000ee200000e0000 */
[----:B------:R-:W5:Y:S08]  /*7000*/  MUFU.TANH R11, R11 ;  /* 0x0000000b000b7308 */ /* 0x000f700000002400 */
[----:B------:R-:W5:Y:S08]  /*7010*/  MUFU.TANH R12, R12 ;  /* 0x0000000c000c7308 */ /* 0x000f700000002400 */
[----:B------:R-:W5:Y:S01]  /*7020*/  MUFU.TANH R13, R13 ;  /* 0x0000000d000d7308 */ /* 0x000f620000002400 */
[----:B---3--:R-:W-:-:S07]  /*7030*/  FMNMX.FTZ R171, R88, R171, !PT ;  /* 0x000000ab58ab7209 */ /* 0x008fce0007810000 */
[----:B------:R-:W3:Y:S01]  /*7040*/  MUFU.TANH R14, R14 ;  /* 0x0000000e000e7308 */ /* 0x000ee20000002400 */
[----:B------:R-:W4:Y:S07]  /*7050*/  SHFL.BFLY PT, R88, R171, 0x1, 0x1f ;  /* 0x0c201f00ab587f89 */ /* 0x000f2e00000e0000 */
[----:B------:R-:W3:Y:S08]  /*7060*/  MUFU.TANH R15, R15 ;  /* 0x0000000f000f7308 */ /* 0x000ef00000002400 */
[----:B------:R-:W3:Y:S08]  /*7070*/  MUFU.TANH R20, R20 ;  /* 0x0000001400147308 */ /* 0x000ef00000002400 */
[----:B------:R-:W3:Y:S01]  /*7080*/  MUFU.TANH R21, R21 ;  /* 0x0000001500157308 */ /* 0x000ee20000002400 */
[----:B----4-:R-:W-:-:S02]  /*7090*/  FMNMX.FTZ R88, R171, R88, !PT ;  /* 0x00000058ab587209 */ /* 0x010fc40007810000 */
[----:B------:R4:W0:Y:S02]  /*70a0*/  SHFL.IDX PT, R171, R146, 0x1, 0x1c1f ;  /* 0x003c1f0092ab7f89 */ /* 0x00082400000e0000 */
[C---:B------:R-:W-:Y:S01]  /*70b0*/  FSETP.NEU.FTZ.AND P1, PT, R88.reuse, -INF , PT ;  /* 0xff8000005800780b */ /* 0x040fe20003f3d000 */
[----:B------:R-:W-:-:S02]  /*70c0*/  FFMA.FTZ R102, R88, R119, -8 ;  /* 0xc100000058667423 */ /* 0x000fc40000010077 */
[----:B------:R-:W3:Y:S03]  /*70d0*/  MUFU.TANH R136, R136 ;  /* 0x0000008800887308 */ /* 0x000ee60000002400 */
[----:B------:R-:W-:-:S05]  /*70e0*/  FSEL R102, R102, RZ, P1 ;  /* 0x000000ff66667208 */ /* 0x000fca0000800000 */
[----:B------:R-:W3:Y:S01]  /*70f0*/  MUFU.TANH R137, R137 ;  /* 0x0000008900897308 */ /* 0x000ee20000002400 */
[----:B------:R-:W-:-:S01]  /*7100*/  FFMA.FTZ R118, R149, UR28, -R102 ;  /* 0x0000001c95767c23 */ /* 0x000fc20008010866 */
[--C-:B------:R-:W-:Y:S01]  /*7110*/  FFMA.FTZ R149, R163, UR28, -R102.reuse ;  /* 0x0000001ca3957c23 */ /* 0x100fe20008010866 */
[----:B------:R-:W-:-:S01]  /*7120*/  FFMA.FTZ R119, R153, UR28, -R102 ;  /* 0x0000001c99777c23 */ /* 0x000fc20008010866 */
[--C-:B------:R-:W-:Y:S01]  /*7130*/  FFMA.FTZ R154, R155, UR28, -R102.reuse ;  /* 0x0000001c9b9a7c23 */ /* 0x100fe20008010866 */
[----:B------:R-:W-:-:S01]  /*7140*/  FFMA.FTZ R155, R147, UR28, -R102 ;  /* 0x0000001c939b7c23 */ /* 0x000fc20008010866 */
[--C-:B------:R-:W-:Y:S01]  /*7150*/  FFMA.FTZ R145, R145, UR28, -R102.reuse ;  /* 0x0000001c91917c23 */ /* 0x100fe20008010866 */
[----:B------:R-:W-:-:S01]  /*7160*/  FFMA.FTZ R135, R135, UR28, -R102 ;  /* 0x0000001c87877c23 */ /* 0x000fc20008010866 */
[----:B------:R-:W3:Y:S01]  /*7170*/  MUFU.TANH R138, R138 ;  /* 0x0000008a008a7308 */ /* 0x000ee20000002400 */
[----:B------:R-:W-:-:S01]  /*7180*/  FFMA.FTZ R157, R157, UR28, -R102 ;  /* 0x0000001c9d9d7c23 */ /* 0x000fc20008010866 */
[--C-:B----4-:R-:W-:Y:S01]  /*7190*/  FFMA.FTZ R146, R159, UR28, -R102.reuse ;  /* 0x0000001c9f927c23 */ /* 0x110fe20008010866 */
[----:B------:R-:W-:-:S01]  /*71a0*/  FFMA.FTZ R107, R107, UR28, -R102 ;  /* 0x0000001c6b6b7c23 */ /* 0x000fc20008010866 */
[----:B0-----:R-:W-:Y:S01]  /*71b0*/  IADD3 R163, R171, -UR29, R144 ;  /* 0x8000001daba37c10 */ /* 0x001fe2000fffe090 */
[----:B------:R-:W-:-:S01]  /*71c0*/  FFMA.FTZ R148, R151, UR28, -R102 ;  /* 0x0000001c97947c23 */ /* 0x000fc20008010866 */
[--C-:B------:R-:W-:Y:S01]  /*71d0*/  FFMA.FTZ R150, R167, UR28, -R102.reuse ;  /* 0x0000001ca7967c23 */ /* 0x100fe20008010866 */
[----:B------:R-:W-:-:S01]  /*71e0*/  FFMA.FTZ R151, R169, UR28, -R102 ;  /* 0x0000001ca9977c23 */ /* 0x000fc20008010866 */
[C---:B------:R-:W-:Y:S01]  /*71f0*/  ISETP.GT.AND P2, PT, R163.reuse, RZ, PT ;  /* 0x000000ffa300720c */ /* 0x040fe20003f44270 */
[----:B------:R-:W0:Y:S01]  /*7200*/  MUFU.TANH R140, R140 ;  /* 0x0000008c008c7308 */ /* 0x000e220000002400 */
[----:B------:R-:W-:Y:S01]  /*7210*/  ISETP.GT.AND P3, PT, R163, 0x1, PT ;  /* 0x00000001a300780c */ /* 0x000fe20003f64270 */
[--C-:B------:R-:W-:Y:S01]  /*7220*/  FFMA.FTZ R165, R165, UR28, -R102.reuse ;  /* 0x0000001ca5a57c23 */ /* 0x100fe20008010866 */
[----:B------:R-:W-:Y:S01]  /*7230*/  FSEL R153, R7, -INF , P2 ;  /* 0xff80000007997808 */ /* 0x000fe20001000000 */
[--C-:B------:R-:W-:Y:S01]  /*7240*/  FFMA.FTZ R132, R132, UR28, -R102.reuse ;  /* 0x0000001c84847c23 */ /* 0x100fe20008010866 */
[----:B------:R-:W-:Y:S01]  /*7250*/  ISETP.GT.AND P2, PT, R163, 0x8, PT ;  /* 0x00000008a300780c */ /* 0x000fe20003f44270 */
[--C-:B------:R-:W-:Y:S01]  /*7260*/  FFMA.FTZ R117, R117, UR28, -R102.reuse ;  /* 0x0000001c75757c23 */ /* 0x100fe20008010866 */
[----:B------:R-:W-:Y:S01]  /*7270*/  FSEL R8, R8, -INF , P3 ;  /* 0xff80000008087808 */ /* 0x000fe20001800000 */
[----:B------:R-:W4:Y:S01]  /*7280*/  MUFU.TANH R139, R139 ;  /* 0x0000008b008b7308 */ /* 0x000f220000002400 */
[----:B------:R-:W-:Y:S01]  /*7290*/  FMNMX.FTZ R7, R153, R6, !PT ;  /* 0x0000000699077209 */ /* 0x000fe20007810000 */
[--C-:B------:R-:W-:Y:S01]  /*72a0*/  FFMA.FTZ R112, R112, UR28, -R102.reuse ;  /* 0x0000001c70707c23 */ /* 0x100fe20008010866 */
[----:B------:R-:W-:Y:S01]  /*72b0*/  ISETP.GT.AND P3, PT, R163, 0x9, PT ;  /* 0x00000009a300780c */ /* 0x000fe20003f64270 */
[--C-:B------:R-:W-:Y:S01]  /*72c0*/  FFMA.FTZ R89, R89, UR28, -R102.reuse ;  /* 0x0000001c59597c23 */ /* 0x100fe20008010866 */
[----:B-1----:R-:W-:Y:S01]  /*72d0*/  FSEL R144, R9, -INF , P2 ;  /* 0xff80000009907808 */ /* 0x002fe20001000000 */
[--C-:B------:R-:W-:Y:S01]  /*72e0*/  FFMA.FTZ R92, R92, UR28, -R102.reuse ;  /* 0x0000001c5c5c7c23 */ /* 0x100fe20008010866 */
[----:B------:R-:W-:Y:S01]  /*72f0*/  FMNMX.FTZ R7, R8, R7, !PT ;  /* 0x0000000708077209 */ /* 0x000fe20007810000 */
[----:B------:R-:W1:Y:S01]  /*7300*/  MUFU.TANH R121, R121 ;  /* 0x0000007900797308 */ /* 0x000e620000002400 */
[----:B------:R-:W-:Y:S01]  /*7310*/  ISETP.GT.AND P2, PT, R163, 0x10, PT ;  /* 0x00000010a300780c */ /* 0x000fe20003f44270 */
[--C-:B------:R-:W-:Y:S01]  /*7320*/  FFMA.FTZ R93, R93, UR28, -R102.reuse ;  /* 0x0000001c5d5d7c23 */ /* 0x100fe20008010866 */
[----:B--2---:R-:W-:Y:S01]  /*7330*/  FSEL R10, R10, -INF , P3 ;  /* 0xff8000000a0a7808 */ /* 0x004fe20001800000 */
[--C-:B------:R-:W-:Y:S01]  /*7340*/  FFMA.FTZ R96, R96, UR28, -R102.reuse ;  /* 0x0000001c60607c23 */ /* 0x100fe20008010866 */
[----:B------:R-:W-:Y:S01]  /*7350*/  FMNMX.FTZ R7, R144, R7, !PT ;  /* 0x0000000790077209 */ /* 0x000fe20007810000 */
[--C-:B------:R-:W-:Y:S01]  /*7360*/  FFMA.FTZ R97, R97, UR28, -R102.reuse ;  /* 0x0000001c61617c23 */ /* 0x100fe20008010866 */
[----:B------:R-:W-:Y:S01]  /*7370*/  ISETP.GT.AND P3, PT, R163, 0x11, PT ;  /* 0x00000011a300780c */ /* 0x000fe20003f64270 */
[----:B------:R-:W2:Y:S01]  /*7380*/  MUFU.TANH R120, R120 ;  /* 0x0000007800787308 */ /* 0x000ea20000002400 */
[----:B-----5:R-:W-:Y:S01]  /*7390*/  FSEL R11, R11, -INF , P2 ;  /* 0xff8000000b0b7808 */ /* 0x020fe20001000000 */
[--C-:B------:R-:W-:Y:S01]  /*73a0*/  FFMA.FTZ R116, R116, UR28, -R102.reuse ;  /* 0x0000001c74747c23 */ /* 0x100fe20008010866 */
[----:B------:R-:W-:Y:S01]  /*73b0*/  FMNMX.FTZ R152, R10, R7, !PT ;  /* 0x000000070a987209 */ /* 0x000fe20007810000 */
[--C-:B------:R-:W-:Y:S01]  /*73c0*/  FFMA.FTZ R100, R100, UR28, -R102.reuse ;  /* 0x0000001c64647c23 */ /* 0x100fe20008010866 */
[----:B------:R-:W-:Y:S01]  /*73d0*/  ISETP.GT.AND P2, PT, R163, 0x18, PT ;  /* 0x00000018a300780c */ /* 0x000fe20003f44270 */
[--C-:B------:R-:W-:Y:S01]  /*73e0*/  FFMA.FTZ R101, R101, UR28, -R102.reuse ;  /* 0x0000001c65657c23 */ /* 0x100fe20008010866 */
[----:B------:R-:W-:Y:S01]  /*73f0*/  FSEL R12, R12, -INF , P3 ;  /* 0xff8000000c0c7808 */ /* 0x000fe20001800000 */
[----:B------:R-:W5:Y:S01]  /*7400*/  MUFU.TANH R123, R123 ;  /* 0x0000007b007b7308 */ /* 0x000f620000002400 */
[----:B------:R-:W-:Y:S01]  /*7410*/  FMNMX.FTZ R7, R11, R152, !PT ;  /* 0x000000980b077209 */ /* 0x000fe20007810000 */
[--C-:B------:R-:W-:Y:S01]  /*7420*/  FFMA.FTZ R110, R110, UR28, -R102.reuse ;  /* 0x0000001c6e6e7c23 */ /* 0x100fe20008010866 */
[----:B------:R-:W-:Y:S01]  /*7430*/  ISETP.GT.AND P3, PT, R163, 0x19, PT ;  /* 0x00000019a300780c */ /* 0x000fe20003f64270 */
[----:B------:R-:W-:Y:S01]  /*7440*/  FFMA.FTZ R111, R111, UR28, -R102 ;  /* 0x0000001c6f6f7c23 */ /* 0x000fe20008010866 */
[----:B------:R-:W-:-:S02]  /*7450*/  FSEL R152, R13, -INF , P2 ;  /* 0xff8000000d987808 */ /* 0x000fc40001000000 */
[----:B------:R-:W-:Y:S01]  /*7460*/  FMNMX.FTZ R7, R12, R7, !PT ;  /* 0x000000070c077209 */ /* 0x000fe20007810000 */
[----:B------:R-:W5:Y:S01]  /*7470*/  MUFU.TANH R122, R122 ;  /* 0x0000007a007a7308 */ /* 0x000f620000002400 */
[C---:B------:R-:W-:Y:S02]  /*7480*/  ISETP.GT.AND P2, PT, R163.reuse, 0x20, PT ;  /* 0x00000020a300780c */ /* 0x040fe40003f44270 */
[----:B---3--:R-:W-:Y:S02]  /*7490*/  FSEL R14, R14, -INF , P3 ;  /* 0xff8000000e0e7808 */ /* 0x008fe40001800000 */
[----:B------:R-:W-:Y:S02]  /*74a0*/  FMNMX.FTZ R7, R152, R7, !PT ;  /* 0x0000000798077209 */ /* 0x000fe40007810000 */
[----:B------:R-:W-:Y:S01]  /*74b0*/  ISETP.GT.AND P3, PT, R163, 0x21, PT ;  /* 0x00000021a300780c */ /* 0x000fe20003f64270 */
[----:B------:R-:W3:Y:S01]  /*74c0*/  MUFU.TANH R125, R125 ;  /* 0x0000007d007d7308 */ /* 0x000ee20000002400 */
[----:B------:R-:W-:-:S02]  /*74d0*/  FSEL R15, R15, -INF , P2 ;  /* 0xff8000000f0f7808 */ /* 0x000fc40001000000 */
[----:B------:R-:W-:Y:S02]  /*74e0*/  FMNMX.FTZ R156, R14, R7, !PT ;  /* 0x000000070e9c7209 */ /* 0x000fe40007810000 */
[----:B------:R-:W-:Y:S02]  /*74f0*/  ISETP.GT.AND P2, PT, R163, 0x28, PT ;  /* 0x00000028a300780c */ /* 0x000fe40003f44270 */
[----:B------:R-:W-:Y:S01]  /*7500*/  FSEL R20, R20, -INF , P3 ;  /* 0xff80000014147808 */ /* 0x000fe20001800000 */
[----:B------:R-:W3:Y:S01]  /*7510*/  MUFU.TANH R124, R124 ;  /* 0x0000007c007c7308 */ /* 0x000ee20000002400 */
[----:B------:R-:W-:Y:S02]  /*7520*/  FMNMX.FTZ R7, R15, R156, !PT ;  /* 0x0000009c0f077209 */ /* 0x000fe40007810000 */
[----:B------:R-:W-:Y:S02]  /*7530*/  ISETP.GT.AND P3, PT, R163, 0x29, PT ;  /* 0x00000029a300780c */ /* 0x000fe40003f64270 */
[----:B------:R-:W-:-:S02]  /*7540*/  FSEL R147, R21, -INF , P2 ;  /* 0xff80000015937808 */ /* 0x000fc40001000000 */
[----:B------:R-:W-:Y:S01]  /*7550*/  FMNMX.FTZ R156, R20, R7, !PT ;  /* 0x00000007149c7209 */ /* 0x000fe20007810000 */
[----:B------:R0:W-:Y:S01]  /*7560*/  MUFU.EX2 R21, R155 ;  /* 0x0000009b00157308 */ /* 0x0001e20000000800 */
[----:B------:R-:W-:Y:S02]  /*7570*/  ISETP.GT.AND P2, PT, R163, 0x30, PT ;  /* 0x00000030a300780c */ /* 0x000fe40003f44270 */
[----:B------:R-:W-:Y:S02]  /*7580*/  FSEL R136, R136, -INF , P3 ;  /* 0xff80000088887808 */ /* 0x000fe40001800000 */
[----:B------:R-:W-:Y:S02]  /*7590*/  FMNMX.FTZ R7, R147, R156, !PT ;  /* 0x0000009c93077209 */ /* 0x000fe40007810000 */
[----:B------:R-:W-:Y:S01]  /*75a0*/  ISETP.GT.AND P3, PT, R163, 0x31, PT ;  /* 0x00000031a300780c */ /* 0x000fe20003f64270 */
[----:B------:R4:W-:Y:S01]  /*75b0*/  MUFU.EX2 R156, R145 ;  /* 0x00000091009c7308 */ /* 0x0009e20000000800 */
[----:B------:R-:W-:Y:S01]  /*75c0*/  FSEL R137, R137, -INF , P2 ;  /* 0xff80000089897808 */ /* 0x000fe20001000000 */
[----:B0-----:R-:W-:Y:S01]  /*75d0*/  FFMA.FTZ R155, R143, UR28, -R102 ;  /* 0x0000001c8f9b7c23 */ /* 0x001fe20008010866 */
[----:B------:R-:W-:-:S02]  /*75e0*/  FMNMX.FTZ R158, R136, R7, !PT ;  /* 0x00000007889e7209 */ /* 0x000fc40007810000 */
[----:B------:R-:W-:Y:S02]  /*75f0*/  ISETP.GT.AND P2, PT, R163, 0x38, PT ;  /* 0x00000038a300780c */ /* 0x000fe40003f44270 */
[----:B------:R-:W-:Y:S01]  /*7600*/  FSEL R138, R138, -INF , P3 ;  /* 0xff8000008a8a7808 */ /* 0x000fe20001800000 */
[----:B------:R-:W0:Y:S01]  /*7610*/  MUFU.TANH R127, R127 ;  /* 0x0000007f007f7308 */ /* 0x000e220000002400 */
[----:B------:R-:W-:Y:S01]  /*7620*/  FMNMX.FTZ R7, R137, R158, !PT ;  /* 0x0000009e89077209 */ /* 0x000fe20007810000 */
[----:B----4-:R-:W-:Y:S01]  /*7630*/  FFMA.FTZ R145, R142, UR28, -R102 ;  /* 0x0000001c8e917c23 */ /* 0x010fe20008010866 */
[C---:B------:R-:W-:Y:S02]  /*7640*/  ISETP.GT.AND P3, PT, R163.reuse, 0x39, PT ;  /* 0x00000039a300780c */ /* 0x040fe40003f64270 */
[----:B------:R-:W-:Y:S02]  /*7650*/  FSEL R143, R140, -INF , P2 ;  /* 0xff8000008c8f7808 */ /* 0x000fe40001000000 */
[----:B------:R-:W-:Y:S01]  /*7660*/  FMNMX.FTZ R158, R138, R7, !PT ;  /* 0x000000078a9e7209 */ /* 0x000fe20007810000 */
[----:B------:R4:W-:Y:S01]  /*7670*/  MUFU.EX2 R140, R155 ;  /* 0x0000009b008c7308 */ /* 0x0009e20000000800 */
[----:B------:R-:W-:-:S02]  /*7680*/  ISETP.GT.AND P2, PT, R163, 0x40, PT ;  /* 0x00000040a300780c */ /* 0x000fc40003f44270 */
[----:B------:R-:W-:Y:S02]  /*7690*/  FSEL R139, R139, -INF , P3 ;  /* 0xff8000008b8b7808 */ /* 0x000fe40001800000 */
[----:B------:R-:W-:Y:S02]  /*76a0*/  FMNMX.FTZ R158, R143, R158, !PT ;  /* 0x0000009e8f9e7209 */ /* 0x000fe40007810000 */
[----:B------:R-:W-:Y:S01]  /*76b0*/  ISETP.GT.AND P3, PT, R163, 0x41, PT ;  /* 0x00000041a300780c */ /* 0x000fe20003f64270 */
[----:B------:R-:W0:Y:S01]  /*76c0*/  MUFU.TANH R126, R126 ;  /* 0x0000007e007e7308 */ /* 0x000e220000002400 */
[----:B-1----:R-:W-:Y:S01]  /*76d0*/  FSEL R142, R121, -INF , P2 ;  /* 0xff800000798e7808 */ /* 0x002fe20001000000 */
[----:B----4-:R-:W-:Y:S01]  /*76e0*/  FFMA.FTZ R155, R141, UR28, -R102 ;  /* 0x0000001c8d9b7c23 */ /* 0x010fe20008010866 */
[----:B------:R-:W-:Y:S02]  /*76f0*/  FMNMX.FTZ R7, R139, R158, !PT ;  /* 0x0000009e8b077209 */ /* 0x000fe40007810000 */
[----:B------:R-:W-:-:S02]  /*7700*/  ISETP.GT.AND P2, PT, R163, 0x48, PT ;  /* 0x00000048a300780c */ /* 0x000fc40003f44270 */
[----:B--2---:R-:W-:Y:S01]  /*7710*/  FSEL R120, R120, -INF , P3 ;  /* 0xff80000078787808 */ /* 0x004fe20001800000 */
[----:B------:R-:W-:Y:S01]  /*7720*/  MUFU.TANH R104, R104 ;  /* 0x0000006800687308 */ /* 0x000fe20000002400 */
[----:B------:R-:W-:Y:S02]  /*7730*/  FMNMX.FTZ R7, R142, R7, !PT ;  /* 0x000000078e077209 */ /* 0x000fe40007810000 */
[----:B------:R-:W-:Y:S02]  /*7740*/  ISETP.GT.AND P3, PT, R163, 0x49, PT ;  /* 0x00000049a300780c */ /* 0x000fe40003f64270 */
[----:B-----5:R-:W-:Y:S02]  /*7750*/  FSEL R141, R123, -INF , P2 ;  /* 0xff8000007b8d7808 */ /* 0x020fe40001000000 */
[----:B------:R-:W-:Y:S01]  /*7760*/  FMNMX.FTZ R158, R120, R7, !PT ;  /* 0x00000007789e7209 */ /* 0x000fe20007810000 */
[----:B------:R-:W1:Y:S01]  /*7770*/  MUFU.TANH R105, R105 ;  /* 0x0000006900697308 */ /* 0x000e620000002400 */
[----:B------:R-:W-:-:S02]  /*7780*/  ISETP.GT.AND P2, PT, R163, 0x50, PT ;  /* 0x00000050a300780c */ /* 0x000fc40003f44270 */
[----:B------:R-:W-:Y:S02]  /*7790*/  FSEL R122, R122, -INF , P3 ;  /* 0xff8000007a7a7808 */ /* 0x000fe40001800000 */
[----:B------:R-:W-:Y:S02]  /*77a0*/  FMNMX.FTZ R7, R141, R158, !PT ;  /* 0x0000009e8d077209 */ /* 0x000fe40007810000 */
[----:B------:R-:W-:Y:S01]  /*77b0*/  ISETP.GT.AND P3, PT, R163, 0x51, PT ;  /* 0x00000051a300780c */ /* 0x000fe20003f64270 */
[----:B------:R2:W-:Y:S01]  /*77c0*/  MUFU.EX2 R121, R145 ;  /* 0x0000009100797308 */ /* 0x0005e20000000800 */
[----:B---3--:R-:W-:Y:S02]  /*77d0*/  FSEL R125, R125, -INF , P2 ;  /* 0xff8000007d7d7808 */ /* 0x008fe40001000000 */
[----:B------:R-:W-:Y:S02]  /*77e0*/  FMNMX.FTZ R168, R122, R7, !PT ;  /* 0x000000077aa87209 */ /* 0x000fe40007810000 */
[----:B------:R-:W-:-:S02]  /*77f0*/  ISETP.GT.AND P2, PT, R163, 0x58, PT ;  /* 0x00000058a300780c */ /* 0x000fc40003f44270 */
[----:B------:R-:W-:Y:S01]  /*7800*/  FSEL R124, R124, -INF , P3 ;  /* 0xff8000007c7c7808 */ /* 0x000fe20001800000 */
[----:B------:R-:W3:Y:S01]  /*7810*/  MUFU.TANH R160, R160 ;  /* 0x000000a000a07308 */ /* 0x000ee20000002400 */
[----:B------:R-:W-:Y:S01]  /*7820*/  FMNMX.FTZ R7, R125, R168, !PT ;  /* 0x000000a87d077209 */ /* 0x000fe20007810000 */
[----:B--2---:R-:W-:Y:S01]  /*7830*/  FFMA.FTZ R145, R134, UR28, -R102 ;  /* 0x0000001c86917c23 */ /* 0x004fe20008010866 */
[----:B------:R-:W-:Y:S02]  /*7840*/  ISETP.GT.AND P3, PT, R163, 0x59, PT ;  /* 0x00000059a300780c */ /* 0x000fe40003f64270 */
[----:B0-----:R-:W-:Y:S02]  /*7850*/  FSEL R134, R127, -INF , P2 ;  /* 0xff8000007f867808 */ /* 0x001fe40001000000 */
[----:B------:R-:W-:Y:S01]  /*7860*/  FMNMX.FTZ R7, R124, R7, !PT ;  /* 0x000000077c077209 */ /* 0x000fe20007810000 */
[----:B------:R-:W0:Y:S01]  /*7870*/  MUFU.TANH R161, R161 ;  /* 0x000000a100a17308 */ /* 0x000e220000002400 */
[----:B------:R-:W-:-:S02]  /*7880*/  ISETP.GT.AND P2, PT, R163, 0x60, PT ;  /* 0x00000060a300780c */ /* 0x000fc40003f44270 */
[----:B------:R-:W-:Y:S02]  /*7890*/  FSEL R126, R126, -INF , P3 ;  /* 0xff8000007e7e7808 */ /* 0x000fe40001800000 */
[----:B------:R-:W-:Y:S02]  /*78a0*/  FMNMX.FTZ R7, R134, R7, !PT ;  /* 0x0000000786077209 */ /* 0x000fe40007810000 */
[----:B------:R-:W-:Y:S01]  /*78b0*/  ISETP.GT.AND P3, PT, R163, 0x61, PT ;  /* 0x00000061a300780c */ /* 0x000fe20003f64270 */
[----:B------:R2:W-:Y:S01]  /*78c0*/  MUFU.EX2 R123, R155 ;  /* 0x0000009b007b7308 */ /* 0x0005e20000000800 */
[----:B------:R-:W-:Y:S02]  /*78d0*/  FMNMX.FTZ R168, R126, R7, !PT ;  /* 0x000000077ea87209 */ /* 0x000fe40007810000 */
[----:B-1----:R-:W-:Y:S02]  /*78e0*/  FSEL R105, R105, -INF , P3 ;  /* 0xff80000069697808 */ /* 0x002fe40001800000 */
[----:B------:R-:W-:-:S03]  /*78f0*/  ISETP.GT.AND P3, PT, R163, 0x69, PT ;  /* 0x00000069a300780c */ /* 0x000fc60003f64270 */
[----:B------:R-:W1:Y:S01]  /*7900*/  MUFU.TANH R162, R162 ;  /* 0x000000a200a27308 */ /* 0x000e620000002400 */
[----:B--2---:R-:W-:-:S01]  /*7910*/  FFMA.FTZ R155, R133, UR28, -R102 ;  /* 0x0000001c859b7c23 */ /* 0x004fc20008010866 */
[----:B------:R-:W-:Y:S02]  /*7920*/  FSEL R133, R104, -INF , P2 ;  /* 0xff80000068857808 */ /* 0x000fe40001000000 */
[----:B------:R-:W-:Y:S02]  /*7930*/  ISETP.GT.AND P2, PT, R163, 0x68, PT ;  /* 0x00000068a300780c */ /* 0x000fe40003f44270 */
[----:B------:R-:W-:Y:S02]  /*7940*/  FMNMX.FTZ R168, R133, R168, !PT ;  /* 0x000000a885a87209 */ /* 0x000fe40007810000 */
[----:B------:R-:W-:Y:S02]  /*7950*/  MUFU.TANH R164, R164 ;  /* 0x000000a400a47308 */ /* 0x000fe40000002400 */
[----:B------:R-:W-:-:S06]  /*7960*/  FMNMX.FTZ R168, R105, R168, !PT ;  /* 0x000000a869a87209 */ /* 0x000fcc0007810000 */
[----:B------:R-:W2:Y:S08]  /*7970*/  MUFU.TANH R166, R166 ;  /* 0x000000a600a67308 */ /* 0x000eb00000002400 */
[----:B------:R3:W-:Y:S08]  /*7980*/  MUFU.EX2 R158, R135 ;  /* 0x00000087009e7308 */ /* 0x0007f00000000800 */
[----:B------:R-:W-:Y:S01]  /*7990*/  MUFU.TANH R114, R114 ;  /* 0x0000007200727308 */ /* 0x000fe20000002400 */
[----:B---3--:R-:W-:-:S02]  /*79a0*/  FSEL R135, R160, -INF , P2 ;  /* 0xff800000a0877808 */ /* 0x008fc40001000000 */
[----:B------:R-:W-:Y:S02]  /*79b0*/  ISETP.GT.AND P2, PT, R163, 0x70, PT ;  /* 0x00000070a300780c */ /* 0x000fe40003f44270 */
[----:B------:R-:W-:-:S03]  /*79c0*/  FMNMX.FTZ R168, R135, R168, !PT ;  /* 0x000000a887a87209 */ /* 0x000fc60007810000 */
[----:B------:R0:W-:Y:S08]  /*79d0*/  MUFU.EX2 R127, R145 ;  /* 0x00000091007f7308 */ /* 0x0001f00000000800 */
[----:B------:R-:W3:Y:S01]  /*79e0*/  MUFU.TANH R90, R90 ;  /* 0x0000005a005a7308 */ /* 0x000ee20000002400 */
[----:B0-----:R-:W-:Y:S01]  /*79f0*/  FSEL R145, R161, -INF , P3 ;  /* 0xff800000a1917808 */ /* 0x001fe20001800000 */
[----:B------:R-:W-:Y:S01]  /*7a00*/  FFMA.FTZ R161, R106, UR28, -R102 ;  /* 0x0000001c6aa17c23 */ /* 0x000fe20008010866 */
[----:B------:R-:W-:-:S02]  /*7a10*/  ISETP.GT.AND P3, PT, R163, 0x71, PT ;  /* 0x00000071a300780c */ /* 0x000fc40003f64270 */
[----:B------:R-:W-:-:S03]  /*7a20*/  FMNMX.FTZ R168, R145, R168, !PT ;  /* 0x000000a891a87209 */ /* 0x000fc60007810000 */
[----:B------:R1:W-:Y:S08]  /*7a30*/  MUFU.EX2 R104, R155 ;  /* 0x0000009b00687308 */ /* 0x0003f00000000800 */
[----:B------:R-:W0:Y:S01]  /*7a40*/  MUFU.TANH R91, R91 ;  /* 0x0000005b005b7308 */ /* 0x000e220000002400 */
[----:B-1----:R-:W-:Y:S02]  /*7a50*/  FSEL R155, R162, -INF , P2 ;  /* 0xff800000a29b7808 */ /* 0x002fe40001000000 */
[----:B------:R-:W-:-:S02]  /*7a60*/  ISETP.GT.AND P2, PT, R163, 0x78, PT ;  /* 0x00000078a300780c */ /* 0x000fc40003f44270 */
[----:B------:R-:W-:Y:S02]  /*7a70*/  FMNMX.FTZ R168, R155, R168, !PT ;  /* 0x000000a89ba87209 */ /* 0x000fe40007810000 */
[----:B--2---:R-:W-:Y:S01]  /*7a80*/  FSEL R159, R166, -INF , P2 ;  /* 0xff800000a69f7808 */ /* 0x004fe20001000000 */
[----:B------:R1:W-:Y:S01]  /*7a90*/  MUFU.EX2 R13, R157 ;  /* 0x0000009d000d7308 */ /* 0x0003e20000000800 */
[----:B------:R-:W-:-:S04]  /*7aa0*/  ISETP.GT.AND P2, PT, R163, 0x80, PT ;  /* 0x00000080a300780c */ /* 0x000fc80003f44270 */
[----:B---3--:R-:W-:Y:S02]  /*7ab0*/  FSEL R90, R90, -INF , P2 ;  /* 0xff8000005a5a7808 */ /* 0x008fe40001000000 */
[C---:B------:R-:W-:Y:S01]  /*7ac0*/  ISETP.GT.AND P2, PT, R163.reuse, 0x88, PT ;  /* 0x00000088a300780c */ /* 0x040fe20003f44270 */
[----:B------:R-:W2:Y:S01]  /*7ad0*/  MUFU.TANH R94, R94 ;  /* 0x0000005e005e7308 */ /* 0x000ea20000002400 */
[----:B-1----:R-:W-:Y:S02]  /*7ae0*/  FSEL R157, R164, -INF , P3 ;  /* 0xff800000a49d7808 */ /* 0x002fe40001800000 */
[----:B------:R-:W-:Y:S02]  /*7af0*/  ISETP.GT.AND P3, PT, R163, 0x79, PT ;  /* 0x00000079a300780c */ /* 0x000fe40003f64270 */
[----:B------:R-:W-:Y:S02]  /*7b00*/  FMNMX.FTZ R168, R157, R168, !PT ;  /* 0x000000a89da87209 */ /* 0x000fe40007810000 */
[----:B------:R-:W-:Y:S01]  /*7b10*/  FSEL R114, R114, -INF , P3 ;  /* 0xff80000072727808 */ /* 0x000fe20001800000 */
[----:B------:R-:W1:Y:S01]  /*7b20*/  MUFU.TANH R95, R95 ;  /* 0x0000005f005f7308 */ /* 0x000e620000002400 */
[----:B------:R-:W-:-:S02]  /*7b30*/  FMNMX.FTZ R7, R159, R168, !PT ;  /* 0x000000a89f077209 */ /* 0x000fc40007810000 */
[----:B------:R-:W-:Y:S02]  /*7b40*/  ISETP.GT.AND P3, PT, R163, 0x81, PT ;  /* 0x00000081a300780c */ /* 0x000fe40003f64270 */
[----:B------:R-:W-:Y:S02]  /*7b50*/  FMNMX.FTZ R7, R114, R7, !PT ;  /* 0x0000000772077209 */ /* 0x000fe40007810000 */
[----:B0-----:R-:W-:Y:S01]  /*7b60*/  FSEL R91, R91, -INF , P3 ;  /* 0xff8000005b5b7808 */ /* 0x001fe20001800000 */
[----:B------:R-:W0:Y:S01]  /*7b70*/  MUFU.TANH R98, R98 ;  /* 0x0000006200627308 */ /* 0x000e220000002400 */
[----:B------:R-:W-:Y:S02]  /*7b80*/  FMNMX.FTZ R106, R90, R7, !PT ;  /* 0x000000075a6a7209 */ /* 0x000fe40007810000 */
[----:B------:R-:W-:Y:S02]  /*7b90*/  ISETP.GT.AND P3, PT, R163, 0x89, PT ;  /* 0x00000089a300780c */ /* 0x000fe40003f64270 */
[----:B--2---:R-:W-:-:S02]  /*7ba0*/  FSEL R94, R94, -INF , P2 ;  /* 0xff8000005e5e7808 */ /* 0x004fc40001000000 */
[----:B------:R-:W-:Y:S01]  /*7bb0*/  FMNMX.FTZ R7, R91, R106, !PT ;  /* 0x0000006a5b077209 */ /* 0x000fe20007810000 */
[----:B------:R-:W2:Y:S01]  /*7bc0*/  MUFU.TANH R99, R99 ;  /* 0x0000006300637308 */ /* 0x000ea20000002400 */
[----:B------:R-:W-:Y:S02]  /*7bd0*/  ISETP.GT.AND P2, PT, R163, 0x90, PT ;  /* 0x00000090a300780c */ /* 0x000fe40003f44270 */
[----:B-1----:R-:W-:Y:S02]  /*7be0*/  FSEL R95, R95, -INF , P3 ;  /* 0xff8000005f5f7808 */ /* 0x002fe40001800000 */
[----:B------:R-:W-:Y:S02]  /*7bf0*/  FMNMX.FTZ R160, R94, R7, !PT ;  /* 0x000000075ea07209 */ /* 0x000fe40007810000 */
[----:B------:R-:W-:Y:S01]  /*7c00*/  ISETP.GT.AND P3, PT, R163, 0x91, PT ;  /* 0x00000091a300780c */ /* 0x000fe20003f64270 */
[----:B------:R-:W1:Y:S01]  /*7c10*/  MUFU.TANH R115, R115 ;  /* 0x0000007300737308 */ /* 0x000e620000002400 */
[----:B0-----:R-:W-:-:S02]  /*7c20*/  FSEL R106, R98, -INF , P2 ;  /* 0xff800000626a7808 */ /* 0x001fc40001000000 */
[----:B------:R-:W-:Y:S02]  /*7c30*/  FMNMX.FTZ R7, R95, R160, !PT ;  /* 0x000000a05f077209 */ /* 0x000fe40007810000 */
[----:B------:R-:W-:Y:S02]  /*7c40*/  ISETP.GT.AND P2, PT, R163, 0x98, PT ;  /* 0x00000098a300780c */ /* 0x000fe40003f44270 */
[----:B------:R-:W-:Y:S01]  /*7c50*/  FMNMX.FTZ R160, R106, R7, !PT ;  /* 0x000000076aa07209 */ /* 0x000fe20007810000 */
[----:B------:R-:W0:Y:S01]  /*7c60*/  MUFU.TANH R103, R103 ;  /* 0x0000006700677308 */ /* 0x000e220000002400 */
[----:B--2---:R-:W-:Y:S02]  /*7c70*/  FSEL R99, R99, -INF , P3 ;  /* 0xff80000063637808 */ /* 0x004fe40001800000 */
[----:B------:R-:W-:Y:S02]  /*7c80*/  ISETP.GT.AND P3, PT, R163, 0x99, PT ;  /* 0x00000099a300780c */ /* 0x000fe40003f64270 */
[----:B------:R-:W-:-:S03]  /*7c90*/  FMNMX.FTZ R160, R99, R160, !PT ;  /* 0x000000a063a07209 */ /* 0x000fc60007810000 */
[----:B------:R2:W-:Y:S01]  /*7ca0*/  MUFU.EX2 R98, R107 ;  /* 0x0000006b00627308 */ /* 0x0005e20000000800 */
[----:B-1----:R-:W-:-:S04]  /*7cb0*/  FSEL R115, R115, -INF , P2 ;  /* 0xff80000073737808 */ /* 0x002fc80001000000 */
[----:B------:R-:W-:-:S03]  /*7cc0*/  FMNMX.FTZ R160, R115, R160, !PT ;  /* 0x000000a073a07209 */ /* 0x000fc60007810000 */
[----:B------:R1:W-:Y:S01]  /*7cd0*/  MUFU.EX2 R9, R165 ;  /* 0x000000a500097308 */ /* 0x0003e20000000800 */
[----:B0-----:R-:W-:Y:S01]  /*7ce0*/  FSEL R103, R103, -INF , P3 ;  /* 0xff80000067677808 */ /* 0x001fe20001800000 */
[--C-:B--2---:R-:W-:Y:S01]  /*7cf0*/  FFMA.FTZ R107, R108, UR28, -R102.reuse ;  /* 0x0000001c6c6b7c23 */ /* 0x104fe20008010866 */
[----:B------:R-:W-:-:S01]  /*7d00*/  FFMA.FTZ R108, R109, UR28, -R102 ;  /* 0x0000001c6d6c7c23 */ /* 0x000fc20008010866 */
[--C-:B------:R-:W-:Y:S01]  /*7d10*/  FFMA.FTZ R109, R113, UR28, -R102.reuse ;  /* 0x0000001c716d7c23 */ /* 0x100fe20008010866 */
[----:B------:R-:W-:Y:S01]  /*7d20*/  FMNMX.FTZ R160, R103, R160, !PT ;  /* 0x000000a067a07209 */ /* 0x000fe20007810000 */
[--C-:B------:R-:W-:Y:S01]  /*7d30*/  FFMA.FTZ R113, R128, UR28, -R102.reuse ;  /* 0x0000001c80717c23 */ /* 0x100fe20008010866 */
[----:B------:R-:W-:-:S01]  /*7d40*/  FFMA.FTZ R128, R129, UR28, -R102 ;  /* 0x0000001c81807c23 */ /* 0x000fc20008010866 */
[--C-:B------:R-:W-:Y:S01]  /*7d50*/  FFMA.FTZ R129, R130, UR28, -R102.reuse ;  /* 0x0000001c82817c23 */ /* 0x100fe20008010866 */
[----:B------:R-:W-:-:S01]  /*7d60*/  FFMA.FTZ R130, R131, UR28, -R102 ;  /* 0x0000001c83827c23 */ /* 0x000fc20008010866 */
[----:B------:R-:W0:Y:S01]  /*7d70*/  SHFL.BFLY PT, R7, R160, 0x2, 0x1f ;  /* 0x0c401f00a0077f89 */ /* 0x000e2200000e0000 */
[----:B------:R-:W-:Y:S08]  /*7d80*/  MUFU.EX2 R118, R118 ;  /* 0x0000007600767308 */ /* 0x000ff00000000800 */
[----:B------:R-:W-:Y:S08]  /*7d90*/  MUFU.EX2 R119, R119 ;  /* 0x0000007700777308 */ /* 0x000ff00000000800 */
[----:B------:R-:W-:Y:S01]  /*7da0*/  MUFU.EX2 R148, R148 ;  /* 0x0000009400947308 */ /* 0x000fe20000000800 */
[----:B0-----:R-:W-:Y:S01]  /*7db0*/  FMNMX.FTZ R162, R160, R7, !PT ;  /* 0x00000007a0a27209 */ /* 0x001fe20007810000 */
[----:B------:R-:W-:-:S06]  /*7dc0*/  IMAD.U32 R160, RZ, RZ, UR28 ;  /* 0x0000001cffa07e24 */ /* 0x000fcc000f8e00ff */
[----:B------:R-:W-:Y:S01]  /*7dd0*/  MUFU.EX2 R149, R149 ;  /* 0x0000009500957308 */ /* 0x000fe20000000800 */
[----:B------:R-:W0:Y:S07]  /*7de0*/  SHFL.BFLY PT, R7, R162, 0x1, 0x1f ;  /* 0x0c201f00a2077f89 */ /* 0x000e2e00000e0000 */
[----:B------:R-:W-:Y:S08]  /*7df0*/  MUFU.EX2 R150, R150 ;  /* 0x0000009600967308 */ /* 0x000ff00000000800 */
[----:B------:R-:W-:Y:S08]  /*7e00*/  MUFU.EX2 R151, R151 ;  /* 0x0000009700977308 */ /* 0x000ff00000000800 */
[----:B------:R-:W-:Y:S01]  /*7e10*/  MUFU.EX2 R146, R146 ;  /* 0x0000009200927308 */ /* 0x000fe20000000800 */
[----:B0-----:R-:W-:-:S04]  /*7e20*/  FMNMX.FTZ R7, R162, R7, !PT ;  /* 0x00000007a2077209 */ /* 0x001fc80007810000 */
[C---:B------:R-:W-:Y:S01]  /*7e30*/  FSETP.NEU.FTZ.AND P2, PT, R7.reuse, -INF , PT ;  /* 0xff8000000700780b */ /* 0x040fe20003f5d000 */
[----:B------:R-:W-:-:S02]  /*7e40*/  FFMA.FTZ R160, R7, R160, -8 ;  /* 0xc100000007a07423 */ /* 0x000fc400000100a0 */
[----:B------:R-:W-:Y:S01]  /*7e50*/  MUFU.EX2 R154, R154 ;  /* 0x0000009a009a7308 */ /* 0x000fe20000000800 */
[----:B-1----:R-:W-:Y:S02]  /*7e60*/  FSEL R165, R7, RZ, P2 ;  /* 0x000000ff07a57208 */ /* 0x002fe40001000000 */
[----:B------:R-:W-:-:S03]  /*7e70*/  FSEL R102, R160, RZ, P2 ;  /* 0x000000ffa0667208 */ /* 0x000fc60001000000 */
[----:B------:R-:W-:Y:S02]  /*7e80*/  FADD.FTZ R165, -R165, R6 ;  /* 0x00000006a5a57221 */ /* 0x000fe40000010100 */
[----:B------:R-:W-:Y:S01]  /*7e90*/  MUFU.EX2 R132, R132 ;  /* 0x0000008400847308 */ /* 0x000fe20000000800 */
[----:B------:R-:W-:-:S01]  /*7ea0*/  FFMA.FTZ R131, R153, UR28, -R102 ;  /* 0x0000001c99837c23 */ /* 0x000fc20008010866 */
[--C-:B------:R-:W-:Y:S01]  /*7eb0*/  FFMA.FTZ R153, R10, UR28, -R102.reuse ;  /* 0x0000001c0a997c23 */ /* 0x100fe20008010866 */
[----:B------:R-:W-:-:S01]  /*7ec0*/  FFMA.FTZ R10, R11, UR28, -R102 ;  /* 0x0000001c0b0a7c23 */ /* 0x000fc20008010866 */
[--C-:B------:R-:W-:Y:S01]  /*7ed0*/  FFMA.FTZ R11, R12, UR28, -R102.reuse ;  /* 0x0000001c0c0b7c23 */ /* 0x100fe20008010866 */
[----:B------:R-:W-:-:S01]  /*7ee0*/  FFMA.FTZ R12, R152, UR28, -R102 ;  /* 0x0000001c980c7c23 */ /* 0x000fc20008010866 */
[----:B------:R-:W-:Y:S01]  /*7ef0*/  FSEL R152, R88, RZ, P1 ;  /* 0x000000ff58987208 */ /* 0x000fe20000800000 */
[----:B------:R-:W-:Y:S01]  /*7f00*/  FMUL.FTZ R6, R165, UR28 ;  /* 0x0000001ca5067c20 */ /* 0x000fe20008410000 */
        /* <DEDUP_REMOVED lines=35> */
[----:B------:R-:W-:Y:S01]  /*8140*/  FFMA.FTZ R3, R6, R2, R131 ;  /* 0x0000000206037223 */ /* 0x000fe20000010083 */
[----:B------:R-:W-:-:S02]  /*8150*/  FFMA.FTZ R115, R115, UR28, -R102 ;  /* 0x0000001c73737c23 */ /* 0x000fc40008010866 */
[----:B------:R-:W-:-:S03]  /*8160*/  FADD.FTZ R167, R119, R134 ;  /* 0x0000008677a77221 */ /* 0x000fc60000010000 */
        /* <DEDUP_REMOVED lines=9> */
[----:B------:R-:W-:Y:S01]  /*8200*/  FADD.FTZ R2, R151, R2 ;  /* 0x0000000297027221 */ /* 0x000fe20000010000 */
[----:B------:R-:W-:-:S03]  /*8210*/  FFMA.FTZ R126, R133, UR28, -R102 ;  /* 0x0000001c857e7c23 */ /* 0x000fc60008010866 */
[----:B------:R-:W-:Y:S02]  /*8220*/  FADD.FTZ R133, R9, R2 ;  /* 0x0000000209857221 */ /* 0x000fe40000010000 */
[----:B------:R-:W0:Y:S01]  /*8230*/  MUFU.EX2 R12, R12 ;  /* 0x0000000c000c7308 */ /* 0x000e220000000800 */
[----:B-1----:R-:W-:-:S07]  /*8240*/  FADD.FTZ R134, R10, R167 ;  /* 0x000000a70a867221 */ /* 0x002fce0000010000 */
[----:B------:R-:W1:Y:S01]  /*8250*/  MUFU.EX2 R163, R163 ;  /* 0x000000a300a37308 */ /* 0x000e620000000800 */
[----:B--2---:R-:W-:-:S01]  /*8260*/  FADD.FTZ R3, R11, R134 ;  /* 0x000000860b037221 */ /* 0x004fc20000010000 */
[----:B------:R-:W-:Y:S01]  /*8270*/  FADD.FTZ R134, R146, R133 ;  /* 0x0000008592867221 */ /* 0x000fe20000010000 */
[----:B------:R-:W-:-:S03]  /*8280*/  FFMA.FTZ R133, R135, UR28, -R102 ;  /* 0x0000001c87857c23 */ /* 0x000fc60008010866 */
[----:B------:R-:W-:Y:S01]  /*8290*/  FADD.FTZ R135, R13, R134 ;  /* 0x000000860d877221 */ /* 0x000fe20000010000 */
[----:B------:R-:W-:-:S01]  /*82a0*/  FFMA.FTZ R134, R145, UR28, -R102 ;  /* 0x0000001c91867c23 */ /* 0x000fc20008010866 */
        /* <DEDUP_REMOVED lines=12> */
[----:B------:R-:W-:Y:S01]  /*8370*/  FADD.FTZ R3, R156, R135 ;  /* 0x000000879c037221 */ /* 0x000fe20000010000 */
[----:B------:R-:W-:-:S05]  /*8380*/  FFMA.FTZ R135, R155, UR28, -R102 ;  /* 0x0000001c9b877c23 */ /* 0x000fca0008010866 */
        /* <DEDUP_REMOVED lines=8> */
[----:B------:R-:W-:-:S01]  /*8410*/  FFMA.FTZ R145, R159, UR28, -R102 ;  /* 0x0000001c9f917c23 */ /* 0x000fc20008010866 */
[----:B------:R-:W0:Y:S01]  /*8420*/  MUFU.EX2 R139, R139 ;  /* 0x0000008b008b7308 */ /* 0x000e220000000800 */
[----:B-1----:R-:W-:-:S01]  /*8430*/  FADD.FTZ R3, R137, R152 ;  /* 0x0000009889037221 */ /* 0x002fc20000010000 */
[----:B------:R-:W-:Y:S01]  /*8440*/  FADD.FTZ R155, R127, R160 ;  /* 0x000000a07f9b7221 */ /* 0x000fe20000010000 */
[----:B------:R-:W-:-:S01]  /*8450*/  FFMA.FTZ R152, R157, UR28, -R102 ;  /* 0x0000001c9d987c23 */ /* 0x000fc20008010866 */
[----:B------:R-:W-:Y:S02]  /*8460*/  FFMA.FTZ R102, R103, UR28, -R102 ;  /* 0x0000001c67667c23 */ /* 0x000fe40008010866 */
[----:B------:R-:W-:-:S02]  /*8470*/  FADD.FTZ R155, R104, R155 ;  /* 0x0000009b689b7221 */ /* 0x000fc40000010000 */
        /* <DEDUP_REMOVED lines=24> */
[----:B-1----:R-:W-:-:S04]  /*8600*/  FADD.FTZ R155, R89, R2 ;  /* 0x00000002599b7221 */ /* 0x002fc80000010000 */
[----:B------:R-:W-:-:S03]  /*8610*/  FADD.FTZ R155, R98, R155 ;  /* 0x0000009b629b7221 */ /* 0x000fc60000010000 */
        /* <DEDUP_REMOVED lines=30> */
[----:B------:R-:W-:Y:S08]  /*8800*/  MUFU.EX2 R114, R114 ;  /* 0x0000007200727308 */ /* 0x000ff00000000800 */
[----:B------:R-:W1:Y:S01]  /*8810*/  MUFU.EX2 R100, R100 ;  /* 0x0000006400647308 */ /* 0x000e620000000800 */
[----:B0-----:R-:W-:-:S07]  /*8820*/  FADD.FTZ R3, R116, R3 ;  /* 0x0000000374037221 */ /* 0x001fce0000010000 */
[----:B------:R-:W-:Y:S08]  /*8830*/  MUFU.EX2 R90, R90 ;  /* 0x0000005a005a7308 */ /* 0x000ff00000000800 */
[----:B------:R-:W0:Y:S08]  /*8840*/  MUFU.EX2 R113, R113 ;  /* 0x0000007100717308 */ /* 0x000e300000000800 */
[----:B------:R-:W-:Y:S08]  /*8850*/  MUFU.EX2 R91, R91 ;  /* 0x0000005b005b7308 */ /* 0x000ff00000000800 */
[----:B------:R-:W2:Y:S08]  /*8860*/  MUFU.EX2 R101, R101 ;  /* 0x0000006500657308 */ /* 0x000eb00000000800 */
[----:B------:R-:W-:Y:S08]  /*8870*/  MUFU.EX2 R157, R94 ;  /* 0x0000005e009d7308 */ /* 0x000ff00000000800 */
[----:B------:R3:W-:Y:S08]  /*8880*/  MUFU.EX2 R159, R95 ;  /* 0x0000005f009f7308 */ /* 0x0007f00000000800 */
[----:B------:R-:W4:Y:S01]  /*8890*/  MUFU.EX2 R128, R128 ;  /* 0x0000008000807308 */ /* 0x000f220000000800 */
[----:B---3--:R-:W-:-:S01]  /*88a0*/  FADD.FTZ R95, R145, R2 ;  /* 0x00000002915f7221 */ /* 0x008fc20000010000 */
[----:B-1----:R-:W-:-:S03]  /*88b0*/  FADD.FTZ R2, R100, R3 ;  /* 0x0000000364027221 */ /* 0x002fc60000010000 */
[----:B------:R-:W-:Y:S01]  /*88c0*/  FADD.FTZ R95, R114, R95 ;  /* 0x0000005f725f7221 */ /* 0x000fe20000010000 */
[----:B0-----:R-:W-:-:S02]  /*88d0*/  FADD.FTZ R2, R113, R2 ;  /* 0x0000000271027221 */ /* 0x001fc40000010000 */
[----:B------:R-:W0:Y:S02]  /*88e0*/  MUFU.EX2 R129, R129 ;  /* 0x0000008100817308 */ /* 0x000e240000000800 */
[----:B--2---:R-:W-:-:S06]  /*88f0*/  FADD.FTZ R3, R101, R2 ;  /* 0x0000000265037221 */ /* 0x004fcc0000010000 */
[----:B------:R1:W2:Y:S01]  /*8900*/  MUFU.EX2 R94, R106 ;  /* 0x0000006a005e7308 */ /* 0x0002a20000000800 */
[----:B----4-:R-:W-:-:S07]  /*8910*/  FADD.FTZ R2, R128, R3 ;  /* 0x0000000380027221 */ /* 0x010fce0000010000 */
[----:B------:R-:W3:Y:S01]  /*8920*/  MUFU.EX2 R110, R110 ;  /* 0x0000006e006e7308 */ /* 0x000ee20000000800 */
[----:B-1----:R-:W-:-:S01]  /*8930*/  FADD.FTZ R106, R90, R95 ;  /* 0x0000005f5a6a7221 */ /* 0x002fc20000010000 */
[----:B0-----:R-:W-:-:S03]  /*8940*/  FADD.FTZ R95, R129, R2 ;  /* 0x00000002815f7221 */ /* 0x001fc60000010000 */
[----:B------:R-:W-:-:S03]  /*8950*/  FADD.FTZ R106, R91, R106 ;  /* 0x0000006a5b6a7221 */ /* 0x000fc60000010000 */
[----:B------:R-:W0:Y:S01]  /*8960*/  MUFU.EX2 R160, R99 ;  /* 0x0000006300a07308 */ /* 0x000e220000000800 */
[----:B------:R-:W-:-:S04]  /*8970*/  FADD.FTZ R106, R157, R106 ;  /* 0x0000006a9d6a7221 */ /* 0x000fc80000010000 */
[----:B------:R-:W-:-:S03]  /*8980*/  FADD.FTZ R3, R159, R106 ;  /* 0x0000006a9f037221 */ /* 0x000fc60000010000 */
[----:B------:R-:W1:Y:S01]  /*8990*/  MUFU.EX2 R111, R111 ;  /* 0x0000006f006f7308 */ /* 0x000e620000000800 */
[----:B--2---:R-:W-:-:S01]  /*89a0*/  FADD.FTZ R3, R94, R3 ;  /* 0x000000035e037221 */ /* 0x004fc20000010000 */
[----:B---3--:R-:W-:-:S06]  /*89b0*/  FADD.FTZ R2, R110, R95 ;  /* 0x0000005f6e027221 */ /* 0x008fcc0000010000 */
        /* <DEDUP_REMOVED lines=10> */
.L_x_2474:
[----:B------:R-:W-:Y:S01]  /*8a60*/  UISETP.GT.AND UP0, UPT, UR32, UR30, UPT ;  /* 0x0000001e2000728c */ /* 0x000fe2000bf04270 */
[----:B------:R-:W-:Y:S01]  /*8a70*/  F2FP.SATFINITE.E4M3.F32.PACK_AB_MERGE_C R5, R120, R5, RZ ;  /* 0x000000057805723e */ /* 0x000fe200048070ff */
[----:B------:R-:W-:Y:S01]  /*8a80*/  ULEA UR6, UR31, UR43, 0x3 ;  /* 0x0000002b1f067291 */ /* 0x000fe2000f8e183f */
[----:B------:R-:W-:Y:S01]  /*8a90*/  F2FP.SATFINITE.E4M3.F32.PACK_AB_MERGE_C R148, R149, R148, RZ ;  /* 0x000000949594723e */ /* 0x000fe200048070ff */
[----:B------:R-:W-:Y:S01]  /*8aa0*/  UIADD3 UR32, UR32, -0x1, URZ ;  /* 0xffffffff20207890 */ /* 0x000fe2000fffe03f */
[----:B------:R-:W-:Y:S01]  /*8ab0*/  F2FP.SATFINITE.E4M3.F32.PACK_AB_MERGE_C R144, R153, R144, RZ ;  /* 0x000000909990723e */ /* 0x000fe200048070ff */
[----:B------:R-:W-:Y:S01]  /*8ac0*/  UIADD3 UR6, UR6, 0x22860, URZ ;  /* 0x0002286006067890 */ /* 0x000fe2000fffe03f */
[----:B------:R-:W-:Y:S01]  /*8ad0*/  PLOP3.LUT P1, PT, PT, PT, UP0, 0x80, 0x0 ;  /* 0x000000000000781c */ /* 0x000fe20003f2f008 */
[----:B------:R-:W-:Y:S01]  /*8ae0*/  UMOV UR33, UR44 ;  /* 0x0000002c00217c82 */ /* 0x000fe20008000000 */
[----:B------:R-:W-:Y:S01]  /*8af0*/  F2FP.SATFINITE.E4M3.F32.PACK_AB_MERGE_C R9, R146, R9, RZ ;  /* 0x000000099209723e */ /* 0x000fe200048070ff */
[----:B------:R-:W-:Y:S01]  /*8b00*/  UPRMT UR6, UR41, 0x654, UR6 ;  /* 0x0000065429067896 */ /* 0x000fe20008000006 */
[----:B------:R-:W-:Y:S01]  /*8b10*/  F2FP.SATFINITE.E4M3.F32.PACK_AB_MERGE_C R12, R163, R12, RZ ;  /* 0x0000000ca30c723e */ /* 0x000fe200048070ff */
[----:B------:R-:W-:Y:S01]  /*8b20*/  UMOV UR31, UR36 ;  /* 0x00000024001f7c82 */ /* 0x000fe20008000000 */
        /* <DEDUP_REMOVED lines=103> */
.L_x_2464:
[----:B------:R-:W-:-:S13]  /*91a0*/  ISETP.LE.AND P1, PT, RZ, UR32, PT ;  /* 0x00000020ff007c0c */ /* 0x000fda000bf23270 */
[----:B------:R-:W-:Y:S05]  /*91b0*/  @!P1 BRA `(.L_x_2476) ;  /* 0x0000003000d49947 */ /* 0x000fea0003800000 */
[----:B------:R-:W-:Y:S01]  /*91c0*/  IMAD.MOV.U32 R6, RZ, RZ, R7 ;  /* 0x000000ffff067224 */ /* 0x000fe200078e0007 */
[----:B------:R-:W-:Y:S01]  /*91d0*/  UMOV UR30, UR44 ;  /* 0x0000002c001e7c82 */ /* 0x000fe20008000000 */
[----:B------:R-:W-:Y:S01]  /*91e0*/  IMAD.MOV.U32 R5, RZ, RZ, R88 ;  /* 0x000000ffff057224 */ /* 0x000fe200078e0058 */
[----:B------:R-:W-:Y:S01]  /*91f0*/  UMOV UR29, UR36 ;  /* 0x00000024001d7c82 */ /* 0x000fe20008000000 */
[----:B------:R-:W-:-:S05]  /*9200*/  ULDC UR28, c[0x0][0x988] ;  /* 0x00026200001c7ab9 */ /* 0x000fca0000000800 */
.L_x_2487:
[----:B------:R-:W-:Y:S01]  /*9210*/  ISETP.NE.AND P2, PT, RZ, UR42, PT ;  /* 0x0000002aff007c0c */ /* 0x000fe2000bf45270 */
[----:B------:R-:W-:-:S04]  /*9220*/  UISETP.NE.AND UP0, UPT, UR29, 0x1, UPT ;  /* 0x000000011d00788c */ /* 0x000fc8000bf05270 */
[----:B------:R-:W-:-:S04]  /*9230*/  USEL UR44, URZ, 0x1, UP0 ;  /* 0x000000013f2c7887 */ /* 0x000fc80008000000 */
[----:B------:R-:W-:-:S04]  /*9240*/  ULOP3.LUT UR44, UR30, UR44, URZ, 0x3c, !UPT ;  /* 0x0000002c1e2c7292 */ /* 0x000fc8000f8e3c3f */
[----:B------:R-:W-:Y:S08]  /*9250*/  @P2 BRA `(.L_x_2477) ;  /* 0x0000000000382947 */ /* 0x000ff00003800000 */
[----:B------:R-:W-:Y:S05]  /*9260*/  @!P0 BRA `(.L_x_2478) ;  /* 0x0000000000048947 */ /* 0x000fea0003800000 */
[----:B------:R-:W-:Y:S01]  /*9270*/  BPT.TRAP 0x1 ;  /* 0x000000040000795c */ /* 0x000fe20000300000 */
.L_x_2478:
        /* <DEDUP_REMOVED lines=9> */
.L_x_2479:
[----:B-1----:R-:W-:Y:S05]  /*9310*/  @P1 BRA `(.L_x_2477) ;  /* 0x0000000000081947 */ /* 0x002fea0003800000 */
[----:B------:R-:W1:Y:S02]  /*9320*/  SYNCS.PHASECHK.TRANS64.TRYWAIT P1, [UR6+0x22830], R7 ;  /* 0x02283007ff0075a7 */ /* 0x000e640008020146 */
[----:B-1----:R-:W-:Y:S05]  /*9330*/  @!P1 BRA `(.L_x_2480) ;  /* 0x000000b8007c9947 */ /* 0x002fea0003800000 */
.L_x_2477:
        /* <DEDUP_REMOVED lines=132> */
.L_x_2482:
[----:B------:R-:W-:Y:S01]  /*9b80*/  ULEA UR6, UR29, UR43, 0x3 ;  /* 0x0000002b1d067291 */ /* 0x000fe2000f8e183f */
[----:B------:R-:W-:-:S05]  /*9b90*/  IMAD.U32 R7, RZ, RZ, UR30 ;  /* 0x0000001eff077e24 */ /* 0x000fca000f8e00ff */
[----:B------:R-:W-:-:S04]  /*9ba0*/  SHF.L.U32 R7, R7, 0x1f, RZ ;  /* 0x0000001f07077819 */ /* 0x000fc800000006ff */
[----:B------:R0:W1:Y:S01]  /*9bb0*/  SYNCS.PHASECHK.TRANS64.TRYWAIT P1, [UR6+0x22850], R7 ;  /* 0x02285007ff0075a7 */ /* 0x0000620008020146 */
[----:B------:R-:W-:Y:S05]  /*9bc0*/  @!P0 BRA `(.L_x_2483) ;  /* 0x0000000000048947 */ /* 0x000fea0003800000 */
[----:B------:R-:W-:Y:S01]  /*9bd0*/  BPT.TRAP 0x1 ;  /* 0x000000040000795c */ /* 0x000fe20000300000 */
.L_x_2483:
[----:B-1----:R-:W-:Y:S05]  /*9be0*/  @P1 BRA `(.L_x_2481) ;  /* 0x0000000000081947 */ /* 0x002fea0003800000 */
[----:B------:R-:W1:Y:S02]  /*9bf0*/  SYNCS.PHASECHK.TRANS64.TRYWAIT P1, [UR6+0x22850], R7 ;  /* 0x02285007ff0075a7 */ /* 0x000e640008020146 */
[----:B-1----:R-:W-:Y:S05]  /*9c00*/  @!P1 BRA `(.L_x_2484) ;  /* 0x000000b000609947 */ /* 0x002fea0003800000 */
.L_x_2481:
        /* <DEDUP_REMOVED lines=36> */
.L_x_2485:
        /* <DEDUP_REMOVED lines=25> */
[----:B------:R-:W-:Y:S01]  /*9fe0*/  FMUL.FTZ R131, R0, R135 ;  /* 0x0000008700837220 */ /* 0x000fe20000410000 */
[----:B-1----:R-:W-:Y:S01]  /*9ff0*/  FMNMX.FTZ R112, R14, R5, !PT ;  /* 0x000000050e707209 */ /* 0x002fe20007810000 */
[C---:B------:R-:W-:Y:S01]  /*a000*/  FMUL.FTZ R156, R0.reuse, R164 ;  /* 0x000000a4009c7220 */ /* 0x040fe20000410000 */
[C---:B------:R-:W-:Y:S01]  /*a010*/  FMUL.FTZ R135, R0.reuse, R105 ;  /* 0x0000006900877220 */ /* 0x040fe20000410000 */
[C---:B------:R-:W-:Y:S01]  /*a020*/  FMUL.FTZ R105, R0.reuse, R107 ;  /* 0x0000006b00697220 */ /* 0x040fe20000410000 */
[----:B------:R-:W1:Y:S01]  /*a030*/  MUFU.TANH R8, R8 ;  /* 0x0000000800087308 */ /* 0x000e620000002400 */
[C---:B------:R-:W-:Y:S01]  /*a040*/  FMUL.FTZ R107, R0.reuse, R111 ;  /* 0x0000006f006b7220 */ /* 0x040fe20000410000 */
[----:B0-----:R-:W-:Y:S01]  /*a050*/  FMNMX.FTZ R7, R9, R6, !PT ;  /* 0x0000000609077209 */ /* 0x001fe20007810000 */
        /* <DEDUP_REMOVED lines=59> */
[----:B------:R-:W-:Y:S01]  /*a410*/  FMUL.FTZ R170, R0, R101 ;  /* 0x0000006500aa7220 */ /* 0x000fe20000410000 */
[----:B------:R-:W-:Y:S01]  /*a420*/  IMAD.U32 R171, RZ, RZ, UR28 ;  /* 0x0000001cffab7e24 */ /* 0x000fe2000f8e00ff */
[----:B------:R-:W2:Y:S01]  /*a430*/  MUFU.TANH R13, R13 ;  /* 0x0000000d000d7308 */ /* 0x000ea20000002400 */
[----:B-1----:R-:W-:Y:S01]  /*a440*/  FMNMX.FTZ R88, R12, R113, !PT ;  /* 0x000000710c587209 */ /* 0x002fe20007810000 */
[----:B------:R-:W-:-:S04]  /*a450*/  ULEA UR6, UR36, UR43, 0x3 ;  /* 0x0000002b24067291 */ /* 0x000fc8000f8e183f */
[----:B------:R-:W-:Y:S02]  /*a460*/  UIADD3 UR6, UR6, 0x22840, URZ ;  /* 0x0002284006067890 */ /* 0x000fe4000fffe03f */
[----:B------:R-:W1:Y:S01]  /*a470*/  MUFU.TANH R156, R156 ;  /* 0x0000009c009c7308 */ /* 0x000e620000002400 */
[----:B0-----:R-:W-:Y:S01]  /*a480*/  FMNMX.FTZ R7, R155, R112, !PT ;  /* 0x000000709b077209 */ /* 0x001fe20007810000 */
[----:B------:R-:W-:-:S06]  /*a490*/  UPRMT UR6, UR41, 0x654, UR6 ;  /* 0x0000065429067896 */ /* 0x000fcc0008000006 */
[----:B------:R-:W0:Y:S01]  /*a4a0*/  MUFU.TANH R20, R20 ;  /* 0x0000001400147308 */ /* 0x000e220000002400 */
[----:B--2---:R-:W-:Y:S02]  /*a4b0*/  FMNMX.FTZ R113, R13, R88, !PT ;  /* 0x000000580d717209 */ /* 0x004fe40007810000 */
[----:B------:R-:W-:Y:S05]  /*a4c0*/  SYNCS.ARRIVE.TRANS64.RED.A1T0 RZ, [UR6], RZ ;  /* 0x000000ffffff79a7 */ /* 0x000fea0008100406 */
        /* <DEDUP_REMOVED lines=139> */
[----:B-1----:R-:W-:-:S05]  /*ad80*/  FMNMX.FTZ R98, R170, R7, !PT ;  /* 0x00000007aa627209 */ /* 0x002fca0007810000 */
[----:B------:R-:W1:Y:S01]  /*ad90*/  SHFL.BFLY PT, R7, R98, 0x2, 0x1f ;  /* 0x0c401f0062077f89 */ /* 0x000e6200000e0000 */
[----:B0-----:R-:W-:-:S05]  /*ada0*/  FMNMX.FTZ R97, R96, R97, !PT ;  /* 0x0000006160617209 */ /* 0x001fca0007810000 */
[----:B------:R-:W0:Y:S01]  /*adb0*/  SHFL.BFLY PT, R88, R97, 0x2, 0x1f ;  /* 0x0c401f0061587f89 */ /* 0x000e2200000e0000 */
[----:B-1----:R-:W-:Y:S02]  /*adc0*/  FMNMX.FTZ R99, R98, R7, !PT ;  /* 0x0000000762637209 */ /* 0x002fe40007810000 */
[----:B0-----:R-:W-:-:S03]  /*add0*/  FMNMX.FTZ R100, R97, R88, !PT ;  /* 0x0000005861647209 */ /* 0x001fc60007810000 */
[----:B------:R-:W0:Y:S04]  /*ade0*/  SHFL.BFLY PT, R88, R99, 0x1, 0x1f ;  /* 0x0c201f0063587f89 */ /* 0x000e2800000e0000 */
[----:B------:R-:W1:Y:S01]  /*adf0*/  SHFL.BFLY PT, R7, R100, 0x1, 0x1f ;  /* 0x0c201f0064077f89 */ /* 0x000e6200000e0000 */
[----:B0-----:R-:W-:Y:S02]  /*ae00*/  FMNMX.FTZ R88, R99, R88, !PT ;  /* 0x0000005863587209 */ /* 0x001fe40007810000 */
[----:B-1----:R-:W-:-:S03]  /*ae10*/  FMNMX.FTZ R7, R100, R7, !PT ;  /* 0x0000000764077209 */ /* 0x002fc60007810000 */
[C---:B------:R-:W-:Y:S01]  /*ae20*/  FFMA.FTZ R171, R88.reuse, R171, -8 ;  /* 0xc100000058ab7423 */ /* 0x040fe200000100ab */
[----:B------:R-:W-:-:S03]  /*ae30*/  FADD.FTZ R5, -R88, R5 ;  /* 0x0000000558057221 */ /* 0x000fc60000010100 */
[----:B------:R-:W-:Y:S01]  /*ae40*/  FFMA.FTZ R103, R158, UR28, -R171 ;  /* 0x0000001c9e677c23 */ /* 0x000fe200080108ab */
[----:B------:R-:W-:Y:S01]  /*ae50*/  MOV R158, UR28 ;  /* 0x0000001c009e7c02 */ /* 0x000fe20008000f00 */
[----:B------:R-:W-:Y:S01]  /*ae60*/  FMUL.FTZ R98, R5, UR28 ;  /* 0x0000001c05627c20 */ /* 0x000fe20008410000 */
[----:B------:R-:W-:-:S01]  /*ae70*/  FADD.FTZ R5, -R7, R6 ;  /* 0x0000000607057221 */ /* 0x000fc20000010100 */
[--C-:B------:R-:W-:Y:S01]  /*ae80*/  FFMA.FTZ R115, R142, UR28, -R171.reuse ;  /* 0x0000001c8e737c23 */ /* 0x100fe200080108ab */
[----:B------:R-:W-:-:S01]  /*ae90*/  FFMA.FTZ R142, R150, UR28, -R171 ;  /* 0x0000001c968e7c23 */ /* 0x000fc200080108ab */
[----:B------:R-:W-:Y:S01]  /*aea0*/  FFMA.FTZ R158, R7, R158, -8 ;  /* 0xc1000000079e7423 */ /* 0x000fe2000001009e */
[----:B------:R-:W-:-:S01]  /*aeb0*/  FFMA.FTZ R97, R14, UR28, -R171 ;  /* 0x0000001c0e617c23 */ /* 0x000fc200080108ab */
[--C-:B------:R-:W-:Y:S01]  /*aec0*/  FFMA.FTZ R150, R162, UR28, -R171.reuse ;  /* 0x0000001ca2967c23 */ /* 0x100fe200080108ab */
[----:B------:R-:W-:Y:S01]  /*aed0*/  FMUL.FTZ R5, R5, UR28 ;  /* 0x0000001c05057c20 */ /* 0x000fe20008410000 */
[----:B------:R-:W-:Y:S01]  /*aee0*/  FFMA.FTZ R162, R9, UR28, -R158 ;  /* 0x0000001c09a27c23 */ /* 0x000fe2000801089e */
[----:B------:R-:W-:-:S01]  /*aef0*/  FFMA.FTZ R14, R15, UR28, -R171 ;  /* 0x0000001c0f0e7c23 */ /* 0x000fc200080108ab */
[----:B------:R-:W-:Y:S01]  /*af00*/  FFMA.FTZ R9, R8, UR28, -R158 ;  /* 0x0000001c08097c23 */ /* 0x000fe2000801089e */
[----:B------:R-:W-:Y:S01]  /*af10*/  MUFU.EX2 R6, R98 ;  /* 0x0000006200067308 */ /* 0x000fe20000000800 */
[----:B------:R-:W-:-:S01]  /*af20*/  FFMA.FTZ R15, R152, UR28, -R171 ;  /* 0x0000001c980f7c23 */ /* 0x000fc200080108ab */
[--C-:B------:R-:W-:Y:S01]  /*af30*/  FFMA.FTZ R8, R10, UR28, -R158.reuse ;  /* 0x0000001c0a087c23 */ /* 0x100fe2000801089e */
[----:B------:R-:W-:-:S01]  /*af40*/  FFMA.FTZ R11, R11, UR28, -R158 ;  /* 0x0000001c0b0b7c23 */ /* 0x000fc2000801089e */
[--C-:B------:R-:W-:Y:S01]  /*af50*/  FFMA.FTZ R153, R153, UR28, -R171.reuse ;  /* 0x0000001c99997c23 */ /* 0x100fe200080108ab */
[----:B------:R-:W-:-:S01]  /*af60*/  FFMA.FTZ R99, R154, UR28, -R171 ;  /* 0x0000001c9a637c23 */ /* 0x000fc200080108ab */
[----:B------:R-:W-:Y:S01]  /*af70*/  FFMA.FTZ R10, R12, UR28, -R158 ;  /* 0x0000001c0c0a7c23 */ /* 0x000fe2000801089e */
[----:B------:R-:W-:-:S01]  /*af80*/  FFMA.FTZ R100, R155, UR28, -R171 ;  /* 0x0000001c9b647c23 */ /* 0x000fc200080108ab */
[----:B------:R-:W0:Y:S01]  /*af90*/  MUFU.EX2 R97, R97 ;  /* 0x0000006100617308 */ /* 0x000e220000000800 */
[----:B------:R-:W-:-:S01]  /*afa0*/  FFMA.FTZ R13, R13, UR28, -R158 ;  /* 0x0000001c0d0d7c23 */ /* 0x000fc2000801089e */
[--C-:B------:R-:W-:Y:S01]  /*afb0*/  FFMA.FTZ R12, R20, UR28, -R158.reuse ;  /* 0x0000001c140c7c23 */ /* 0x100fe2000801089e */
        /* <DEDUP_REMOVED lines=17> */
[--C-:B------:R-:W-:Y:S01]  /*b0d0*/  FFMA.FTZ R140, R146, UR28, -R171.reuse ;  /* 0x0000001c928c7c23 */ /* 0x100fe200080108ab */
        /* <DEDUP_REMOVED lines=31> */
[--C-:B------:R-:W-:Y:S01]  /*b2d0*/  FFMA.FTZ R107, R107, UR28, -R158.reuse ;  /* 0x0000001c6b6b7c23 */ /* 0x100fe2000801089e */
[----:B------:R-:W-:-:S01]  /*b2e0*/  FFMA.FTZ R108, R108, UR28, -R158 ;  /* 0x0000001c6c6c7c23 */ /* 0x000fc2000801089e */
[----:B------:R-:W-:Y:S01]  /*b2f0*/  FFMA.FTZ R151, R163, UR28, -R171 ;  /* 0x0000001ca3977c23 */ /* 0x000fe200080108ab */
[----:B------:R-:W-:-:S01]  /*b300*/  FFMA.FTZ R109, R109, UR28, -R158 ;  /* 0x0000001c6d6d7c23 */ /* 0x000fc2000801089e */
[----:B------:R2:W3:Y:S01]  /*b310*/  MUFU.EX2 R98, R153 ;  /* 0x0000009900627308 */ /* 0x0004e20000000800 */
        /* <DEDUP_REMOVED lines=11> */
[----:B--2---:R-:W-:Y:S01]  /*b3d0*/  FFMA.FTZ R153, R165, UR28, -R171 ;  /* 0x0000001ca5997c23 */ /* 0x004fe200080108ab */
[----:B------:R-:W-:-:S01]  /*b3e0*/  FFMA.FTZ R91, R91, UR28, -R158 ;  /* 0x0000001c5b5b7c23 */ /* 0x000fc2000801089e */
[----:B------:R-:W-:Y:S01]  /*b3f0*/  FFMA.FTZ R92, R92, UR28, -R158 ;  /* 0x0000001c5c5c7c23 */ /* 0x000fe2000801089e */
[----:B------:R-:W-:-:S01]  /*b400*/  FFMA.FTZ R154, R166, UR28, -R171 ;  /* 0x0000001ca69a7c23 */ /* 0x000fc200080108ab */
[----:B------:R-:W0:Y:S01]  /*b410*/  MUFU.EX2 R99, R99 ;  /* 0x0000006300637308 */ /* 0x000e220000000800 */
[----:B---3--:R-:W-:-:S01]  /*b420*/  FADD.FTZ R148, R98, R159 ;  /* 0x0000009f62947221 */ /* 0x008fc20000010000 */
        /* <DEDUP_REMOVED lines=112> */
[----:B------:R-:W-:Y:S01]  /*bb30*/  MUFU.EX2 R110, R110 ;  /* 0x0000006e006e7308 */ /* 0x000fe20000000800 */
[----:B0-----:R-:W-:-:S07]  /*bb40*/  FADD.FTZ R159, R109, R148 ;  /* 0x000000946d9f7221 */ /* 0x001fce0000010000 */
[----:B------:R-:W0:Y:S01]  /*bb50*/  MUFU.EX2 R117, R117 ;  /* 0x0000007500757308 */ /* 0x000e220000000800 */
[----:B--2---:R-:W-:-:S07]  /*bb60*/  FADD.FTZ R2, R152, R3 ;  /* 0x0000000398027221 */ /* 0x004fce0000010000 */
[----:B------:R-:W-:Y:S08]  /*bb70*/  MUFU.EX2 R111, R111 ;  /* 0x0000006f006f7308 */ /* 0x000ff00000000800 */
        /* <DEDUP_REMOVED lines=9> */
[----:B------:R2:W3:Y:S08]  /*bc10*/  MUFU.EX2 R161, R92 ;  /* 0x0000005c00a17308 */ /* 0x0004f00000000800 */
[----:B------:R-:W4:Y:S01]  /*bc20*/  MUFU.EX2 R154, R154 ;  /* 0x0000009a009a7308 */ /* 0x000f220000000800 */
[----:B--2---:R-:W-:-:S04]  /*bc30*/  FADD.FTZ R92, R110, R159 ;  /* 0x0000009f6e5c7221 */ /* 0x004fc80000010000 */
[----:B------:R-:W-:-:S03]  /*bc40*/  FADD.FTZ R92, R111, R92 ;  /* 0x0000005c6f5c7221 */ /* 0x000fc60000010000 */
[----:B------:R-:W2:Y:S01]  /*bc50*/  MUFU.EX2 R155, R155 ;  /* 0x0000009b009b7308 */ /* 0x000ea20000000800 */
[----:B------:R-:W-:-:S04]  /*bc60*/  FADD.FTZ R3, R89, R92 ;  /* 0x0000005c59037221 */ /* 0x000fc80000010000 */
[----:B-1----:R-:W-:-:S03]  /*bc70*/  FADD.FTZ R3, R90, R3 ;  /* 0x000000035a037221 */ /* 0x002fc60000010000 */
[----:B------:R1:W5:Y:S01]  /*bc80*/  MUFU.EX2 R91, R93 ;  /* 0x0000005d005b7308 */ /* 0x0003620000000800 */
[----:B0-----:R-:W-:-:S04]  /*bc90*/  FADD.FTZ R3, R164, R3 ;  /* 0x00000003a4037221 */ /* 0x001fc80000010000 */
[----:B---3--:R-:W-:-:S03]  /*bca0*/  FADD.FTZ R92, R161, R3 ;  /* 0x00000003a15c7221 */ /* 0x008fc60000010000 */
[----:B------:R-:W0:Y:S01]  /*bcb0*/  MUFU.EX2 R156, R156 ;  /* 0x0000009c009c7308 */ /* 0x000e220000000800 */
[----:B-1----:R-:W-:-:S04]  /*bcc0*/  FADD.FTZ R93, R153, R2 ;  /* 0x00000002995d7221 */ /* 0x002fc80000010000 */
[----:B----4-:R-:W-:-:S03]  /*bcd0*/  FADD.FTZ R2, R154, R93 ;  /* 0x0000005d9a027221 */ /* 0x010fc60000010000 */
[----:B------:R-:W1:Y:S01]  /*bce0*/  MUFU.EX2 R171, R94 ;  /* 0x0000005e00ab7308 */ /* 0x000e620000000800 */
[----:B--2---:R-:W-:-:S01]  /*bcf0*/  FADD.FTZ R3, R155, R2 ;  /* 0x000000029b037221 */ /* 0x004fc20000010000 */
[----:B-----5:R-:W-:-:S06]  /*bd00*/  FADD.FTZ R92, R91, R92 ;  /* 0x0000005c5b5c7221 */ /* 0x020fcc0000010000 */
        /* <DEDUP_REMOVED lines=12> */
.L_x_2486:
        /* <DEDUP_REMOVED lines=114> */
[----:B------:R-:W-:Y:S01]  /*c4f0*/  F2FP.SATFINITE.E4M3.F32.PACK_AB_MERGE_C R171, R171, R91, R92 ;  /* 0x0000005babab723e */ /* 0x000fe2000480705c */
[----:B------:R-:W-:Y:S06]  /*c500*/  @P1 BRA `(.L_x_2487) ;  /* 0xffffffcc00401947 */ /* 0x000fec000383ffff */
.L_x_2476:
[----:B------:R-:W-:Y:S06]  /*c510*/  BAR.ARV 0x8, 0x180 ;  /* 0x0206000000007b1d */ /* 0x000fec0000002000 */
[----:B------:R-:W-:Y:S05]  /*c520*/  @!P0 BRA `(.L_x_2488) ;  /* 0x0000000000048947 */ /* 0x000fea0003800000 */
[----:B------:R-:W-:Y:S01]  /*c530*/  BPT.TRAP 0x1 ;  /* 0x000000040000795c */ /* 0x000fe20000300000 */
.L_x_2488:
[----:B------:R-:W-:Y:S01]  /*c540*/  ULEA UR9, UR36, UR43, 0x3 ;  /* 0x0000002b24097291 */ /* 0x000fe2000f8e183f */
[----:B------:R-:W-:-:S05]  /*c550*/  IMAD.U32 R0, RZ, RZ, UR44 ;  /* 0x0000002cff007e24 */ /* 0x000fca000f8e00ff */
[----:B------:R-:W-:-:S04]  /*c560*/  SHF.L.U32 R0, R0, 0x1f, RZ ;  /* 0x0000001f00007819 */ /* 0x000fc800000006ff */
[----:B------:R0:W1:Y:S01]  /*c570*/  SYNCS.PHASECHK.TRANS64.TRYWAIT P1, [UR9+0x22850], R0 ;  /* 0x02285000ff0075a7 */ /* 0x0000620008020149 */
[----:B------:R-:W-:Y:S05]  /*c580*/  @!P0 BRA `(.L_x_2489) ;  /* 0x0000000000048947 */ /* 0x000fea0003800000 */
[----:B------:R-:W-:Y:S01]  /*c590*/  BPT.TRAP 0x1 ;  /* 0x000000040000795c */ /* 0x000fe20000300000 */
.L_x_2489:
[----:B-1----:R-:W-:Y:S05]  /*c5a0*/  @P1 BRA `(.L_x_2490) ;  /* 0x0000000000081947 */ /* 0x002fea0003800000 */
[----:B------:R-:W1:Y:S02]  /*c5b0*/  SYNCS.PHASECHK.TRANS64.TRYWAIT P1, [UR9+0x22850], R0 ;  /* 0x02285000ff0075a7 */ /* 0x000e640008020149 */
[----:B-1----:R-:W-:Y:S05]  /*c5c0*/  @!P1 BRA `(.L_x_2491) ;  /* 0x0000008800089947 */ /* 0x002fea0003800000 */
.L_x_2490:
        /* <DEDUP_REMOVED lines=36> */
[----:B-1----:R-:W-:Y:S01]  /*c810*/  IMAD.U32 R5, RZ, RZ, UR7 ;  /* 0x00000007ff057e24 */ /* 0x002fe2000f8e00ff */
        /* <DEDUP_REMOVED lines=10> */
[----:B0-----:R-:W0:Y:S04]  /*c8c0*/  SHFL.BFLY PT, R0, R3, 0x2, 0x1f ;  /* 0x0c401f0003007f89 */ /* 0x001e2800000e0000 */
[----:B------:R-:W3:Y:S01]  /*c8d0*/  SHFL.BFLY PT, R9, R2, 0x2, 0x1f ;  /* 0x0c401f0002097f89 */ /* 0x000ee200000e0000 */
[----:B------:R-:W-:Y:S02]  /*c8e0*/  WARPGROUP.DEPBAR.LE gsb0, 0x0 ;  /* 0x00008000000079c5 */ /* 0x000fe40000010000 */
[----:B------:R-:W-:-:S06]  /*c8f0*/  WARPGROUP.ARRIVE ;  /* 0x00000000000079c5 */ /* 0x000fcc0000000000 */
[----:B------:R-:W-:Y:S01]  /*c900*/  QGMMA.64x128x32.F32.E4M3.E4M3 R24, R172, gdesc[UR4], R24, gsb0 ;  /* 0x01e00004ac187df3 */ /* 0x000fe20008000818 */
[----:B------:R-:W-:Y:S01]  /*c910*/  UMOV UR6, UR8 ;  /* 0x0000000800067c82 */ /* 0x000fe20008000000 */
[----:B------:R-:W-:Y:S01]  /*c920*/  UMOV UR7, 0xc0000010 ;  /* 0xc000001000077882 */ /* 0x000fe20000000000 */
[----:B0-----:R-:W-:-:S01]  /*c930*/  FADD.FTZ R0, R0, R3 ;  /* 0x0000000300007221 */ /* 0x001fc20000010000 */
[----:B---3--:R-:W-:-:S04]  /*c940*/  FADD.FTZ R9, R9, R2 ;  /* 0x0000000209097221 */ /* 0x008fc80000010000 */
[----:B-1----:R-:W0:Y:S04]  /*c950*/  SHFL.BFLY PT, R5, R0, 0x1, 0x1f ;  /* 0x0c201f0000057f89 */ /* 0x002e2800000e0000 */
[----:B------:R-:W1:Y:S01]  /*c960*/  SHFL.BFLY PT, R4, R9, 0x1, 0x1f ;  /* 0x0c201f0009047f89 */ /* 0x000e6200000e0000 */
        /* <DEDUP_REMOVED lines=17> */
[----:B------:R-:W-:Y:S01]  /*ca80*/  IMAD.U32 R13, RZ, RZ, UR28 ;  /* 0x0000001cff0d7e24 */ /* 0x000fe2000f8e00ff */
[----:B------:R-:W-:Y:S01]  /*ca90*/  MOV R14, UR28 ;  /* 0x0000001c000e7c02 */ /* 0x000fe20008000f00 */
[----:B0-----:R-:W-:-:S02]  /*caa0*/  @P2 FMUL.FTZ R4, R4, 0.69314718246459960938 ;  /* 0x3f31721804042820 */ /* 0x001fc40000410000 */
[----:B------:R-:W-:Y:S02]  /*cab0*/  @P2 FMUL.FTZ R5, R13, 0.69314718246459960938 ;  /* 0x3f3172180d052820 */ /* 0x000fe40000410000 */
        /* <DEDUP_REMOVED lines=11> */
.L_x_2492:
        /* <DEDUP_REMOVED lines=18> */
[-C--:B------:R-:W-:Y:S01]  /*cc90*/  FMUL.FTZ R48, R30, R96.reuse ;  /* 0x000000601e307220 */ /* 0x080fe20000410000 */
[-C--:B------:R-:W-:Y:S01]  /*cca0*/  FMUL.FTZ R40, R31, R96.reuse ;  /* 0x000000601f287220 */ /* 0x080fe20000410000 */
[-C--:B------:R-:W-:Y:S01]  /*ccb0*/  FMUL.FTZ R41, R34, R96.reuse ;  /* 0x0000006022297220 */ /* 0x080fe20000410000 */
        /* <DEDUP_REMOVED lines=53> */
.L_x_2456:
        /* <DEDUP_REMOVED lines=43> */
[----:B------:R-:W-:Y:S01]  /*d2c0*/  F2FP.BF16.F32.PACK_AB R89, R88, R89 ;  /* 0x000000595859723e */ /* 0x000fe200000010ff */
[----:B------:R-:W-:Y:S01]  /*d2d0*/  USHF.R.S32.HI UR12, URZ, 0x1f, UR40 ;  /* 0x0000001f3f0c7899 */ /* 0x000fe20008011428 */
[----:B------:R-:W-:Y:S01]  /*d2e0*/  LOP3.LUT R24, R24, 0xc, RZ, 0xc0, !PT ;  /* 0x0000000c18187812 */ /* 0x000fe200078ec0ff */
[----:B------:R-:W-:Y:S01]  /*d2f0*/  ULDC.64 UR8, c[0x0][0xb90] ;  /* 0x0002e40000087ab9 */ /* 0x000fe20000000a00 */
[----:B------:R-:W-:Y:S01]  /*d300*/  USHF.R.S32.HI UR13, URZ, 0x1f, UR39 ;  /* 0x0000001f3f0d7899 */ /* 0x000fe20008011427 */
[----:B------:R-:W-:Y:S01]  /*d310*/  BAR.SYNC.DEFER_BLOCKING 0x1, 0x100 ;  /* 0x0044000000007b1d */ /* 0x000fe20000010000 */
[----:B------:R-:W-:-:S05]  /*d320*/  IADD3 R24, P0, R24, UR6, RZ ;  /* 0x0000000618187c10 */ /* 0x000fca000ff1e0ff */
[----:B------:R-:W-:Y:S01]  /*d330*/  IMAD.X R25, RZ, RZ, UR7, P0 ;  /* 0x00000007ff197e24 */ /* 0x000fe200080e06ff */
[----:B------:R-:W-:-:S04]  /*d340*/  ULDC.64 UR10, c[0x0][0xb98] ;  /* 0x0002e600000a7ab9 */ /* 0x000fc80000000a00 */
[----:B------:R0:W2:Y:S01]  /*d350*/  LDG.E.CONSTANT R24, desc[UR50][R24.64] ;  /* 0x0000003218187981 */ /* 0x0000a2000c1e9900 */
[----:B------:R-:W-:Y:S02]  /*d360*/  UIMAD UR5, UR12, UR8, URZ ;  /* 0x000000080c0572a4 */ /* 0x000fe4000f8e023f */
[----:B------:R-:W-:Y:S01]  /*d370*/  UIMAD.WIDE.U32 UR6, UR40, UR8, URZ ;  /* 0x00000008280672a5 */ /* 0x000fe2000f8e003f */
[----:B------:R-:W1:Y:S01]  /*d380*/  S2R R34, SR_SWINHI ;  /* 0x0000000000227919 */ /* 0x000e620000002f00 */
[----:B------:R-:W-:Y:S02]  /*d390*/  UIMAD UR5, UR40, UR9, UR5 ;  /* 0x00000009280572a4 */ /* 0x000fe4000f8e0205 */
[----:B------:R-:W-:Y:S02]  /*d3a0*/  UIMAD UR8, UR13, UR10, URZ ;  /* 0x0000000a0d0872a4 */ /* 0x000fe4000f8e023f */
[----:B------:R-:W-:Y:S01]  /*d3b0*/  UIADD3 UR7, UR7, UR5, URZ ;  /* 0x0000000507077290 */ /* 0x000fe2000fffe03f */
[----:B0-----:R-:W-:Y:S01]  /*d3c0*/  LOP3.LUT P0, R25, R35, 0x3, RZ, 0xc0, !PT ;  /* 0x0000000323197812 */ /* 0x001fe2000780c0ff */
[----:B------:R-:W-:-:S02]  /*d3d0*/  UIMAD UR8, UR39, UR11, UR8 ;  /* 0x0000000b270872a4 */ /* 0x000fc4000f8e0208 */
[----:B------:R-:W-:Y:S01]  /*d3e0*/  UIMAD.WIDE.U32 UR6, UR39, UR10, UR6 ;  /* 0x0000000a270672a5 */ /* 0x000fe2000f8e0006 */
[----:B------:R-:W-:Y:S01]  /*d3f0*/  ISETP.EQ.OR P0, PT, R25, 0x3, !P0 ;  /* 0x000000031900780c */ /* 0x000fe20004702670 */
[----:B------:R-:W-:Y:S01]  /*d400*/  ULDC UR5, c[0x0][0xa88] ;  /* 0x0002a20000057ab9 */ /* 0x000fe20000000800 */
[----:B------:R-:W-:Y:S02]  /*d410*/  ULDC.64 UR10, c[0x0][0xaf0] ;  /* 0x0002bc00000a7ab9 */ /* 0x000fe40000000a00 */
[----:B------:R-:W-:Y:S02]  /*d420*/  SEL R61, R7, R6, P0 ;  /* 0x00000006073d7207 */ /* 0x000fe40000000000 */
[----:B------:R-:W-:Y:S02]  /*d430*/  SEL R58, R6, R7, P0 ;  /* 0x00000007063a7207 */ /* 0x000fe40000000000 */
[----:B------:R-:W-:Y:S02]  /*d440*/  SEL R55, R29, R28, P0 ;  /* 0x0000001c1d377207 */ /* 0x000fe40000000000 */
[----:B------:R-:W-:Y:S01]  /*d450*/  SEL R52, R28, R29, P0 ;  /* 0x0000001d1c347207 */ /* 0x000fe20000000000 */
[----:B------:R-:W-:Y:S01]  /*d460*/  IMAD R29, R23, 0x40, R16 ;  /* 0x00000040171d7824 */ /* 0x000fe200078e0210 */
[----:B------:R-:W-:-:S02]  /*d470*/  SEL R65, R31, R30, P0 ;  /* 0x0000001e1f417207 */ /* 0x000fc40000000000 */
[----:B------:R-:W-:Y:S02]  /*d480*/  SEL R62, R30, R31, P0 ;  /* 0x0000001f1e3e7207 */ /* 0x000fe40000000000 */
[----:B------:R-:W0:Y:S01]  /*d490*/  LDC R30, c[0x0][0xbe8] ;  /* 0x0002fa00ff1e7b82 */ /* 0x000e220000000800 */
[----:B------:R-:W-:Y:S02]  /*d4a0*/  SEL R73, R9, R8, P0 ;  /* 0x0000000809497207 */ /* 0x000fe40000000000 */
[----:B------:R-:W-:Y:S02]  /*d4b0*/  SEL R70, R8, R9, P0 ;  /* 0x0000000908467207 */ /* 0x000fe40000000000 */
[----:B------:R-:W-:Y:S02]  /*d4c0*/  SEL R67, R27, R26, P0 ;  /* 0x0000001a1b437207 */ /* 0x000fe40000000000 */
[----:B------:R-:W-:Y:S02]  /*d4d0*/  MOV R4, R3 ;  /* 0x0000000300047202 */ /* 0x000fe40000000f00 */
[----:B-1----:R-:W-:-:S02]  /*d4e0*/  MOV R5, R34 ;  /* 0x0000002200057202 */ /* 0x002fc40000000f00 */
[----:B------:R-:W-:Y:S02]  /*d4f0*/  SEL R64, R26, R27, P0 ;  /* 0x0000001b1a407207 */ /* 0x000fe40000000000 */
[----:B------:R-:W-:Y:S01]  /*d500*/  SEL R57, R15, R14, P0 ;  /* 0x0000000e0f397207 */ /* 0x000fe20000000000 */
[--C-:B------:R-:W-:Y:S01]  /*d510*/  IMAD.WIDE R6, R191, 0x2, R4.reuse ;  /* 0x00000002bf067825 */ /* 0x100fe200078e0204 */
[----:B------:R-:W-:Y:S02]  /*d520*/  SEL R54, R14, R15, P0 ;  /* 0x0000000f0e367207 */ /* 0x000fe40000000000 */
[----:B------:R-:W-:Y:S01]  /*d530*/  SEL R69, R21, R20, P0 ;  /* 0x0000001415457207 */ /* 0x000fe20000000000 */
[----:B------:R-:W-:Y:S01]  /*d540*/  IMAD.WIDE R28, R29, 0x2, R4 ;  /* 0x000000021d1c7825 */ /* 0x000fe200078e0204 */
[C---:B------:R-:W-:Y:S02]  /*d550*/  IADD3 R43, P6, R6.reuse, 0x4060, RZ ;  /* 0x00004060062b7810 */ /* 0x040fe40007fde0ff */
[----:B------:R-:W-:-:S02]  /*d560*/  IADD3 R5, P2, R6, 0x20, RZ ;  /* 0x0000002006057810 */ /* 0x000fc40007f5e0ff */
[----:B------:R-:W-:Y:S02]  /*d570*/  LOP3.LUT R42, R43, 0x380, RZ, 0xc0, !PT ;  /* 0x000003802b2a7812 */ /* 0x000fe400078ec0ff */
[----:B------:R-:W-:Y:S02]  /*d580*/  SEL R66, R20, R21, P0 ;  /* 0x0000001514427207 */ /* 0x000fe40000000000 */
[----:B------:R-:W-:Y:S02]  /*d590*/  SHF.R.U64 R42, R42, 0x3, RZ ;  /* 0x000000032a2a7819 */ /* 0x000fe400000012ff */
[----:B------:R-:W-:Y:S02]  /*d5a0*/  IADD3.X R35, RZ, R7, RZ, P2, !PT ;  /* 0x00000007ff237210 */ /* 0x000fe400017fe4ff */
[----:B------:R-:W-:Y:S01]  /*d5b0*/  LOP3.LUT R42, R42, R43, RZ, 0x3c, !PT ;  /* 0x0000002b2a2a7212 */ /* 0x000fe200078e3cff */
[----:B------:R-:W-:Y:S01]  /*d5c0*/  IMAD.X R43, RZ, RZ, R7, P6 ;  /* 0x000000ffff2b7224 */ /* 0x000fe200030e0607 */
[----:B------:R-:W-:-:S02]  /*d5d0*/  IADD3 R9, P6, R6, 0x40, RZ ;  /* 0x0000004006097810 */ /* 0x000fc40007fde0ff */
[----:B------:R-:W-:Y:S02]  /*d5e0*/  LOP3.LUT R4, R5, 0x380, RZ, 0xc0, !PT ;  /* 0x0000038005047812 */ /* 0x000fe400078ec0ff */
[C---:B------:R-:W-:Y:S01]  /*d5f0*/  IADD3 R15, P2, R28.reuse, 0x2000, RZ ;  /* 0x000020001c0f7810 */ /* 0x040fe20007f5e0ff */
[----:B------:R-:W-:Y:S01]  /*d600*/  IMAD.X R27, RZ, RZ, R7, P6 ;  /* 0x000000ffff1b7224 */ /* 0x000fe200030e0607 */
[----:B------:R-:W-:Y:S02]  /*d610*/  IADD3 R21, P6, R28, 0x1000, RZ ;  /* 0x000010001c157810 */ /* 0x000fe40007fde0ff */
[----:B------:R-:W-:Y:S02]  /*d620*/  LOP3.LUT R45, R6, 0x380, RZ, 0xc0, !PT ;  /* 0x00000380062d7812 */ /* 0x000fe400078ec0ff */
[----:B------:R-:W-:Y:S02]  /*d630*/  SHF.R.U64 R4, R4, 0x3, RZ ;  /* 0x0000000304047819 */ /* 0x000fe400000012ff */
[----:B------:R-:W-:-:S02]  /*d640*/  LOP3.LUT R20, R21, 0x380, RZ, 0xc0, !PT ;  /* 0x0000038015147812 */ /* 0x000fc400078ec0ff */
[----:B------:R-:W-:Y:S02]  /*d650*/  LOP3.LUT R14, R15, 0x380, RZ, 0xc0, !PT ;  /* 0x000003800f0e7812 */ /* 0x000fe400078ec0ff */
[----:B------:R-:W-:Y:S02]  /*d660*/  SEL R59, R11, R10, P0 ;  /* 0x0000000a0b3b7207 */ /* 0x000fe40000000000 */
[----:B------:R-:W-:Y:S02]  /*d670*/  SEL R56, R10, R11, P0 ;  /* 0x0000000b0a387207 */ /* 0x000fe40000000000 */
[----:B------:R-:W-:Y:S02]  /*d680*/  SHF.R.U64 R45, R45, 0x3, RZ ;  /* 0x000000032d2d7819 */ /* 0x000fe400000012ff */
[----:B------:R-:W-:Y:S02]  /*d690*/  IADD3 R11, P3, R6, 0x4000, RZ ;  /* 0x00004000060b7810 */ /* 0x000fe40007f7e0ff */
[----:B------:R-:W-:-:S02]  /*d6a0*/  LOP3.LUT R34, R4, R5, RZ, 0x3c, !PT ;  /* 0x0000000504227212 */ /* 0x000fc400078e3cff */
[----:B------:R-:W-:Y:S02]  /*d6b0*/  SHF.R.U64 R20, R20, 0x3, RZ ;  /* 0x0000000314147819 */ /* 0x000fe400000012ff */
[----:B------:R-:W-:Y:S02]  /*d6c0*/  SHF.R.U64 R14, R14, 0x3, RZ ;  /* 0x000000030e0e7819 */ /* 0x000fe400000012ff */
[----:B------:R-:W-:Y:S02]  /*d6d0*/  LOP3.LUT R4, R9, 0x380, RZ, 0xc0, !PT ;  /* 0x0000038009047812 */ /* 0x000fe400078ec0ff */
[----:B------:R-:W-:Y:S02]  /*d6e0*/  SEL R71, R13, R12, P0 ;  /* 0x0000000c0d477207 */ /* 0x000fe40000000000 */
[----:B------:R-:W-:Y:S02]  /*d6f0*/  SEL R68, R12, R13, P0 ;  /* 0x0000000d0c447207 */ /* 0x000fe40000000000 */
[----:B------:R-:W-:-:S02]  /*d700*/  IADD3 R13, P5, R6, 0x4040, RZ ;  /* 0x00004040060d7810 */ /* 0x000fc40007fbe0ff */
[C---:B------:R-:W-:Y:S02]  /*d710*/  IADD3 R10, P4, R6.reuse, 0x4020, RZ ;  /* 0x00004020060a7810 */ /* 0x040fe40007f9e0ff */
[----:B------:R-:W-:Y:S01]  /*d720*/  IADD3 R8, P1, R6, 0x60, RZ ;  /* 0x0000006006087810 */ /* 0x000fe20007f3e0ff */
[--C-:B------:R-:W-:Y:S01]  /*d730*/  IMAD.X R41, RZ, RZ, R7.reuse, P5 ;  /* 0x000000ffff297224 */ /* 0x100fe200028e0607 */
[----:B------:R-:W-:Y:S01]  /*d740*/  LOP3.LUT R44, R45, R6, RZ, 0x3c, !PT ;  /* 0x000000062d2c7212 */ /* 0x000fe200078e3cff */
[----:B------:R-:W-:Y:S01]  /*d750*/  IMAD.MOV.U32 R45, RZ, RZ, R7 ;  /* 0x000000ffff2d7224 */ /* 0x000fe200078e0007 */
[----:B------:R-:W-:Y:S02]  /*d760*/  LOP3.LUT R6, R11, 0x380, RZ, 0xc0, !PT ;  /* 0x000003800b067812 */ /* 0x000fe400078ec0ff */
[----:B------:R-:W-:Y:S01]  /*d770*/  LOP3.LUT R20, R20, R21, RZ, 0x3c, !PT ;  /* 0x0000001514147212 */ /* 0x000fe200078e3cff */
[--C-:B------:R-:W-:Y:S01]  /*d780*/  IMAD.X R21, RZ, RZ, R29.reuse, P6 ;  /* 0x000000ffff157224 */ /* 0x100fe200030e061d */
[----:B------:R-:W-:Y:S01]  /*d790*/  LOP3.LUT R14, R14, R15, RZ, 0x3c, !PT ;  /* 0x0000000f0e0e7212 */ /* 0x000fe200078e3cff */
[----:B------:R-:W-:Y:S01]  /*d7a0*/  IMAD.X R15, RZ, RZ, R29, P2 ;  /* 0x000000ffff0f7224 */ /* 0x000fe200010e061d */
[----:B------:R-:W-:-:S02]  /*d7b0*/  SHF.R.U64 R4, R4, 0x3, RZ ;  /* 0x0000000304047819 */ /* 0x000fc400000012ff */
[----:B------:R-:W-:Y:S02]  /*d7c0*/  IADD3 R31, P6, R28, 0x7000, RZ ;  /* 0x000070001c1f7810 */ /* 0x000fe40007fde0ff */
[----:B0-----:R-:W-:Y:S02]  /*d7d0*/  ISETP.NE.AND P2, PT, R30, 0x1, PT ;  /* 0x000000011e00780c */ /* 0x001fe40003f45270 */
[----:B------:R-:W-:Y:S02]  /*d7e0*/  SHF.R.U64 R6, R6, 0x3, RZ ;  /* 0x0000000306067819 */ /* 0x000fe400000012ff */
[----:B------:R-:W-:Y:S02]  /*d7f0*/  SEL R63, R48, R49, P0 ;  /* 0x00000031303f7207 */ /* 0x000fe40000000000 */
[----:B------:R-:W-:Y:S02]  /*d800*/  LOP3.LUT R26, R4, R9, RZ, 0x3c, !PT ;  /* 0x00000009041a7212 */ /* 0x000fe400078e3cff */
[----:B------:R-:W-:-:S02]  /*d810*/  SEL R48, R49, R48, P0 ;  /* 0x0000003031307207 */ /* 0x000fc40000000000 */
[----:B------:R-:W-:Y:S02]  /*d820*/  LOP3.LUT R4, R31, 0x380, RZ, 0xc0, !PT ;  /* 0x000003801f047812 */ /* 0x000fe400078ec0ff */
[----:B------:R-:W-:Y:S02]  /*d830*/  SEL R49, R38, R39, P0 ;  /* 0x0000002726317207 */ /* 0x000fe40000000000 */
[----:B------:R-:W-:Y:S01]  /*d840*/  SEL R60, R39, R38, P0 ;  /* 0x00000026273c7207 */ /* 0x000fe20000000000 */
[----:B------:R-:W-:Y:S01]  /*d850*/  IMAD.X R39, RZ, RZ, R7, P3 ;  /* 0x000000ffff277224 */ /* 0x000fe200018e0607 */
[----:B------:R-:W-:Y:S02]  /*d860*/  LOP3.LUT R38, R6, R11, RZ, 0x3c, !PT ;  /* 0x0000000b06267212 */ /* 0x000fe400078e3cff */
[----:B------:R-:W-:Y:S02]  /*d870*/  LOP3.LUT R6, R8, 0x380, RZ, 0xc0, !PT ;  /* 0x0000038008067812 */ /* 0x000fe400078ec0ff */
[----:B------:R-:W-:-:S02]  /*d880*/  SHF.R.U64 R4, R4, 0x3, RZ ;  /* 0x0000000304047819 */ /* 0x000fc400000012ff */
[----:B------:R-:W-:Y:S02]  /*d890*/  SHF.R.U64 R5, R6, 0x3, RZ ;  /* 0x0000000306057819 */ /* 0x000fe400000012ff */
[----:B------:R-:W-:Y:S02]  /*d8a0*/  LOP3.LUT R4, R4, R31, RZ, 0x3c, !PT ;  /* 0x0000001f04047212 */ /* 0x000fe400078e3cff */
[----:B------:R-:W0:Y:S01]  /*d8b0*/  @P2 LDC R31, c[0x0][0xbec] ;  /* 0x0002fb00ff1f2b82 */ /* 0x000e220000000800 */
[----:B------:R-:W-:Y:S02]  /*d8c0*/  SEL R53, R33, R32, P0 ;  /* 0x0000002021357207 */ /* 0x000fe40000000000 */
[----:B------:R-:W-:Y:S01]  /*d8d0*/  SEL R50, R32, R33, P0 ;  /* 0x0000002120327207 */ /* 0x000fe20000000000 */
[----:B------:R-:W-:Y:S01]  /*d8e0*/  IMAD.X R33, RZ, RZ, R7, P1 ;  /* 0x000000ffff217224 */ /* 0x000fe200008e0607 */
[----:B------:R-:W-:Y:S02]  /*d8f0*/  LOP3.LUT R32, R5, R8, RZ, 0x3c, !PT ;  /* 0x0000000805207212 */ /* 0x000fe400078e3cff */
[----:B------:R-:W-:-:S02]  /*d900*/  MOV R83, R44 ;  /* 0x0000002c00537202 */ /* 0x000fc40000000f00 */
[----:B------:R-:W-:Y:S02]  /*d910*/  MOV R82, R32 ;  /* 0x0000002000527202 */ /* 0x000fe40000000f00 */
[----:B------:R-:W1:Y:S01]  /*d920*/  @P2 LDC R32, c[0x0][0xbf0] ;  /* 0x0002fc00ff202b82 */ /* 0x000e620000000800 */
[----:B------:R-:W-:Y:S01]  /*d930*/  MOV R44, R34 ;  /* 0x00000022002c7202 */ /* 0x000fe20000000f00 */
[----:B------:R-:W-:Y:S01]  /*d940*/  VIADD R34, R18, UR38 ;  /* 0x0000002612227c36 */ /* 0x000fe20008000000 */
[----:B------:R-:W-:Y:S02]  /*d950*/  LOP3.LUT R12, R13, 0x380, RZ, 0xc0, !PT ;  /* 0x000003800d0c7812 */ /* 0x000fe400078ec0ff */
[----:B------:R-:W-:Y:S02]  /*d960*/  SEL R51, R37, R36, P0 ;  /* 0x0000002425337207 */ /* 0x000fe40000000000 */
[----:B------:R-:W-:Y:S01]  /*d970*/  SEL R46, R36, R37, P0 ;  /* 0x00000025242e7207 */ /* 0x000fe20000000000 */
[----:B------:R-:W-:Y:S01]  /*d980*/  IMAD.X R37, RZ, RZ, R7, P4 ;  /* 0x000000ffff257224 */ /* 0x000fe200020e0607 */
[----:B------:R-:W-:-:S02]  /*d990*/  SEL R25, R94, R93, P0 ;  /* 0x0000005d5e197207 */ /* 0x000fc40000000000 */
[----:B------:R-:W-:Y:S02]  /*d9a0*/  SEL R47, R90, R89, P0 ;  /* 0x000000595a2f7207 */ /* 0x000fe40000000000 */
[----:B------:R-:W-:Y:S01]  /*d9b0*/  MOV R45, R26 ;  /* 0x0000001a002d7202 */ /* 0x000fe20000000f00 */
[----:B0-----:R-:W-:Y:S01]  /*d9c0*/  @P2 IMAD.HI.U32 R27, R34, R31, RZ ;  /* 0x0000001f221b2227 */ /* 0x001fe200078e00ff */
[----:B------:R-:W-:Y:S02]  /*d9d0*/  SEL R94, R93, R94, P0 ;  /* 0x0000005e5d5e7207 */ /* 0x000fe40000000000 */
[----:B------:R-:W-:Y:S01]  /*d9e0*/  SEL R90, R89, R90, P0 ;  /* 0x0000005a595a7207 */ /* 0x000fe20000000000 */
[----:B------:R-:W-:Y:S01]  /*d9f0*/  IMAD.MOV.U32 R26, RZ, RZ, R34 ;  /* 0x000000ffff1a7224 */ /* 0x000fe200078e0022 */
[----:B------:R-:W-:Y:S02]  /*da00*/  LOP3.LUT R7, R10, 0x380, RZ, 0xc0, !PT ;  /* 0x000003800a077812 */ /* 0x000fe400078ec0ff */
[----:B------:R-:W-:-:S02]  /*da10*/  SHF.R.U64 R12, R12, 0x3, RZ ;  /* 0x000000030c0c7819 */ /* 0x000fc400000012ff */
[----:B------:R-:W-:Y:S02]  /*da20*/  SHF.R.U64 R7, R7, 0x3, RZ ;  /* 0x0000000307077819 */ /* 0x000fe400000012ff */
[----:B------:R-:W-:Y:S02]  /*da30*/  LOP3.LUT R40, R12, R13, RZ, 0x3c, !PT ;  /* 0x0000000d0c287212 */ /* 0x000fe400078e3cff */
[----:B------:R-:W-:Y:S02]  /*da40*/  IADD3 R13, P1, R28, 0x3000, RZ ;  /* 0x000030001c0d7810 */ /* 0x000fe40007f3e0ff */
[----:B------:R-:W-:Y:S02]  /*da50*/  LOP3.LUT R36, R7, R10, RZ, 0x3c, !PT ;  /* 0x0000000a07247212 */ /* 0x000fe400078e3cff */
[----:B-1----:R-:W-:Y:S01]  /*da60*/  @P2 SHF.R.U32.HI R26, RZ, R32, R27 ;  /* 0x00000020ff1a2219 */ /* 0x002fe2000001161b */
[----:B------:R-:W-:Y:S01]  /*da70*/  IMAD.U32 R27, RZ, RZ, UR8 ;  /* 0x00000008ff1b7e24 */ /* 0x000fe2000f8e00ff */
[----:B------:R-:W-:Y:S01]  /*da80*/  LOP3.LUT R12, R13, 0x380, RZ, 0xc0, !PT ;  /* 0x000003800d0c7812 */ /* 0x000fe200078ec0ff */
[----:B------:R-:W-:Y:S01]  /*da90*/  ULDC.64 UR8, c[0x0][0xae8] ;  /* 0x0002ba0000087ab9 */ /* 0x000fe20000000a00 */
[----:B------:R-:W-:Y:S01]  /*daa0*/  MOV R80, R36 ;  /* 0x0000002400507202 */ /* 0x000fe20000000f00 */
[----:B------:R-:W-:Y:S01]  /*dab0*/  IMAD.MOV R37, RZ, RZ, -R26 ;  /* 0x000000ffff257224 */ /* 0x000fe200078e0a1a */
[----:B------:R-:W-:-:S02]  /*dac0*/  SEL R75, R86, R87, P0 ;  /* 0x00000057564b7207 */ /* 0x000fc40000000000 */
[----:B------:R-:W-:Y:S01]  /*dad0*/  SHF.R.U64 R12, R12, 0x3, RZ ;  /* 0x000000030c0c7819 */ /* 0x000fe200000012ff */
[----:B------:R-:W-:Y:S01]  /*dae0*/  IMAD R37, R30, R37, R34 ;  /* 0x000000251e257224 */ /* 0x000fe200078e0222 */
[----:B------:R-:W-:Y:S02]  /*daf0*/  SEL R86, R87, R86, P0 ;  /* 0x0000005657567207 */ /* 0x000fe40000000000 */
[----:B------:R-:W-:Y:S01]  /*db00*/  LOP3.LUT R12, R12, R13, RZ, 0x3c, !PT ;  /* 0x0000000d0c0c7212 */ /* 0x000fe200078e3cff */
[----:B------:R-:W-:Y:S01]  /*db10*/  IMAD.X R13, RZ, RZ, R29, P1 ;  /* 0x000000ffff0d7224 */ /* 0x000fe200008e061d */
[----:B------:R-:W-:Y:S02]  /*db20*/  MOV R77, R42 ;  /* 0x0000002a004d7202 */ /* 0x000fe40000000f00 */
[----:B------:R-:W-:Y:S02]  /*db30*/  MOV R79, R40 ;  /* 0x00000028004f7202 */ /* 0x000fe40000000f00 */
[----:B------:R-:W-:-:S02]  /*db40*/  IADD3 R40, P1, R26, UR6, RZ ;  /* 0x000000061a287c10 */ /* 0x000fc4000ff3e0ff */
[----:B------:R-:W-:Y:S02]  /*db50*/  SHF.R.S32.HI R36, RZ, 0x1f, R37 ;  /* 0x0000001fff247819 */ /* 0x000fe40000011425 */
[C---:B------:R-:W-:Y:S02]  /*db60*/  IADD3 R9, P4, R28.reuse, 0x5000, RZ ;  /* 0x000050001c097810 */ /* 0x040fe40007f9e0ff */
[----:B------:R-:W-:Y:S02]  /*db70*/  IADD3 R11, P3, R28, 0x4000, RZ ;  /* 0x000040001c0b7810 */ /* 0x000fe40007f7e0ff */
[----:B------:R-:W-:Y:S02]  /*db80*/  LOP3.LUT R8, R9, 0x380, RZ, 0xc0, !PT ;  /* 0x0000038009087812 */ /* 0x000fe400078ec0ff */
[----:B------:R-:W-:Y:S02]  /*db90*/  LOP3.LUT R10, R11, 0x380, RZ, 0xc0, !PT ;  /* 0x000003800b0a7812 */ /* 0x000fe400078ec0ff */
[----:B------:R-:W-:-:S02]  /*dba0*/  MOV R81, R38 ;  /* 0x0000002600517202 */ /* 0x000fc40000000f00 */
[----:B------:R-:W-:Y:S02]  /*dbb0*/  SHF.R.U64 R8, R8, 0x3, RZ ;  /* 0x0000000308087819 */ /* 0x000fe400000012ff */
[----:B------:R-:W-:Y:S02]  /*dbc0*/  SHF.R.U64 R10, R10, 0x3, RZ ;  /* 0x000000030a0a7819 */ /* 0x000fe400000012ff */
[----:B------:R-:W-:Y:S01]  /*dbd0*/  LOP3.LUT R8, R8, R9, RZ, 0x3c, !PT ;  /* 0x0000000908087212 */ /* 0x000fe200078e3cff */
[--C-:B------:R-:W-:Y:S01]  /*dbe0*/  IMAD.X R9, RZ, RZ, R29.reuse, P4 ;  /* 0x000000ffff097224 */ /* 0x100fe200020e061d */
[----:B------:R-:W-:Y:S01]  /*dbf0*/  LOP3.LUT R10, R10, R11, RZ, 0x3c, !PT ;  /* 0x0000000b0a0a7212 */ /* 0x000fe200078e3cff */
[----:B------:R-:W-:Y:S01]  /*dc00*/  IMAD.X R11, RZ, RZ, R29, P3 ;  /* 0x000000ffff0b7224 */ /* 0x000fe200018e061d */
[C---:B------:R-:W-:Y:S02]  /*dc10*/  IADD3 R7, P5, R28.reuse, 0x6000, RZ ;  /* 0x000060001c077810 */ /* 0x040fe40007fbe0ff */
[----:B------:R-:W-:-:S02]  /*dc20*/  LOP3.LUT R5, R28, 0x380, RZ, 0xc0, !PT ;  /* 0x000003801c057812 */ /* 0x000fc400078ec0ff */
[----:B------:R-:W-:Y:S02]  /*dc30*/  LOP3.LUT R6, R7, 0x380, RZ, 0xc0, !PT ;  /* 0x0000038007067812 */ /* 0x000fe400078ec0ff */
[----:B------:R-:W-:Y:S02]  /*dc40*/  SHF.R.U64 R5, R5, 0x3, RZ ;  /* 0x0000000305057819 */ /* 0x000fe400000012ff */
[----:B------:R-:W-:Y:S02]  /*dc50*/  SHF.R.U64 R6, R6, 0x3, RZ ;  /* 0x0000000306067819 */ /* 0x000fe400000012ff */
[----:B------:R-:W-:Y:S02]  /*dc60*/  LOP3.LUT R28, R5, R28, RZ, 0x3c, !PT ;  /* 0x0000001c051c7212 */ /* 0x000fe400078e3cff */
[----:B------:R-:W-:Y:S01]  /*dc70*/  LOP3.LUT R6, R6, R7, RZ, 0x3c, !PT ;  /* 0x0000000706067212 */ /* 0x000fe200078e3cff */
[----:B------:R-:W-:Y:S01]  /*dc80*/  IMAD.X R7, RZ, RZ, R29, P5 ;  /* 0x000000ffff077224 */ /* 0x000fe200028e061d */
[----:B------:R-:W-:-:S02]  /*dc90*/  IADD3.X R5, RZ, R29, RZ, P6, !PT ;  /* 0x0000001dff057210 */ /* 0x000fc400037fe4ff */
[----:B--2---:R-:W-:Y:S01]  /*dca0*/  LOP3.LUT R31, R24, 0x2, RZ, 0x3c, !PT ;  /* 0x00000002181f7812 */ /* 0x004fe200078e3cff */
[----:B------:R-:W-:Y:S04]  /*dcb0*/  SHFL.IDX PT, R25, R25, R24, 0x1c1f ;  /* 0x001c1f1819197589 */ /* 0x000fe800000e0000 */
[----:B------:R-:W-:Y:S04]  /*dcc0*/  SHFL.IDX PT, R47, R47, R24, 0x1c1f ;  /* 0x001c1f182f2f7589 */ /* 0x000fe800000e0000 */
[----:B------:R-:W-:Y:S04]  /*dcd0*/  SHFL.IDX PT, R94, R94, R31, 0x1c1f ;  /* 0x001c1f1f5e5e7589 */ /* 0x000fe800000e0000 */
[----:B------:R-:W0:Y:S04]  /*dce0*/  SHFL.IDX PT, R90, R90, R31, 0x1c1f ;  /* 0x001c1f1f5a5a7589 */ /* 0x000e2800000e0000 */
[----:B------:R-:W-:Y:S04]  /*dcf0*/  SHFL.IDX PT, R63, R63, R24, 0x1c1f ;  /* 0x001c1f183f3f7589 */ /* 0x000fe800000e0000 */
[----:B------:R-:W-:Y:S04]  /*dd00*/  SHFL.IDX PT, R48, R48, R31, 0x1c1f ;  /* 0x001c1f1f30307589 */ /* 0x000fe800000e0000 */
[----:B------:R-:W-:Y:S04]  /*dd10*/  SHFL.IDX PT, R51, R51, R24, 0x1c1f ;  /* 0x001c1f1833337589 */ /* 0x000fe800000e0000 */
[----:B------:R-:W1:Y:S04]  /*dd20*/  SHFL.IDX PT, R46, R46, R31, 0x1c1f ;  /* 0x001c1f1f2e2e7589 */ /* 0x000e6800000e0000 */
[----:B------:R-:W-:Y:S04]  /*dd30*/  SHFL.IDX PT, R49, R49, R24, 0x1c1f ;  /* 0x001c1f1831317589 */ /* 0x000fe800000e0000 */
[----:B------:R-:W2:Y:S01]  /*dd40*/  SHFL.IDX PT, R60, R60, R31, 0x1c1f ;  /* 0x001c1f1f3c3c7589 */ /* 0x000ea200000e0000 */
[----:B0-----:R-:W-:-:S02]  /*dd50*/  SEL R32, R47, R90, P0 ;  /* 0x0000005a2f207207 */ /* 0x001fc40000000000 */
[----:B------:R-:W-:Y:S01]  /*dd60*/  SEL R34, R90, R47, P0 ;  /* 0x0000002f5a227207 */ /* 0x000fe20000000000 */
[----:B------:R-:W-:Y:S04]  /*dd70*/  SHFL.IDX PT, R65, R65, R24, 0x1c1f ;  /* 0x001c1f1841417589 */ /* 0x000fe800000e0000 */
[----:B------:R-:W0:Y:S04]  /*dd80*/  SHFL.IDX PT, R62, R62, R31, 0x1c1f ;  /* 0x001c1f1f3e3e7589 */ /* 0x000e2800000e0000 */
[----:B------:R-:W-:Y:S04]  /*dd90*/  SHFL.IDX PT, R53, R53, R24, 0x1c1f ;  /* 0x001c1f1835357589 */ /* 0x000fe800000e0000 */
[----:B------:R-:W-:Y:S01]  /*dda0*/  SHFL.IDX PT, R55, R55, R24, 0x1c1f ;  /* 0x001c1f1837377589 */ /* 0x000fe200000e0000 */
[----:B-1----:R-:W-:-:S03]  /*ddb0*/  SEL R38, R46, R51, P0 ;  /* 0x000000332e267207 */ /* 0x002fc60000000000 */
[----:B------:R-:W-:Y:S04]  /*ddc0*/  SHFL.IDX PT, R57, R57, R24, 0x1c1f ;  /* 0x001c1f1839397589 */ /* 0x000fe800000e0000 */
[----:B------:R-:W-:Y:S01]  /*ddd0*/  SHFL.IDX PT, R59, R59, R24, 0x1c1f ;  /* 0x001c1f183b3b7589 */ /* 0x000fe200000e0000 */
[----:B--2---:R-:W-:Y:S02]  /*dde0*/  SEL R33, R49, R60, P0 ;  /* 0x0000003c31217207 */ /* 0x004fe40000000000 */
[----:B------:R-:W-:Y:S01]  /*ddf0*/  SEL R35, R60, R49, P0 ;  /* 0x000000313c237207 */ /* 0x000fe20000000000 */
[----:B------:R-:W-:Y:S04]  /*de00*/  SHFL.IDX PT, R42, R61, R24, 0x1c1f ;  /* 0x001c1f183d2a7589 */ /* 0x000fe800000e0000 */
[----:B------:R-:W-:Y:S01]  /*de10*/  SHFL.IDX PT, R67, R67, R24, 0x1c1f ;  /* 0x001c1f1843437589 */ /* 0x000fe200000e0000 */
[----:B0-----:R-:W-:-:S03]  /*de20*/  SEL R39, R62, R65, P0 ;  /* 0x000000413e277207 */ /* 0x001fc60000000000 */
[----:B------:R-:W-:Y:S04]  /*de30*/  SHFL.IDX PT, R69, R69, R24, 0x1c1f ;  /* 0x001c1f1845457589 */ /* 0x000fe800000e0000 */
[----:B------:R-:W-:Y:S04]  /*de40*/  SHFL.IDX PT, R71, R71, R24, 0x1c1f ;  /* 0x001c1f1847477589 */ /* 0x000fe800000e0000 */
[----:B------:R-:W-:Y:S04]  /*de50*/  SHFL.IDX PT, R73, R73, R24, 0x1c1f ;  /* 0x001c1f1849497589 */ /* 0x000fe800000e0000 */
[----:B------:R0:W-:Y:S04]  /*de60*/  SHFL.IDX PT, R75, R75, R24, 0x1c1f ;  /* 0x001c1f184b4b7589 */ /* 0x0001e800000e0000 */
[----:B------:R-:W-:Y:S04]  /*de70*/  SHFL.IDX PT, R50, R50, R31, 0x1c1f ;  /* 0x001c1f1f32327589 */ /* 0x000fe800000e0000 */
[----:B------:R-:W-:Y:S01]  /*de80*/  SHFL.IDX PT, R72, R64, R31, 0x1c1f ;  /* 0x001c1f1f40487589 */ /* 0x000fe200000e0000 */
[----:B0-----:R-:W-:-:S03]  /*de90*/  SHF.R.S32.HI R24, RZ, 0x1f, R26 ;  /* 0x0000001fff187819 */ /* 0x001fc6000001141a */
[----:B------:R-:W-:Y:S01]  /*dea0*/  SHFL.IDX PT, R52, R52, R31, 0x1c1f ;  /* 0x001c1f1f34347589 */ /* 0x000fe200000e0000 */
[----:B------:R-:W-:Y:S02]  /*deb0*/  SEL R26, R94, R25, P0 ;  /* 0x000000195e1a7207 */ /* 0x000fe40000000000 */
[----:B------:R-:W-:Y:S01]  /*dec0*/  IADD3.X R41, R24, UR7, R27, P1, !PT ;  /* 0x0000000718297c10 */ /* 0x000fe20008ffe41b */
[----:B------:R-:W-:Y:S01]  /*ded0*/  SHFL.IDX PT, R74, R66, R31, 0x1c1f ;  /* 0x001c1f1f424a7589 */ /* 0x000fe200000e0000 */
[----:B------:R-:W-:Y:S01]  /*dee0*/  ULDC.64 UR6, c[0x0][0xb88] ;  /* 0x0002e20000067ab9 */ /* 0x000fe20000000a00 */
[----:B------:R-:W-:Y:S01]  /*def0*/  SEL R24, R25, R94, P0 ;  /* 0x0000005e19187207 */ /* 0x000fe20000000000 */
[----:B------:R-:W-:Y:S01]  /*df00*/  IMAD R36, R36, UR6, RZ ;  /* 0x0000000624247c24 */ /* 0x000fe2000f8e02ff */
[----:B------:R-:W-:Y:S01]  /*df10*/  SHFL.IDX PT, R54, R54, R31, 0x1c1f ;  /* 0x001c1f1f36367589 */ /* 0x000fe200000e0000 */
[----:B------:R-:W-:Y:S01]  /*df20*/  SEL R25, R63, R48, P0 ;  /* 0x000000303f197207 */ /* 0x000fe20000000000 */
[C---:B------:R-:W-:Y:S01]  /*df30*/  IMAD.WIDE.U32 R40, R37.reuse, UR6, R40 ;  /* 0x0000000625287c25 */ /* 0x040fe2000f8e0028 */
[----:B------:R-:W-:Y:S01]  /*df40*/  SEL R27, R48, R63, P0 ;  /* 0x0000003f301b7207 */ /* 0x000fe20000000000 */
[----:B------:R-:W-:Y:S01]  /*df50*/  SHFL.IDX PT, R76, R68, R31, 0x1c1f ;  /* 0x001c1f1f444c7589 */ /* 0x000fe200000e0000 */
[----:B------:R-:W-:Y:S01]  /*df60*/  LOP3.LUT P1, RZ, R188, 0x3, RZ, 0xc0, !PT ;  /* 0x00000003bcff7812 */ /* 0x000fe2000782c0ff */
[----:B------:R-:W-:Y:S01]  /*df70*/  IMAD R47, R37, UR7, R36 ;  /* 0x00000007252f7c24 */ /* 0x000fe2000f8e0224 */
[----:B------:R-:W-:Y:S01]  /*df80*/  SEL R36, R51, R46, P0 ;  /* 0x0000002e33247207 */ /* 0x000fe20000000000 */
[----:B------:R-:W0:Y:S01]  /*df90*/  SHFL.IDX PT, R56, R56, R31, 0x1c1f ;  /* 0x001c1f1f38387589 */ /* 0x000e2200000e0000 */
[----:B------:R-:W-:Y:S01]  /*dfa0*/  VIADD R46, R190, UR38 ;  /* 0x00000026be2e7c36 */ /* 0x000fe20008000000 */
[----:B------:R-:W-:Y:S01]  /*dfb0*/  ULDC.64 UR6, c[0x0][0xb50] ;  /* 0x0002d40000067ab9 */ /* 0x000fe20000000a00 */
[----:B------:R-:W-:Y:S01]  /*dfc0*/  SEL R37, R65, R62, P0 ;  /* 0x0000003e41257207 */ /* 0x000fe20000000000 */
[----:B------:R-:W1:Y:S04]  /*dfd0*/  SHFL.IDX PT, R78, R70, R31, 0x1c1f ;  /* 0x001c1f1f464e7589 */ /* 0x000e6800000e0000 */
[----:B------:R-:W2:Y:S04]  /*dfe0*/  SHFL.IDX PT, R43, R58, R31, 0x1c1f ;  /* 0x001c1f1f3a2b7589 */ /* 0x000ea800000e0000 */
[----:B------:R3:W4:Y:S04]  /*dff0*/  SHFL.IDX PT, R86, R86, R31, 0x1c1f ;  /* 0x001c1f1f56567589 */ /* 0x00072800000e0000 */
[----:B------:R2:W-:Y:S04]  /*e000*/  STSM.16.M88.4 [R83], R24 ;  /* 0x0000001853007844 */ /* 0x0005e80000000200 */
[----:B------:R4:W-:Y:S01]  /*e010*/  STSM.16.M88.4 [R44], R32 ;  /* 0x000000202c007844 */ /* 0x0009e20000000200 */
[----:B---3--:R-:W-:-:S03]  /*e020*/  IMAD R31, R30, UR5, RZ ;  /* 0x000000051e1f7c24 */ /* 0x008fc6000f8e02ff */
[----:B------:R3:W-:Y:S01]  /*e030*/  STSM.16.M88.4 [R45], R36 ;  /* 0x000000242d007844 */ /* 0x0007e20000000200 */
[----:B0-----:R-:W-:Y:S02]  /*e040*/  SEL R64, R59, R56, P0 ;  /* 0x000000383b407207 */ /* 0x001fe40000000000 */
[----:B------:R-:W-:Y:S02]  /*e050*/  ISETP.GE.OR P3, PT, R46, R31, P1 ;  /* 0x0000001f2e00720c */ /* 0x000fe40000f66670 */
[----:B------:R-:W-:Y:S02]  /*e060*/  SEL R66, R56, R59, P0 ;  /* 0x0000003b38427207 */ /* 0x000fe40000000000 */
[----:B-1----:R-:W-:Y:S01]  /*e070*/  SEL R65, R73, R78, P0 ;  /* 0x0000004e49417207 */ /* 0x002fe20000000000 */
[----:B--2---:R-:W-:Y:S01]  /*e080*/  VIADD R24, R46, 0x8 ;  /* 0x000000082e187836 */ /* 0x004fe20000000000 */
[----:B------:R-:W-:Y:S01]  /*e090*/  SEL R26, R50, R53, P0 ;  /* 0x00000035321a7207 */ /* 0x000fe20000000000 */
[----:B------:R-:W-:Y:S01]  /*e0a0*/  IMAD.IADD R25, R41, 0x1, R47 ;  /* 0x0000000129197824 */ /* 0x000fe200078e022f */
[----:B------:R-:W-:-:S02]  /*e0b0*/  LEA R41, P4, R40, UR6, 0x2 ;  /* 0x0000000628297c11 */ /* 0x000fc4000f8810ff */
[----:B------:R-:W-:Y:S02]  /*e0c0*/  ISETP.GE.OR P1, PT, R24, R31, P1 ;  /* 0x0000001f1800720c */ /* 0x000fe40000f26670 */
[----:B------:R-:W-:Y:S01]  /*e0d0*/  LEA.HI.X R40, R40, UR7, R25, 0x2, P4 ;  /* 0x0000000728287c11 */ /* 0x000fe2000a0f1419 */
[----:B------:R-:W-:Y:S01]  /*e0e0*/  SHFL.IDX PT, R60, R41, RZ, 0x1c1f ;  /* 0x001c1fff293c7589 */ /* 0x000fe200000e0000 */
[----:B------:R-:W-:Y:S02]  /*e0f0*/  SEL R24, R53, R50, P0 ;  /* 0x0000003235187207 */ /* 0x000fe40000000000 */
[----:B------:R-:W-:Y:S01]  /*e100*/  SEL R25, R67, R72, P0 ;  /* 0x0000004843197207 */ /* 0x000fe20000000000 */
[----:B------:R-:W0:Y:S01]  /*e110*/  SHFL.IDX PT, R61, R40, RZ, 0x1c1f ;  /* 0x001c1fff283d7589 */ /* 0x000e2200000e0000 */
[----:B------:R-:W-:Y:S02]  /*e120*/  SEL R27, R72, R67, P0 ;  /* 0x00000043481b7207 */ /* 0x000fe40000000000 */
[----:B----4-:R-:W-:Y:S01]  /*e130*/  SEL R32, R55, R52, P0 ;  /* 0x0000003437207207 */ /* 0x010fe20000000000 */
[----:B------:R-:W-:Y:S01]  /*e140*/  SHFL.IDX PT, R62, R41, 0x1, 0x1c1f ;  /* 0x003c1f00293e7f89 */ /* 0x000fe200000e0000 */
[----:B------:R-:W-:-:S02]  /*e150*/  SEL R34, R52, R55, P0 ;  /* 0x0000003734227207 */ /* 0x000fc40000000000 */
[----:B------:R-:W-:Y:S01]  /*e160*/  SEL R33, R69, R74, P0 ;  /* 0x0000004a45217207 */ /* 0x000fe20000000000 */
[----:B------:R-:W-:Y:S01]  /*e170*/  STSM.16.M88.4 [R82], R24 ;  /* 0x0000001852007844 */ /* 0x000fe20000000200 */
[----:B------:R-:W-:Y:S02]  /*e180*/  SEL R35, R74, R69, P0 ;  /* 0x000000454a237207 */ /* 0x000fe40000000000 */
[----:B------:R-:W-:Y:S01]  /*e190*/  SEL R44, R57, R54, P0 ;  /* 0x00000036392c7207 */ /* 0x000fe20000000000 */
[----:B------:R-:W1:Y:S01]  /*e1a0*/  SHFL.IDX PT, R63, R40, 0x1, 0x1c1f ;  /* 0x003c1f00283f7f89 */ /* 0x000e6200000e0000 */
[----:B------:R-:W-:Y:S02]  /*e1b0*/  SEL R46, R54, R57, P0 ;  /* 0x00000039362e7207 */ /* 0x000fe40000000000 */
[----:B---3--:R-:W-:Y:S01]  /*e1c0*/  SEL R45, R71, R76, P0 ;  /* 0x0000004c472d7207 */ /* 0x008fe20000000000 */
[----:B------:R-:W-:Y:S01]  /*e1d0*/  STSM.16.M88.4 [R81], R32 ;  /* 0x0000002051007844 */ /* 0x000fe20000000200 */
[----:B------:R-:W-:-:S02]  /*e1e0*/  SEL R47, R76, R71, P0 ;  /* 0x000000474c2f7207 */ /* 0x000fc40000000000 */
[----:B------:R-:W-:Y:S02]  /*e1f0*/  SEL R67, R78, R73, P0 ;  /* 0x000000494e437207 */ /* 0x000fe40000000000 */
[----:B------:R-:W-:Y:S01]  /*e200*/  SEL R68, R42, R43, P0 ;  /* 0x0000002b2a447207 */ /* 0x000fe20000000000 */
[----:B------:R-:W-:Y:S01]  /*e210*/  STSM.16.M88.4 [R80], R44 ;  /* 0x0000002c50007844 */ /* 0x000fe20000000200 */
[----:B------:R-:W-:Y:S02]  /*e220*/  SEL R70, R43, R42, P0 ;  /* 0x0000002a2b467207 */ /* 0x000fe40000000000 */
[----:B------:R-:W-:Y:S01]  /*e230*/  SEL R69, R75, R86, P0 ;  /* 0x000000564b457207 */ /* 0x000fe20000000000 */
[----:B------:R2:W-:Y:S01]  /*e240*/  STSM.16.M88.4 [R79], R64 ;  /* 0x000000404f007844 */ /* 0x0005e20000000200 */
[----:B------:R-:W-:-:S05]  /*e250*/  SEL R71, R86, R75, P0 ;  /* 0x0000004b56477207 */ /* 0x000fca0000000000 */
[----:B------:R-:W-:Y:S01]  /*e260*/  STSM.16.M88.4 [R77], R68 ;  /* 0x000000444d007844 */ /* 0x000fe20000000200 */
[----:B------:R-:W-:Y:S08]  /*e270*/  BAR.SYNC.DEFER_BLOCKING 0x1, 0x100 ;  /* 0x0044000000007b1d */ /* 0x000ff00000010000 */
[----:B--2---:R-:W2:Y:S01]  /*e280*/  @P2 LDC R65, c[0x0][0xbec] ;  /* 0x0002fb00ff412b82 */ /* 0x004ea20000000800 */
[----:B------:R-:W-:Y:S01]  /*e290*/  UIMAD UR5, UR12, UR8, URZ ;  /* 0x000000080c0572a4 */ /* 0x000fe2000f8e023f */
[----:B0-----:R0:W-:Y:S01]  /*e2a0*/  @!P3 ST.E desc[UR50][R60.64], R0 ;  /* 0x000000003c00b985 */ /* 0x0011e2000c101932 */
[----:B------:R-:W-:-:S03]  /*e2b0*/  UIMAD.WIDE.U32 UR6, UR40, UR8, URZ ;  /* 0x00000008280672a5 */ /* 0x000fc6000f8e003f */
[----:B-1----:R1:W-:Y:S02]  /*e2c0*/  @!P1 ST.E desc[UR50][R62.64], R2 ;  /* 0x000000023e009985 */ /* 0x0023e4000c101932 */
[----:B0-----:R-:W0:Y:S01]  /*e2d0*/  @P2 LDC R61, c[0x0][0xbf0] ;  /* 0x0002fc00ff3d2b82 */ /* 0x001e220000000800 */
[----:B------:R-:W-:Y:S01]  /*e2e0*/  IMAD R0, R22, 0x20, R23 ;  /* 0x0000002016007824 */ /* 0x000fe200078e0217 */
[----:B------:R-:W-:Y:S01]  /*e2f0*/  UIMAD UR5, UR40, UR9, UR5 ;  /* 0x00000009280572a4 */ /* 0x000fe2000f8e0205 */
[----:B------:R3:W5:Y:S02]  /*e300*/  LD.E.128 R44, desc[UR50][R6.64] ;  /* 0x00000032062c7980 */ /* 0x000764000c101d00 */
[----:B-1----:R-:W-:Y:S01]  /*e310*/  VIADD R2, R0, UR38 ;  /* 0x0000002600027c36 */ /* 0x002fe20008000000 */
[----:B------:R-:W-:Y:S01]  /*e320*/  UIMAD UR8, UR13, UR10, URZ ;  /* 0x0000000a0d0872a4 */ /* 0x000fe2000f8e023f */
[----:B------:R1:W5:Y:S02]  /*e330*/  LD.E.128 R52, desc[UR50][R8.64] ;  /* 0x0000003208347980 */ /* 0x000364000c101d00 */
[----:B--2---:R-:W-:Y:S01]  /*e340*/  @P2 IMAD.HI.U32 R0, R2, R65, RZ ;  /* 0x0000004102002227 */ /* 0x004fe200078e00ff */
[----:B------:R-:W-:Y:S01]  /*e350*/  UIADD3 UR7, UR7, UR5, URZ ;  /* 0x0000000507077290 */ /* 0x000fe2000fffe03f */
[----:B------:R2:W5:Y:S01]  /*e360*/  LD.E.128 R32, desc[UR50][R4.64] ;  /* 0x0000003204207980 */ /* 0x000562000c101d00 */
[----:B---3--:R-:W-:Y:S01]  /*e370*/  MOV R7, R2 ;  /* 0x0000000200077202 */ /* 0x008fe20000000f00 */
[----:B------:R-:W-:-:S02]  /*e380*/  UIMAD UR5, UR39, UR11, UR8 ;  /* 0x0000000b270572a4 */ /* 0x000fc4000f8e0208 */
[----:B------:R-:W5:Y:S01]  /*e390*/  LD.E.128 R48, desc[UR50][R28.64] ;  /* 0x000000321c307980 */ /* 0x000f62000c101d00 */
[----:B------:R-:W-:Y:S01]  /*e3a0*/  UIMAD.WIDE.U32 UR6, UR39, UR10, UR6 ;  /* 0x0000000a270672a5 */ /* 0x000fe2000f8e0006 */
[----:B------:R-:W-:Y:S02]  /*e3b0*/  ULDC.64 UR8, c[0x0][0xae0] ;  /* 0x0002b80000087ab9 */ /* 0x000fe40000000a00 */
[----:B------:R-:W5:Y:S04]  /*e3c0*/  LD.E.128 R40, desc[UR50][R20.64] ;  /* 0x0000003214287980 */ /* 0x000f68000c101d00 */
[----:B------:R-:W5:Y:S01]  /*e3d0*/  LD.E.128 R36, desc[UR50][R14.64] ;  /* 0x000000320e247980 */ /* 0x000f62000c101d00 */
[----:B0-----:R-:W-:Y:S01]  /*e3e0*/  @P2 SHF.R.U32.HI R7, RZ, R61, R0 ;  /* 0x0000003dff072219 */ /* 0x001fe20000011600 */
[----:B------:R-:W-:-:S02]  /*e3f0*/  UIADD3 UR5, UR7, UR5, URZ ;  /* 0x0000000507057290 */ /* 0x000fc4000fffe03f */
[----:B------:R-:W5:Y:S01]  /*e400*/  LD.E.128 R24, desc[UR50][R12.64] ;  /* 0x000000320c187980 */ /* 0x000f62000c101d00 */
[--C-:B------:R-:W-:Y:S01]  /*e410*/  SHF.R.S32.HI R0, RZ, 0x1f, R7.reuse ;  /* 0x0000001fff007819 */ /* 0x100fe20000011407 */
[----:B-1----:R-:W-:Y:S02]  /*e420*/  IMAD.MOV R9, RZ, RZ, -R7 ;  /* 0x000000ffff097224 */ /* 0x002fe400078e0a07 */
[----:B--2---:R-:W-:Y:S01]  /*e430*/  IMAD.U32 R5, RZ, RZ, UR7 ;  /* 0x00000007ff057e24 */ /* 0x004fe2000f8e00ff */
[----:B------:R0:W5:Y:S01]  /*e440*/  LD.E.128 R56, desc[UR50][R10.64] ;  /* 0x000000320a387980 */ /* 0x000162000c101d00 */
[----:B------:R-:W-:Y:S02]  /*e450*/  IMAD R0, R0, UR8, RZ ;  /* 0x0000000800007c24 */ /* 0x000fe4000f8e02ff */
[----:B------:R-:W-:Y:S01]  /*e460*/  IMAD R9, R30, R9, R2 ;  /* 0x000000091e097224 */ /* 0x000fe200078e0202 */
[----:B------:R-:W-:Y:S01]  /*e470*/  @!PT LDS RZ, [RZ] ;  /* 0x00000000fffff984 */ /* 0x000fe20000000800 */
[----:B------:R-:W-:Y:S01]  /*e480*/  @!PT LDS RZ, [RZ] ;  /* 0x00000000fffff984 */ /* 0x000fe20000000800 */
[----:B------:R-:W-:Y:S01]  /*e490*/  @!PT LDS RZ, [RZ] ;  /* 0x00000000fffff984 */ /* 0x000fe20000000800 */
[----:B------:R-:W-:Y:S01]  /*e4a0*/  @!PT LDS RZ, [RZ] ;  /* 0x00000000fffff984 */ /* 0x000fe20000000800 */
[----:B------:R1:W-:Y:S06]  /*e4b0*/  MEMBAR.ALL.CTA ;  /* 0x0000000000007992 */ /* 0x0003ec0000008000 */
[----:B-1----:R-:W1:Y:S01]  /*e4c0*/  FENCE.VIEW.ASYNC.S ;  /* 0x00000000000073c6 */ /* 0x002e620000000000 */
[----:B------:R-:W-:Y:S01]  /*e4d0*/  IMAD.U32 R4, RZ, RZ, UR6 ;  /* 0x00000006ff047e24 */ /* 0x000fe2000f8e00ff */
[----:B------:R-:W-:Y:S01]  /*e4e0*/  ULDC.64 UR6, c[0x0][0xad8] ;  /* 0x0002b60000067ab9 */ /* 0x000fe20000000a00 */
[----:B------:R-:W-:-:S02]  /*e4f0*/  IMAD.U32 R5, RZ, RZ, UR5 ;  /* 0x00000005ff057e24 */ /* 0x000fc4000f8e00ff */
[C---:B0-----:R-:W-:Y:S01]  /*e500*/  IMAD R11, R7.reuse, UR9, R0 ;  /* 0x00000009070b7c24 */ /* 0x041fe2000f8e0200 */
[----:B------:R-:W-:Y:S01]  /*e510*/  SHF.R.S32.HI R0, RZ, 0x1f, R9 ;  /* 0x0000001fff007819 */ /* 0x000fe20000011409 */
[----:B------:R-:W-:-:S04]  /*e520*/  IMAD.WIDE.U32 R4, R7, UR8, R4 ;  /* 0x0000000807047c25 */ /* 0x000fc8000f8e0004 */
[----:B------:R-:W-:Y:S02]  /*e530*/  IMAD.IADD R5, R5, 0x1, R11 ;  /* 0x0000000105057824 */ /* 0x000fe400078e020b */
[----:B------:R-:W-:Y:S02]  /*e540*/  IMAD R2, R0, UR6, RZ ;  /* 0x0000000600027c24 */ /* 0x000fe4000f8e02ff */
[----:B------:R-:W-:Y:S02]  /*e550*/  VIADD R8, R23, UR38 ;  /* 0x0000002617087c36 */ /* 0x000fe40008000000 */
[C---:B------:R-:W-:Y:S02]  /*e560*/  IMAD R7, R9.reuse, UR7, R2 ;  /* 0x0000000709077c24 */ /* 0x040fe4000f8e0202 */
[----:B------:R-:W-:Y:S01]  /*e570*/  IMAD.WIDE.U32 R4, R9, UR6, R4 ;  /* 0x0000000609047c25 */ /* 0x000fe2000f8e0004 */
[----:B------:R-:W-:Y:S01]  /*e580*/  ISETP.GE.AND P2, PT, R8, R31, PT ;  /* 0x0000001f0800720c */ /* 0x000fe20003f46270 */
[----:B------:R-:W-:-:S02]  /*e590*/  ULDC.64 UR6, c[0x0][0xa80] ;  /* 0x0002a00000067ab9 */ /* 0x000fc40000000a00 */
[----:B------:R-:W-:Y:S01]  /*e5a0*/  VIADD R0, R8, 0x20 ;  /* 0x0000002008007836 */ /* 0x000fe20000000000 */
[----:B------:R-:W-:Y:S01]  /*e5b0*/  IADD3 R5, R5, R7, RZ ;  /* 0x0000000705057210 */ /* 0x000fe20007ffe0ff */
[----:B------:R-:W-:Y:S01]  /*e5c0*/  VIADD R3, R3, 0x22820 ;  /* 0x0002282003037836 */ /* 0x000fe20000000000 */
[----:B------:R-:W-:Y:S02]  /*e5d0*/  LEA R6, P3, R4, UR6, 0x1 ;  /* 0x0000000604067c11 */ /* 0x000fe4000f8608ff */
        /* <DEDUP_REMOVED lines=13> */
[CC--:B-1----:R-:W-:Y:S02]  /*e6b0*/  @!P2 LEA R2, P4, R16.reuse, R4.reuse, 0x1 ;  /* 0x000000041002a211 */ /* 0x0c2fe400078808ff */
[C---:B------:R-:W-:Y:S02]  /*e6c0*/  @!P3 LEA R4, P5, R19.reuse, R4, 0x1 ;  /* 0x000000041304b211 */ /* 0x040fe400078a08ff */
[-C--:B0-2---:R-:W-:Y:S02]  /*e6d0*/  @!P2 LEA.HI.X R3, R16, R0.reuse, R193, 0x1, P4 ;  /* 0x000000001003a211 */ /* 0x085fe400020f0cc1 */
[----:B------:R-:W-:-:S03]  /*e6e0*/  @!P3 LEA.HI.X R5, R19, R0, R192, 0x1, P5 ;  /* 0x000000001305b211 */ /* 0x000fc600028f0cc0 */
[----:B-----5:R3:W-:Y:S04]  /*e6f0*/  @!P2 ST.E.128 desc[UR50][R2.64], R48 ;  /* 0x000000300200a985 */ /* 0x0207e8000c101d32 */
[----:B------:R3:W-:Y:S02]  /*e700*/  @!P3 ST.E.128 desc[UR50][R4.64], R56 ;  /* 0x000000380400b985 */ /* 0x0007e4000c101d32 */
.L_x_2496:
[----:B------:R-:W-:Y:S05]  /*e710*/  BSYNC B1 ;  /* 0x0000000000017941 */ /* 0x000fea0003800000 */
.L_x_2495:
        /* <DEDUP_REMOVED lines=9> */
[-C--:B0---4-:R-:W-:Y:S02]  /*e7b0*/  @!P3 LEA.HI.X R3, R16, R0.reuse, R193, 0x1, P0 ;  /* 0x000000001003b211 */ /* 0x091fe400000f0cc1 */
[----:B------:R-:W-:-:S03]  /*e7c0*/  @!P4 LEA.HI.X R5, R19, R0, R192, 0x1, P2 ;  /* 0x000000001305c211 */ /* 0x000fc600010f0cc0 */
[----:B-----5:R3:W-:Y:S04]  /*e7d0*/  @!P3 ST.E.128 desc[UR50][R2.64], R40 ;  /* 0x000000280200b985 */ /* 0x0207e8000c101d32 */
[----:B------:R3:W-:Y:S02]  /*e7e0*/  @!P4 ST.E.128 desc[UR50][R4.64], R52 ;  /* 0x000000340400c985 */ /* 0x0007e4000c101d32 */
.L_x_2498:
[----:B------:R-:W-:Y:S05]  /*e7f0*/  BSYNC B1 ;  /* 0x0000000000017941 */ /* 0x000fea0003800000 */
.L_x_2497:
        /* <DEDUP_REMOVED lines=11> */
[----:B-----5:R3:W-:Y:S04]  /*e8b0*/  @!P2 ST.E.128 desc[UR50][R2.64], R36 ;  /* 0x000000240200a985 */ /* 0x0207e8000c101d32 */
[----:B------:R3:W-:Y:S02]  /*e8c0*/  @!P3 ST.E.128 desc[UR50][R4.64], R44 ;  /* 0x0000002c0400b985 */ /* 0x0007e4000c101d32 */
.L_x_2500:
[----:B------:R-:W-:Y:S05]  /*e8d0*/  BSYNC B1 ;  /* 0x0000000000017941 */ /* 0x000fea0003800000 */
.L_x_2499:
        /* <DEDUP_REMOVED lines=16> */
.L_x_2494:
        /* <DEDUP_REMOVED lines=50> */
.L_x_2503:
[----:B------:R-:W-:Y:S05]  /*ed00*/  BSYNC B1 ;  /* 0x0000000000017941 */ /* 0x000fea0003800000 */
.L_x_2502:
[----:B------:R-:W-:Y:S01]  /*ed10*/  ULDC.64 UR10, c[0x0][0xae8] ;  /* 0x0002ba00000a7ab9 */ /* 0x000fe20000000a00 */
[----:B------:R-:W-:Y:S01]  /*ed20*/  VIADD R6, R6, UR38 ;  /* 0x0000002606067c36 */ /* 0x000fe20008000000 */
[----:B------:R-:W-:Y:S01]  /*ed30*/  UIMAD UR5, UR8, UR10, URZ ;  /* 0x0000000a080572a4 */ /* 0x000fe2000f8e023f */
[----:B------:R-:W-:Y:S01]  /*ed40*/  BSSY B1, `(.L_x_2504) ;  /* 0x0000034000017945 */ /* 0x000fe20003800000 */
[----:B------:R-:W-:Y:S01]  /*ed50*/  UIMAD.WIDE.U32 UR6, UR40, UR10, URZ ;  /* 0x0000000a280672a5 */ /* 0x000fe2000f8e003f */
[----:B0-----:R-:W-:Y:S01]  /*ed60*/  @P1 IMAD.HI.U32 R0, R6, R9, RZ ;  /* 0x0000000906001227 */ /* 0x001fe200078e00ff */
[----:B------:R-:W-:Y:S01]  /*ed70*/  UIMAD UR5, UR40, UR11, UR5 ;  /* 0x0000000b280572a4 */ /* 0x000fe2000f8e0205 */
[----:B--2---:R-:W-:Y:S02]  /*ed80*/  MOV R5, R6 ;  /* 0x0000000600057202 */ /* 0x004fe40000000f00 */
[----:B------:R-:W-:Y:S01]  /*ed90*/  ULDC.64 UR10, c[0x0][0xaf0] ;  /* 0x0002bc00000a7ab9 */ /* 0x000fe20000000a00 */
[----:B------:R-:W-:Y:S01]  /*eda0*/  UIADD3 UR7, UR7, UR5, URZ ;  /* 0x0000000507077290 */ /* 0x000fe2000fffe03f */
[----:B-1----:R-:W-:Y:S01]  /*edb0*/  @P1 SHF.R.U32.HI R5, RZ, R11, R0 ;  /* 0x0000000bff051219 */ /* 0x002fe20000011600 */
[----:B------:R-:W-:-:S02]  /*edc0*/  UIMAD UR5, UR9, UR10, URZ ;  /* 0x0000000a090572a4 */ /* 0x000fc4000f8e023f */
[----:B------:R-:W-:Y:S01]  /*edd0*/  UIMAD.WIDE.U32 UR6, UR39, UR10, UR6 ;  /* 0x0000000a270672a5 */ /* 0x000fe2000f8e0006 */
[--C-:B------:R-:W-:Y:S01]  /*ede0*/  SHF.R.S32.HI R0, RZ, 0x1f, R5.reuse ;  /* 0x0000001fff007819 */ /* 0x100fe20000011405 */
[----:B------:R-:W-:Y:S01]  /*edf0*/  UIMAD UR5, UR39, UR11, UR5 ;  /* 0x0000000b270572a4 */ /* 0x000fe2000f8e0205 */
[----:B------:R-:W-:Y:S01]  /*ee00*/  IMAD.MOV R7, RZ, RZ, -R5 ;  /* 0x000000ffff077224 */ /* 0x000fe200078e0a05 */
[----:B------:R-:W-:Y:S02]  /*ee10*/  ULDC.64 UR8, c[0x0][0xae0] ;  /* 0x0002b80000087ab9 */ /* 0x000fe40000000a00 */
[----:B------:R-:W-:Y:S01]  /*ee20*/  UIADD3 UR5, UR7, UR5, URZ ;  /* 0x0000000507057290 */ /* 0x000fe2000fffe03f */
[----:B------:R-:W-:Y:S02]  /*ee30*/  IMAD R0, R0, UR8, RZ ;  /* 0x0000000800007c24 */ /* 0x000fe4000f8e02ff */
[----:B------:R-:W-:Y:S02]  /*ee40*/  IMAD R7, R8, R7, R6 ;  /* 0x0000000708077224 */ /* 0x000fe400078e0206 */
[----:B------:R-:W-:-:S02]  /*ee50*/  IMAD.U32 R3, RZ, RZ, UR7 ;  /* 0x00000007ff037e24 */ /* 0x000fc4000f8e00ff */
[----:B------:R-:W-:Y:S01]  /*ee60*/  IMAD.U32 R2, RZ, RZ, UR6 ;  /* 0x00000006ff027e24 */ /* 0x000fe2000f8e00ff */
[----:B------:R-:W-:Y:S01]  /*ee70*/  ULDC.64 UR6, c[0x0][0xad8] ;  /* 0x0002b60000067ab9 */ /* 0x000fe20000000a00 */
[----:B------:R-:W-:Y:S01]  /*ee80*/  IMAD.U32 R3, RZ, RZ, UR5 ;  /* 0x00000005ff037e24 */ /* 0x000fe2000f8e00ff */
[----:B------:R-:W-:Y:S01]  /*ee90*/  ULDC UR5, c[0x0][0xa88] ;  /* 0x0002a20000057ab9 */ /* 0x000fe20000000800 */
[C---:B------:R-:W-:Y:S01]  /*eea0*/  IMAD R9, R5.reuse, UR9, R0 ;  /* 0x0000000905097c24 */ /* 0x040fe2000f8e0200 */
[----:B------:R-:W-:Y:S01]  /*eeb0*/  SHF.R.S32.HI R0, RZ, 0x1f, R7 ;  /* 0x0000001fff007819 */ /* 0x000fe20000011407 */
[----:B------:R-:W-:-:S04]  /*eec0*/  IMAD.WIDE.U32 R2, R5, UR8, R2 ;  /* 0x0000000805027c25 */ /* 0x000fc8000f8e0002 */
        /* <DEDUP_REMOVED lines=27> */
.L_x_2505:
[----:B------:R-:W-:Y:S05]  /*f080*/  BSYNC B1 ;  /* 0x0000000000017941 */ /* 0x000fea0003800000 */
.L_x_2504:
        /* <DEDUP_REMOVED lines=13> */
.L_x_2507:
[----:B------:R-:W-:Y:S05]  /*f160*/  BSYNC B1 ;  /* 0x0000000000017941 */ /* 0x000fea0003800000 */
.L_x_2506:
        /* <DEDUP_REMOVED lines=13> */
.L_x_2509:
[----:B------:R-:W-:Y:S05]  /*f240*/  BSYNC B1 ;  /* 0x0000000000017941 */ /* 0x000fea0003800000 */
.L_x_2508:
[----:B---3--:R-:W-:Y:S01]  /*f250*/  IADD3 R3, R6, 0x60, RZ ;  /* 0x0000006006037810 */ /* 0x008fe20007ffe0ff */
[----:B0-----:R0:W3:Y:S03]  /*f260*/  SHFL.IDX PT, R0, R5, 0x3, 0x181f ;  /* 0x00781f0005007f89 */ /* 0x0010e600000e0000 */
[----:B------:R-:W-:Y:S01]  /*f270*/  ISETP.GE.AND P0, PT, R3, R9, PT ;  /* 0x000000090300720c */ /* 0x000fe20003f06270 */
[----:B-1----:R0:W1:-:S12]  /*f280*/  SHFL.IDX PT, R2, R4, 0x3, 0x181f ;  /* 0x00781f0004027f89 */ /* 0x00205800000e0000 */
[----:B0-----:R-:W-:Y:S05]  /*f290*/  @P0 BRA `(.L_x_2501) ;  /* 0x0000000000240947 */ /* 0x001fea0003800000 */
[----:B------:R-:W-:Y:S02]  /*f2a0*/  ULDC UR5, c[0x0][0xac8] ;  /* 0x0002b20000057ab9 */ /* 0x000fe40000000800 */
[----:B------:R-:W-:Y:S02]  /*f2b0*/  ISETP.GE.AND P2, PT, R16, UR5, PT ;  /* 0x0000000510007c0c */ /* 0x000fe4000bf46270 */
[----:B------:R-:W-:-:S11]  /*f2c0*/  ISETP.GE.AND P3, PT, R19, UR5, PT ;  /* 0x0000000513007c0c */ /* 0x000fd6000bf66270 */
[CC--:B-12-4-:R-:W-:Y:S02]  /*f2d0*/  @!P2 LEA R4, P0, R16.reuse, R2.reuse, 0x1 ;  /* 0x000000021004a211 */ /* 0x0d6fe400078008ff */
[C---:B------:R-:W-:Y:S02]  /*f2e0*/  @!P3 LEA R2, P1, R19.reuse, R2, 0x1 ;  /* 0x000000021302b211 */ /* 0x040fe400078208ff */
[-C--:B---3--:R-:W-:Y:S02]  /*f2f0*/  @!P2 LEA.HI.X R5, R16, R0.reuse, R193, 0x1, P0 ;  /* 0x000000001005a211 */ /* 0x088fe400000f0cc1 */
[----:B------:R-:W-:-:S03]  /*f300*/  @!P3 LEA.HI.X R3, R19, R0, R192, 0x1, P1 ;  /* 0x000000001303b211 */ /* 0x000fc600008f0cc0 */
[----:B------:R0:W-:Y:S04]  /*f310*/  @!P2 ST.E.128 desc[UR50][R4.64], RZ ;  /* 0x000000ff0400a985 */ /* 0x0001e8000c101d32 */
[----:B------:R0:W-:Y:S02]  /*f320*/  @!P3 ST.E.128 desc[UR50][R2.64], RZ ;  /* 0x000000ff0200b985 */ /* 0x0001e4000c101d32 */
.L_x_2501:
[----:B------:R-:W-:Y:S05]  /*f330*/  BSYNC B0 ;  /* 0x0000000000007941 */ /* 0x000fea0003800000 */
.L_x_2493:
[----:B------:R-:W-:Y:S02]  /*f340*/  ULDC UR5, c[0x0][0xc38] ;  /* 0x00030e0000057ab9 */ /* 0x000fe40000000800 */
[----:B------:R-:W-:-:S06]  /*f350*/  UISETP.GE.AND UP0, UPT, UR4, UR5, UPT ;  /* 0x000000050400728c */ /* 0x000fcc000bf06270 */
[----:B------:R-:W-:-:S13]  /*f360*/  PLOP3.LUT P0, PT, PT, PT, UP0, 0x80, 0x0 ;  /* 0x000000000000781c */ /* 0x000fda0003f0f008 */
[----:B------:R-:W-:Y:S05]  /*f370*/  @!P0 BRA `(.L_x_2510) ;  /* 0xffffff1800608947 */ /* 0x000fea000383ffff */
[----:B------:R-:W-:Y:S05]  /*f380*/  EXIT ;  /* 0x000000000000794d */ /* 0x000fea0003800000 */
.L_x_2452:
[----:B------:R-:W-:-:S08]  /*f390*/  NOP ;  /* 0x0000000000007918 */ /* 0x000fd00000000000 */
[----:B------:R-:W0:-:S00]  /*f3a0*/  USETMAXREG.DEALLOC.CTAPOOL 0x28 ;  /* 0x00000028000079c8 */ /* 0x000e0000080e0500 */
[----:B0-----:R-:W-:-:S06]  /*f3b0*/  LOP3.LUT R0, R0, 0x3, RZ, 0xc0, !PT ;  /* 0x0000000300007812 */ /* 0x001fcc00078ec0ff */
[----:B------:R-:W0:Y:S01]  /*f3c0*/  S2UR UR5, SR_CTAID.X ;  /* 0x00000000000579c3 */ /* 0x000e220000002500 */
[----:B------:R-:W-:Y:S01]  /*f3d0*/  LOP3.LUT R16, R16, 0xffffefff, RZ, 0xc0, !PT ;  /* 0xffffefff10107812 */ /* 0x000fe200078ec0ff */
[----:B------:R-:W-:Y:S01]  /*f3e0*/  STL [R1+0x20], RZ ;  /* 0x000020ff01007387 */ /* 0x000fe20000100800 */
[----:B------:R-:W-:Y:S02]  /*f3f0*/  IMAD.MOV.U32 R35, RZ, RZ, 0x1 ;  /* 0x00000001ff237424 */ /* 0x000fe400078e00ff */
[----:B------:R-:W-:Y:S01]  /*f400*/  IMAD.MOV.U32 R29, RZ, RZ, RZ ;  /* 0x000000ffff1d7224 */ /* 0x000fe200078e00ff */
        /* <DEDUP_REMOVED lines=9> */
[----:B------:R-:W-:Y:S01]  /*f4a0*/  ULDC UR4, c[0x0][0x424] ;  /* 0x0001090000047ab9 */ /* 0x000fe20000000800 */
[----:B------:R-:W-:Y:S01]  /*f4b0*/  UISETP.NE.U32.AND UP0, UPT, UR6, URZ, UPT ;  /* 0x0000003f0600728c */ /* 0x000fe2000bf05070 */
[----:B------:R-:W-:Y:S01]  /*f4c0*/  ULDC UR8, c[0x0][0x2b8] ;  /* 0x0000ae0000087ab9 */ /* 0x000fe20000000800 */
[----:B------:R-:W-:Y:S02]  /*f4d0*/  ULDC UR39, c[0x0][0x288] ;  /* 0x0000a20000277ab9 */ /* 0x000fe40000000800 */
[----:B------:R-:W-:Y:S01]  /*f4e0*/  UISETP.NE.AND.EX UP0, UPT, UR7, URZ, UPT, UP0 ;  /* 0x0000003f0700728c */ /* 0x000fe2000bf05300 */
[----:B------:R-:W-:Y:S02]  /*f4f0*/  ULDC UR38, c[0x0][0x448] ;  /* 0x0001120000267ab9 */ /* 0x000fe40000000800 */
[----:B------:R-:W-:Y:S01]  /*f500*/  ULDC.64 UR6, c[0x0][0x2f0] ;  /* 0x0000bc0000067ab9 */ /* 0x000fe20000000a00 */
[----:B------:R-:W-:Y:S01]  /*f510*/  ULOP3.LUT UR45, UR37, 0x2, URZ, 0xfc, !UPT ;  /* 0x00000002252d7892 */ /* 0x000fe2000f8efc3f */
[C---:B0-----:R-:W-:Y:S01]  /*f520*/  IMAD.SHL.U32 R2, R7.reuse, 0x80, RZ ;  /* 0x0000008007027824 */ /* 0x041fe200078e00ff */
[C---:B------:R-:W-:Y:S01]  /*f530*/  LOP3.LUT R9, R7.reuse, 0x7f, RZ, 0xc0, !PT ;  /* 0x0000007f07097812 */ /* 0x040fe200078ec0ff */
[C---:B------:R-:W-:Y:S01]  /*f540*/  IMAD.SHL.U32 R4, R7.reuse, 0x20, RZ ;  /* 0x0000002007047824 */ /* 0x040fe200078e00ff */
[C---:B------:R-:W-:Y:S01]  /*f550*/  LOP3.LUT P0, RZ, R7.reuse, 0x4, RZ, 0xc0, !PT ;  /* 0x0000000407ff7812 */ /* 0x040fe2000780c0ff */
[C---:B------:R-:W-:Y:S01]  /*f560*/  IMAD.SHL.U32 R10, R7.reuse, 0x4, RZ ;  /* 0x00000004070a7824 */ /* 0x040fe200078e00ff */
[----:B------:R-:W-:Y:S01]  /*f570*/  SHF.R.U32.HI R0, RZ, 0x5, R9 ;  /* 0x00000005ff007819 */ /* 0x000fe20000011609 */
[----:B------:R-:W-:Y:S01]  /*f580*/  IMAD.SHL.U32 R8, R7, 0x2, RZ ;  /* 0x0000000207087824 */ /* 0x000fe200078e00ff */
[----:B------:R-:W-:-:S02]  /*f590*/  LOP3.LUT R3, R2, 0x380, RZ, 0xc0, !PT ;  /* 0x0000038002037812 */ /* 0x000fc400078ec0ff */
[----:B------:R-:W-:-:S03]  /*f5a0*/  LOP3.LUT R5, R4, 0x60, RZ, 0xc0, !PT ;  /* 0x0000006004057812 */ /* 0x000fc600078ec0ff */
[C---:B------:R-:W-:Y:S02]  /*f5b0*/  IMAD R3, R0.reuse, 0x10, R3 ;  /* 0x0000001000037824 */ /* 0x040fe400078e0203 */
[----:B------:R-:W-:Y:S01]  /*f5c0*/  IMAD R6, R0, 0x200, R5 ;  /* 0x0000020000067824 */ /* 0x000fe200078e0205 */
[C---:B------:R-:W-:Y:S01]  /*f5d0*/  LOP3.LUT R5, R4.reuse, 0x80, RZ, 0xc0, !PT ;  /* 0x0000008004057812 */ /* 0x040fe200078ec0ff */
[----:B------:R-:W-:Y:S01]  /*f5e0*/  IMAD.SHL.U32 R0, R7, 0x10, RZ ;  /* 0x0000001007007824 */ /* 0x000fe200078e00ff */
[----:B------:R-:W-:Y:S02]  /*f5f0*/  LOP3.LUT R4, R4, 0x100, RZ, 0xc0, !PT ;  /* 0x0000010004047812 */ /* 0x000fe400078ec0ff */
[----:B------:R-:W-:Y:S02]  /*f600*/  LOP3.LUT R5, R5, 0x10, R7, 0xf8, !PT ;  /* 0x0000001005057812 */ /* 0x000fe400078ef807 */
[----:B------:R-:W-:Y:S02]  /*f610*/  LOP3.LUT R7, R0, 0x3f0, RZ, 0xc0, !PT ;  /* 0x000003f000077812 */ /* 0x000fe400078ec0ff */
[----:B------:R-:W-:-:S02]  /*f620*/  LOP3.LUT R5, R5, 0x10, R10, 0x78, !PT ;  /* 0x0000001005057812 */ /* 0x000fc400078e780a */
[----:B------:R-:W-:Y:S02]  /*f630*/  LOP3.LUT R7, R7, 0x70, R8, 0x78, !PT ;  /* 0x0000007007077812 */ /* 0x000fe400078e7808 */
[----:B------:R-:W2:Y:S01]  /*f640*/  LDL R8, [R1+0x4] ;  /* 0x0000040001087983 */ /* 0x000ea20000100800 */
[----:B------:R-:W-:Y:S02]  /*f650*/  LOP3.LUT R3, R3, 0x70, R0, 0x78, !PT ;  /* 0x0000007003037812 */ /* 0x000fe400078e7800 */
[----:B------:R-:W-:Y:S02]  /*f660*/  LOP3.LUT R33, R0, 0x70, RZ, 0xc0, !PT ;  /* 0x0000007000217812 */ /* 0x000fe400078ec0ff */
[----:B------:R-:W-:Y:S02]  /*f670*/  IADD3 R4, R5, R6, R4 ;  /* 0x0000000605047210 */ /* 0x000fe40007ffe004 */
[----:B------:R-:W-:Y:S01]  /*f680*/  LOP3.LUT R2, R3, 0xc00, R2, 0xf8, !PT ;  /* 0x00000c0003027812 */ /* 0x000fe200078ef802 */
[----:B------:R-:W-:Y:S01]  /*f690*/  IMAD.U32 R3, RZ, RZ, UR5 ;  /* 0x00000005ff037e24 */ /* 0x000fe2000f8e00ff */
[----:B------:R-:W-:Y:S01]  /*f6a0*/  ISETP.GE.AND P2, PT, R33, UR7, PT ;  /* 0x0000000721007c0c */ /* 0x000fe2000bf46270 */
[----:B------:R0:W-:Y:S01]  /*f6b0*/  STL [R1+0xc], R4 ;  /* 0x00000c0401007387 */ /* 0x0001e20000100800 */
[----:B------:R-:W-:-:S03]  /*f6c0*/  MOV R17, 0x400 ;  /* 0x0000040000117802 */ /* 0x000fc60000000f00 */
[----:B------:R1:W-:Y:S04]  /*f6d0*/  STL [R1+0x10], R2 ;  /* 0x0000100201007387 */ /* 0x0003e80000100800 */
[----:B------:R3:W-:Y:S01]  /*f6e0*/  STL [R1+0x18], R3 ;  /* 0x0000180301007387 */ /* 0x0007e20000100800 */
[----:B0-----:R-:W-:Y:S02]  /*f6f0*/  SHF.R.U32.HI R4, RZ, 0x3, R9 ;  /* 0x00000003ff047819 */ /* 0x001fe40000011609 */
[----:B-1----:R-:W-:Y:S02]  /*f700*/  MOV R2, 0x40 ;  /* 0x0000004000027802 */ /* 0x002fe40000000f00 */
[----:B---3--:R-:W-:Y:S02]  /*f710*/  LOP3.LUT R3, R7, 0x400, R0, 0xf8, !PT ;  /* 0x0000040007037812 */ /* 0x008fe400078ef800 */
[----:B------:R-:W-:-:S02]  /*f720*/  ISETP.GE.AND P1, PT, R33, UR7, PT ;  /* 0x0000000721007c0c */ /* 0x000fc4000bf26270 */
[----:B------:R-:W-:Y:S02]  /*f730*/  LOP3.LUT R16, R16, 0xfffffffe, RZ, 0xc0, !PT ;  /* 0xfffffffe10107812 */ /* 0x000fe400078ec0ff */
[----:B------:R-:W-:Y:S02]  /*f740*/  LOP3.LUT R4, R4, 0x70, R0, 0xf8, !PT ;  /* 0x0000007004047812 */ /* 0x000fe400078ef800 */
[----:B------:R-:W-:Y:S01]  /*f750*/  SEL R5, R2, 0xffffffc0, !P0 ;  /* 0xffffffc002057807 */ /* 0x000fe20004000000 */
[----:B------:R0:W-:Y:S01]  /*f760*/  STL [R1+0x8], R3 ;  /* 0x0000080301007387 */ /* 0x0001e20000100800 */
[----:B------:R-:W-:-:S03]  /*f770*/  @P2 LOP3.LUT R16, R16, 0x1, RZ, 0xfc, !PT ;  /* 0x0000000110102812 */ /* 0x000fc600078efcff */
[----:B------:R0:W-:Y:S01]  /*f780*/  STL [R1+0x20], RZ ;  /* 0x000020ff01007387 */ /* 0x0001e20000100800 */
[----:B------:R-:W-:-:S03]  /*f790*/  LOP3.LUT R16, R16, 0xfffffdff, RZ, 0xc0, !PT ;  /* 0xfffffdff10107812 */ /* 0x000fc600078ec0ff */
[----:B------:R0:W-:Y:S01]  /*f7a0*/  STL [R1+0x14], R5 ;  /* 0x0000140501007387 */ /* 0x0001e20000100800 */
[----:B------:R-:W-:Y:S01]  /*f7b0*/  USEL UR4, UR4, 0x1, UP0 ;  /* 0x0000000104047887 */ /* 0x000fe20008000000 */
[----:B------:R-:W-:Y:S02]  /*f7c0*/  @P1 LOP3.LUT R16, R16, 0x200, RZ, 0xfc, !PT ;  /* 0x0000020010101812 */ /* 0x000fe400078efcff */
[----:B------:R-:W-:Y:S01]  /*f7d0*/  ISETP.GE.AND P1, PT, R33, UR8, PT ;  /* 0x0000000821007c0c */ /* 0x000fe2000bf26270 */
[----:B------:R-:W-:-:S04]  /*f7e0*/  UIMAD UR36, UR4, UR6, URZ ;  /* 0x00000006042472a4 */ /* 0x000fc8000f8e023f */
[----:B------:R-:W-:Y:S01]  /*f7f0*/  UIADD3 UR4, UR36, 0x9f, URZ ;  /* 0x0000009f24047890 */ /* 0x000fe2000fffe03f */
[----:B------:R-:W-:-:S03]  /*f800*/  LOP3.LUT R16, R16, 0xfffff7ff, RZ, 0xc0, !PT ;  /* 0xfffff7ff10107812 */ /* 0x000fc600078ec0ff */
[----:B------:R-:W-:Y:S01]  /*f810*/  UIMAD.WIDE UR4, UR4, 0x66666667, URZ ;  /* 0x66666667040478a5 */ /* 0x000fe2000f8e023f */
[----:B------:R-:W-:Y:S01]  /*f820*/  IMAD.MOV.U32 R35, RZ, RZ, 0x1 ;  /* 0x00000001ff237424 */ /* 0x000fe200078e00ff */
[----:B------:R-:W-:Y:S01]  /*f830*/  LOP3.LUT R2, R4, 0x80, RZ, 0xfc, !PT ;  /* 0x0000008004027812 */ /* 0x000fe200078efcff */
[----:B------:R-:W-:Y:S01]  /*f840*/  IMAD.MOV.U32 R29, RZ, RZ, RZ ;  /* 0x000000ffff1d7224 */ /* 0x000fe200078e00ff */
[----:B------:R-:W-:Y:S01]  /*f850*/  USHF.R.U32.HI UR40, URZ, 0x1f, UR5 ;  /* 0x0000001f3f287899 */ /* 0x000fe20008011605 */
[----:B------:R-:W-:Y:S01]  /*f860*/  @P1 LOP3.LUT R16, R16, 0x800, RZ, 0xfc, !PT ;  /* 0x0000080010101812 */ /* 0x000fe200078efcff */
[----:B------:R-:W-:Y:S02]  /*f870*/  UIMAD UR38, UR38, UR39, URZ ;  /* 0x00000027262672a4 */ /* 0x000fe4000f8e023f */
[----:B------:R-:W-:Y:S02]  /*f880*/  ULOP3.LUT UR46, UR37, 0x1, URZ, 0xfc, !UPT ;  /* 0x00000001252e7892 */ /* 0x000fe4000f8efc3f */
[----:B------:R-:W-:-:S02]  /*f890*/  UIADD3 UR39, UR36, 0xa0, -UR39 ;  /* 0x000000a024277890 */ /* 0x000fc4000fffe827 */
[----:B------:R-:W-:Y:S01]  /*f8a0*/  ULEA.HI.SX32 UR40, UR5, UR40, 0x1a ;  /* 0x0000002805287291 */ /* 0x000fe2000f8fd23f */
[----:B------:R-:W-:Y:S01]  /*f8b0*/  ULDC UR47, c[0x0][0xc] ;  /* 0x00000300002f7ab9 */ /* 0x000fe20000000800 */
[----:B--2---:R-:W-:-:S05]  /*f8c0*/  LEA R17, R8, R17, 0x18 ;  /* 0x0000001108117211 */ /* 0x004fca00078ec0ff */
[----:B------:R-:W-:-:S05]  /*f8d0*/  IMAD.IADD R0, R17, 0x1, R3 ;  /* 0x0000000111007824 */ /* 0x000fca00078e0203 */
[----:B------:R0:W-:Y:S02]  /*f8e0*/  STL [R1+0x1c], R0 ;  /* 0x00001c0001007387 */ /* 0x0001e40000100800 */
.L_x_2576:
        /* <DEDUP_REMOVED lines=23> */
.L_x_2512:
[----:B------:R-:W-:Y:S01]  /*fa60*/  ULDC UR8, c[0x0][0xc54] ;  /* 0x0003150000087ab9 */ /* 0x000fe20000000800 */
[----:B------:R-:W-:Y:S01]  /*fa70*/  UMOV UR6, UR7 ;  /* 0x0000000700067c82 */ /* 0x000fe20008000000 */
[----:B------:R-:W-:-:S11]  /*fa80*/  UISETP.NE.AND UP0, UPT, UR8, 0x1, UPT ;  /* 0x000000010800788c */ /* 0x000fd6000bf05270 */
[----:B------:R-:W-:Y:S02]  /*fa90*/  @UP0 ULDC.64 UR10, c[0x0][0xc58] ;  /* 0x00031600000a0ab9 */ /* 0x000fe40000000a00 */
[----:B------:R-:W-:-:S04]  /*faa0*/  UIMAD.WIDE.U32 UR4, UR7, UR10, URZ ;  /* 0x0000000a070472a5 */ /* 0x000fc8000f8e003f */
[----:B------:R-:W-:-:S04]  /*fab0*/  @UP0 USHF.R.U32.HI UR6, URZ, UR11, UR5 ;  /* 0x0000000b3f060299 */ /* 0x000fc80008011605 */
[----:B------:R-:W-:-:S12]  /*fac0*/  UIMAD UR4, UR6, UR8, URZ ;  /* 0x00000008060472a4 */ /* 0x000fd8000f8e023f */
.L_x_2513:
        /* <DEDUP_REMOVED lines=23> */
[----:B------:R-:W-:Y:S01]  /*fc40*/  UISETP.NE.AND UP2, UPT, UR5, 0x1, UPT ;  /* 0x000000010500788c */ /* 0x000fe2000bf45270 */
[----:B------:R-:W-:Y:S01]  /*fc50*/  BSSY B7, `(.L_x_2514) ;  /* 0x0000498000077945 */ /* 0x000fe20003800000 */
[----:B------:R-:W-:Y:S02]  /*fc60*/  UIADD3 UR43, UR43, UR4, URZ ;  /* 0x000000042b2b7290 */ /* 0x000fe4000fffe03f */
[----:B------:R-:W-:Y:S02]  /*fc70*/  UP2UR UR48, UPR, URZ, 0x4 ;  /* 0x000000043f307883 */ /* 0x000fe40008000000 */
[----:B------:R-:W-:-:S04]  /*fc80*/  USHF.L.U32 UR6, UR43, 0x7, URZ ;  /* 0x000000072b067899 */ /* 0x000fc8000800063f */
[----:B------:R-:W-:Y:S01]  /*fc90*/  UIADD3 UR6, UR6, 0x7f, URZ ;  /* 0x0000007f06067890 */ /* 0x000fe2000fffe03f */
[----:B------:R-:W-:Y:S01]  /*fca0*/  @UP2 ULDC UR4, c[0x0][0x44c] ;  /* 0x0001130000042ab9 */ /* 0x000fe20000000800 */
[----:B------:R-:W-:Y:S02]  /*fcb0*/  @UP2 ULDC UR7, c[0x0][0x450] ;  /* 0x0001140000072ab9 */ /* 0x000fe40000000800 */
[----:B------:R-:W-:-:S04]  /*fcc0*/  UIMAD.WIDE.U32 UR4, UR6, UR4, URZ ;  /* 0x00000004060472a5 */ /* 0x000fc8000f8e003f */
[----:B------:R-:W-:-:S04]  /*fcd0*/  @UP2 USHF.R.U32.HI UR6, URZ, UR7, UR5 ;  /* 0x000000073f062299 */ /* 0x000fc80008011605 */
[----:B------:R-:W-:-:S04]  /*fce0*/  UIADD3 UR4, UR39, UR6, URZ ;  /* 0x0000000627047290 */ /* 0x000fc8000fffe03f */
[----:B------:R-:W-:-:S04]  /*fcf0*/  UIMAD.WIDE UR4, UR4, 0x66666667, URZ ;  /* 0x66666667040478a5 */ /* 0x000fc8000f8e023f */
[----:B------:R-:W-:-:S04]  /*fd00*/  USHF.R.U32.HI UR4, URZ, 0x1f, UR5 ;  /* 0x0000001f3f047899 */ /* 0x000fc80008011605 */
[----:B------:R-:W-:-:S04]  /*fd10*/  ULEA.HI.SX32 UR4, UR5, UR4, 0x1a ;  /* 0x0000000405047291 */ /* 0x000fc8000f8fd23f */
[----:B------:R-:W-:-:S04]  /*fd20*/  UISETP.LT.AND UP0, UPT, UR40, UR4, UPT ;  /* 0x000000042800728c */ /* 0x000fc8000bf01270 */
[----:B------:R-:W-:-:S06]  /*fd30*/  USEL UR44, UR40, UR4, UP0 ;  /* 0x00000004282c7287 */ /* 0x000fcc0008000000 */
[----:B------:R-:W-:Y:S01]  /*fd40*/  ISETP.LT.AND P0, PT, RZ, UR44, PT ;  /* 0x0000002cff007c0c */ /* 0x000fe2000bf01270 */
[----:B--2---:R0:W-:-:S12]  /*fd50*/  STL [R1], R22 ;  /* 0x0000001601007387 */ /* 0x0041d80000100800 */
        /* <DEDUP_REMOVED lines=19> */
.L_x_2515:
        /* <DEDUP_REMOVED lines=19> */
[----:B01----:R-:W-:Y:S05]  /*ffc0*/  CALL.ABS.NOINC R2 ;  /* 0x0000000002007343 */ /* 0x003fea0003c00000 */
.L_x_2518:
[----:B------:R-:W-:Y:S05]  /*ffd0*/  BSYNC B6 ;  /* 0x0000000000067941 */ /* 0x000fea0003800000 */
.L_x_2517:
        /* <DEDUP_REMOVED lines=22> */
.L_x_2520:
[----:B------:R-:W-:Y:S05]  /*10140*/  BSYNC B6 ;  /* 0x0000000000067941 */ /* 0x000fea0003800000 */
.L_x_2519:
        /* <DEDUP_REMOVED lines=20> */
.L_x_2522:
[----:B------:R-:W-:Y:S05]  /*10290*/  BSYNC B6 ;  /* 0x0000000000067941 */ /* 0x000fea0003800000 */
.L_x_2521:
        /* <DEDUP_REMOVED lines=19> */
.L_x_2524:
[----:B------:R-:W-:Y:S05]  /*103d0*/  BSYNC B6 ;  /* 0x0000000000067941 */ /* 0x000fea0003800000 */
.L_x_2523:
        /* <DEDUP_REMOVED lines=8> */
[----:B------:R-:W-:Y:S01]  /*10460*/  MOV R2, UR4 ;  /* 0x0000000400027c02 */ /* 0x000fe20008000f00 */
[----:B------:R-:W-:Y:S01]  /*10470*/  IMAD.U32 R3, RZ, RZ, UR5 ;  /* 0x00000005ff037e24 */ /* 0x000fe2000f8e00ff */
[----:B-1----:R-:W-:Y:S01]  /*10480*/  ISETP.NE.AND P2, PT, R19, 0x1, PT ;  /* 0x000000011300780c */ /* 0x002fe20003f45270 */
[----:B------:R-:W-:-:S03]  /*10490*/  ULDC UR4, c[0x0][0xc48] ;  /* 0x0003120000047ab9 */ /* 0x000fc60000000800 */
[----:B------:R1:W5:Y:S01]  /*104a0*/  @P0 LDG.E R34, desc[UR50][R2.64] ;  /* 0x0000003202220981 */ /* 0x000362000c1e1900 */
[----:B------:R-:W-:Y:S01]  /*104b0*/  UMOV UR5, 0xffffffff ;  /* 0xffffffff00057882 */ /* 0x000fe20000000000 */
[----:B------:R-:W-:Y:S01]  /*104c0*/  LOP3.LUT R16, R16, 0xfffffff7, RZ, 0xc0, !PT ;  /* 0xfffffff710107812 */ /* 0x000fe200078ec0ff */
[----:B------:R-:W-:-:S06]  /*104d0*/  IMAD.U32 R18, RZ, RZ, UR4 ;  /* 0x00000004ff127e24 */ /* 0x000fcc000f8e00ff */
[----:B------:R-:W-:Y:S01]  /*104e0*/  @P2 LOP3.LUT R16, R16, 0x8, RZ, 0xfc, !PT ;  /* 0x0000000810102812 */ /* 0x000fe200078efcff */
[----:B-1----:R-:W-:Y:S06]  /*104f0*/  BRA.DIV UR5, `(.L_x_2525) ;  /* 0x0000004a05547947 */ /* 0x002fec000b800000 */
.L_x_2596:
        /* <DEDUP_REMOVED lines=28> */
[----:B------:R-:W-:-:S05]  /*106c0*/  @!P0 IMAD.WIDE.U32 R2, R34, R6, R2 ;  /* 0x0000000622028225 */ /* 0x000fca00078e0002 */
[----:B------:R-:W-:Y:S02]  /*106d0*/  @!P0 IADD3 R3, R7, R3, RZ ;  /* 0x0000000307038210 */ /* 0x000fe40007ffe0ff */
        /* <DEDUP_REMOVED lines=31> */
[----:B------:R-:W-:Y:S01]  /*108d0*/  IMAD.U32 R4, RZ, RZ, UR44 ;  /* 0x0000002cff047e24 */ /* 0x000fe2000f8e00ff */
[----:B------:R-:W-:Y:S01]  /*108e0*/  IADD3 R2, -R12, RZ, RZ ;  /* 0x000000ff0c027210 */ /* 0x000fe20007ffe1ff */
[----:B------:R1:W5:Y:S01]  /*108f0*/  @!P1 LDG.E R6, desc[UR50][R8.64] ;  /* 0x0000003208069981 */ /* 0x000362000c1e1900 */
[----:B------:R-:W-:Y:S01]  /*10900*/  SHF.R.S32.HI R36, RZ, 0x1f, R18 ;  /* 0x0000001fff247819 */ /* 0x000fe20000011412 */
[----:B------:R-:W-:-:S04]  /*10910*/  VIADD R4, R4, 0xffffffff ;  /* 0xffffffff04047836 */ /* 0x000fc80000000000 */
[----:B------:R-:W-:Y:S01]  /*10920*/  @P0 LOP3.LUT R16, R16, 0x2, RZ, 0xfc, !PT ;  /* 0x0000000210100812 */ /* 0x000fe200078efcff */
[----:B-1----:R-:W-:-:S03]  /*10930*/  IMAD R8, R19, R2, R11 ;  /* 0x0000000213087224 */ /* 0x002fc600078e020b */
[----:B------:R-:W-:Y:S01]  /*10940*/  @P2 LOP3.LUT R16, R16, 0x4, RZ, 0xfc, !PT ;  /* 0x0000000410102812 */ /* 0x000fe200078efcff */
[----:B------:R-:W-:Y:S06]  /*10950*/  @!P2 BRA `(.L_x_2526) ;  /* 0x000000000004a947 */ /* 0x000fec0003800000 */
[----:B------:R-:W-:Y:S01]  /*10960*/  BPT.TRAP 0x1 ;  /* 0x000000040000795c */ /* 0x000fe20000300000 */
.L_x_2526:
[----:B------:R-:W-:Y:S01]  /*10970*/  IMAD R0, R29, 0x8, R17 ;  /* 0x000000081d007824 */ /* 0x000fe200078e0211 */
[----:B------:R-:W-:Y:S01]  /*10980*/  SHF.L.U32 R26, R35, 0x1f, RZ ;  /* 0x0000001f231a7819 */ /* 0x000fe200000006ff */
[----:B------:R-:W-:Y:S01]  /*10990*/  BSSY B0, `(.L_x_2527) ;  /* 0x0000004000007945 */ /* 0x000fe20003800000 */
[----:B0-----:R-:W-:Y:S02]  /*109a0*/  SHF.R.S32.HI R22, RZ, 0x1f, R8 ;  /* 0x0000001fff167819 */ /* 0x001fe40000011408 */
[----:B------:R-:W0:Y:S02]  /*109b0*/  SYNCS.PHASECHK.TRANS64.TRYWAIT P0, [R0+URZ+0x22880], R26 ;  /* 0x0228801a000075a7 */ /* 0x000e24000800017f */
[----:B0-----:R-:W-:Y:S05]  /*109c0*/  @!P0 BRA `(.L_x_2528) ;  /* 0x00000044004c8947 */ /* 0x001fea0003800000 */
.L_x_2597:
[----:B------:R-:W-:Y:S05]  /*109d0*/  BSYNC B0 ;  /* 0x0000000000007941 */ /* 0x000fea0003800000 */
.L_x_2527:
[----:B------:R-:W2:Y:S01]  /*109e0*/  LDL R12, [R1+0x8] ;  /* 0x00000800010c7983 */ /* 0x000ea20000100800 */
[----:B------:R-:W-:Y:S01]  /*109f0*/  ULDC.64 UR4, c[0x0][0x328] ;  /* 0x0000ca0000047ab9 */ /* 0x000fe20000000a00 */
[----:B-----5:R-:W-:Y:S01]  /*10a00*/  SHF.R.S32.HI R23, RZ, 0x1f, R6 ;  /* 0x0000001fff177819 */ /* 0x020fe20000011406 */
[----:B------:R-:W-:Y:S01]  /*10a10*/  IMAD R3, R22, UR4, RZ ;  /* 0x0000000416037c24 */ /* 0x000fe2000f8e02ff */
[----:B------:R-:W-:Y:S01]  /*10a20*/  ULDC.64 UR6, c[0x0][0x338] ;  /* 0x0000ce0000067ab9 */ /* 0x000fe20000000a00 */
[----:B------:R-:W-:Y:S01]  /*10a30*/  ULDC.64 UR8, c[0x0][0x330] ;  /* 0x0000cc0000087ab9 */ /* 0x000fe20000000a00 */
[----:B------:R-:W-:Y:S01]  /*10a40*/  SHF.R.S32.HI R24, RZ, 0x1f, R7 ;  /* 0x0000001fff187819 */ /* 0x000fe20000011407 */
[C---:B------:R-:W-:Y:S01]  /*10a50*/  IMAD R9, R8.reuse, UR5, R3 ;  /* 0x0000000508097c24 */ /* 0x040fe2000f8e0203 */
[----:B------:R-:W1:Y:S01]  /*10a60*/  S2R R13, SR_TID.X ;  /* 0x00000000000d7919 */ /* 0x000e620000002100 */
        /* <DEDUP_REMOVED lines=23> */
[----:B------:R-:W-:-:S05]  /*10be0*/  IMAD R11, R5, UR7, R11 ;  /* 0x00000007050b7c24 */ /* 0x000fca000f8e020b */
[----:B------:R-:W-:-:S03]  /*10bf0*/  IADD3 R3, R3, R11, RZ ;  /* 0x0000000b03037210 */ /* 0x000fc60007ffe0ff */
        /* <DEDUP_REMOVED lines=53> */
[----:B-1----:R-:W-:-:S04]  /*10f50*/  IADD3 R2, P0, R33, R2, RZ ;  /* 0x0000000221027210 */ /* 0x002fc80007f1e0ff */
[----:B--2---:R-:W-:Y:S02]  /*10f60*/  IADD3.X R3, RZ, R3, RZ, P0, !PT ;  /* 0x00000003ff037210 */ /* 0x004fe400007fe4ff */
        /* <DEDUP_REMOVED lines=33> */
.L_x_2619:
        /* <DEDUP_REMOVED lines=10> */
.L_x_2530:
        /* <DEDUP_REMOVED lines=11> */
.L_x_2531:
[----:B------:R1:W-:Y:S01]  /*112d0*/  SYNCS.ARRIVE.TRANS64.A1T0 RZ, [R0+URZ+0x22870], RZ ;  /* 0x022870ff00ff79a7 */ /* 0x0003e2000810003f */
[----:B------:R-:W-:Y:S05]  /*112e0*/  @!P6 BRA `(.L_x_2532) ;  /* 0x000000000004e947 */ /* 0x000fea0003800000 */
[----:B------:R-:W-:Y:S01]  /*112f0*/  BPT.TRAP 0x1 ;  /* 0x000000040000795c */ /* 0x000fe20000300000 */
.L_x_2532:
[----:B------:R-:W2:Y:S01]  /*11300*/  SYNCS.PHASECHK.TRANS64.TRYWAIT P0, [R0+URZ+0x22840], R26 ;  /* 0x0228401a000075a7 */ /* 0x000ea2000800017f */
[----:B------:R-:W-:Y:S04]  /*11310*/  BSSY B0, `(.L_x_2533) ;  /* 0x0000002000007945 */ /* 0x000fe80003800000 */
[----:B--2---:R-:W-:Y:S05]  /*11320*/  @!P0 BRA `(.L_x_2534) ;  /* 0x0000004800308947 */ /* 0x004fea0003800000 */
.L_x_2620:
[----:B------:R-:W-:Y:S05]  /*11330*/  BSYNC B0 ;  /* 0x0000000000007941 */ /* 0x000fea0003800000 */
.L_x_2533:
        /* <DEDUP_REMOVED lines=25> */
[----:B------:R-:W-:-:S05]  /*114d0*/  IMAD.WIDE.U32 R2, R5, UR6, R2 ;  /* 0x0000000605027c25 */ /* 0x000fca000f8e0002 */
[----:B------:R-:W-:-:S03]  /*114e0*/  IADD3 R3, R3, R7, RZ ;  /* 0x0000000703037210 */ /* 0x000fc60007ffe0ff */
        /* <DEDUP_REMOVED lines=33> */
[----:B---3--:R-:W-:-:S04]  /*11700*/  @P5 IADD3 R14, P0, R33, R14, RZ ;  /* 0x0000000e210e5210 */ /* 0x008fc80007f1e0ff */
[----:B----4-:R-:W-:Y:S02]  /*11710*/  @P5 MOV R2, R14 ;  /* 0x0000000e00025202 */ /* 0x010fe40000000f00 */
        /* <DEDUP_REMOVED lines=8> */
[----:B------:R-:W3:Y:S01]  /*117a0*/  SHFL.IDX PT, R14, R8, 0x5, 0x181f ;  /* 0x00b81f00080e7f89 */ /* 0x000ee200000e0000 */
[----:B----4-:R-:W-:-:S04]  /*117b0*/  @P4 IMAD.X R9, RZ, RZ, R9, P0 ;  /* 0x000000ffff094224 */ /* 0x010fc800000e0609 */
[----:B------:R-:W-:Y:S02]  /*117c0*/  @P4 IMAD.MOV.U32 R3, RZ, RZ, R9 ;  /* 0x000000ffff034224 */ /* 0x000fe400078e0009 */
[----:B------:R-:W4:Y:S04]  /*117d0*/  SHFL.IDX PT, R9, R6, 0x5, 0x181f ;  /* 0x00b81f0006097f89 */ /* 0x000f2800000e0000 */
[----:B------:R5:W-:Y:S01]  /*117e0*/  @P4 LDGSTS.E.BYPASS.LTC128B.128 [R4+0x1a400], desc[UR50][R2.64], !P2 ;  /* 0x1a40000002044fae */ /* 0x000be2000d101d72 */
[----:B---3--:R-:W-:-:S05]  /*117f0*/  @P5 IADD3 R14, P0, R33, R14, RZ ;  /* 0x0000000e210e5210 */ /* 0x008fca0007f1e0ff */
[----:B-----5:R-:W-:Y:S02]  /*11800*/  @P5 IMAD.MOV.U32 R2, RZ, RZ, R14 ;  /* 0x000000ffff025224 */ /* 0x020fe400078e000e */
[----:B----4-:R-:W-:Y:S01]  /*11810*/  @P5 IMAD.X R9, RZ, RZ, R9, P0 ;  /* 0x000000ffff095224 */ /* 0x010fe200000e0609 */
[----:B------:R-:W3:Y:S03]  /*11820*/  SHFL.IDX PT, R14, R8, 0x6, 0x181f ;  /* 0x00d81f00080e7f89 */ /* 0x000ee600000e0000 */
[----:B------:R-:W-:Y:S02]  /*11830*/  @P5 IMAD.MOV.U32 R3, RZ, RZ, R9 ;  /* 0x000000ffff035224 */ /* 0x000fe400078e0009 */
[----:B------:R-:W4:Y:S04]  /*11840*/  SHFL.IDX PT, R9, R6, 0x6, 0x181f ;  /* 0x00d81f0006097f89 */ /* 0x000f2800000e0000 */
[----:B------:R5:W-:Y:S01]  /*11850*/  @P5 LDGSTS.E.BYPASS.LTC128B.128 [R4+0x1ac00], desc[UR50][R2.64], !P2 ;  /* 0x1ac0000002045fae */ /* 0x000be2000d101d72 */
[----:B---3--:R-:W-:-:S04]  /*11860*/  @P6 IADD3 R14, P0, R33, R14, RZ ;  /* 0x0000000e210e6210 */ /* 0x008fc80007f1e0ff */
[----:B-----5:R-:W-:Y:S01]  /*11870*/  @P6 MOV R2, R14 ;  /* 0x0000000e00026202 */ /* 0x020fe20000000f00 */
[----:B----4-:R-:W-:Y:S01]  /*11880*/  @P6 IMAD.X R9, RZ, RZ, R9, P0 ;  /* 0x000000ffff096224 */ /* 0x010fe200000e0609 */
[----:B------:R-:W3:Y:S03]  /*11890*/  SHFL.IDX PT, R14, R8, 0x7, 0x181f ;  /* 0x00f81f00080e7f89 */ /* 0x000ee600000e0000 */
[----:B------:R-:W-:Y:S02]  /*118a0*/  @P6 IMAD.MOV.U32 R3, RZ, RZ, R9 ;  /* 0x000000ffff036224 */ /* 0x000fe400078e0009 */
        /* <DEDUP_REMOVED lines=16> */
.L_x_2642:
        /* <DEDUP_REMOVED lines=9> */
.L_x_2536:
[----:B------:R-:W-:Y:S02]  /*11a40*/  PLOP3.LUT P1, PT, P1, P0, PT, 0xa2, 0x0 ;  /* 0x000000000000781c */ /* 0x000fe40000f21472 */
[----:B------:R-:W-:-:S08]  /*11a50*/  @P0 R2UR P1, UR4, R0 ;  /* 0x00000000000402ca */ /* 0x000fd00000020000 */
[----:B------:R-:W-:-:S05]  /*11a60*/  @P0 PLOP3.LUT P0, PT, P1, PT, PT, 0x80, 0x0 ;  /* 0x000000000000081c */ /* 0x000fca0000f0f070 */
[----:B------:R-:W-:Y:S01]  /*11a70*/  @!P1 SYNCS.ARRIVE.TRANS64.RED.A0T1 RZ, [UR4+0x22830], RZ ;  /* 0x022830ffffff99a7 */ /* 0x000fe20008200404 */
[----:B------:R-:W-:Y:S07]  /*11a80*/  @!P1 ARRIVES.LDGSTSBAR.64.TRANSCNT [UR4+0x22830] ;  /* 0x02283000ff0099b0 */ /* 0x000fee0008000a84 */
[----:B------:R-:W-:Y:S05]  /*11a90*/  @P0 BRA.U.ANY `(.L_x_2536) ;  /* 0xfffffffd00e80947 */ /* 0x000fea000393ffff */
[----:B------:R-:W-:Y:S01]  /*11aa0*/  NOP ;  /* 0x0000000000007918 */ /* 0x000fe20000000000 */
[----:B---3--:R-:W-:-:S04]  /*11ab0*/  MOV R2, UR45 ;  /* 0x0000002d00027c02 */ /* 0x008fc80008000f00 */
[----:B------:R-:W-:-:S13]  /*11ac0*/  ISETP.NE.AND P2, PT, R2, 0x3, PT ;  /* 0x000000030200780c */ /* 0x000fda0003f45270 */
[----:B------:R-:W-:Y:S05]  /*11ad0*/  @!P2 BRA `(.L_x_2537) ;  /* 0x000000000004a947 */ /* 0x000fea0003800000 */
[----:B------:R-:W-:Y:S01]  /*11ae0*/  BPT.TRAP 0x1 ;  /* 0x000000040000795c */ /* 0x000fe20000300000 */
.L_x_2537:
        /* <DEDUP_REMOVED lines=11> */
[----:B------:R-:W-:Y:S01]  /*11ba0*/  IMAD.U32 R4, RZ, RZ, UR6 ;  /* 0x00000006ff047e24 */ /* 0x000fe2000f8e00ff */
[----:B------:R-:W-:Y:S01]  /*11bb0*/  MOV R12, 0x1 ;  /* 0x00000001000c7802 */ /* 0x000fe20000000f00 */
[----:B------:R-:W0:Y:S01]  /*11bc0*/  LDC.64 R2, c[0x4][R2] ;  /* 0x0100000002027b82 */ /* 0x000e220000000a00 */
[----:B------:R-:W-:Y:S02]  /*11bd0*/  IMAD.U32 R5, RZ, RZ, UR7 ;  /* 0x00000007ff057e24 */ /* 0x000fe4000f8e00ff */
[----:B------:R-:W-:Y:S02]  /*11be0*/  IMAD.U32 R6, RZ, RZ, UR8 ;  /* 0x00000008ff067e24 */ /* 0x000fe4000f8e00ff */
[----:B------:R-:W-:-:S02]  /*11bf0*/  IMAD.U32 R7, RZ, RZ, UR9 ;  /* 0x00000009ff077e24 */ /* 0x000fc4000f8e00ff */
[----:B------:R-:W-:Y:S02]  /*11c00*/  IMAD.U32 R10, RZ, RZ, UR4 ;  /* 0x00000004ff0a7e24 */ /* 0x000fe4000f8e00ff */
[----:B------:R-:W-:Y:S02]  /*11c10*/  IMAD.U32 R11, RZ, RZ, UR5 ;  /* 0x00000005ff0b7e24 */ /* 0x000fe4000f8e00ff */
[----:B------:R-:W-:Y:S02]  /*11c20*/  IMAD.MOV.U32 R8, RZ, RZ, 0x70 ;  /* 0x00000070ff087424 */ /* 0x000fe400078e00ff */
[----:B------:R-:W-:-:S07]  /*11c30*/  IMAD.MOV.U32 R13, RZ, RZ, RZ ;  /* 0x000000ffff0d7224 */ /* 0x000fce00078e00ff */
[----:B------:R-:W-:-:S07]  /*11c40*/  LEPC R20, `(.L_x_2539) ;  /* 0x000000001014794e */ /* 0x000fce0000000000 */
[----:B0-----:R-:W-:Y:S05]  /*11c50*/  CALL.ABS.NOINC R2 ;  /* 0x0000000002007343 */ /* 0x001fea0003c00000 */
.L_x_2539:
[----:B------:R-:W-:Y:S05]  /*11c60*/  BSYNC B6 ;  /* 0x0000000000067941 */ /* 0x000fea0003800000 */
.L_x_2538:
[----:B------:R0:W5:Y:S01]  /*11c70*/  LDL R8, [R1+0x1c] ;  /* 0x00001c0001087983 */ /* 0x0001620000100800 */
[----:B------:R-:W-:Y:S01]  /*11c80*/  UISETP.NE.AND UP0, UPT, UR48, URZ, UPT ;  /* 0x0000003f3000728c */ /* 0x000fe2000bf05270 */
[----:B------:R-:W-:Y:S01]  /*11c90*/  IMAD.U32 R4, RZ, RZ, UR43 ;  /* 0x0000002bff047e24 */ /* 0x000fe2000f8e00ff */
[----:B------:R-:W1:Y:S01]  /*11ca0*/  S2R R2, SR_TID.X ;  /* 0x0000000000027919 */ /* 0x000e620000002100 */
[----:B------:R-:W-:Y:S01]  /*11cb0*/  R2UR UR6, R36 ;  /* 0x00000000240672ca */ /* 0x000fe200000e0000 */
[----:B------:R-:W-:Y:S02]  /*11cc0*/  ULDC.64 UR8, c[0x0][0x2d8] ;  /* 0x0000b60000087ab9 */ /* 0x000fe40000000a00 */
[----:B------:R-:W-:Y:S02]  /*11cd0*/  PLOP3.LUT P0, PT, PT, PT, UP0, 0x80, 0x0 ;  /* 0x000000000000781c */ /* 0x000fe40003f0f008 */
[----:B------:R-:W-:-:S03]  /*11ce0*/  LOP3.LUT P5, RZ, R16, 0x800, RZ, 0xc0, !PT ;  /* 0x0000080010ff7812 */ /* 0x000fc600078ac0ff */
[----:B------:R-:W-:Y:S01]  /*11cf0*/  @UP0 ULDC UR4, c[0x0][0x44c] ;  /* 0x0001130000040ab9 */ /* 0x000fe20000000800 */
[C---:B-1----:R-:W-:Y:S01]  /*11d00*/  LOP3.LUT R19, R2.reuse, 0x7f, RZ, 0xc0, !PT ;  /* 0x0000007f02137812 */ /* 0x042fe200078ec0ff */
[----:B------:R-:W-:-:S03]  /*11d10*/  IMAD.SHL.U32 R2, R2, 0x10, RZ ;  /* 0x0000001002027824 */ /* 0x000fc600078e00ff */
[----:B------:R-:W-:-:S04]  /*11d20*/  SHF.R.U32.HI R19, RZ, 0x3, R19 ;  /* 0x00000003ff137819 */ /* 0x000fc80000011613 */
[----:B------:R-:W-:-:S05]  /*11d30*/  LOP3.LUT R2, R19, 0x70, R2, 0xf8, !PT ;  /* 0x0000007013027812 */ /* 0x000fca00078ef802 */
[----:B------:R-:W-:-:S04]  /*11d40*/  IMAD R4, R4, 0x80, R2 ;  /* 0x0000008004047824 */ /* 0x000fc800078e0202 */
        /* <DEDUP_REMOVED lines=41> */
[----:B------:R-:W-:-:S03]  /*11fe0*/  MOV R4, UR43 ;  /* 0x0000002b00047c02 */ /* 0x000fc60008000f00 */
[----:B------:R-:W1:Y:S02]  /*11ff0*/  SHFL.IDX PT, R2, R5, RZ, 0x181f ;  /* 0x00181fff05027589 */ /* 0x000e6400000e0000 */
[----:B------:R-:W-:Y:S02]  /*12000*/  IMAD R4, R4, 0x80, R10 ;  /* 0x0000008004047824 */ /* 0x000fe400078e020a */
[----:B------:R-:W-:Y:S02]  /*12010*/  SHFL.IDX PT, R6, R5, 0x1, 0x181f ;  /* 0x00381f0005067f89 */ /* 0x000fe400000e0000 */
[C---:B------:R-:W-:Y:S01]  /*12020*/  VIADD R7, R4.reuse, 0x10 ;  /* 0x0000001004077836 */ /* 0x040fe20000000000 */
[----:B------:R-:W-:-:S13]  /*12030*/  ISETP.GE.AND P1, PT, R4, UR38, PT ;  /* 0x0000002604007c0c */ /* 0x000fda000bf26270 */
        /* <DEDUP_REMOVED lines=46> */
.L_x_2659:
        /* <DEDUP_REMOVED lines=10> */
.L_x_2541:
[----:B------:R-:W-:Y:S02]  /*123c0*/  PLOP3.LUT P1, PT, P1, P0, PT, 0xa2, 0x0 ;  /* 0x000000000000781c */ /* 0x000fe40000f21472 */
[----:B------:R-:W-:-:S08]  /*123d0*/  @P0 R2UR P1, UR4, R17 ;  /* 0x00000000110402ca */ /* 0x000fd00000020000 */
[----:B------:R-:W-:-:S05]  /*123e0*/  @P0 PLOP3.LUT P0, PT, P1, PT, PT, 0x80, 0x0 ;  /* 0x000000000000081c */ /* 0x000fca0000f0f070 */
[----:B------:R-:W-:Y:S01]  /*123f0*/  @!P1 SYNCS.ARRIVE.TRANS64.RED.A0T1 RZ, [UR4+0x22800], RZ ;  /* 0x022800ffffff99a7 */ /* 0x000fe20008200404 */
[----:B------:R-:W-:Y:S07]  /*12400*/  @!P1 ARRIVES.LDGSTSBAR.64.TRANSCNT [UR4+0x22800] ;  /* 0x02280000ff0099b0 */ /* 0x000fee0008000a84 */
[----:B------:R-:W-:Y:S05]  /*12410*/  @P0 BRA.U.ANY `(.L_x_2541) ;  /* 0xfffffffd00e80947 */ /* 0x000fea000393ffff */
[----:B0-----:R-:W2:Y:S02]  /*12420*/  LDL.LU R2, [R1+0x20] ;  /* 0x0000200001027983 */ /* 0x001ea40000300800 */
[----:B--2---:R-:W-:-:S04]  /*12430*/  IADD3 R2, R2, 0x1, RZ ;  /* 0x0000000102027810 */ /* 0x004fc80007ffe0ff */
[----:B------:R-:W-:Y:S01]  /*12440*/  LEA.HI R0, R2, R2, RZ, 0x1 ;  /* 0x0000000202007211 */ /* 0x000fe200078f08ff */
[----:B------:R0:W-:Y:S03]  /*12450*/  STL [R1+0x20], R2 ;  /* 0x0000200201007387 */ /* 0x0001e60000100800 */
        /* <DEDUP_REMOVED lines=8> */
.L_x_2660:
[----:B------:R-:W-:Y:S05]  /*124e0*/  BSYNC B0 ;  /* 0x0000000000007941 */ /* 0x000fea0003800000 */
.L_x_2542:
[----:B------:R-:W-:-:S06]  /*124f0*/  UISETP.GE.AND UP0, UPT, UR44, 0x2, UPT ;  /* 0x000000022c00788c */ /* 0x000fcc000bf06270 */
[----:B------:R-:W-:-:S13]  /*12500*/  PLOP3.LUT P0, PT, PT, PT, UP0, 0x40, 0x0 ;  /* 0x000000000000781c */ /* 0x000fda0003f0e808 */
[----:B------:R-:W-:Y:S05]  /*12510*/  @P0 BRA `(.L_x_2544) ;  /* 0x0000001800280947 */ /* 0x000fea0003800000 */
[----:B------:R-:W-:Y:S01]  /*12520*/  UIADD3 UR4, UR44, -0x2, URZ ;  /* 0xfffffffe2c047890 */ /* 0x000fe2000fffe03f */
[----:B------:R-:W-:Y:S02]  /*12530*/  IMAD.MOV.U32 R23, RZ, RZ, R35 ;  /* 0x000000ffff177224 */ /* 0x000fe400078e0023 */
[----:B------:R-:W-:-:S03]  /*12540*/  IMAD.MOV.U32 R22, RZ, RZ, R29 ;  /* 0x000000ffff167224 */ /* 0x000fc600078e001d */
[----:B------:R-:W-:-:S07]  /*12550*/  IMAD.U32 R31, RZ, RZ, UR4 ;  /* 0x00000004ff1f7e24 */ /* 0x000fce000f8e00ff */
.L_x_2564:
        /* <DEDUP_REMOVED lines=34> */
[----:B------:R-:W0:Y:S04]  /*12780*/  @P2 LDC R5, c[0x0][0x438] ;  /* 0x00010e00ff052b82 */ /* 0x000e280000000800 */
[----:B------:R-:W-:-:S02]  /*12790*/  IADD3 R3, R4, R3, RZ ;  /* 0x0000000304037210 */ /* 0x000fc40007ffe0ff */
        /* <DEDUP_REMOVED lines=17> */
[----:B------:R-:W-:Y:S02]  /*128b0*/  ISETP.NE.AND P0, PT, R29, 0x2, PT ;  /* 0x000000021d00780c */ /* 0x000fe40003f05270 */
[----:B------:R-:W-:Y:S01]  /*128c0*/  IADD3 R9, -R11, RZ, RZ ;  /* 0x000000ff0b097210 */ /* 0x000fe20007ffe1ff */
[----:B------:R0:W5:Y:S01]  /*128d0*/  @!P1 LDG.E R7, desc[UR50][R4.64] ;  /* 0x0000003204079981 */ /* 0x000162000c1e1900 */
[----:B------:R-:W-:Y:S02]  /*128e0*/  SEL R35, RZ, 0x1, P0 ;  /* 0x00000001ff237807 */ /* 0x000fe40000000000 */
[----:B------:R-:W-:Y:S01]  /*128f0*/  SEL R29, R29, RZ, P0 ;  /* 0x000000ff1d1d7207 */ /* 0x000fe20000000000 */
[----:B------:R-:W-:Y:S02]  /*12900*/  IMAD R9, R9, UR4, R10 ;  /* 0x0000000409097c24 */ /* 0x000fe4000f8e020a */
[----:B0-----:R-:W-:-:S02]  /*12910*/  IMAD R4, R3, UR4, R0 ;  /* 0x0000000403047c24 */ /* 0x001fc4000f8e0200 */
[----:B------:R-:W-:Y:S01]  /*12920*/  IMAD.MOV.U32 R0, RZ, RZ, R31 ;  /* 0x000000ffff007224 */ /* 0x000fe200078e001f */
[----:B------:R-:W-:Y:S01]  /*12930*/  LOP3.LUT R35, R23, R35, RZ, 0x3c, !PT ;  /* 0x0000002317237212 */ /* 0x000fe200078e3cff */
[----:B------:R-:W-:-:S03]  /*12940*/  VIADD R31, R31, 0xffffffff ;  /* 0xffffffff1f1f7836 */ /* 0x000fc60000000000 */
[----:B------:R-:W-:Y:S02]  /*12950*/  ISETP.GT.AND P1, PT, R0, RZ, PT ;  /* 0x000000ff0000720c */ /* 0x000fe40003f24270 */
[----:B---3--:R-:W-:Y:S01]  /*12960*/  SHF.R.S32.HI R27, RZ, 0x1f, R8 ;  /* 0x0000001fff1b7819 */ /* 0x008fe20000011408 */
[----:B------:R-:W-:Y:S10]  /*12970*/  @!P2 BRA `(.L_x_2545) ;  /* 0x000000000004a947 */ /* 0x000ff40003800000 */
[----:B------:R-:W-:Y:S01]  /*12980*/  BPT.TRAP 0x1 ;  /* 0x000000040000795c */ /* 0x000fe20000300000 */
.L_x_2545:
[----:B------:R-:W-:Y:S01]  /*12990*/  IMAD R0, R29, 0x8, R17 ;  /* 0x000000081d007824 */ /* 0x000fe200078e0211 */
[----:B------:R-:W-:Y:S01]  /*129a0*/  SHF.L.U32 R28, R35, 0x1f, RZ ;  /* 0x0000001f231c7819 */ /* 0x000fe200000006ff */
[----:B------:R-:W-:Y:S01]  /*129b0*/  BSSY B0, `(.L_x_2546) ;  /* 0x0000004000007945 */ /* 0x000fe20003800000 */
[----:B------:R-:W-:Y:S02]  /*129c0*/  SHF.R.S32.HI R25, RZ, 0x1f, R4 ;  /* 0x0000001fff197819 */ /* 0x000fe40000011404 */
[----:B------:R-:W0:Y:S02]  /*129d0*/  SYNCS.PHASECHK.TRANS64.TRYWAIT P0, [R0+URZ+0x22880], R28 ;  /* 0x0228801c000075a7 */ /* 0x000e24000800017f */
[----:B0-----:R-:W-:Y:S05]  /*129e0*/  @!P0 BRA `(.L_x_2547) ;  /* 0x0000004400b88947 */ /* 0x001fea0003800000 */
.L_x_2661:
[----:B------:R-:W-:Y:S05]  /*129f0*/  BSYNC B0 ;  /* 0x0000000000007941 */ /* 0x000fea0003800000 */
.L_x_2546:
        /* <DEDUP_REMOVED lines=42> */
[----:B------:R-:W1:Y:S01]  /*12ca0*/  SHFL.IDX PT, R2, R5, 0x2, 0x181f ;  /* 0x00581f0005027f89 */ /* 0x000e6200000e0000 */
[----:B--2---:R-:W-:-:S03]  /*12cb0*/  IADD3.X R11, RZ, R3, RZ, P0, !PT ;  /* 0x00000003ff0b7210 */ /* 0x004fc600007fe4ff */
        /* <DEDUP_REMOVED lines=35> */
[----:B-1----:R-:W-:-:S04]  /*12ef0*/  IADD3 R2, P0, R33, R2, RZ ;  /* 0x0000000221027210 */ /* 0x002fc80007f1e0ff */
[----:B--2---:R-:W-:-:S05]  /*12f00*/  IADD3.X R3, RZ, R3, RZ, P0, !PT ;  /* 0x00000003ff037210 */ /* 0x004fca00007fe4ff */
[----:B------:R1:W-:Y:S04]  /*12f10*/  LDGSTS.E.BYPASS.LTC128B.128 [R6+0xe400], desc[UR50][R2.64], !P2 ;  /* 0x0e40000002067fae */ /* 0x0003e8000d101d72 */
[----:B-1-3--:R1:W2:Y:S02]  /*12f20*/  SHFL.IDX PT, R2, R19, 0x1, 0x181f ;  /* 0x00381f0013027f89 */ /* 0x00a2a400000e0000 */
.L_x_2683:
        /* <DEDUP_REMOVED lines=8> */
.L_x_2549:
        /* <DEDUP_REMOVED lines=11> */
.L_x_2550:
[----:B------:R2:W-:Y:S01]  /*13060*/  SYNCS.ARRIVE.TRANS64.A1T0 RZ, [R0+URZ+0x22870], RZ ;  /* 0x022870ff00ff79a7 */ /* 0x0005e2000810003f */
[----:B------:R-:W-:Y:S05]  /*13070*/  @!P3 BRA `(.L_x_2551) ;  /* 0x000000000004b947 */ /* 0x000fea0003800000 */
[----:B------:R-:W-:Y:S01]  /*13080*/  BPT.TRAP 0x1 ;  /* 0x000000040000795c */ /* 0x000fe20000300000 */
.L_x_2551:
[----:B------:R-:W3:Y:S01]  /*13090*/  SYNCS.PHASECHK.TRANS64.TRYWAIT P0, [R0+URZ+0x22840], R28 ;  /* 0x0228401c000075a7 */ /* 0x000ee2000800017f */
[----:B------:R-:W-:Y:S04]  /*130a0*/  BSSY B0, `(.L_x_2552) ;  /* 0x0000002000007945 */ /* 0x000fe80003800000 */
[----:B---3--:R-:W-:Y:S05]  /*130b0*/  @!P0 BRA `(.L_x_2553) ;  /* 0x0000004800c48947 */ /* 0x008fea0003800000 */
.L_x_2684:
[----:B------:R-:W-:Y:S05]  /*130c0*/  BSYNC B0 ;  /* 0x0000000000007941 */ /* 0x000fea0003800000 */
.L_x_2552:
        /* <DEDUP_REMOVED lines=41> */
[----:B0-----:R-:W-:-:S04]  /*13360*/  IADD3 R2, P0, R33, R2, RZ ;  /* 0x0000000221027210 */ /* 0x001fc80007f1e0ff */
[----:B-1----:R-:W-:Y:S02]  /*13370*/  IADD3.X R3, RZ, R3, RZ, P0, !PT ;  /* 0x00000003ff037210 */ /* 0x002fe400007fe4ff */
        /* <DEDUP_REMOVED lines=36> */
.L_x_2706:
        /* <DEDUP_REMOVED lines=8> */
.L_x_2555:
[----:B------:R-:W-:Y:S02]  /*13640*/  PLOP3.LUT P2, PT, P2, P0, PT, 0xa2, 0x0 ;  /* 0x000000000000781c */ /* 0x000fe40001741472 */
[----:B------:R-:W-:-:S08]  /*13650*/  @P0 R2UR P2, UR4, R0 ;  /* 0x00000000000402ca */ /* 0x000fd00000040000 */
[----:B------:R-:W-:-:S05]  /*13660*/  @P0 PLOP3.LUT P0, PT, P2, PT, PT, 0x80, 0x0 ;  /* 0x000000000000081c */ /* 0x000fca000170f070 */
[----:B------:R-:W-:Y:S01]  /*13670*/  @!P2 SYNCS.ARRIVE.TRANS64.RED.A0T1 RZ, [UR4+0x22830], RZ ;  /* 0x022830ffffffa9a7 */ /* 0x000fe20008200404 */
[----:B------:R-:W-:Y:S07]  /*13680*/  @!P2 ARRIVES.LDGSTSBAR.64.TRANSCNT [UR4+0x22830] ;  /* 0x02283000ff00a9b0 */ /* 0x000fee0008000a84 */
[----:B------:R-:W-:Y:S05]  /*13690*/  @P0 BRA.U.ANY `(.L_x_2555) ;  /* 0xfffffffd00e80947 */ /* 0x000fea000393ffff */
[----:B------:R-:W-:Y:S01]  /*136a0*/  NOP ;  /* 0x0000000000007918 */ /* 0x000fe20000000000 */
[----:B0-----:R-:W-:-:S04]  /*136b0*/  MOV R2, UR45 ;  /* 0x0000002d00027c02 */ /* 0x001fc80008000f00 */
[----:B------:R-:W-:-:S13]  /*136c0*/  ISETP.NE.AND P3, PT, R2, 0x3, PT ;  /* 0x000000030200780c */ /* 0x000fda0003f65270 */
[----:B------:R-:W-:Y:S05]  /*136d0*/  @!P3 BRA `(.L_x_2556) ;  /* 0x000000000004b947 */ /* 0x000fea0003800000 */
[----:B------:R-:W-:Y:S01]  /*136e0*/  BPT.TRAP 0x1 ;  /* 0x000000040000795c */ /* 0x000fe20000300000 */
.L_x_2556:
[----:B------:R3:W-:Y:S02]  /*136f0*/  SYNCS.ARRIVE.TRANS64.A1T0 RZ, [R0+URZ+0x22830], RZ ;  /* 0x022830ff00ff79a7 */ /* 0x0007e4000810003f */
[----:B---3--:R-:W-:-:S05]  /*13700*/  IMAD.U32 R0, RZ, RZ, UR46 ;  /* 0x0000002eff007e24 */ /* 0x008fca000f8e00ff */
[----:B------:R-:W-:-:S13]  /*13710*/  ISETP.NE.AND P0, PT, R0, 0x3, PT ;  /* 0x000000030000780c */ /* 0x000fda0003f05270 */
[----:B------:R-:W-:Y:S05]  /*13720*/  @!P0 BRA `(.L_x_2557) ;  /* 0x0000000000048947 */ /* 0x000fea0003800000 */
[----:B------:R-:W-:Y:S01]  /*13730*/  BPT.TRAP 0x1 ;  /* 0x000000040000795c */ /* 0x000fe20000300000 */
.L_x_2557:
[----:B------:R-:W-:Y:S01]  /*13740*/  LOP3.LUT R0, R23, 0x1, RZ, 0x3c, !PT ;  /* 0x0000000117007812 */ /* 0x000fe200078e3cff */
[----:B------:R-:W-:Y:S01]  /*13750*/  IMAD R19, R22, 0x8, R17 ;  /* 0x0000000816137824 */ /* 0x000fe200078e0211 */
[----:B------:R-:W-:Y:S02]  /*13760*/  BSSY B0, `(.L_x_2558) ;  /* 0x0000004000007945 */ /* 0x000fe40003800000 */
[----:B------:R-:W-:-:S04]  /*13770*/  SHF.L.U32 R0, R0, 0x1f, RZ ;  /* 0x0000001f00007819 */ /* 0x000fc800000006ff */
[----:B------:R-:W0:Y:S02]  /*13780*/  SYNCS.PHASECHK.TRANS64.TRYWAIT P2, [R19+URZ+0x22870], R0 ;  /* 0x02287000130075a7 */ /* 0x000e24000804017f */
[----:B0-----:R-:W-:Y:S05]  /*13790*/  @!P2 BRA `(.L_x_2559) ;  /* 0x0000004c00c4a947 */ /* 0x001fea0003800000 */
.L_x_2707:
[----:B------:R-:W-:Y:S05]  /*137a0*/  BSYNC B0 ;  /* 0x0000000000007941 */ /* 0x000fea0003800000 */
.L_x_2558:
[----:B------:R-:W-:-:S05]  /*137b0*/  IMAD.U32 R2, RZ, RZ, UR45 ;  /* 0x0000002dff027e24 */ /* 0x000fca000f8e00ff */
[----:B------:R-:W-:-:S13]  /*137c0*/  ISETP.NE.AND P2, PT, R2, 0x3, PT ;  /* 0x000000030200780c */ /* 0x000fda0003f45270 */
[----:B------:R-:W-:Y:S05]  /*137d0*/  @!P2 BRA `(.L_x_2560) ;  /* 0x000000000004a947 */ /* 0x000fea0003800000 */
[----:B------:R-:W-:Y:S01]  /*137e0*/  BPT.TRAP 0x1 ;  /* 0x000000040000795c */ /* 0x000fe20000300000 */
.L_x_2560:
[----:B------:R-:W-:Y:S01]  /*137f0*/  SHF.L.U32 R2, R23, 0x1f, RZ ;  /* 0x0000001f17027819 */ /* 0x000fe200000006ff */
[----:B0-----:R-:W-:-:S03]  /*13800*/  IMAD R0, R22, 0x5000, RZ ;  /* 0x0000500016007824 */ /* 0x001fc600078e02ff */
[----:B------:R-:W0:Y:S02]  /*13810*/  SYNCS.PHASECHK.TRANS64.TRYWAIT P2, [R19+URZ+0x22860], R2 ;  /* 0x02286002130075a7 */ /* 0x000e24000804017f */
[----:B0-----:R-:W-:Y:S05]  /*13820*/  @!P2 BRA `(.L_x_2561) ;  /* 0x0000004c00b4a947 */ /* 0x001fea0003800000 */
.L_x_2708:
        /* <DEDUP_REMOVED lines=78> */
.L_x_2562:
[----:B-1----:R1:W-:Y:S01]  /*13d10*/  SYNCS.ARRIVE.TRANS64.A1T0 RZ, [R19+URZ+0x22850], RZ ;  /* 0x022850ff13ff79a7 */ /* 0x0023e2000810003f */
[----:B------:R-:W-:Y:S06]  /*13d20*/  BAR.SYNC.DEFER_BLOCKING 0x2, 0x80 ;  /* 0x0082000000007b1d */ /* 0x000fec0000010000 */
[----:B------:R-:W-:Y:S05]  /*13d30*/  @!P0 BRA `(.L_x_2563) ;  /* 0x0000000000048947 */ /* 0x000fea0003800000 */
[----:B------:R-:W-:Y:S01]  /*13d40*/  BPT.TRAP 0x1 ;  /* 0x000000040000795c */ /* 0x000fe20000300000 */
.L_x_2563:
[----:B0-----:R-:W2:Y:S01]  /*13d50*/  LDL R0, [R1+0x4] ;  /* 0x0000040001007983 */ /* 0x001ea20000100800 */
[----:B-1----:R-:W-:Y:S01]  /*13d60*/  VIADD R19, R19, 0x22880 ;  /* 0x0002288013137836 */ /* 0x002fe20000000000 */
[----:B------:R-:W-:Y:S01]  /*13d70*/  MOV R22, R29 ;  /* 0x0000001d00167202 */ /* 0x000fe20000000f00 */
[----:B------:R-:W-:-:S03]  /*13d80*/  IMAD.MOV.U32 R23, RZ, RZ, R35 ;  /* 0x000000ffff177224 */ /* 0x000fc600078e0023 */
[----:B--2---:R-:W-:-:S04]  /*13d90*/  PRMT R19, R0, 0x654, R19 ;  /* 0x0000065400137816 */ /* 0x004fc80000000013 */
[----:B------:R1:W-:Y:S01]  /*13da0*/  SYNCS.ARRIVE.TRANS64.RED.A1T0 RZ, [R19+URZ], RZ ;  /* 0x000000ff13ff79a7 */ /* 0x0003e2000810043f */
[----:B------:R-:W-:Y:S05]  /*13db0*/  @P1 BRA `(.L_x_2564) ;  /* 0xffffffe400e81947 */ /* 0x000fea000383ffff */
.L_x_2544:
        /* <DEDUP_REMOVED lines=19> */
.L_x_2566:
[----:B------:R-:W-:Y:S05]  /*13ef0*/  BSYNC B0 ;  /* 0x0000000000007941 */ /* 0x000fea0003800000 */
.L_x_2565:
[----:B------:R-:W-:-:S13]  /*13f00*/  ISETP.NE.AND P1, PT, R6, 0x3, PT ;  /* 0x000000030600780c */ /* 0x000fda0003f25270 */
[----:B------:R-:W-:Y:S05]  /*13f10*/  @!P1 BRA `(.L_x_2567) ;  /* 0x0000000000049947 */ /* 0x000fea0003800000 */
[----:B------:R-:W-:Y:S01]  /*13f20*/  BPT.TRAP 0x1 ;  /* 0x000000040000795c */ /* 0x000fe20000300000 */
.L_x_2567:
[----:B------:R-:W-:Y:S01]  /*13f30*/  LOP3.LUT R3, R35, 0x1, RZ, 0x3c, !PT ;  /* 0x0000000123037812 */ /* 0x000fe200078e3cff */
[----:B------:R-:W-:Y:S01]  /*13f40*/  IMAD R18, R29, 0x8, R17 ;  /* 0x000000081d127824 */ /* 0x000fe200078e0211 */
[----:B------:R-:W-:Y:S02]  /*13f50*/  BSSY B0, `(.L_x_2568) ;  /* 0x0000004000007945 */ /* 0x000fe40003800000 */
[----:B------:R-:W-:-:S04]  /*13f60*/  SHF.L.U32 R3, R3, 0x1f, RZ ;  /* 0x0000001f03037819 */ /* 0x000fc800000006ff */
[----:B------:R-:W2:Y:S02]  /*13f70*/  SYNCS.PHASECHK.TRANS64.TRYWAIT P2, [R18+URZ+0x22870], R3 ;  /* 0x02287003120075a7 */ /* 0x000ea4000804017f */
[----:B--2---:R-:W-:Y:S05]  /*13f80*/  @!P2 BRA `(.L_x_2569) ;  /* 0x0000004400f0a947 */ /* 0x004fea0003800000 */
.L_x_2709:
[----:B------:R-:W-:Y:S05]  /*13f90*/  BSYNC B0 ;  /* 0x0000000000007941 */ /* 0x000fea0003800000 */
.L_x_2568:
[----:B0-----:R-:W-:-:S05]  /*13fa0*/  IMAD.U32 R0, RZ, RZ, UR45 ;  /* 0x0000002dff007e24 */ /* 0x001fca000f8e00ff */
[----:B------:R-:W-:-:S13]  /*13fb0*/  ISETP.NE.AND P2, PT, R0, 0x3, PT ;  /* 0x000000030000780c */ /* 0x000fda0003f45270 */
[----:B------:R-:W-:Y:S05]  /*13fc0*/  @!P2 BRA `(.L_x_2570) ;  /* 0x000000000004a947 */ /* 0x000fea0003800000 */
[----:B------:R-:W-:Y:S01]  /*13fd0*/  BPT.TRAP 0x1 ;  /* 0x000000040000795c */ /* 0x000fe20000300000 */
.L_x_2570:
[----:B--2---:R-:W-:Y:S01]  /*13fe0*/  SHF.L.U32 R3, R35, 0x1f, RZ ;  /* 0x0000001f23037819 */ /* 0x004fe200000006ff */
[----:B------:R-:W-:-:S03]  /*13ff0*/  IMAD R0, R29, 0x5000, RZ ;  /* 0x000050001d007824 */ /* 0x000fc600078e02ff */
[----:B------:R-:W0:Y:S02]  /*14000*/  SYNCS.PHASECHK.TRANS64.TRYWAIT P2, [R18+URZ+0x22860], R3 ;  /* 0x02286003120075a7 */ /* 0x000e24000804017f */
[----:B0-----:R-:W-:Y:S05]  /*14010*/  @!P2 BRA `(.L_x_2571) ;  /* 0x0000004400e0a947 */ /* 0x001fea0003800000 */
.L_x_2710:
        /* <DEDUP_REMOVED lines=78> */
.L_x_2572:
[----:B-1----:R1:W-:Y:S01]  /*14500*/  SYNCS.ARRIVE.TRANS64.A1T0 RZ, [R18+URZ+0x22850], RZ ;  /* 0x022850ff12ff79a7 */ /* 0x0023e2000810003f */
[----:B------:R-:W-:Y:S06]  /*14510*/  BAR.SYNC.DEFER_BLOCKING 0x2, 0x80 ;  /* 0x0082000000007b1d */ /* 0x000fec0000010000 */
[----:B------:R-:W-:Y:S05]  /*14520*/  @!P1 BRA `(.L_x_2573) ;  /* 0x0000000000049947 */ /* 0x000fea0003800000 */
[----:B------:R-:W-:Y:S01]  /*14530*/  BPT.TRAP 0x1 ;  /* 0x000000040000795c */ /* 0x000fe20000300000 */
.L_x_2573:
        /* <DEDUP_REMOVED lines=9> */
.L_x_2516:
[----:B------:R-:W-:Y:S05]  /*145d0*/  BSYNC B7 ;  /* 0x0000000000077941 */ /* 0x000fea0003800000 */
.L_x_2514:
[----:B-1----:R1:W5:Y:S04]  /*145e0*/  LDL R0, [R1+0x4] ;  /* 0x0000040001007983 */ /* 0x0023680000100800 */
[----:B------:R1:W5:Y:S01]  /*145f0*/  LDL R2, [R1+0x18] ;  /* 0x0000180001027983 */ /* 0x0003620000100800 */
[----:B------:R-:W-:-:S13]  /*14600*/  LOP3.LUT P1, RZ, R16, 0x1000, RZ, 0xc0, !PT ;  /* 0x0000100010ff7812 */ /* 0x000fda000782c0ff */
[----:B-1----:R-:W-:Y:S05]  /*14610*/  @!P1 BRA `(.L_x_2574) ;  /* 0x0000000000289947 */ /* 0x002fea0003800000 */
[----:B------:R-:W1:Y:S08]  /*14620*/  S2UR UR4, SR_CgaCtaId ;  /* 0x00000000000479c3 */ /* 0x000e700000008800 */
[----:B------:R-:W-:Y:S01]  /*14630*/  BAR.SYNC.DEFER_BLOCKING 0x5, 0x180 ;  /* 0x0146000000007b1d */ /* 0x000fe20000010000 */
[----:B------:R-:W-:Y:S02]  /*14640*/  MOV R17, 0x400 ;  /* 0x0000040000117802 */ /* 0x000fe40000000f00 */
[----:B-1---5:R-:W-:-:S04]  /*14650*/  MOV R0, UR4 ;  /* 0x0000000400007c02 */ /* 0x022fc80008000f00 */
[----:B------:R-:W-:Y:S01]  /*14660*/  LEA R17, R0, R17, 0x18 ;  /* 0x0000001100117211 */ /* 0x000fe200078ec0ff */
[----:B------:R-:W-:Y:S04]  /*14670*/  STL [R1+0x4], R0 ;  /* 0x0000040001007387 */ /* 0x000fe80000100800 */
[----:B------:R-:W1:Y:S04]  /*14680*/  LDS R2, [R17+0x228d0] ;  /* 0x0228d00011027984 */ /* 0x000e680000000800 */
[----:B-1----:R1:W-:Y:S01]  /*14690*/  STL [R1+0x18], R2 ;  /* 0x0000180201007387 */ /* 0x0023e20000100800 */
[----:B------:R-:W-:Y:S06]  /*146a0*/  BAR.ARV 0x4, 0x180 ;  /* 0x0106000000007b1d */ /* 0x000fec0000002000 */
[----:B------:R-:W-:Y:S05]  /*146b0*/  BRA `(.L_x_2575) ;  /* 0x0000000000287947 */ /* 0x000fea0003800000 */
.L_x_2574:
        /* <DEDUP_REMOVED lines=10> */
.L_x_2575:
[----:B--2---:R-:W2:Y:S01]  /*14760*/  LDL R0, [R1+0x18] ;  /* 0x0000180001007983 */ /* 0x004ea20000100800 */
[----:B------:R-:W-:Y:S02]  /*14770*/  ULDC UR4, c[0x0][0xc38] ;  /* 0x00030e0000047ab9 */ /* 0x000fe40000000800 */
[----:B--2---:R-:W-:-:S13]  /*14780*/  ISETP.GE.AND P0, PT, R0, UR4, PT ;  /* 0x0000000400007c0c */ /* 0x004fda000bf06270 */
[----:B------:R-:W-:Y:S05]  /*14790*/  @!P0 BRA `(.L_x_2576) ;  /* 0xffffffb000548947 */ /* 0x000fea000383ffff */
.L_x_2511:
        /* <DEDUP_REMOVED lines=12> */
.L_x_2711:
[----:B------:R-:W-:Y:S05]  /*14860*/  BSYNC B0 ;  /* 0x0000000000007941 */ /* 0x000fea0003800000 */
.L_x_2577:
[----:B------:R-:W-:-:S03]  /*14870*/  UMOV UR4, 0xffffffff ;  /* 0xffffffff00047882 */ /* 0x000fc60000000000 */
[----:B------:R-:W-:Y:S05]  /*14880*/  BRA.DIV UR4, `(.L_x_2579) ;  /* 0x0000003e04ec7947 */ /* 0x000fea000b800000 */
[----:B-1----:R-:W1:Y:S02]  /*14890*/  S2R R0, SR_TID.X ;  /* 0x0000000000007919 */ /* 0x002e640000002100 */
[----:B-1----:R-:W-:-:S04]  /*148a0*/  SHF.R.U32.HI R0, RZ, 0x5, R0 ;  /* 0x00000005ff007819 */ /* 0x002fc80000011600 */
[----:B------:R-:W-:-:S05]  /*148b0*/  LOP3.LUT R0, R0, 0x3, RZ, 0xc0, !PT ;  /* 0x0000000300007812 */ /* 0x000fca00078ec0ff */
[----:B------:R1:W2:Y:S02]  /*148c0*/  SHFL.IDX PT, R14, R0, RZ, 0x1f ;  /* 0x00001fff000e7589 */ /* 0x0002a400000e0000 */
.L_x_2714:
[----:B--2---:R-:W-:Y:S01]  /*148d0*/  ISETP.NE.AND P0, PT, R14, RZ, PT ;  /* 0x000000ff0e00720c */ /* 0x004fe20003f05270 */
[----:B------:R-:W-:-:S12]  /*148e0*/  BSSY B0, `(.L_x_2580) ;  /* 0x000002c000007945 */ /* 0x000fd80003800000 */
[----:B------:R-:W-:Y:S05]  /*148f0*/  @P0 BRA `(.L_x_2581) ;  /* 0x0000000000a80947 */ /* 0x000fea0003800000 */
[----:B------:R-:W-:-:S03]  /*14900*/  UMOV UR4, 0xffffffff ;  /* 0xffffffff00047882 */ /* 0x000fc60000000000 */
[----:B------:R-:W-:Y:S05]  /*14910*/  BRA.DIV UR4, `(.L_x_2582) ;  /* 0x0000003e04fc7947 */ /* 0x000fea000b800000 */
[----:B------:R-:W-:-:S13]  /*14920*/  ELECT P6, URZ, PT ;  /* 0x00000000003f782f */ /* 0x000fda00038c0000 */
.L_x_2717:
[----:B------:R-:W-:Y:S05]  /*14930*/  @!P6 BRA `(.L_x_2581) ;  /* 0x000000000098e947 */ /* 0x000fea0003800000 */
[----:B------:R-:W-:-:S06]  /*14940*/  ULOP3.LUT UR4, UR37, 0x2, URZ, 0xfc, !UPT ;  /* 0x0000000225047892 */ /* 0x000fcc000f8efc3f */
[----:B-1----:R-:W-:-:S05]  /*14950*/  IMAD.U32 R0, RZ, RZ, UR4 ;  /* 0x00000004ff007e24 */ /* 0x002fca000f8e00ff */
[----:B------:R-:W-:-:S13]  /*14960*/  ISETP.NE.AND P0, PT, R0, 0x3, PT ;  /* 0x000000030000780c */ /* 0x000fda0003f05270 */
[----:B------:R-:W-:Y:S05]  /*14970*/  @!P0 BRA `(.L_x_2583) ;  /* 0x0000000000048947 */ /* 0x000fea0003800000 */
[----:B------:R-:W-:Y:S01]  /*14980*/  BPT.TRAP 0x1 ;  /* 0x000000040000795c */ /* 0x000fe20000300000 */
.L_x_2583:
[----:B------:R-:W-:Y:S01]  /*14990*/  IMAD R3, R29, 0x8, R5 ;  /* 0x000000081d037824 */ /* 0x000fe200078e0205 */
[----:B------:R-:W-:Y:S01]  /*149a0*/  SHF.L.U32 R2, R35, 0x1f, RZ ;  /* 0x0000001f23027819 */ /* 0x000fe200000006ff */
[----:B------:R-:W-:-:S03]  /*149b0*/  VIADD R29, R29, 0x1 ;  /* 0x000000011d1d7836 */ /* 0x000fc60000000000 */
[----:B------:R-:W1:Y:S02]  /*149c0*/  SYNCS.PHASECHK.TRANS64.TRYWAIT P1, [R3+URZ+0x22840], R2 ;  /* 0x02284002030075a7 */ /* 0x000e64000802017f */
[----:B------:R-:W-:-:S04]  /*149d0*/  ISETP.NE.AND P2, PT, R29, 0x2, PT ;  /* 0x000000021d00780c */ /* 0x000fc80003f45270 */
[----:B------:R-:W-:Y:S01]  /*149e0*/  SEL R0, RZ, 0x1, P2 ;  /* 0x00000001ff007807 */ /* 0x000fe20001000000 */
[----:B-1----:R-:W-:Y:S08]  /*149f0*/  @!P1 BRA `(.L_x_2584) ;  /* 0x0000003c00e49947 */ /* 0x002ff00003800000 */
.L_x_2718:
[----:B------:R-:W-:Y:S02]  /*14a00*/  SEL R29, R29, RZ, P2 ;  /* 0x000000ff1d1d7207 */ /* 0x000fe40001000000 */
[----:B------:R-:W-:Y:S01]  /*14a10*/  LOP3.LUT R0, R35, R0, RZ, 0x3c, !PT ;  /* 0x0000000023007212 */ /* 0x000fe200078e3cff */
[----:B------:R-:W-:Y:S06]  /*14a20*/  @!P0 BRA `(.L_x_2585) ;  /* 0x0000000000048947 */ /* 0x000fec0003800000 */
[----:B------:R-:W-:Y:S01]  /*14a30*/  BPT.TRAP 0x1 ;  /* 0x000000040000795c */ /* 0x000fe20000300000 */
.L_x_2585:
[----:B------:R-:W-:Y:S01]  /*14a40*/  IMAD R29, R29, 0x8, R5 ;  /* 0x000000081d1d7824 */ /* 0x000fe200078e0205 */
[----:B------:R-:W-:-:S04]  /*14a50*/  SHF.L.U32 R0, R0, 0x1f, RZ ;  /* 0x0000001f00007819 */ /* 0x000fc800000006ff */
[----:B------:R-:W2:Y:S02]  /*14a60*/  SYNCS.PHASECHK.TRANS64.TRYWAIT P1, [R29+URZ+0x22840], R0 ;  /* 0x022840001d0075a7 */ /* 0x000ea4000802017f */
[----:B--2---:R-:W-:Y:S05]  /*14a70*/  @!P1 BRA `(.L_x_2586) ;  /* 0x0000003c00d89947 */ /* 0x004fea0003800000 */
.L_x_2719:
[----:B------:R-:W-:Y:S05]  /*14a80*/  @!P0 BRA `(.L_x_2587) ;  /* 0x0000000000048947 */ /* 0x000fea0003800000 */
[----:B------:R-:W-:Y:S01]  /*14a90*/  BPT.TRAP 0x1 ;  /* 0x000000040000795c */ /* 0x000fe20000300000 */
.L_x_2587:
[----:B------:R-:W3:Y:S02]  /*14aa0*/  SYNCS.PHASECHK.TRANS64.TRYWAIT P1, [R3+URZ+0x22860], R2 ;  /* 0x02286002030075a7 */ /* 0x000ee4000802017f */
[----:B---3--:R-:W-:Y:S05]  /*14ab0*/  @!P1 BRA `(.L_x_2588) ;  /* 0x0000003c00dc9947 */ /* 0x008fea0003800000 */
.L_x_2720:
[----:B------:R-:W-:Y:S05]  /*14ac0*/  @!P0 BRA `(.L_x_2589) ;  /* 0x0000000000048947 */ /* 0x000fea0003800000 */
[----:B------:R-:W-:Y:S01]  /*14ad0*/  BPT.TRAP 0x1 ;  /* 0x000000040000795c */ /* 0x000fe20000300000 */
.L_x_2589:
[----:B------:R-:W4:Y:S02]  /*14ae0*/  SYNCS.PHASECHK.TRANS64.TRYWAIT P1, [R29+URZ+0x22860], R0 ;  /* 0x022860001d0075a7 */ /* 0x000f24000802017f */
[----:B----4-:R-:W-:Y:S05]  /*14af0*/  @!P1 BRA `(.L_x_2590) ;  /* 0x0000003c00e09947 */ /* 0x010fea0003800000 */
.L_x_2721:
[----:B------:R-:W-:Y:S05]  /*14b00*/  @!P0 BRA `(.L_x_2591) ;  /* 0x0000000000048947 */ /* 0x000fea0003800000 */
[----:B------:R-:W-:Y:S01]  /*14b10*/  BPT.TRAP 0x1 ;  /* 0x000000040000795c */ /* 0x000fe20000300000 */
.L_x_2591:
[----:B------:R-:W5:Y:S02]  /*14b20*/  SYNCS.PHASECHK.TRANS64.TRYWAIT P1, [R3+URZ+0x22880], R2 ;  /* 0x02288002030075a7 */ /* 0x000f64000802017f */
[----:B-----5:R-:W-:Y:S05]  /*14b30*/  @!P1 BRA `(.L_x_2592) ;  /* 0x0000003c00e49947 */ /* 0x020fea0003800000 */
.L_x_2722:
[----:B------:R-:W-:Y:S05]  /*14b40*/  @!P0 BRA `(.L_x_2593) ;  /* 0x0000000000048947 */ /* 0x000fea0003800000 */
[----:B------:R-:W-:Y:S01]  /*14b50*/  BPT.TRAP 0x1 ;  /* 0x000000040000795c */ /* 0x000fe20000300000 */
.L_x_2593:
[----:B------:R0:W0:Y:S02]  /*14b60*/  SYNCS.PHASECHK.TRANS64.TRYWAIT P0, [R29+URZ+0x22880], R0 ;  /* 0x022880001d0075a7 */ /* 0x000024000800017f */
[----:B0-----:R-:W-:Y:S05]  /*14b70*/  @!P0 NANOSLEEP.SYNCS 0x989680 ;  /* 0x009896800000895d */ /* 0x001fea0003900000 */
[----:B------:R-:W0:Y:S02]  /*14b80*/  @!P0 SYNCS.PHASECHK.TRANS64 P0, [R29+URZ+0x22880], R0 ;  /* 0x022880001d0085a7 */ /* 0x000e24000800007f */
[----:B0-----:R-:W-:Y:S05]  /*14b90*/  @!P0 BRA `(.L_x_2593) ;  /* 0xfffffffc00f08947 */ /* 0x001fea000383ffff */
.L_x_2581:
[----:B------:R-:W-:Y:S05]  /*14ba0*/  BSYNC B0 ;  /* 0x0000000000007941 */ /* 0x000fea0003800000 */
.L_x_2580:
[----:B------:R-:W-:Y:S05]  /*14bb0*/  EXIT ;  /* 0x000000000000794d */ /* 0x000fea0003800000 */
.L_x_2458:
[----:B0-----:R-:W-:-:S04]  /*14bc0*/  IMAD.U32 R3, RZ, RZ, UR43 ;  /* 0x0000002bff037e24 */ /* 0x001fc8000f8e00ff */
[----:B------:R0:W1:Y:S03]  /*14bd0*/  SYNCS.PHASECHK.TRANS64.TRYWAIT P1, [R3+URZ+0x22800], R6 ;  /* 0x02280006030075a7 */ /* 0x000066000802017f */
[----:B-1----:R-:W-:Y:S05]  /*14be0*/  @!P1 NANOSLEEP.SYNCS 0x989680 ;  /* 0x009896800000995d */ /* 0x002fea0003900000 */
[----:B------:R-:W1:Y:S02]  /*14bf0*/  @!P1 SYNCS.PHASECHK.TRANS64 P1, [R3+URZ+0x22800], R6 ;  /* 0x02280006030095a7 */ /* 0x000e64000802007f */
[----:B-1----:R-:W-:Y:S05]  /*14c00*/  @!P1 BRA `(.L_x_2458) ;  /* 0xfffffffc00ec9947 */ /* 0x002fea000383ffff */
[----:B------:R-:W-:Y:S05]  /*14c10*/  BRA `(.L_x_2594) ;  /* 0xfffffecc004c7947 */ /* 0x000fea000383ffff */
.L_x_2462:
[----:B-1----:R1:W2:Y:S02]  /*14c20*/  SYNCS.PHASECHK.TRANS64.TRYWAIT P1, [R2+URZ+0x22830], R3 ;  /* 0x02283003020075a7 */ /* 0x0022a4000802017f */
[----:B--2---:R-:W-:Y:S05]  /*14c30*/  @!P1 NANOSLEEP.SYNCS 0x989680 ;  /* 0x009896800000995d */ /* 0x004fea0003900000 */
[----:B------:R-:W2:Y:S02]  /*14c40*/  @!P1 SYNCS.PHASECHK.TRANS64 P1, [R2+URZ+0x22830], R3 ;  /* 0x02283003020095a7 */ /* 0x000ea4000802007f */
[----:B--2---:R-:W-:Y:S05]  /*14c50*/  @!P1 BRA `(.L_x_2462) ;  /* 0xfffffffc00f09947 */ /* 0x004fea000383ffff */
[----:B------:R-:W-:Y:S05]  /*14c60*/  BRA `(.L_x_2461) ;  /* 0xfffffecc00687947 */ /* 0x000fea000383ffff */
.L_x_2468:
[----:B-1----:R-:W-:-:S04]  /*14c70*/  MOV R8, UR6 ;  /* 0x0000000600087c02 */ /* 0x002fc80008000f00 */
[----:B------:R1:W2:Y:S03]  /*14c80*/  SYNCS.PHASECHK.TRANS64.TRYWAIT P1, [R8+URZ+0x22830], R7 ;  /* 0x02283007080075a7 */ /* 0x0002a6000802017f */
[----:B--2---:R-:W-:Y:S05]  /*14c90*/  @!P1 NANOSLEEP.SYNCS 0x989680 ;  /* 0x009896800000995d */ /* 0x004fea0003900000 */
[----:B------:R-:W2:Y:S02]  /*14ca0*/  @!P1 SYNCS.PHASECHK.TRANS64 P1, [R8+URZ+0x22830], R7 ;  /* 0x02283007080095a7 */ /* 0x000ea4000802007f */
[----:B--2---:R-:W-:Y:S05]  /*14cb0*/  @!P1 BRA `(.L_x_2468) ;  /* 0xfffffffc00ec9947 */ /* 0x004fea000383ffff */
[----:B------:R-:W-:Y:S05]  /*14cc0*/  BRA `(.L_x_2465) ;  /* 0xffffff0400e07947 */ /* 0x000fea000383ffff */
.L_x_2472:
[----:B-1----:R-:W-:-:S04]  /*14cd0*/  IMAD.U32 R8, RZ, RZ, UR6 ;  /* 0x00000006ff087e24 */ /* 0x002fc8000f8e00ff */
[----:B------:R1:W2:Y:S03]  /*14ce0*/  SYNCS.PHASECHK.TRANS64.TRYWAIT P1, [R8+URZ+0x22850], R7 ;  /* 0x02285007080075a7 */ /* 0x0002a6000802017f */
[----:B--2---:R-:W-:Y:S05]  /*14cf0*/  @!P1 NANOSLEEP.SYNCS 0x989680 ;  /* 0x009896800000995d */ /* 0x004fea0003900000 */
[----:B------:R-:W2:Y:S02]  /*14d00*/  @!P1 SYNCS.PHASECHK.TRANS64 P1, [R8+URZ+0x22850], R7 ;  /* 0x02285007080095a7 */ /* 0x000ea4000802007f */
[----:B--2---:R-:W-:Y:S05]  /*14d10*/  @!P1 BRA `(.L_x_2472) ;  /* 0xfffffffc00ec9947 */ /* 0x004fea000383ffff */
[----:B------:R-:W-:Y:S05]  /*14d20*/  BRA `(.L_x_2469) ;  /* 0xffffff0c00fc7947 */ /* 0x000fea000383ffff */
.L_x_2480:
[----:B-1----:R-:W-:-:S04]  /*14d30*/  IMAD.U32 R8, RZ, RZ, UR6 ;  /* 0x00000006ff087e24 */ /* 0x002fc8000f8e00ff */
[----:B------:R1:W2:Y:S03]  /*14d40*/  SYNCS.PHASECHK.TRANS64.TRYWAIT P1, [R8+URZ+0x22830], R7 ;  /* 0x02283007080075a7 */ /* 0x0002a6000802017f */
[----:B--2---:R-:W-:Y:S05]  /*14d50*/  @!P1 NANOSLEEP.SYNCS 0x989680 ;  /* 0x009896800000995d */ /* 0x004fea0003900000 */
[----:B------:R-:W2:Y:S02]  /*14d60*/  @!P1 SYNCS.PHASECHK.TRANS64 P1, [R8+URZ+0x22830], R7 ;  /* 0x02283007080095a7 */ /* 0x000ea4000802007f */
[----:B--2---:R-:W-:Y:S05]  /*14d70*/  @!P1 BRA `(.L_x_2480) ;  /* 0xfffffffc00ec9947 */ /* 0x004fea000383ffff */
[----:B------:R-:W-:Y:S05]  /*14d80*/  BRA `(.L_x_2477) ;  /* 0xffffff44006c7947 */ /* 0x000fea000383ffff */
.L_x_2484:
[----:B-1----:R-:W-:-:S04]  /*14d90*/  IMAD.U32 R8, RZ, RZ, UR6 ;  /* 0x00000006ff087e24 */ /* 0x002fc8000f8e00ff */
[----:B------:R1:W2:Y:S03]  /*14da0*/  SYNCS.PHASECHK.TRANS64.TRYWAIT P1, [R8+URZ+0x22850], R7 ;  /* 0x02285007080075a7 */ /* 0x0002a6000802017f */
[----:B--2---:R-:W-:Y:S05]  /*14db0*/  @!P1 NANOSLEEP.SYNCS 0x989680 ;  /* 0x009896800000995d */ /* 0x004fea0003900000 */
[----:B------:R-:W2:Y:S02]  /*14dc0*/  @!P1 SYNCS.PHASECHK.TRANS64 P1, [R8+URZ+0x22850], R7 ;  /* 0x02285007080095a7 */ /* 0x000ea4000802007f */
[----:B--2---:R-:W-:Y:S05]  /*14dd0*/  @!P1 BRA `(.L_x_2484) ;  /* 0xfffffffc00ec9947 */ /* 0x004fea000383ffff */
[----:B------:R-:W-:Y:S05]  /*14de0*/  BRA `(.L_x_2481) ;  /* 0xffffff4c00887947 */ /* 0x000fea000383ffff */
.L_x_2491:
[----:B-1----:R-:W-:-:S04]  /*14df0*/  IMAD.U32 R5, RZ, RZ, UR9 ;  /* 0x00000009ff057e24 */ /* 0x002fc8000f8e00ff */
[----:B------:R1:W2:Y:S03]  /*14e00*/  SYNCS.PHASECHK.TRANS64.TRYWAIT P1, [R5+URZ+0x22850], R0 ;  /* 0x02285000050075a7 */ /* 0x0002a6000802017f */
[----:B--2---:R-:W-:Y:S05]  /*14e10*/  @!P1 NANOSLEEP.SYNCS 0x989680 ;  /* 0x009896800000995d */ /* 0x004fea0003900000 */
[----:B------:R-:W2:Y:S02]  /*14e20*/  @!P1 SYNCS.PHASECHK.TRANS64 P1, [R5+URZ+0x22850], R0 ;  /* 0x02285000050095a7 */ /* 0x000ea4000802007f */
[----:B--2---:R-:W-:Y:S05]  /*14e30*/  @!P1 BRA `(.L_x_2491) ;  /* 0xfffffffc00ec9947 */ /* 0x004fea000383ffff */
[----:B------:R-:W-:Y:S05]  /*14e40*/  BRA `(.L_x_2490) ;  /* 0xffffff7400e07947 */ /* 0x000fea000383ffff */
.L_x_2525:
        /* <DEDUP_REMOVED lines=10> */
.L_x_2595:
[----:B------:R-:W-:Y:S05]  /*14ef0*/  BRA `(.L_x_2596) ;  /* 0xffffffb400807947 */ /* 0x000fea000383ffff */
.L_x_2528:
[----:B0-----:R0:W1:Y:S02]  /*14f00*/  SYNCS.PHASECHK.TRANS64.TRYWAIT P0, [R0+URZ+0x22880], R26 ;  /* 0x0228801a000075a7 */ /* 0x001064000800017f */
[----:B-1----:R-:W-:Y:S05]  /*14f10*/  @!P0 NANOSLEEP.SYNCS 0x989680 ;  /* 0x009896800000895d */ /* 0x002fea0003900000 */
[----:B------:R-:W1:Y:S02]  /*14f20*/  @!P0 SYNCS.PHASECHK.TRANS64 P0, [R0+URZ+0x22880], R26 ;  /* 0x0228801a000085a7 */ /* 0x000e64000800007f */
[----:B-1----:R-:W-:Y:S05]  /*14f30*/  @!P0 BRA `(.L_x_2528) ;  /* 0xfffffffc00f08947 */ /* 0x002fea000383ffff */
[----:B------:R-:W-:Y:S05]  /*14f40*/  BRA `(.L_x_2597) ;  /* 0xffffffb800a07947 */ /* 0x000fea000383ffff */
.L_x_2529:
        /* <DEDUP_REMOVED lines=8> */
.L_x_2599:
[----:B------:R-:W-:Y:S05]  /*14fd0*/  BSYNC B0 ;  /* 0x0000000000007941 */ /* 0x000fea0003800000 */
.L_x_2598:
        /* <DEDUP_REMOVED lines=14> */
.L_x_2600:
[----:B------:R-:W-:Y:S02]  /*150c0*/  IMAD.MOV.U32 R13, RZ, RZ, R10 ;  /* 0x000000ffff0d7224 */ /* 0x000fe400078e000a */
[----:B------:R-:W-:Y:S01]  /*150d0*/  IMAD.MOV.U32 R12, RZ, RZ, 0x1 ;  /* 0x00000001ff0c7424 */ /* 0x000fe200078e00ff */
[----:B------:R-:W-:-:S07]  /*150e0*/  MOV R2, R14 ;  /* 0x0000000e00027202 */ /* 0x000fce0000000f00 */
[----:B------:R-:W-:Y:S05]  /*150f0*/  WARPSYNC.COLLECTIVE R15, `(.L_x_2601) ;  /* 0x000000000f087348 */ /* 0x000fea0003c00000 */
[----:B------:R0:W1:Y:S02]  /*15100*/  SHFL.IDX P6, R14, R13, R12, R11 ;  /* 0x0000000c0d0e7389 */ /* 0x00006400000c000b */
[----:B01----:R-:W-:Y:S01]  /*15110*/  ENDCOLLECTIVE ;  /* 0x000000000000791b */ /* 0x003fe20003800000 */
.L_x_2601:
        /* <DEDUP_REMOVED lines=12> */
.L_x_2602:
[----:B------:R-:W-:Y:S01]  /*151e0*/  MOV R13, R10 ;  /* 0x0000000a000d7202 */ /* 0x000fe20000000f00 */
[----:B------:R-:W-:Y:S02]  /*151f0*/  IMAD.MOV.U32 R12, RZ, RZ, 0x2 ;  /* 0x00000002ff0c7424 */ /* 0x000fe400078e00ff */
[----:B------:R-:W-:-:S07]  /*15200*/  IMAD.MOV.U32 R2, RZ, RZ, R14 ;  /* 0x000000ffff027224 */ /* 0x000fce00078e000e */
[----:B------:R-:W-:Y:S05]  /*15210*/  WARPSYNC.COLLECTIVE R15, `(.L_x_2603) ;  /* 0x000000000f087348 */ /* 0x000fea0003c00000 */
[----:B------:R0:W1:Y:S02]  /*15220*/  SHFL.IDX P6, R14, R13, R12, R11 ;  /* 0x0000000c0d0e7389 */ /* 0x00006400000c000b */
[----:B01----:R-:W-:Y:S01]  /*15230*/  ENDCOLLECTIVE ;  /* 0x000000000000791b */ /* 0x003fe20003800000 */
.L_x_2603:
        /* <DEDUP_REMOVED lines=12> */
.L_x_2604:
[----:B------:R-:W-:Y:S02]  /*15300*/  IMAD.MOV.U32 R13, RZ, RZ, R10 ;  /* 0x000000ffff0d7224 */ /* 0x000fe400078e000a */
[----:B------:R-:W-:Y:S02]  /*15310*/  IMAD.MOV.U32 R12, RZ, RZ, 0x3 ;  /* 0x00000003ff0c7424 */ /* 0x000fe400078e00ff */
[----:B------:R-:W-:-:S07]  /*15320*/  IMAD.MOV.U32 R2, RZ, RZ, R14 ;  /* 0x000000ffff027224 */ /* 0x000fce00078e000e */
[----:B------:R-:W-:Y:S05]  /*15330*/  WARPSYNC.COLLECTIVE R15, `(.L_x_2605) ;  /* 0x000000000f087348 */ /* 0x000fea0003c00000 */
[----:B------:R0:W1:Y:S02]  /*15340*/  SHFL.IDX P6, R14, R13, R12, R11 ;  /* 0x0000000c0d0e7389 */ /* 0x00006400000c000b */
[----:B01----:R-:W-:Y:S01]  /*15350*/  ENDCOLLECTIVE ;  /* 0x000000000000791b */ /* 0x003fe20003800000 */
.L_x_2605:
[----:B------:R-:W-:-:S05]  /*15360*/  IADD3 R2, P0, R33, R2, RZ ;  /* 0x0000000221027210 */ /* 0x000fca0007f1e0ff */
[----:B------:R-:W-:Y:S01]  /*15370*/  IMAD.X R3, RZ, RZ, R3, P0 ;  /* 0x000000ffff037224 */ /* 0x000fe200000e0603 */
[----:B------:R-:W-:Y:S02]  /*15380*/  ISETP.LT.OR P0, PT, R20, 0x21, P1 ;  /* 0x000000211400780c */ /* 0x000fe40000f01670 */
[----:B------:R-:W-:-:S11]  /*15390*/  MOV R13, R9 ;  /* 0x00000009000d7202 */ /* 0x000fd60000000f00 */
        /* <DEDUP_REMOVED lines=8> */
.L_x_2606:
[----:B------:R-:W-:Y:S02]  /*15420*/  IMAD.MOV.U32 R13, RZ, RZ, R10 ;  /* 0x000000ffff0d7224 */ /* 0x000fe400078e000a */
[----:B------:R-:W-:Y:S02]  /*15430*/  IMAD.MOV.U32 R12, RZ, RZ, 0x4 ;  /* 0x00000004ff0c7424 */ /* 0x000fe400078e00ff */
[----:B------:R-:W-:-:S07]  /*15440*/  IMAD.MOV.U32 R2, RZ, RZ, R14 ;  /* 0x000000ffff027224 */ /* 0x000fce00078e000e */
[----:B------:R-:W-:Y:S05]  /*15450*/  WARPSYNC.COLLECTIVE R15, `(.L_x_2607) ;  /* 0x000000000f087348 */ /* 0x000fea0003c00000 */
[----:B------:R0:W1:Y:S02]  /*15460*/  SHFL.IDX P6, R14, R13, R12, R11 ;  /* 0x0000000c0d0e7389 */ /* 0x00006400000c000b */
[----:B01----:R-:W-:Y:S01]  /*15470*/  ENDCOLLECTIVE ;  /* 0x000000000000791b */ /* 0x003fe20003800000 */
.L_x_2607:
        /* <DEDUP_REMOVED lines=12> */
.L_x_2608:
[----:B------:R-:W-:Y:S01]  /*15540*/  MOV R13, R10 ;  /* 0x0000000a000d7202 */ /* 0x000fe20000000f00 */
[----:B------:R-:W-:Y:S02]  /*15550*/  IMAD.MOV.U32 R12, RZ, RZ, 0x5 ;  /* 0x00000005ff0c7424 */ /* 0x000fe400078e00ff */
[----:B------:R-:W-:-:S07]  /*15560*/  IMAD.MOV.U32 R2, RZ, RZ, R14 ;  /* 0x000000ffff027224 */ /* 0x000fce00078e000e */
[----:B------:R-:W-:Y:S05]  /*15570*/  WARPSYNC.COLLECTIVE R15, `(.L_x_2609) ;  /* 0x000000000f087348 */ /* 0x000fea0003c00000 */
[----:B------:R0:W1:Y:S02]  /*15580*/  SHFL.IDX P6, R14, R13, R12, R11 ;  /* 0x0000000c0d0e7389 */ /* 0x00006400000c000b */
[----:B01----:R-:W-:Y:S01]  /*15590*/  ENDCOLLECTIVE ;  /* 0x000000000000791b */ /* 0x003fe20003800000 */
.L_x_2609:
        /* <DEDUP_REMOVED lines=12> */
.L_x_2610:
[----:B------:R-:W-:Y:S02]  /*15660*/  IMAD.MOV.U32 R13, RZ, RZ, R10 ;  /* 0x000000ffff0d7224 */ /* 0x000fe400078e000a */
[----:B------:R-:W-:Y:S02]  /*15670*/  IMAD.MOV.U32 R12, RZ, RZ, 0x6 ;  /* 0x00000006ff0c7424 */ /* 0x000fe400078e00ff */
[----:B------:R-:W-:-:S07]  /*15680*/  IMAD.MOV.U32 R2, RZ, RZ, R14 ;  /* 0x000000ffff027224 */ /* 0x000fce00078e000e */
[----:B------:R-:W-:Y:S05]  /*15690*/  WARPSYNC.COLLECTIVE R15, `(.L_x_2611) ;  /* 0x000000000f087348 */ /* 0x000fea0003c00000 */
[----:B------:R0:W1:Y:S02]  /*156a0*/  SHFL.IDX P6, R14, R13, R12, R11 ;  /* 0x0000000c0d0e7389 */ /* 0x00006400000c000b */
[----:B01----:R-:W-:Y:S01]  /*156b0*/  ENDCOLLECTIVE ;  /* 0x000000000000791b */ /* 0x003fe20003800000 */
.L_x_2611:
        /* <DEDUP_REMOVED lines=12> */
.L_x_2612:
[----:B------:R-:W-:Y:S02]  /*15780*/  IMAD.MOV.U32 R13, RZ, RZ, R10 ;  /* 0x000000ffff0d7224 */ /* 0x000fe400078e000a */
[----:B------:R-:W-:Y:S02]  /*15790*/  IMAD.MOV.U32 R12, RZ, RZ, 0x7 ;  /* 0x00000007ff0c7424 */ /* 0x000fe400078e00ff */
[----:B------:R-:W-:-:S07]  /*157a0*/  IMAD.MOV.U32 R2, RZ, RZ, R14 ;  /* 0x000000ffff027224 */ /* 0x000fce00078e000e */
[----:B------:R-:W-:Y:S05]  /*157b0*/  WARPSYNC.COLLECTIVE R15, `(.L_x_2613) ;  /* 0x000000000f087348 */ /* 0x000fea0003c00000 */
[----:B------:R0:W1:Y:S02]  /*157c0*/  SHFL.IDX P6, R14, R13, R12, R11 ;  /* 0x0000000c0d0e7389 */ /* 0x00006400000c000b */
[----:B01----:R-:W-:Y:S01]  /*157d0*/  ENDCOLLECTIVE ;  /* 0x000000000000791b */ /* 0x003fe20003800000 */
.L_x_2613:
        /* <DEDUP_REMOVED lines=12> */
.L_x_2614:
[----:B------:R-:W-:Y:S01]  /*158a0*/  MOV R13, R21 ;  /* 0x00000015000d7202 */ /* 0x000fe20000000f00 */
[----:B------:R-:W-:Y:S02]  /*158b0*/  IMAD.MOV.U32 R12, RZ, RZ, RZ ;  /* 0x000000ffff0c7224 */ /* 0x000fe400078e00ff */
[----:B------:R-:W-:-:S07]  /*158c0*/  IMAD.MOV.U32 R2, RZ, RZ, R14 ;  /* 0x000000ffff027224 */ /* 0x000fce00078e000e */
[----:B------:R-:W-:Y:S05]  /*158d0*/  WARPSYNC.COLLECTIVE R15, `(.L_x_2615) ;  /* 0x000000000f087348 */ /* 0x000fea0003c00000 */
[----:B------:R0:W1:Y:S02]  /*158e0*/  SHFL.IDX P6, R14, R13, R12, R11 ;  /* 0x0000000c0d0e7389 */ /* 0x00006400000c000b */
[----:B01----:R-:W-:Y:S01]  /*158f0*/  ENDCOLLECTIVE ;  /* 0x000000000000791b */ /* 0x003fe20003800000 */
.L_x_2615:
        /* <DEDUP_REMOVED lines=12> */
.L_x_2616:
[----:B------:R-:W-:Y:S02]  /*159c0*/  IMAD.MOV.U32 R13, RZ, RZ, R21 ;  /* 0x000000ffff0d7224 */ /* 0x000fe400078e0015 */
[----:B------:R-:W-:Y:S02]  /*159d0*/  IMAD.MOV.U32 R12, RZ, RZ, 0x1 ;  /* 0x00000001ff0c7424 */ /* 0x000fe400078e00ff */
[----:B------:R-:W-:-:S07]  /*159e0*/  IMAD.MOV.U32 R2, RZ, RZ, R14 ;  /* 0x000000ffff027224 */ /* 0x000fce00078e000e */
[----:B------:R-:W-:Y:S05]  /*159f0*/  WARPSYNC.COLLECTIVE R15, `(.L_x_2617) ;  /* 0x000000000f087348 */ /* 0x000fea0003c00000 */
[----:B------:R0:W1:Y:S02]  /*15a00*/  SHFL.IDX P6, R14, R13, R12, R11 ;  /* 0x0000000c0d0e7389 */ /* 0x00006400000c000b */
[----:B01----:R-:W-:Y:S01]  /*15a10*/  ENDCOLLECTIVE ;  /* 0x000000000000791b */ /* 0x003fe20003800000 */
.L_x_2617:
[----:B------:R-:W-:-:S05]  /*15a20*/  IADD3 R2, P0, R33, R2, RZ ;  /* 0x0000000221027210 */ /* 0x000fca0007f1e0ff */
[----:B------:R-:W-:Y:S01]  /*15a30*/  IMAD.X R3, RZ, RZ, R3, P0 ;  /* 0x000000ffff037224 */ /* 0x000fe200000e0603 */
[C---:B------:R-:W-:Y:S02]  /*15a40*/  ISETP.LT.OR P0, PT, R20.reuse, 0x81, P1 ;  /* 0x000000811400780c */ /* 0x040fe40000f01670 */
[----:B------:R-:W-:Y:S02]  /*15a50*/  ISETP.GE.AND P1, PT, R20, 0x11, PT ;  /* 0x000000111400780c */ /* 0x000fe40003f26270 */
[----:B------:R-:W-:-:S09]  /*15a60*/  MOV R13, R19 ;  /* 0x00000013000d7202 */ /* 0x000fd20000000f00 */
        /* <DEDUP_REMOVED lines=10> */
.L_x_2618:
        /* <DEDUP_REMOVED lines=14> */
.L_x_2534:
[----:B--2---:R2:W3:Y:S02]  /*15bf0*/  SYNCS.PHASECHK.TRANS64.TRYWAIT P0, [R0+URZ+0x22840], R26 ;  /* 0x0228401a000075a7 */ /* 0x0044e4000800017f */
[----:B---3--:R-:W-:Y:S05]  /*15c00*/  @!P0 NANOSLEEP.SYNCS 0x989680 ;  /* 0x009896800000895d */ /* 0x008fea0003900000 */
[----:B------:R-:W3:Y:S02]  /*15c10*/  @!P0 SYNCS.PHASECHK.TRANS64 P0, [R0+URZ+0x22840], R26 ;  /* 0x0228401a000085a7 */ /* 0x000ee4000800007f */
[----:B---3--:R-:W-:Y:S05]  /*15c20*/  @!P0 BRA `(.L_x_2534) ;  /* 0xfffffffc00f08947 */ /* 0x008fea000383ffff */
[----:B------:R-:W-:Y:S05]  /*15c30*/  BRA `(.L_x_2620) ;  /* 0xffffffb400bc7947 */ /* 0x000fea000383ffff */
.L_x_2535:
        /* <DEDUP_REMOVED lines=8> */
.L_x_2622:
[----:B------:R-:W-:Y:S05]  /*15cc0*/  BSYNC B0 ;  /* 0x0000000000007941 */ /* 0x000fea0003800000 */
.L_x_2621:
        /* <DEDUP_REMOVED lines=8> */
.L_x_2623:
        /* <DEDUP_REMOVED lines=13> */
.L_x_2624:
[----:B------:R-:W-:Y:S02]  /*15e20*/  IMAD.MOV.U32 R13, RZ, RZ, R8 ;  /* 0x000000ffff0d7224 */ /* 0x000fe400078e0008 */
[----:B------:R-:W-:-:S07]  /*15e30*/  IMAD.MOV.U32 R2, RZ, RZ, R14 ;  /* 0x000000ffff027224 */ /* 0x000fce00078e000e */
[----:B------:R-:W-:Y:S05]  /*15e40*/  WARPSYNC.COLLECTIVE R15, `(.L_x_2625) ;  /* 0x000000000f087348 */ /* 0x000fea0003c00000 */
[----:B------:R0:W1:Y:S02]  /*15e50*/  SHFL.IDX P6, R14, R13, R12, R11 ;  /* 0x0000000c0d0e7389 */ /* 0x00006400000c000b */
[----:B01----:R-:W-:Y:S01]  /*15e60*/  ENDCOLLECTIVE ;  /* 0x000000000000791b */ /* 0x003fe20003800000 */
.L_x_2625:
[----:B------:R-:W-:Y:S02]  /*15e70*/  IMAD.MOV.U32 R13, RZ, RZ, R6 ;  /* 0x000000ffff0d7224 */ /* 0x000fe400078e0006 */
[----:B------:R-:W-:Y:S01]  /*15e80*/  IMAD.MOV.U32 R12, RZ, RZ, 0x2 ;  /* 0x00000002ff0c7424 */ /* 0x000fe200078e00ff */
[----:B------:R-:W-:-:S13]  /*15e90*/  LOP3.LUT P6, RZ, R16, 0x20, RZ, 0xc0, !PT ;  /* 0x0000002010ff7812 */ /* 0x000fda00078cc0ff */
[----:B------:R-:W-:-:S05]  /*15ea0*/  @P6 IADD3 R14, P0, R33, R14, RZ ;  /* 0x0000000e210e6210 */ /* 0x000fca0007f1e0ff */
[----:B------:R-:W-:Y:S01]  /*15eb0*/  @P6 IMAD.X R3, RZ, RZ, R2, P0 ;  /* 0x000000ffff036224 */ /* 0x000fe200000e0602 */
[----:B------:R-:W-:-:S05]  /*15ec0*/  @P6 MOV R2, R14 ;  /* 0x0000000e00026202 */ /* 0x000fca0000000f00 */
[----:B------:R-:W-:Y:S01]  /*15ed0*/  @!PT LDS RZ, [RZ] ;  /* 0x00000000fffff984 */ /* 0x000fe20000000800 */
[----:B------:R-:W-:Y:S01]  /*15ee0*/  @!PT LDS RZ, [RZ] ;  /* 0x00000000fffff984 */ /* 0x000fe20000000800 */
[----:B------:R-:W-:Y:S01]  /*15ef0*/  @!PT LDS RZ, [RZ] ;  /* 0x00000000fffff984 */ /* 0x000fe20000000800 */
[----:B------:R0:W-:Y:S02]  /*15f00*/  @P6 LDGSTS.E.BYPASS.LTC128B.128 [R4+0x18c00], desc[UR50][R2.64], !P2 ;  /* 0x18c0000002046fae */ /* 0x0001e4000d101d72 */
[----:B0-----:R-:W-:Y:S05]  /*15f10*/  WARPSYNC.COLLECTIVE R15, `(.L_x_2626) ;  /* 0x000000000f087348 */ /* 0x001fea0003c00000 */
[----:B------:R1:W2:Y:S02]  /*15f20*/  SHFL.IDX P6, R14, R13, R12, R11 ;  /* 0x0000000c0d0e7389 */ /* 0x0002a400000c000b */
[----:B012---:R-:W-:Y:S01]  /*15f30*/  ENDCOLLECTIVE ;  /* 0x000000000000791b */ /* 0x007fe20003800000 */
.L_x_2626:
[----:B------:R-:W-:Y:S02]  /*15f40*/  IMAD.MOV.U32 R13, RZ, RZ, R8 ;  /* 0x000000ffff0d7224 */ /* 0x000fe400078e0008 */
[----:B------:R-:W-:-:S07]  /*15f50*/  IMAD.MOV.U32 R2, RZ, RZ, R14 ;  /* 0x000000ffff027224 */ /* 0x000fce00078e000e */
[----:B------:R-:W-:Y:S05]  /*15f60*/  WARPSYNC.COLLECTIVE R15, `(.L_x_2627) ;  /* 0x000000000f087348 */ /* 0x000fea0003c00000 */
[----:B------:R0:W1:Y:S02]  /*15f70*/  SHFL.IDX P6, R14, R13, R12, R11 ;  /* 0x0000000c0d0e7389 */ /* 0x00006400000c000b */
[----:B01----:R-:W-:Y:S01]  /*15f80*/  ENDCOLLECTIVE ;  /* 0x000000000000791b */ /* 0x003fe20003800000 */
.L_x_2627:
[----:B------:R-:W-:Y:S01]  /*15f90*/  IMAD.MOV.U32 R13, RZ, RZ, R6 ;  /* 0x000000ffff0d7224 */ /* 0x000fe200078e0006 */
[----:B------:R-:W-:Y:S02]  /*15fa0*/  MOV R12, 0x3 ;  /* 0x00000003000c7802 */ /* 0x000fe40000000f00 */
        /* <DEDUP_REMOVED lines=12> */
.L_x_2628:
[----:B------:R-:W-:Y:S02]  /*16070*/  IMAD.MOV.U32 R13, RZ, RZ, R8 ;  /* 0x000000ffff0d7224 */ /* 0x000fe400078e0008 */
[----:B------:R-:W-:-:S07]  /*16080*/  IMAD.MOV.U32 R9, RZ, RZ, R14 ;  /* 0x000000ffff097224 */ /* 0x000fce00078e000e */
[----:B------:R-:W-:Y:S05]  /*16090*/  WARPSYNC.COLLECTIVE R15, `(.L_x_2629) ;  /* 0x000000000f087348 */ /* 0x000fea0003c00000 */
[----:B------:R0:W1:Y:S02]  /*160a0*/  SHFL.IDX P6, R14, R13, R12, R11 ;  /* 0x0000000c0d0e7389 */ /* 0x00006400000c000b */
[----:B01----:R-:W-:Y:S01]  /*160b0*/  ENDCOLLECTIVE ;  /* 0x000000000000791b */ /* 0x003fe20003800000 */
.L_x_2629:
[----:B------:R-:W-:Y:S02]  /*160c0*/  IMAD.MOV.U32 R13, RZ, RZ, R6 ;  /* 0x000000ffff0d7224 */ /* 0x000fe400078e0006 */
[----:B------:R-:W-:Y:S01]  /*160d0*/  IMAD.MOV.U32 R12, RZ, RZ, 0x4 ;  /* 0x00000004ff0c7424 */ /* 0x000fe200078e00ff */
[----:B------:R-:W-:-:S05]  /*160e0*/  @P5 IADD3 R14, P0, R33, R14, RZ ;  /* 0x0000000e210e5210 */ /* 0x000fca0007f1e0ff */
[----:B------:R-:W-:-:S08]  /*160f0*/  @P5 IMAD.MOV.U32 R2, RZ, RZ, R14 ;  /* 0x000000ffff025224 */ /* 0x000fd000078e000e */
[----:B------:R-:W-:Y:S05]  /*16100*/  WARPSYNC.COLLECTIVE R15, `(.L_x_2630) ;  /* 0x000000000f087348 */ /* 0x000fea0003c00000 */
[----:B------:R0:W1:Y:S02]  /*16110*/  SHFL.IDX P6, R14, R13, R12, R11 ;  /* 0x0000000c0d0e7389 */ /* 0x00006400000c000b */
[----:B01----:R-:W-:Y:S01]  /*16120*/  ENDCOLLECTIVE ;  /* 0x000000000000791b */ /* 0x003fe20003800000 */
.L_x_2630:
[----:B------:R-:W-:-:S04]  /*16130*/  @P5 IMAD.X R9, RZ, RZ, R9, P0 ;  /* 0x000000ffff095224 */ /* 0x000fc800000e0609 */
[----:B------:R-:W-:-:S05]  /*16140*/  @P5 IMAD.MOV.U32 R3, RZ, RZ, R9 ;  /* 0x000000ffff035224 */ /* 0x000fca00078e0009 */
[----:B------:R-:W-:Y:S01]  /*16150*/  @!PT LDS RZ, [RZ] ;  /* 0x00000000fffff984 */ /* 0x000fe20000000800 */
[----:B------:R-:W-:Y:S01]  /*16160*/  @!PT LDS RZ, [RZ] ;  /* 0x00000000fffff984 */ /* 0x000fe20000000800 */
[----:B------:R-:W-:Y:S01]  /*16170*/  @!PT LDS RZ, [RZ] ;  /* 0x00000000fffff984 */ /* 0x000fe20000000800 */
[----:B------:R0:W-:Y:S01]  /*16180*/  @P5 LDGSTS.E.BYPASS.LTC128B.128 [R4+0x19c00], desc[UR50][R2.64], !P2 ;  /* 0x19c0000002045fae */ /* 0x0001e2000d101d72 */
[----:B------:R-:W-:Y:S02]  /*16190*/  LOP3.LUT P5, RZ, R16, 0x100, RZ, 0xc0, !PT ;  /* 0x0000010010ff7812 */ /* 0x000fe400078ac0ff */
[----:B------:R-:W-:Y:S01]  /*161a0*/  MOV R13, R8 ;  /* 0x00000008000d7202 */ /* 0x000fe20000000f00 */
[----:B------:R-:W-:-:S10]  /*161b0*/  IMAD.MOV.U32 R9, RZ, RZ, R14 ;  /* 0x000000ffff097224 */ /* 0x000fd400078e000e */
[----:B0-----:R-:W-:Y:S05]  /*161c0*/  WARPSYNC.COLLECTIVE R15, `(.L_x_2631) ;  /* 0x000000000f087348 */ /* 0x001fea0003c00000 */
[----:B------:R1:W2:Y:S02]  /*161d0*/  SHFL.IDX P6, R14, R13, R12, R11 ;  /* 0x0000000c0d0e7389 */ /* 0x0002a400000c000b */
[----:B012---:R-:W-:Y:S01]  /*161e0*/  ENDCOLLECTIVE ;  /* 0x000000000000791b */ /* 0x007fe20003800000 */
.L_x_2631:
[----:B------:R-:W-:Y:S02]  /*161f0*/  IMAD.MOV.U32 R13, RZ, RZ, R6 ;  /* 0x000000ffff0d7224 */ /* 0x000fe400078e0006 */
[----:B------:R-:W-:Y:S01]  /*16200*/  IMAD.MOV.U32 R12, RZ, RZ, 0x5 ;  /* 0x00000005ff0c7424 */ /* 0x000fe200078e00ff */
[----:B------:R-:W-:-:S05]  /*16210*/  @P4 IADD3 R14, P0, R33, R14, RZ ;  /* 0x0000000e210e4210 */ /* 0x000fca0007f1e0ff */
[----:B------:R-:W-:-:S08]  /*16220*/  @P4 IMAD.MOV.U32 R2, RZ, RZ, R14 ;  /* 0x000000ffff024224 */ /* 0x000fd000078e000e */
[----:B------:R-:W-:Y:S05]  /*16230*/  WARPSYNC.COLLECTIVE R15, `(.L_x_2632) ;  /* 0x000000000f087348 */ /* 0x000fea0003c00000 */
[----:B------:R0:W1:Y:S02]  /*16240*/  SHFL.IDX P6, R14, R13, R12, R11 ;  /* 0x0000000c0d0e7389 */ /* 0x00006400000c000b */
[----:B01----:R-:W-:Y:S01]  /*16250*/  ENDCOLLECTIVE ;  /* 0x000000000000791b */ /* 0x003fe20003800000 */
.L_x_2632:
        /* <DEDUP_REMOVED lines=12> */
.L_x_2633:
[----:B------:R-:W-:Y:S02]  /*16320*/  IMAD.MOV.U32 R13, RZ, RZ, R6 ;  /* 0x000000ffff0d7224 */ /* 0x000fe400078e0006 */
[----:B------:R-:W-:Y:S01]  /*16330*/  IMAD.MOV.U32 R12, RZ, RZ, 0x6 ;  /* 0x00000006ff0c7424 */ /* 0x000fe200078e00ff */
[----:B------:R-:W-:-:S04]  /*16340*/  @P4 IADD3 R14, P0, R33, R14, RZ ;  /* 0x0000000e210e4210 */ /* 0x000fc80007f1e0ff */
[----:B------:R-:W-:Y:S01]  /*16350*/  @P4 MOV R2, R14 ;  /* 0x0000000e00024202 */ /* 0x000fe20000000f00 */
[----:B------:R-:W-:-:S08]  /*16360*/  @P4 IMAD.X R9, RZ, RZ, R9, P0 ;  /* 0x000000ffff094224 */ /* 0x000fd000000e0609 */
[----:B------:R-:W-:Y:S05]  /*16370*/  WARPSYNC.COLLECTIVE R15, `(.L_x_2634) ;  /* 0x000000000f087348 */ /* 0x000fea0003c00000 */
[----:B------:R0:W1:Y:S02]  /*16380*/  SHFL.IDX P6, R14, R13, R12, R11 ;  /* 0x0000000c0d0e7389 */ /* 0x00006400000c000b */
[----:B01----:R-:W-:Y:S01]  /*16390*/  ENDCOLLECTIVE ;  /* 0x000000000000791b */ /* 0x003fe20003800000 */
.L_x_2634:
        /* <DEDUP_REMOVED lines=10> */
.L_x_2635:
[----:B------:R-:W-:Y:S01]  /*16440*/  MOV R13, R6 ;  /* 0x00000006000d7202 */ /* 0x000fe20000000f00 */
[----:B------:R-:W-:Y:S01]  /*16450*/  IMAD.MOV.U32 R12, RZ, RZ, 0x7 ;  /* 0x00000007ff0c7424 */ /* 0x000fe200078e00ff */
[----:B------:R-:W-:-:S05]  /*16460*/  @P5 IADD3 R14, P0, R33, R14, RZ ;  /* 0x0000000e210e5210 */ /* 0x000fca0007f1e0ff */
[----:B------:R-:W-:-:S08]  /*16470*/  @P5 IMAD.MOV.U32 R2, RZ, RZ, R14 ;  /* 0x000000ffff025224 */ /* 0x000fd000078e000e */
[----:B------:R-:W-:Y:S05]  /*16480*/  WARPSYNC.COLLECTIVE R15, `(.L_x_2636) ;  /* 0x000000000f087348 */ /* 0x000fea0003c00000 */
[----:B------:R0:W1:Y:S02]  /*16490*/  SHFL.IDX P6, R14, R13, R12, R11 ;  /* 0x0000000c0d0e7389 */ /* 0x00006400000c000b */
[----:B01----:R-:W-:Y:S01]  /*164a0*/  ENDCOLLECTIVE ;  /* 0x000000000000791b */ /* 0x003fe20003800000 */
.L_x_2636:
        /* <DEDUP_REMOVED lines=11> */
.L_x_2637:
[----:B------:R-:W-:Y:S02]  /*16560*/  IMAD.MOV.U32 R13, RZ, RZ, R5 ;  /* 0x000000ffff0d7224 */ /* 0x000fe400078e0005 */
[----:B------:R-:W-:Y:S01]  /*16570*/  IMAD.MOV.U32 R12, RZ, RZ, RZ ;  /* 0x000000ffff0c7224 */ /* 0x000fe200078e00ff */
[----:B------:R-:W-:-:S05]  /*16580*/  @P3 IADD3 R14, P0, R33, R14, RZ ;  /* 0x0000000e210e3210 */ /* 0x000fca0007f1e0ff */
[----:B------:R-:W-:-:S08]  /*16590*/  @P3 IMAD.MOV.U32 R2, RZ, RZ, R14 ;  /* 0x000000ffff023224 */ /* 0x000fd000078e000e */
[----:B------:R-:W-:Y:S05]  /*165a0*/  WARPSYNC.COLLECTIVE R15, `(.L_x_2638) ;  /* 0x000000000f087348 */ /* 0x000fea0003c00000 */
[----:B------:R0:W1:Y:S02]  /*165b0*/  SHFL.IDX P6, R14, R13, R12, R11 ;  /* 0x0000000c0d0e7389 */ /* 0x00006400000c000b */
[----:B01----:R-:W-:Y:S01]  /*165c0*/  ENDCOLLECTIVE ;  /* 0x000000000000791b */ /* 0x003fe20003800000 */
.L_x_2638:
[----:B------:R-:W-:-:S04]  /*165d0*/  @P3 IMAD.X R9, RZ, RZ, R9, P0 ;  /* 0x000000ffff093224 */ /* 0x000fc800000e0609 */
[----:B------:R-:W-:-:S05]  /*165e0*/  @P3 IMAD.MOV.U32 R3, RZ, RZ, R9 ;  /* 0x000000ffff033224 */ /* 0x000fca00078e0009 */
        /* <DEDUP_REMOVED lines=9> */
.L_x_2639:
[----:B------:R-:W-:Y:S02]  /*16680*/  IMAD.MOV.U32 R13, RZ, RZ, R5 ;  /* 0x000000ffff0d7224 */ /* 0x000fe400078e0005 */
[----:B------:R-:W-:Y:S01]  /*16690*/  IMAD.MOV.U32 R12, RZ, RZ, 0x1 ;  /* 0x00000001ff0c7424 */ /* 0x000fe200078e00ff */
[----:B------:R-:W-:-:S05]  /*166a0*/  @P1 IADD3 R14, P0, R33, R14, RZ ;  /* 0x0000000e210e1210 */ /* 0x000fca0007f1e0ff */
[----:B------:R-:W-:-:S08]  /*166b0*/  @P1 IMAD.MOV.U32 R2, RZ, RZ, R14 ;  /* 0x000000ffff021224 */ /* 0x000fd000078e000e */
[----:B------:R-:W-:Y:S05]  /*166c0*/  WARPSYNC.COLLECTIVE R15, `(.L_x_2640) ;  /* 0x000000000f087348 */ /* 0x000fea0003c00000 */
[----:B------:R0:W1:Y:S02]  /*166d0*/  SHFL.IDX P6, R14, R13, R12, R11 ;  /* 0x0000000c0d0e7389 */ /* 0x00006400000c000b */
[----:B01----:R-:W-:Y:S01]  /*166e0*/  ENDCOLLECTIVE ;  /* 0x000000000000791b */ /* 0x003fe20003800000 */
.L_x_2640:
        /* <DEDUP_REMOVED lines=11> */
.L_x_2641:
[----:B------:R-:W-:Y:S05]  /*167a0*/  BRA `(.L_x_2642) ;  /* 0xffffffb000807947 */ /* 0x000fea000383ffff */
.L_x_2540:
[----:B------:R-:W-:Y:S01]  /*167b0*/  MOV R13, R5 ;  /* 0x00000005000d7202 */ /* 0x000fe20000000f00 */
[----:B------:R-:W-:Y:S02]  /*167c0*/  IMAD.MOV.U32 R12, RZ, RZ, RZ ;  /* 0x000000ffff0c7224 */ /* 0x000fe400078e00ff */
[----:B------:R-:W-:Y:S02]  /*167d0*/  IMAD.MOV.U32 R11, RZ, RZ, 0x181f ;  /* 0x0000181fff0b7424 */ /* 0x000fe400078e00ff */
[----:B------:R-:W-:Y:S02]  /*167e0*/  IMAD.MOV.U32 R15, RZ, RZ, -0x1 ;  /* 0xffffffffff0f7424 */ /* 0x000fe400078e00ff */
[----:B------:R-:W-:-:S07]  /*167f0*/  IMAD.U32 R4, RZ, RZ, UR43 ;  /* 0x0000002bff047e24 */ /* 0x000fce000f8e00ff */
[----:B-----5:R-:W-:Y:S05]  /*16800*/  WARPSYNC.COLLECTIVE R15, `(.L_x_2643) ;  /* 0x000000000f087348 */ /* 0x020fea0003c00000 */
[----:B------:R0:W1:Y:S02]  /*16810*/  SHFL.IDX P6, R14, R13, R12, R11 ;  /* 0x0000000c0d0e7389 */ /* 0x00006400000c000b */
[----:B01---5:R-:W-:Y:S01]  /*16820*/  ENDCOLLECTIVE ;  /* 0x000000000000791b */ /* 0x023fe20003800000 */
.L_x_2643:
[----:B------:R-:W-:-:S04]  /*16830*/  IMAD R4, R4, 0x80, R10 ;  /* 0x0000008004047824 */ /* 0x000fc800078e020a */
[C---:B------:R-:W-:Y:S01]  /*16840*/  VIADD R6, R4.reuse, 0x10 ;  /* 0x0000001004067836 */ /* 0x040fe20000000000 */
[----:B------:R-:W-:Y:S01]  /*16850*/  ISETP.GE.AND P1, PT, R4, UR38, PT ;  /* 0x0000002604007c0c */ /* 0x000fe2000bf26270 */
[----:B------:R-:W-:Y:S02]  /*16860*/  IMAD.MOV.U32 R13, RZ, RZ, R0 ;  /* 0x000000ffff0d7224 */ /* 0x000fe400078e0000 */
[----:B------:R-:W-:-:S10]  /*16870*/  IMAD.MOV.U32 R2, RZ, RZ, R14 ;  /* 0x000000ffff027224 */ /* 0x000fd400078e000e */
[----:B------:R-:W-:Y:S05]  /*16880*/  WARPSYNC.COLLECTIVE R15, `(.L_x_2644) ;  /* 0x000000000f087348 */ /* 0x000fea0003c00000 */
[----:B------:R0:W1:Y:S02]  /*16890*/  SHFL.IDX P6, R14, R13, R12, R11 ;  /* 0x0000000c0d0e7389 */ /* 0x00006400000c000b */
[----:B01----:R-:W-:Y:S01]  /*168a0*/  ENDCOLLECTIVE ;  /* 0x000000000000791b */ /* 0x003fe20003800000 */
.L_x_2644:
[----:B------:R-:W-:Y:S02]  /*168b0*/  IMAD.MOV.U32 R13, RZ, RZ, R5 ;  /* 0x000000ffff0d7224 */ /* 0x000fe400078e0005 */
[----:B------:R-:W-:Y:S01]  /*168c0*/  IMAD.MOV.U32 R12, RZ, RZ, 0x1 ;  /* 0x00000001ff0c7424 */ /* 0x000fe200078e00ff */
[----:B------:R-:W-:-:S05]  /*168d0*/  @!P1 IADD3 R14, P0, R33, R14, RZ ;  /* 0x0000000e210e9210 */ /* 0x000fca0007f1e0ff */
[----:B------:R-:W-:Y:S01]  /*168e0*/  @!P1 IMAD.X R3, RZ, RZ, R2, P0 ;  /* 0x000000ffff039224 */ /* 0x000fe200000e0602 */
[----:B------:R-:W-:-:S07]  /*168f0*/  @!P1 MOV R2, R14 ;  /* 0x0000000e00029202 */ /* 0x000fce0000000f00 */
[----:B------:R-:W-:Y:S05]  /*16900*/  WARPSYNC.COLLECTIVE R15, `(.L_x_2645) ;  /* 0x000000000f087348 */ /* 0x000fea0003c00000 */
[----:B------:R0:W1:Y:S02]  /*16910*/  SHFL.IDX P6, R14, R13, R12, R11 ;  /* 0x0000000c0d0e7389 */ /* 0x00006400000c000b */
[----:B01----:R-:W-:Y:S01]  /*16920*/  ENDCOLLECTIVE ;  /* 0x000000000000791b */ /* 0x003fe20003800000 */
.L_x_2645:
        /* <DEDUP_REMOVED lines=10> */
.L_x_2646:
[----:B------:R-:W-:Y:S01]  /*169d0*/  IMAD.MOV.U32 R13, RZ, RZ, R5 ;  /* 0x000000ffff0d7224 */ /* 0x000fe200078e0005 */
[----:B------:R-:W-:Y:S02]  /*169e0*/  MOV R12, 0x2 ;  /* 0x00000002000c7802 */ /* 0x000fe40000000f00 */
[----:B------:R-:W-:-:S13]  /*169f0*/  @!P1 IADD3 R2, P0, R33, R14, RZ ;  /* 0x0000000e21029210 */ /* 0x000fda0007f1e0ff */
[----:B------:R-:W-:Y:S05]  /*16a00*/  WARPSYNC.COLLECTIVE R15, `(.L_x_2647) ;  /* 0x000000000f087348 */ /* 0x000fea0003c00000 */
[----:B------:R0:W1:Y:S02]  /*16a10*/  SHFL.IDX P6, R14, R13, R12, R11 ;  /* 0x0000000c0d0e7389 */ /* 0x00006400000c000b */
[----:B01----:R-:W-:Y:S01]  /*16a20*/  ENDCOLLECTIVE ;  /* 0x000000000000791b */ /* 0x003fe20003800000 */
.L_x_2647:
        /* <DEDUP_REMOVED lines=12> */
.L_x_2648:
[----:B------:R-:W-:Y:S02]  /*16af0*/  IMAD.MOV.U32 R13, RZ, RZ, R5 ;  /* 0x000000ffff0d7224 */ /* 0x000fe400078e0005 */
[----:B------:R-:W-:Y:S01]  /*16b00*/  IMAD.MOV.U32 R12, RZ, RZ, 0x3 ;  /* 0x00000003ff0c7424 */ /* 0x000fe200078e00ff */
[----:B------:R-:W-:-:S13]  /*16b10*/  @!P1 IADD3 R2, P0, R33, R14, RZ ;  /* 0x0000000e21029210 */ /* 0x000fda0007f1e0ff */
[----:B------:R-:W-:Y:S05]  /*16b20*/  WARPSYNC.COLLECTIVE R15, `(.L_x_2649) ;  /* 0x000000000f087348 */ /* 0x000fea0003c00000 */
[----:B------:R0:W1:Y:S02]  /*16b30*/  SHFL.IDX P6, R14, R13, R12, R11 ;  /* 0x0000000c0d0e7389 */ /* 0x00006400000c000b */
[----:B01----:R-:W-:Y:S01]  /*16b40*/  ENDCOLLECTIVE ;  /* 0x000000000000791b */ /* 0x003fe20003800000 */
.L_x_2649:
        /* <DEDUP_REMOVED lines=12> */
.L_x_2650:
[----:B------:R-:W-:Y:S02]  /*16c10*/  IMAD.MOV.U32 R13, RZ, RZ, R5 ;  /* 0x000000ffff0d7224 */ /* 0x000fe400078e0005 */
[----:B------:R-:W-:Y:S01]  /*16c20*/  IMAD.MOV.U32 R12, RZ, RZ, 0x4 ;  /* 0x00000004ff0c7424 */ /* 0x000fe200078e00ff */
[----:B------:R-:W-:-:S13]  /*16c30*/  @!P1 IADD3 R2, P0, R33, R14, RZ ;  /* 0x0000000e21029210 */ /* 0x000fda0007f1e0ff */
[----:B------:R-:W-:Y:S05]  /*16c40*/  WARPSYNC.COLLECTIVE R15, `(.L_x_2651) ;  /* 0x000000000f087348 */ /* 0x000fea0003c00000 */
[----:B------:R0:W1:Y:S02]  /*16c50*/  SHFL.IDX P6, R14, R13, R12, R11 ;  /* 0x0000000c0d0e7389 */ /* 0x00006400000c000b */
[----:B01----:R-:W-:Y:S01]  /*16c60*/  ENDCOLLECTIVE ;  /* 0x000000000000791b */ /* 0x003fe20003800000 */
.L_x_2651:
[----:B------:R-:W-:Y:S01]  /*16c70*/  @!P1 IADD3.X R3, RZ, R6, RZ, P0, !PT ;  /* 0x00000006ff039210 */ /* 0x000fe200007fe4ff */
[----:B------:R-:W-:-:S04]  /*16c80*/  VIADD R6, R4, 0x40 ;  /* 0x0000004004067836 */ /* 0x000fc80000000000 */
        /* <DEDUP_REMOVED lines=10> */
.L_x_2652:
[----:B------:R-:W-:Y:S01]  /*16d30*/  IMAD.MOV.U32 R13, RZ, RZ, R5 ;  /* 0x000000ffff0d7224 */ /* 0x000fe200078e0005 */
[----:B------:R-:W-:Y:S02]  /*16d40*/  MOV R12, 0x5 ;  /* 0x00000005000c7802 */ /* 0x000fe40000000f00 */
[----:B------:R-:W-:-:S13]  /*16d50*/  @!P1 IADD3 R2, P0, R33, R14, RZ ;  /* 0x0000000e21029210 */ /* 0x000fda0007f1e0ff */
[----:B------:R-:W-:Y:S05]  /*16d60*/  WARPSYNC.COLLECTIVE R15, `(.L_x_2653) ;  /* 0x000000000f087348 */ /* 0x000fea0003c00000 */
[----:B------:R0:W1:Y:S02]  /*16d70*/  SHFL.IDX P6, R14, R13, R12, R11 ;  /* 0x0000000c0d0e7389 */ /* 0x00006400000c000b */
[----:B01----:R-:W-:Y:S01]  /*16d80*/  ENDCOLLECTIVE ;  /* 0x000000000000791b */ /* 0x003fe20003800000 */
.L_x_2653:
        /* <DEDUP_REMOVED lines=12> */
.L_x_2654:
[----:B------:R-:W-:Y:S02]  /*16e50*/  IMAD.MOV.U32 R13, RZ, RZ, R5 ;  /* 0x000000ffff0d7224 */ /* 0x000fe400078e0005 */
[----:B------:R-:W-:Y:S01]  /*16e60*/  IMAD.MOV.U32 R12, RZ, RZ, 0x6 ;  /* 0x00000006ff0c7424 */ /* 0x000fe200078e00ff */
[----:B------:R-:W-:-:S13]  /*16e70*/  @!P1 IADD3 R2, P0, R33, R14, RZ ;  /* 0x0000000e21029210 */ /* 0x000fda0007f1e0ff */
[----:B------:R-:W-:Y:S05]  /*16e80*/  WARPSYNC.COLLECTIVE R15, `(.L_x_2655) ;  /* 0x000000000f087348 */ /* 0x000fea0003c00000 */
[----:B------:R0:W1:Y:S02]  /*16e90*/  SHFL.IDX P6, R14, R13, R12, R11 ;  /* 0x0000000c0d0e7389 */ /* 0x00006400000c000b */
[----:B01----:R-:W-:Y:S01]  /*16ea0*/  ENDCOLLECTIVE ;  /* 0x000000000000791b */ /* 0x003fe20003800000 */
.L_x_2655:
        /* <DEDUP_REMOVED lines=12> */
.L_x_2656:
[----:B------:R-:W-:Y:S02]  /*16f70*/  IMAD.MOV.U32 R13, RZ, RZ, R5 ;  /* 0x000000ffff0d7224 */ /* 0x000fe400078e0005 */
[----:B------:R-:W-:Y:S01]  /*16f80*/  IMAD.MOV.U32 R12, RZ, RZ, 0x7 ;  /* 0x00000007ff0c7424 */ /* 0x000fe200078e00ff */
[----:B------:R-:W-:-:S13]  /*16f90*/  @!P1 IADD3 R2, P0, R33, R14, RZ ;  /* 0x0000000e21029210 */ /* 0x000fda0007f1e0ff */
[----:B------:R-:W-:Y:S05]  /*16fa0*/  WARPSYNC.COLLECTIVE R15, `(.L_x_2657) ;  /* 0x000000000f087348 */ /* 0x000fea0003c00000 */
[----:B------:R0:W1:Y:S02]  /*16fb0*/  SHFL.IDX P6, R14, R13, R12, R11 ;  /* 0x0000000c0d0e7389 */ /* 0x00006400000c000b */
[----:B01----:R-:W-:Y:S01]  /*16fc0*/  ENDCOLLECTIVE ;  /* 0x000000000000791b */ /* 0x003fe20003800000 */
.L_x_2657:
[----:B------:R-:W-:-:S05]  /*16fd0*/  @!P1 IADD3.X R3, RZ, R6, RZ, P0, !PT ;  /* 0x00000006ff039210 */ /* 0x000fca00007fe4ff */
        /* <DEDUP_REMOVED lines=9> */
.L_x_2658:
[----:B------:R-:W-:Y:S05]  /*17070*/  BRA `(.L_x_2659) ;  /* 0xffffffb000a87947 */ /* 0x000fea000383ffff */
.L_x_2543:
[----:B0-----:R0:W1:Y:S02]  /*17080*/  SYNCS.PHASECHK.TRANS64.TRYWAIT P0, [R17+URZ+0x22820], R0 ;  /* 0x02282000110075a7 */ /* 0x001064000800017f */
[----:B-1----:R-:W-:Y:S05]  /*17090*/  @!P0 NANOSLEEP.SYNCS 0x989680 ;  /* 0x009896800000895d */ /* 0x002fea0003900000 */
[----:B------:R-:W1:Y:S02]  /*170a0*/  @!P0 SYNCS.PHASECHK.TRANS64 P0, [R17+URZ+0x22820], R0 ;  /* 0x02282000110085a7 */ /* 0x000e64000800007f */
[----:B-1----:R-:W-:Y:S05]  /*170b0*/  @!P0 BRA `(.L_x_2543) ;  /* 0xfffffffc00f08947 */ /* 0x002fea000383ffff */
[----:B------:R-:W-:Y:S05]  /*170c0*/  BRA `(.L_x_2660) ;  /* 0xffffffb400047947 */ /* 0x000fea000383ffff */
.L_x_2547:
[----:B0-----:R0:W1:Y:S02]  /*170d0*/  SYNCS.PHASECHK.TRANS64.TRYWAIT P0, [R0+URZ+0x22880], R28 ;  /* 0x0228801c000075a7 */ /* 0x001064000800017f */
[----:B-1----:R-:W-:Y:S05]  /*170e0*/  @!P0 NANOSLEEP.SYNCS 0x989680 ;  /* 0x009896800000895d */ /* 0x002fea0003900000 */
[----:B------:R-:W1:Y:S02]  /*170f0*/  @!P0 SYNCS.PHASECHK.TRANS64 P0, [R0+URZ+0x22880], R28 ;  /* 0x0228801c000085a7 */ /* 0x000e64000800007f */
[----:B-1----:R-:W-:Y:S05]  /*17100*/  @!P0 BRA `(.L_x_2547) ;  /* 0xfffffffc00f08947 */ /* 0x002fea000383ffff */
[----:B------:R-:W-:Y:S05]  /*17110*/  BRA `(.L_x_2661) ;  /* 0xffffffb800347947 */ /* 0x000fea000383ffff */
.L_x_2548:
        /* <DEDUP_REMOVED lines=8> */
.L_x_2663:
[----:B------:R-:W-:Y:S05]  /*171a0*/  BSYNC B0 ;  /* 0x0000000000007941 */ /* 0x000fea0003800000 */
.L_x_2662:
[----:B------:R-:W-:Y:S01]  /*171b0*/  IMAD.MOV.U32 R13, RZ, RZ, R5 ;  /* 0x000000ffff0d7224 */ /* 0x000fe200078e0005 */
[----:B------:R-:W-:Y:S01]  /*171c0*/  MOV R6, R14 ;  /* 0x0000000e00067202 */ /* 0x000fe20000000f00 */
[----:B------:R-:W-:Y:S02]  /*171d0*/  IMAD.MOV.U32 R12, RZ, RZ, RZ ;  /* 0x000000ffff0c7224 */ /* 0x000fe400078e00ff */
[----:B------:R-:W-:Y:S02]  /*171e0*/  IMAD.MOV.U32 R11, RZ, RZ, 0x181f ;  /* 0x0000181fff0b7424 */ /* 0x000fe400078e00ff */
[----:B------:R-:W-:-:S07]  /*171f0*/  IMAD.MOV.U32 R15, RZ, RZ, -0x1 ;  /* 0xffffffffff0f7424 */ /* 0x000fce00078e00ff */
[----:B------:R-:W-:Y:S05]  /*17200*/  WARPSYNC.COLLECTIVE R15, `(.L_x_2664) ;  /* 0x000000000f087348 */ /* 0x000fea0003c00000 */
[----:B------:R0:W1:Y:S02]  /*17210*/  SHFL.IDX P6, R14, R13, R12, R11 ;  /* 0x0000000c0d0e7389 */ /* 0x00006400000c000b */
[----:B01----:R-:W-:Y:S01]  /*17220*/  ENDCOLLECTIVE ;  /* 0x000000000000791b */ /* 0x003fe20003800000 */
.L_x_2664:
[----:B------:R-:W-:Y:S02]  /*17230*/  IMAD.MOV.U32 R13, RZ, RZ, R20 ;  /* 0x000000ffff0d7224 */ /* 0x000fe400078e0014 */
[----:B------:R-:W-:-:S05]  /*17240*/  IMAD.MOV.U32 R12, RZ, RZ, R14 ;  /* 0x000000ffff0c7224 */ /* 0x000fca00078e000e */
[----:B------:R-:W-:Y:S02]  /*17250*/  IADD3 R2, P0, R33, R12, RZ ;  /* 0x0000000c21027210 */ /* 0x000fe40007f1e0ff */
[----:B------:R-:W-:-:S03]  /*17260*/  MOV R12, 0x1 ;  /* 0x00000001000c7802 */ /* 0x000fc60000000f00 */
[----:B------:R-:W-:-:S08]  /*17270*/  IMAD.X R3, RZ, RZ, R6, P0 ;  /* 0x000000ffff037224 */ /* 0x000fd000000e0606 */
[----:B------:R-:W-:Y:S05]  /*17280*/  WARPSYNC.COLLECTIVE R15, `(.L_x_2665) ;  /* 0x000000000f087348 */ /* 0x000fea0003c00000 */
[----:B------:R0:W1:Y:S02]  /*17290*/  SHFL.IDX P6, R14, R13, R12, R11 ;  /* 0x0000000c0d0e7389 */ /* 0x00006400000c000b */
[----:B01----:R-:W-:Y:S01]  /*172a0*/  ENDCOLLECTIVE ;  /* 0x000000000000791b */ /* 0x003fe20003800000 */
.L_x_2665:
        /* <DEDUP_REMOVED lines=10> */
.L_x_2666:
[----:B------:R-:W-:Y:S02]  /*17350*/  IMAD.MOV.U32 R13, RZ, RZ, R20 ;  /* 0x000000ffff0d7224 */ /* 0x000fe400078e0014 */
[----:B------:R-:W-:Y:S02]  /*17360*/  IMAD.MOV.U32 R12, RZ, RZ, 0x2 ;  /* 0x00000002ff0c7424 */ /* 0x000fe400078e00ff */
[----:B------:R-:W-:-:S07]  /*17370*/  IMAD.MOV.U32 R2, RZ, RZ, R14 ;  /* 0x000000ffff027224 */ /* 0x000fce00078e000e */
[----:B------:R-:W-:Y:S05]  /*17380*/  WARPSYNC.COLLECTIVE R15, `(.L_x_2667) ;  /* 0x000000000f087348 */ /* 0x000fea0003c00000 */
[----:B------:R0:W1:Y:S02]  /*17390*/  SHFL.IDX P6, R14, R13, R12, R11 ;  /* 0x0000000c0d0e7389 */ /* 0x00006400000c000b */
[----:B01----:R-:W-:Y:S01]  /*173a0*/  ENDCOLLECTIVE ;  /* 0x000000000000791b */ /* 0x003fe20003800000 */
.L_x_2667:
        /* <DEDUP_REMOVED lines=11> */
.L_x_2668:
[----:B------:R-:W-:Y:S02]  /*17460*/  IMAD.MOV.U32 R13, RZ, RZ, R20 ;  /* 0x000000ffff0d7224 */ /* 0x000fe400078e0014 */
[----:B------:R-:W-:Y:S01]  /*17470*/  IMAD.MOV.U32 R12, RZ, RZ, 0x3 ;  /* 0x00000003ff0c7424 */ /* 0x000fe200078e00ff */
[----:B------:R-:W-:-:S07]  /*17480*/  MOV R2, R14 ;  /* 0x0000000e00027202 */ /* 0x000fce0000000f00 */
[----:B------:R-:W-:Y:S05]  /*17490*/  WARPSYNC.COLLECTIVE R15, `(.L_x_2669) ;  /* 0x000000000f087348 */ /* 0x000fea0003c00000 */
[----:B------:R0:W1:Y:S02]  /*174a0*/  SHFL.IDX P6, R14, R13, R12, R11 ;  /* 0x0000000c0d0e7389 */ /* 0x00006400000c000b */
[----:B01----:R-:W-:Y:S01]  /*174b0*/  ENDCOLLECTIVE ;  /* 0x000000000000791b */ /* 0x003fe20003800000 */
.L_x_2669:
        /* <DEDUP_REMOVED lines=11> */
.L_x_2670:
[----:B------:R-:W-:Y:S02]  /*17570*/  IMAD.MOV.U32 R13, RZ, RZ, R20 ;  /* 0x000000ffff0d7224 */ /* 0x000fe400078e0014 */
[----:B------:R-:W-:Y:S01]  /*17580*/  IMAD.MOV.U32 R12, RZ, RZ, 0x4 ;  /* 0x00000004ff0c7424 */ /* 0x000fe200078e00ff */
[----:B------:R-:W-:-:S13]  /*17590*/  IADD3 R2, P0, R33, R14, RZ ;  /* 0x0000000e21027210 */ /* 0x000fda0007f1e0ff */
[----:B------:R-:W-:Y:S05]  /*175a0*/  WARPSYNC.COLLECTIVE R15, `(.L_x_2671) ;  /* 0x000000000f087348 */ /* 0x000fea0003c00000 */
[----:B------:R0:W1:Y:S02]  /*175b0*/  SHFL.IDX P6, R14, R13, R12, R11 ;  /* 0x0000000c0d0e7389 */ /* 0x00006400000c000b */
[----:B01----:R-:W-:Y:S01]  /*175c0*/  ENDCOLLECTIVE ;  /* 0x000000000000791b */ /* 0x003fe20003800000 */
.L_x_2671:
        /* <DEDUP_REMOVED lines=10> */
.L_x_2672:
[----:B------:R-:W-:Y:S02]  /*17670*/  IMAD.MOV.U32 R13, RZ, RZ, R20 ;  /* 0x000000ffff0d7224 */ /* 0x000fe400078e0014 */
[----:B------:R-:W-:Y:S02]  /*17680*/  IMAD.MOV.U32 R12, RZ, RZ, 0x5 ;  /* 0x00000005ff0c7424 */ /* 0x000fe400078e00ff */
[----:B------:R-:W-:-:S07]  /*17690*/  IMAD.MOV.U32 R2, RZ, RZ, R14 ;  /* 0x000000ffff027224 */ /* 0x000fce00078e000e */
[----:B------:R-:W-:Y:S05]  /*176a0*/  WARPSYNC.COLLECTIVE R15, `(.L_x_2673) ;  /* 0x000000000f087348 */ /* 0x000fea0003c00000 */
[----:B------:R0:W1:Y:S02]  /*176b0*/  SHFL.IDX P6, R14, R13, R12, R11 ;  /* 0x0000000c0d0e7389 */ /* 0x00006400000c000b */
[----:B01----:R-:W-:Y:S01]  /*176c0*/  ENDCOLLECTIVE ;  /* 0x000000000000791b */ /* 0x003fe20003800000 */
.L_x_2673:
        /* <DEDUP_REMOVED lines=11> */
.L_x_2674:
[----:B------:R-:W-:Y:S01]  /*17780*/  MOV R13, R20 ;  /* 0x00000014000d7202 */ /* 0x000fe20000000f00 */
[----:B------:R-:W-:Y:S01]  /*17790*/  IMAD.MOV.U32 R12, RZ, RZ, 0x6 ;  /* 0x00000006ff0c7424 */ /* 0x000fe200078e00ff */
[----:B------:R-:W-:-:S13]  /*177a0*/  IADD3 R2, P0, R33, R14, RZ ;  /* 0x0000000e21027210 */ /* 0x000fda0007f1e0ff */
[----:B------:R-:W-:Y:S05]  /*177b0*/  WARPSYNC.COLLECTIVE R15, `(.L_x_2675) ;  /* 0x000000000f087348 */ /* 0x000fea0003c00000 */
[----:B------:R0:W1:Y:S02]  /*177c0*/  SHFL.IDX P6, R14, R13, R12, R11 ;  /* 0x0000000c0d0e7389 */ /* 0x00006400000c000b */
[----:B01----:R-:W-:Y:S01]  /*177d0*/  ENDCOLLECTIVE ;  /* 0x000000000000791b */ /* 0x003fe20003800000 */
.L_x_2675:
        /* <DEDUP_REMOVED lines=10> */
.L_x_2676:
[----:B------:R-:W-:Y:S02]  /*17880*/  IMAD.MOV.U32 R13, RZ, RZ, R20 ;  /* 0x000000ffff0d7224 */ /* 0x000fe400078e0014 */
[----:B------:R-:W-:Y:S02]  /*17890*/  IMAD.MOV.U32 R12, RZ, RZ, 0x7 ;  /* 0x00000007ff0c7424 */ /* 0x000fe400078e00ff */
[----:B------:R-:W-:-:S07]  /*178a0*/  IMAD.MOV.U32 R2, RZ, RZ, R14 ;  /* 0x000000ffff027224 */ /* 0x000fce00078e000e */
[----:B------:R-:W-:Y:S05]  /*178b0*/  WARPSYNC.COLLECTIVE R15, `(.L_x_2677) ;  /* 0x000000000f087348 */ /* 0x000fea0003c00000 */
[----:B------:R0:W1:Y:S02]  /*178c0*/  SHFL.IDX P6, R14, R13, R12, R11 ;  /* 0x0000000c0d0e7389 */ /* 0x00006400000c000b */
[----:B01----:R-:W-:Y:S01]  /*178d0*/  ENDCOLLECTIVE ;  /* 0x000000000000791b */ /* 0x003fe20003800000 */
.L_x_2677:
        /* <DEDUP_REMOVED lines=11> */
.L_x_2678:
[----:B------:R-:W-:Y:S02]  /*17990*/  IMAD.MOV.U32 R13, RZ, RZ, R21 ;  /* 0x000000ffff0d7224 */ /* 0x000fe400078e0015 */
[----:B------:R-:W-:Y:S02]  /*179a0*/  IMAD.MOV.U32 R12, RZ, RZ, RZ ;  /* 0x000000ffff0c7224 */ /* 0x000fe400078e00ff */
[----:B------:R-:W-:-:S07]  /*179b0*/  IMAD.MOV.U32 R5, RZ, RZ, R14 ;  /* 0x000000ffff057224 */ /* 0x000fce00078e000e */
[----:B------:R-:W-:Y:S05]  /*179c0*/  WARPSYNC.COLLECTIVE R15, `(.L_x_2679) ;  /* 0x000000000f087348 */ /* 0x000fea0003c00000 */
[----:B------:R0:W1:Y:S02]  /*179d0*/  SHFL.IDX P6, R14, R13, R12, R11 ;  /* 0x0000000c0d0e7389 */ /* 0x00006400000c000b */
[----:B01----:R-:W-:Y:S01]  /*179e0*/  ENDCOLLECTIVE ;  /* 0x000000000000791b */ /* 0x003fe20003800000 */
.L_x_2679:
        /* <DEDUP_REMOVED lines=11> */
.L_x_2680:
[----:B------:R-:W-:Y:S01]  /*17aa0*/  MOV R13, R21 ;  /* 0x00000015000d7202 */ /* 0x000fe20000000f00 */
[----:B------:R-:W-:Y:S02]  /*17ab0*/  IMAD.MOV.U32 R12, RZ, RZ, 0x1 ;  /* 0x00000001ff0c7424 */ /* 0x000fe400078e00ff */
[----:B------:R-:W-:-:S07]  /*17ac0*/  IMAD.MOV.U32 R2, RZ, RZ, R14 ;  /* 0x000000ffff027224 */ /* 0x000fce00078e000e */
[----:B------:R-:W-:Y:S05]  /*17ad0*/  WARPSYNC.COLLECTIVE R15, `(.L_x_2681) ;  /* 0x000000000f087348 */ /* 0x000fea0003c00000 */
[----:B------:R0:W1:Y:S02]  /*17ae0*/  SHFL.IDX P6, R14, R13, R12, R11 ;  /* 0x0000000c0d0e7389 */ /* 0x00006400000c000b */
[----:B01----:R-:W-:Y:S01]  /*17af0*/  ENDCOLLECTIVE ;  /* 0x000000000000791b */ /* 0x003fe20003800000 */
.L_x_2681:
        /* <DEDUP_REMOVED lines=11> */
.L_x_2682:
[----:B------:R-:W-:Y:S01]  /*17bb0*/  IMAD.MOV.U32 R2, RZ, RZ, R14 ;  /* 0x000000ffff027224 */ /* 0x000fe200078e000e */
[----:B------:R-:W-:Y:S06]  /*17bc0*/  BRA `(.L_x_2683) ;  /* 0xffffffb000d87947 */ /* 0x000fec000383ffff */
.L_x_2553:
[----:B---3--:R3:W4:Y:S02]  /*17bd0*/  SYNCS.PHASECHK.TRANS64.TRYWAIT P0, [R0+URZ+0x22840], R28 ;  /* 0x0228401c000075a7 */ /* 0x008724000800017f */
[----:B----4-:R-:W-:Y:S05]  /*17be0*/  @!P0 NANOSLEEP.SYNCS 0x989680 ;  /* 0x009896800000895d */ /* 0x010fea0003900000 */
[----:B------:R-:W4:Y:S02]  /*17bf0*/  @!P0 SYNCS.PHASECHK.TRANS64 P0, [R0+URZ+0x22840], R28 ;  /* 0x0228401c000085a7 */ /* 0x000f24000800007f */
[----:B----4-:R-:W-:Y:S05]  /*17c00*/  @!P0 BRA `(.L_x_2553) ;  /* 0xfffffffc00f08947 */ /* 0x010fea000383ffff */
[----:B------:R-:W-:Y:S05]  /*17c10*/  BRA `(.L_x_2684) ;  /* 0xffffffb400287947 */ /* 0x000fea000383ffff */
.L_x_2554:
        /* <DEDUP_REMOVED lines=8> */
.L_x_2686:
[----:B------:R-:W-:Y:S05]  /*17ca0*/  BSYNC B0 ;  /* 0x0000000000007941 */ /* 0x000fea0003800000 */
.L_x_2685:
        /* <DEDUP_REMOVED lines=8> */
.L_x_2687:
        /* <DEDUP_REMOVED lines=8> */
.L_x_2688:
        /* <DEDUP_REMOVED lines=9> */
.L_x_2689:
[----:B------:R-:W-:Y:S02]  /*17e40*/  IMAD.MOV.U32 R13, RZ, RZ, R10 ;  /* 0x000000ffff0d7224 */ /* 0x000fe400078e000a */
[----:B------:R-:W-:Y:S01]  /*17e50*/  IMAD.MOV.U32 R12, RZ, RZ, 0x2 ;  /* 0x00000002ff0c7424 */ /* 0x000fe200078e00ff */
[----:B------:R-:W-:-:S13]  /*17e60*/  IADD3 R2, P0, R33, R14, RZ ;  /* 0x0000000e21027210 */ /* 0x000fda0007f1e0ff */
[----:B------:R-:W-:Y:S05]  /*17e70*/  WARPSYNC.COLLECTIVE R15, `(.L_x_2690) ;  /* 0x000000000f087348 */ /* 0x000fea0003c00000 */
[----:B------:R0:W1:Y:S02]  /*17e80*/  SHFL.IDX P6, R14, R13, R12, R11 ;  /* 0x0000000c0d0e7389 */ /* 0x00006400000c000b */
[----:B01----:R-:W-:Y:S01]  /*17e90*/  ENDCOLLECTIVE ;  /* 0x000000000000791b */ /* 0x003fe20003800000 */
.L_x_2690:
        /* <DEDUP_REMOVED lines=10> */
.L_x_2691:
[----:B------:R-:W-:Y:S01]  /*17f40*/  MOV R13, R10 ;  /* 0x0000000a000d7202 */ /* 0x000fe20000000f00 */
[----:B------:R-:W-:Y:S02]  /*17f50*/  IMAD.MOV.U32 R12, RZ, RZ, 0x3 ;  /* 0x00000003ff0c7424 */ /* 0x000fe400078e00ff */
[----:B------:R-:W-:-:S07]  /*17f60*/  IMAD.MOV.U32 R2, RZ, RZ, R14 ;  /* 0x000000ffff027224 */ /* 0x000fce00078e000e */
[----:B------:R-:W-:Y:S05]  /*17f70*/  WARPSYNC.COLLECTIVE R15, `(.L_x_2692) ;  /* 0x000000000f087348 */ /* 0x000fea0003c00000 */
[----:B------:R0:W1:Y:S02]  /*17f80*/  SHFL.IDX P6, R14, R13, R12, R11 ;  /* 0x0000000c0d0e7389 */ /* 0x00006400000c000b */
[----:B01----:R-:W-:Y:S01]  /*17f90*/  ENDCOLLECTIVE ;  /* 0x000000000000791b */ /* 0x003fe20003800000 */
.L_x_2692:
        /* <DEDUP_REMOVED lines=11> */
.L_x_2693:
[----:B------:R-:W-:Y:S02]  /*18050*/  IMAD.MOV.U32 R13, RZ, RZ, R10 ;  /* 0x000000ffff0d7224 */ /* 0x000fe400078e000a */
[----:B------:R-:W-:Y:S01]  /*18060*/  IMAD.MOV.U32 R12, RZ, RZ, 0x4 ;  /* 0x00000004ff0c7424 */ /* 0x000fe200078e00ff */
[----:B------:R-:W-:-:S13]  /*18070*/  IADD3 R2, P0, R33, R14, RZ ;  /* 0x0000000e21027210 */ /* 0x000fda0007f1e0ff */
[----:B------:R-:W-:Y:S05]  /*18080*/  WARPSYNC.COLLECTIVE R15, `(.L_x_2694) ;  /* 0x000000000f087348 */ /* 0x000fea0003c00000 */
[----:B------:R0:W1:Y:S02]  /*18090*/  SHFL.IDX P6, R14, R13, R12, R11 ;  /* 0x0000000c0d0e7389 */ /* 0x00006400000c000b */
[----:B01----:R-:W-:Y:S01]  /*180a0*/  ENDCOLLECTIVE ;  /* 0x000000000000791b */ /* 0x003fe20003800000 */
.L_x_2694:
        /* <DEDUP_REMOVED lines=10> */
.L_x_2695:
[----:B------:R-:W-:Y:S02]  /*18150*/  IMAD.MOV.U32 R13, RZ, RZ, R10 ;  /* 0x000000ffff0d7224 */ /* 0x000fe400078e000a */
[----:B------:R-:W-:Y:S01]  /*18160*/  IMAD.MOV.U32 R12, RZ, RZ, 0x5 ;  /* 0x00000005ff0c7424 */ /* 0x000fe200078e00ff */
[----:B------:R-:W-:-:S07]  /*18170*/  MOV R2, R14 ;  /* 0x0000000e00027202 */ /* 0x000fce0000000f00 */
[----:B------:R-:W-:Y:S05]  /*18180*/  WARPSYNC.COLLECTIVE R15, `(.L_x_2696) ;  /* 0x000000000f087348 */ /* 0x000fea0003c00000 */
[----:B------:R0:W1:Y:S02]  /*18190*/  SHFL.IDX P6, R14, R13, R12, R11 ;  /* 0x0000000c0d0e7389 */ /* 0x00006400000c000b */
[----:B01----:R-:W-:Y:S01]  /*181a0*/  ENDCOLLECTIVE ;  /* 0x000000000000791b */ /* 0x003fe20003800000 */
.L_x_2696:
        /* <DEDUP_REMOVED lines=11> */
.L_x_2697:
[----:B------:R-:W-:Y:S02]  /*18260*/  IMAD.MOV.U32 R13, RZ, RZ, R10 ;  /* 0x000000ffff0d7224 */ /* 0x000fe400078e000a */
[----:B------:R-:W-:Y:S01]  /*18270*/  IMAD.MOV.U32 R12, RZ, RZ, 0x6 ;  /* 0x00000006ff0c7424 */ /* 0x000fe200078e00ff */
[----:B------:R-:W-:-:S13]  /*18280*/  IADD3 R2, P0, R33, R14, RZ ;  /* 0x0000000e21027210 */ /* 0x000fda0007f1e0ff */
[----:B------:R-:W-:Y:S05]  /*18290*/  WARPSYNC.COLLECTIVE R15, `(.L_x_2698) ;  /* 0x000000000f087348 */ /* 0x000fea0003c00000 */
[----:B------:R0:W1:Y:S02]  /*182a0*/  SHFL.IDX P6, R14, R13, R12, R11 ;  /* 0x0000000c0d0e7389 */ /* 0x00006400000c000b */
[----:B01----:R-:W-:Y:S01]  /*182b0*/  ENDCOLLECTIVE ;  /* 0x000000000000791b */ /* 0x003fe20003800000 */
.L_x_2698:
        /* <DEDUP_REMOVED lines=10> */
.L_x_2699:
[----:B------:R-:W-:Y:S02]  /*18360*/  IMAD.MOV.U32 R13, RZ, RZ, R10 ;  /* 0x000000ffff0d7224 */ /* 0x000fe400078e000a */
[----:B------:R-:W-:Y:S02]  /*18370*/  IMAD.MOV.U32 R12, RZ, RZ, 0x7 ;  /* 0x00000007ff0c7424 */ /* 0x000fe400078e00ff */
[----:B------:R-:W-:-:S07]  /*18380*/  IMAD.MOV.U32 R2, RZ, RZ, R14 ;  /* 0x000000ffff027224 */ /* 0x000fce00078e000e */
[----:B------:R-:W-:Y:S05]  /*18390*/  WARPSYNC.COLLECTIVE R15, `(.L_x_2700) ;  /* 0x000000000f087348 */ /* 0x000fea0003c00000 */
[----:B------:R0:W1:Y:S02]  /*183a0*/  SHFL.IDX P6, R14, R13, R12, R11 ;  /* 0x0000000c0d0e7389 */ /* 0x00006400000c000b */
[----:B01----:R-:W-:Y:S01]  /*183b0*/  ENDCOLLECTIVE ;  /* 0x000000000000791b */ /* 0x003fe20003800000 */
.L_x_2700:
        /* <DEDUP_REMOVED lines=11> */
.L_x_2701:
[----:B------:R-:W-:Y:S02]  /*18470*/  IMAD.MOV.U32 R13, RZ, RZ, R9 ;  /* 0x000000ffff0d7224 */ /* 0x000fe400078e0009 */
[----:B------:R-:W-:Y:S02]  /*18480*/  IMAD.MOV.U32 R12, RZ, RZ, RZ ;  /* 0x000000ffff0c7224 */ /* 0x000fe400078e00ff */
[----:B------:R-:W-:-:S07]  /*18490*/  IMAD.MOV.U32 R4, RZ, RZ, R14 ;  /* 0x000000ffff047224 */ /* 0x000fce00078e000e */
[----:B------:R-:W-:Y:S05]  /*184a0*/  WARPSYNC.COLLECTIVE R15, `(.L_x_2702) ;  /* 0x000000000f087348 */ /* 0x000fea0003c00000 */
[----:B------:R0:W1:Y:S02]  /*184b0*/  SHFL.IDX P6, R14, R13, R12, R11 ;  /* 0x0000000c0d0e7389 */ /* 0x00006400000c000b */
[----:B01----:R-:W-:Y:S01]  /*184c0*/  ENDCOLLECTIVE ;  /* 0x000000000000791b */ /* 0x003fe20003800000 */
.L_x_2702:
[----:B------:R-:W-:-:S04]  /*184d0*/  IADD3 R2, P0, R33, R4, RZ ;  /* 0x0000000421027210 */ /* 0x000fc80007f1e0ff */
[----:B------:R-:W-:-:S05]  /*184e0*/  IADD3.X R3, RZ, R10, RZ, P0, !PT ;  /* 0x0000000aff037210 */ /* 0x000fca00007fe4ff */
        /* <DEDUP_REMOVED lines=9> */
.L_x_2703:
[----:B------:R-:W-:Y:S02]  /*18580*/  IMAD.MOV.U32 R13, RZ, RZ, R9 ;  /* 0x000000ffff0d7224 */ /* 0x000fe400078e0009 */
[----:B------:R-:W-:Y:S02]  /*18590*/  IMAD.MOV.U32 R12, RZ, RZ, 0x1 ;  /* 0x00000001ff0c7424 */ /* 0x000fe400078e00ff */
[----:B------:R-:W-:-:S07]  /*185a0*/  IMAD.MOV.U32 R2, RZ, RZ, R14 ;  /* 0x000000ffff027224 */ /* 0x000fce00078e000e */
[----:B------:R-:W-:Y:S05]  /*185b0*/  WARPSYNC.COLLECTIVE R15, `(.L_x_2704) ;  /* 0x000000000f087348 */ /* 0x000fea0003c00000 */
[----:B------:R0:W1:Y:S02]  /*185c0*/  SHFL.IDX P6, R14, R13, R12, R11 ;  /* 0x0000000c0d0e7389 */ /* 0x00006400000c000b */
[----:B01----:R-:W-:Y:S01]  /*185d0*/  ENDCOLLECTIVE ;  /* 0x000000000000791b */ /* 0x003fe20003800000 */
.L_x_2704:
        /* <DEDUP_REMOVED lines=11> */
.L_x_2705:
[----:B------:R-:W-:Y:S01]  /*18690*/  IMAD.MOV.U32 R8, RZ, RZ, R14 ;  /* 0x000000ffff087224 */ /* 0x000fe200078e000e */
[----:B------:R-:W-:Y:S06]  /*186a0*/  BRA `(.L_x_2706) ;  /* 0xffffffac00c47947 */ /* 0x000fec000383ffff */
.L_x_2559:
[----:B0-----:R0:W1:Y:S02]  /*186b0*/  SYNCS.PHASECHK.TRANS64.TRYWAIT P2, [R19+URZ+0x22870], R0 ;  /* 0x02287000130075a7 */ /* 0x001064000804017f */
[----:B-1----:R-:W-:Y:S05]  /*186c0*/  @!P2 NANOSLEEP.SYNCS 0x989680 ;  /* 0x009896800000a95d */ /* 0x002fea0003900000 */
[----:B------:R-:W1:Y:S02]  /*186d0*/  @!P2 SYNCS.PHASECHK.TRANS64 P2, [R19+URZ+0x22870], R0 ;  /* 0x022870001300a5a7 */ /* 0x000e64000804007f */
[----:B-1----:R-:W-:Y:S05]  /*186e0*/  @!P2 BRA `(.L_x_2559) ;  /* 0xfffffffc00f0a947 */ /* 0x002fea000383ffff */
[----:B------:R-:W-:Y:S05]  /*186f0*/  BRA `(.L_x_2707) ;  /* 0xffffffb000287947 */ /* 0x000fea000383ffff */
.L_x_2561:
[----:B0-----:R0:W1:Y:S02]  /*18700*/  SYNCS.PHASECHK.TRANS64.TRYWAIT P2, [R19+URZ+0x22860], R2 ;  /* 0x02286002130075a7 */ /* 0x001064000804017f */
[----:B-1----:R-:W-:Y:S05]  /*18710*/  @!P2 NANOSLEEP.SYNCS 0x989680 ;  /* 0x009896800000a95d */ /* 0x002fea0003900000 */
[----:B------:R-:W1:Y:S02]  /*18720*/  @!P2 SYNCS.PHASECHK.TRANS64 P2, [R19+URZ+0x22860], R2 ;  /* 0x022860021300a5a7 */ /* 0x000e64000804007f */
[----:B-1----:R-:W-:Y:S05]  /*18730*/  @!P2 BRA `(.L_x_2561) ;  /* 0xfffffffc00f0a947 */ /* 0x002fea000383ffff */
[----:B------:R-:W-:Y:S05]  /*18740*/  BRA `(.L_x_2708) ;  /* 0xffffffb000387947 */ /* 0x000fea000383ffff */
.L_x_2569:
[----:B--2---:R2:W3:Y:S02]  /*18750*/  SYNCS.PHASECHK.TRANS64.TRYWAIT P2, [R18+URZ+0x22870], R3 ;  /* 0x02287003120075a7 */ /* 0x0044e4000804017f */
[----:B---3--:R-:W-:Y:S05]  /*18760*/  @!P2 NANOSLEEP.SYNCS 0x989680 ;  /* 0x009896800000a95d */ /* 0x008fea0003900000 */
[----:B------:R-:W3:Y:S02]  /*18770*/  @!P2 SYNCS.PHASECHK.TRANS64 P2, [R18+URZ+0x22870], R3 ;  /* 0x022870031200a5a7 */ /* 0x000ee4000804007f */
[----:B---3--:R-:W-:Y:S05]  /*18780*/  @!P2 BRA `(.L_x_2569) ;  /* 0xfffffffc00f0a947 */ /* 0x008fea000383ffff */
[----:B------:R-:W-:Y:S05]  /*18790*/  BRA `(.L_x_2709) ;  /* 0xffffffb400fc7947 */ /* 0x000fea000383ffff */
.L_x_2571:
[----:B0-----:R0:W2:Y:S02]  /*187a0*/  SYNCS.PHASECHK.TRANS64.TRYWAIT P2, [R18+URZ+0x22860], R3 ;  /* 0x02286003120075a7 */ /* 0x0010a4000804017f */
[----:B--2---:R-:W-:Y:S05]  /*187b0*/  @!P2 NANOSLEEP.SYNCS 0x989680 ;  /* 0x009896800000a95d */ /* 0x004fea0003900000 */
[----:B------:R-:W2:Y:S02]  /*187c0*/  @!P2 SYNCS.PHASECHK.TRANS64 P2, [R18+URZ+0x22860], R3 ;  /* 0x022860031200a5a7 */ /* 0x000ea4000804007f */
[----:B--2---:R-:W-:Y:S05]  /*187d0*/  @!P2 BRA `(.L_x_2571) ;  /* 0xfffffffc00f0a947 */ /* 0x004fea000383ffff */
[----:B------:R-:W-:Y:S05]  /*187e0*/  BRA `(.L_x_2710) ;  /* 0xffffffb8000c7947 */ /* 0x000fea000383ffff */
.L_x_2578:
[----:B-1----:R1:W2:Y:S02]  /*187f0*/  SYNCS.PHASECHK.TRANS64.TRYWAIT P0, [R5+URZ+0x22820], R0 ;  /* 0x02282000050075a7 */ /* 0x0022a4000800017f */
[----:B--2---:R-:W-:Y:S05]  /*18800*/  @!P0 NANOSLEEP.SYNCS 0x989680 ;  /* 0x009896800000895d */ /* 0x004fea0003900000 */
[----:B------:R-:W2:Y:S02]  /*18810*/  @!P0 SYNCS.PHASECHK.TRANS64 P0, [R5+URZ+0x22820], R0 ;  /* 0x02282000050085a7 */ /* 0x000ea4000800007f */
[----:B--2---:R-:W-:Y:S05]  /*18820*/  @!P0 BRA `(.L_x_2578) ;  /* 0xfffffffc00f08947 */ /* 0x004fea000383ffff */
[----:B------:R-:W-:Y:S05]  /*18830*/  BRA `(.L_x_2711) ;  /* 0xffffffc000087947 */ /* 0x000fea000383ffff */
.L_x_2579:
        /* <DEDUP_REMOVED lines=11> */
.L_x_2713:
[----:B------:R-:W-:Y:S05]  /*188f0*/  BSYNC B0 ;  /* 0x0000000000007941 */ /* 0x000fea0003800000 */
.L_x_2712:
[----:B------:R-:W-:Y:S05]  /*18900*/  BRA `(.L_x_2714) ;  /* 0xffffffbc00f07947 */ /* 0x000fea000383ffff */
.L_x_2582:
[----:B------:R-:W-:Y:S01]  /*18910*/  BSSY B1, `(.L_x_2715) ;  /* 0x0000006000017945 */ /* 0x000fe20003800000 */
[----:B------:R-:W-:-:S07]  /*18920*/  IMAD.MOV.U32 R15, RZ, RZ, -0x1 ;  /* 0xffffffffff0f7424 */ /* 0x000fce00078e00ff */
[----:B01----:R-:W-:Y:S05]  /*18930*/  WARPSYNC.COLLECTIVE R15, `(.L_x_2716) ;  /* 0x000000000f0c7348 */ /* 0x003fea0003c00000 */
[----:B------:R-:W-:Y:S02]  /*18940*/  ELECT P6, UR62, PT ;  /* 0x00000000003e782f */ /* 0x000fe400038c0000 */
[----:B------:R-:W-:Y:S01]  /*18950*/  MOV R14, UR62 ;  /* 0x0000003e000e7c02 */ /* 0x000fe20008000f00 */
[----:B01----:R-:W-:Y:S10]  /*18960*/  ENDCOLLECTIVE ;  /* 0x000000000000791b */ /* 0x003ff40003800000 */
.L_x_2716:
[----:B------:R-:W-:Y:S05]  /*18970*/  BSYNC B1 ;  /* 0x0000000000017941 */ /* 0x000fea0003800000 */
.L_x_2715:
[----:B------:R-:W-:Y:S05]  /*18980*/  BRA `(.L_x_2717) ;  /* 0xffffffbc00e87947 */ /* 0x000fea000383ffff */
.L_x_2584:
[----:B-1----:R1:W2:Y:S02]  /*18990*/  SYNCS.PHASECHK.TRANS64.TRYWAIT P1, [R3+URZ+0x22840], R2 ;  /* 0x02284002030075a7 */ /* 0x0022a4000802017f */
[----:B--2---:R-:W-:Y:S05]  /*189a0*/  @!P1 NANOSLEEP.SYNCS 0x989680 ;  /* 0x009896800000995d */ /* 0x004fea0003900000 */
[----:B------:R-:W2:Y:S02]  /*189b0*/  @!P1 SYNCS.PHASECHK.TRANS64 P1, [R3+URZ+0x22840], R2 ;  /* 0x02284002030095a7 */ /* 0x000ea4000802007f */
[----:B--2---:R-:W-:Y:S05]  /*189c0*/  @!P1 BRA `(.L_x_2584) ;  /* 0xfffffffc00f09947 */ /* 0x004fea000383ffff */
[----:B------:R-:W-:Y:S05]  /*189d0*/  BRA `(.L_x_2718) ;  /* 0xffffffc000087947 */ /* 0x000fea000383ffff */
.L_x_2586:
[----:B--2---:R2:W3:Y:S02]  /*189e0*/  SYNCS.PHASECHK.TRANS64.TRYWAIT P1, [R29+URZ+0x22840], R0 ;  /* 0x022840001d0075a7 */ /* 0x0044e4000802017f */
[----:B---3--:R-:W-:Y:S05]  /*189f0*/  @!P1 NANOSLEEP.SYNCS 0x989680 ;  /* 0x009896800000995d */ /* 0x008fea0003900000 */
[----:B------:R-:W3:Y:S02]  /*18a00*/  @!P1 SYNCS.PHASECHK.TRANS64 P1, [R29+URZ+0x22840], R0 ;  /* 0x022840001d0095a7 */ /* 0x000ee4000802007f */
[----:B---3--:R-:W-:Y:S05]  /*18a10*/  @!P1 BRA `(.L_x_2586) ;  /* 0xfffffffc00f09947 */ /* 0x008fea000383ffff */
[----:B------:R-:W-:Y:S05]  /*18a20*/  BRA `(.L_x_2719) ;  /* 0xffffffc000147947 */ /* 0x000fea000383ffff */
.L_x_2588:
[----:B---3--:R3:W4:Y:S02]  /*18a30*/  SYNCS.PHASECHK.TRANS64.TRYWAIT P1, [R3+URZ+0x22860], R2 ;  /* 0x02286002030075a7 */ /* 0x008724000802017f */
[----:B----4-:R-:W-:Y:S05]  /*18a40*/  @!P1 NANOSLEEP.SYNCS 0x989680 ;  /* 0x009896800000995d */ /* 0x010fea0003900000 */
[----:B------:R-:W4:Y:S02]  /*18a50*/  @!P1 SYNCS.PHASECHK.TRANS64 P1, [R3+URZ+0x22860], R2 ;  /* 0x02286002030095a7 */ /* 0x000f24000802007f */
[----:B----4-:R-:W-:Y:S05]  /*18a60*/  @!P1 BRA `(.L_x_2588) ;  /* 0xfffffffc00f09947 */ /* 0x010fea000383ffff */
[----:B------:R-:W-:Y:S05]  /*18a70*/  BRA `(.L_x_2720) ;  /* 0xffffffc000107947 */ /* 0x000fea000383ffff */
.L_x_2590:
[----:B----4-:R4:W0:Y:S02]  /*18a80*/  SYNCS.PHASECHK.TRANS64.TRYWAIT P1, [R29+URZ+0x22860], R0 ;  /* 0x022860001d0075a7 */ /* 0x010824000802017f */
[----:B0-----:R-:W-:Y:S05]  /*18a90*/  @!P1 NANOSLEEP.SYNCS 0x989680 ;  /* 0x009896800000995d */ /* 0x001fea0003900000 */
[----:B------:R-:W0:Y:S02]  /*18aa0*/  @!P1 SYNCS.PHASECHK.TRANS64 P1, [R29+URZ+0x22860], R0 ;  /* 0x022860001d0095a7 */ /* 0x000e24000802007f */
[----:B0-----:R-:W-:Y:S05]  /*18ab0*/  @!P1 BRA `(.L_x_2590) ;  /* 0xfffffffc00f09947 */ /* 0x001fea000383ffff */
[----:B------:R-:W-:Y:S05]  /*18ac0*/  BRA `(.L_x_2721) ;  /* 0xffffffc0000c7947 */ /* 0x000fea000383ffff */
.L_x_2592:
[----:B------:R0:W0:Y:S02]  /*18ad0*/  SYNCS.PHASECHK.TRANS64.TRYWAIT P1, [R3+URZ+0x22880], R2 ;  /* 0x02288002030075a7 */ /* 0x000024000802017f */
[----:B0-----:R-:W-:Y:S05]  /*18ae0*/  @!P1 NANOSLEEP.SYNCS 0x989680 ;  /* 0x009896800000995d */ /* 0x001fea0003900000 */
[----:B------:R-:W0:Y:S02]  /*18af0*/  @!P1 SYNCS.PHASECHK.TRANS64 P1, [R3+URZ+0x22880], R2 ;  /* 0x02288002030095a7 */ /* 0x000e24000802007f */
[----:B0-----:R-:W-:Y:S05]  /*18b00*/  @!P1 BRA `(.L_x_2592) ;  /* 0xfffffffc00f09947 */ /* 0x001fea000383ffff */
[----:B------:R-:W-:Y:S05]  /*18b10*/  BRA `(.L_x_2722) ;  /* 0xffffffc000087947 */ /* 0x000fea000383ffff */
.L_x_2723:
        /* <DEDUP_REMOVED lines=14> */
.L_x_3628:


//--------------------- .text._ZN7cutlass13device_kernelIN5flash11enable_sm90INS1_16FlashAttnFwdSm90INS1_25CollectiveMainloopFwdSm90ILi2EN4cute5tupleIJNS5_1CILi1EEES8_S8_EEENS6_IJNS7_ILi128EEENS7_ILi160EEESA_EEELi128ENS_12float_e4m3_tEfNS_4arch4Sm90ELb1ELb0ELb1ELb1ELb1ELb0ELb0ELb1ELb1ELb1ELb0ELb0EEENS1_21CollectiveEpilogueFwdINS6_IJSA_SA_SB_EEES9_NS_10bfloat16_tESF_Li256ELb1ELb1ELb0ELb1EEENS1_36VarlenDynamicPersistentTileSchedulerILi128ELi160ELi256ELi128ELb0ELb1ELb1ELb1ELb1ELb1EEEEEEEEEvNT_6ParamsE --------------------------
	.section	.text._ZN7cutlass13device_kernelIN5flash11enable_sm90INS1_16FlashAttnFwdSm90INS1_25CollectiveMainloopFwdSm90ILi2EN4cute5tupleIJNS5_1CILi1EEES8_S8_EEENS6_IJNS7_ILi128EEENS7_ILi160EEESA_EEELi128ENS_12float_e4m3_tEfNS_4arch4Sm90ELb1ELb0ELb1ELb1ELb1ELb0ELb0ELb1ELb1ELb1ELb0ELb0EEENS1_21CollectiveEpilogueFwdINS6_IJSA_SA_SB_EEES9_NS_10bfloat16_tESF_Li256ELb1ELb1ELb0ELb1EEENS1_36VarlenDynamicPersistentTileSchedulerILi128ELi160ELi256ELi128ELb0ELb1ELb1ELb1ELb1ELb1EEEEEEEEEvNT_6ParamsE,"ax",@progbits
	.align	128
.text._ZN7cutlass13device_kernelIN5flash11enable_sm90INS1_16FlashAttnFwdSm90INS1_25CollectiveMainloopFwdSm90ILi2EN4cute5tupleIJNS5_1CILi1EEES8_S8_EEENS6_IJNS7_ILi128EEENS7_ILi160EEESA_EEELi128ENS_12float_e4m3_tEfNS_4arch4Sm90ELb1ELb0ELb1ELb1ELb1ELb0ELb0ELb1ELb1ELb1ELb0ELb0EEENS1_21CollectiveEpilogueFwdINS6_IJSA_SA_SB_EEES9_NS_10bfloat16_tESF_Li256ELb1ELb1ELb0ELb1EEENS1_36VarlenDynamicPersistentTileSchedulerILi128ELi160ELi256ELi128ELb0ELb1ELb1ELb1ELb1ELb1EEEEEEEEEvNT_6ParamsE:
        .type           _ZN7cutlass13device_kernelIN5flash11enable_sm90INS1_16FlashAttnFwdSm90INS1_25CollectiveMainloopFwdSm90ILi2EN4cute5tupleIJNS5_1CILi1EEES8_S8_EEENS6_IJNS7_ILi128EEENS7_ILi160EEESA_EEELi128ENS_12float_e4m3_tEfNS_4arch4Sm90ELb1ELb0ELb1ELb1ELb1ELb0ELb0ELb1ELb1ELb1ELb0ELb0EEENS1_21CollectiveEpilogueFwdINS6_IJSA_SA_SB_EEES9_NS_10bfloat16_tESF_Li256ELb1ELb1ELb0ELb1EEENS1_36VarlenDynamicPersistentTileSchedulerILi128ELi160ELi256ELi128ELb0ELb1ELb1ELb1ELb1ELb1EEEEEEEEEvNT_6ParamsE,@function
        .size           _ZN7cutlass13device_kernelIN5flash11enable_sm90INS1_16FlashAttnFwdSm90INS1_25CollectiveMainloopFwdSm90ILi2EN4cute5tupleIJNS5_1CILi1EEES8_S8_EEENS6_IJNS7_ILi128EEENS7_ILi160EEESA_EEELi128ENS_12float_e4m3_tEfNS_4arch4Sm90ELb1ELb0ELb1ELb1ELb1ELb0ELb0ELb1ELb1ELb1ELb0ELb0EEENS1_21CollectiveEpilogueFwdINS6_IJSA_SA_SB_EEES9_NS_10bfloat16_tESF_Li256ELb1ELb1ELb0ELb1EEENS1_36VarlenDynamicPersistentTileSchedulerILi128ELi160ELi256ELi128ELb0ELb1ELb1ELb1ELb1ELb1EEEEEEEEEvNT_6ParamsE,(.L_x_3629 - _ZN7cutlass13device_kernelIN5flash11enable_sm90INS1_16FlashAttnFwdSm90INS1_25CollectiveMainloopFwdSm90ILi2EN4cute5tupleIJNS5_1CILi1EEES8_S8_EEENS6_IJNS7_ILi128EEENS7_ILi160EEESA_EEELi128ENS_12float_e4m3_tEfNS_4arch4Sm90ELb1ELb0ELb1ELb1ELb1ELb0ELb0ELb1ELb1ELb1ELb0ELb0EEENS1_21CollectiveEpilogueFwdINS6_IJSA_SA_SB_EEES9_NS_10bfloat16_tESF_Li256ELb1ELb1ELb0ELb1EEENS1_36VarlenDynamicPersistentTileSchedulerILi128ELi160ELi256ELi128ELb0ELb1ELb1ELb1ELb1ELb1EEEEEEEEEvNT_6ParamsE)
        .other          _ZN7cutlass13device_kernelIN5flash11enable_sm90INS1_16FlashAttnFwdSm90INS1_25CollectiveMainloopFwdSm90ILi2EN4cute5tupleIJNS5_1CILi1EEES8_S8_EEENS6_IJNS7_ILi128EEENS7_ILi160EEESA_EEELi128ENS_12float_e4m3_tEfNS_4arch4Sm90ELb1ELb0ELb1ELb1ELb1ELb0ELb0ELb1ELb1ELb1ELb0ELb0EEENS1_21CollectiveEpilogueFwdINS6_IJSA_SA_SB_EEES9_NS_10bfloat16_tESF_Li256ELb1ELb1ELb0ELb1EEENS1_36VarlenDynamicPersistentTileSchedulerILi128ELi160ELi256ELi128ELb0ELb1ELb1ELb1ELb1ELb1EEEEEEEEEvNT_6ParamsE,@"STO_CUDA_ENTRY STV_DEFAULT"
_ZN7cutlass13device_kernelIN5flash11enable_sm90INS1_16FlashAttnFwdSm90INS1_25CollectiveMainloopFwdSm90ILi2EN4cute5tupleIJNS5_1CILi1EEES8_S8_EEENS6_IJNS7_ILi128EEENS7_ILi160EEESA_EEELi128ENS_12float_e4m3_tEfNS_4arch4Sm90ELb1ELb0ELb1ELb1ELb1ELb0ELb0ELb1ELb1ELb1ELb0ELb0EEENS1_21CollectiveEpilogueFwdINS6_IJSA_SA_SB_EEES9_NS_10bfloat16_tESF_Li256ELb1ELb1ELb0ELb1EEENS1_36VarlenDynamicPersistentTileSchedulerILi128ELi160ELi256ELi128ELb0ELb1ELb1ELb1ELb1ELb1EEEEEEEEEvNT_6ParamsE:
        /* <DEDUP_REMOVED lines=45> */
.L_x_2724:
        /* <DEDUP_REMOVED lines=22> */
.L_x_2725:
        /* <DEDUP_REMOVED lines=18> */
.L_x_2726:
        /* <DEDUP_REMOVED lines=22> */
.L_x_2727:
        /* <DEDUP_REMOVED lines=24> */
.L_x_2728:
        /* <DEDUP_REMOVED lines=8> */
.L_x_2730:
        /* <DEDUP_REMOVED lines=38> */
[----:B------:R-:W-:Y:S01]  /*0b10*/  LEA.HI R6, R9, R188, RZ, 0x2 ;  /* 0x000000bc09067211 */ /* 0x000fe200078f10ff */
[----:B------:R-:W-:Y:S01]  /*0b20*/  IMAD R191, R5, 0x40, R4 ;  /* 0x0000004005bf7824 */ /* 0x000fe200078e0204 */
[----:B------:R-:W-:Y:S02]  /*0b30*/  LEA.HI R2, R2, R7, RZ, 0x1 ;  /* 0x0000000702027211 */ /* 0x000fe400078f08ff */
[--C-:B------:R-:W-:Y:S02]  /*0b40*/  SHF.R.S32.HI R8, RZ, 0x2, R6.reuse ;  /* 0x00000002ff087819 */ /* 0x100fe40000011406 */
[----:B------:R-:W-:Y:S02]  /*0b50*/  SHF.R.S32.HI R11, RZ, 0x1f, R6 ;  /* 0x0000001fff0b7819 */ /* 0x000fe40000011406 */
[----:B------:R-:W-:Y:S02]  /*0b60*/  LOP3.LUT R5, R10, 0xfffffffc, RZ, 0xc0, !PT ;  /* 0xfffffffc0a057812 */ /* 0x000fe400078ec0ff */
[----:B------:R-:W-:-:S02]  /*0b70*/  LEA.HI R3, R3, R194, RZ, 0x3 ;  /* 0x000000c203037211 */ /* 0x000fc400078f18ff */
[----:B------:R-:W-:Y:S02]  /*0b80*/  LEA.HI R11, R11, R8, RZ, 0x3 ;  /* 0x000000080b0b7211 */ /* 0x000fe400078f18ff */
[----:B------:R-:W-:Y:S02]  /*0b90*/  SHF.R.S32.HI R189, RZ, 0x7, R0 ;  /* 0x00000007ffbd7819 */ /* 0x000fe40000011400 */
[----:B------:R-:W-:Y:S02]  /*0ba0*/  LOP3.LUT R2, R2, 0x1ffffffe, RZ, 0xc0, !PT ;  /* 0x1ffffffe02027812 */ /* 0x000fe400078ec0ff */
[----:B------:R-:W-:Y:S02]  /*0bb0*/  IADD3 R4, R194, -R5, RZ ;  /* 0x80000005c2047210 */ /* 0x000fe40007ffe0ff */
[----:B------:R-:W-:Y:S01]  /*0bc0*/  LOP3.LUT R5, R3, 0xfffffff8, RZ, 0xc0, !PT ;  /* 0xfffffff803057812 */ /* 0x000fe200078ec0ff */
[----:B------:R-:W-:Y:S01]  /*0bd0*/  IMAD.IADD R2, R7, 0x1, -R2 ;  /* 0x0000000107027824 */ /* 0x000fe200078e0a02 */
[----:B------:R-:W-:-:S02]  /*0be0*/  LOP3.LUT R11, R11, 0xfffffff8, RZ, 0xc0, !PT ;  /* 0xfffffff80b0b7812 */ /* 0x000fc400078ec0ff */
[----:B------:R-:W-:Y:S01]  /*0bf0*/  LEA.HI R9, R9, R188, RZ, 0x5 ;  /* 0x000000bc09097211 */ /* 0x000fe200078f28ff */
[----:B------:R-:W-:Y:S01]  /*0c00*/  IMAD.IADD R22, R194, 0x1, -R5 ;  /* 0x00000001c2167824 */ /* 0x000fe200078e0a05 */
[----:B------:R-:W-:Y:S01]  /*0c10*/  LEA.HI R0, R0, R189, RZ, 0x1 ;  /* 0x000000bd00007211 */ /* 0x000fe200078f08ff */
[----:B------:R-:W-:Y:S01]  /*0c20*/  IMAD.IADD R8, R8, 0x1, -R11 ;  /* 0x0000000108087824 */ /* 0x000fe200078e0a0b */
[----:B------:R-:W-:Y:S01]  /*0c30*/  SHF.R.S32.HI R9, RZ, 0x5, R9 ;  /* 0x00000005ff097819 */ /* 0x000fe20000011409 */
[----:B------:R-:W-:Y:S01]  /*0c40*/  IMAD.SHL.U32 R16, R22, 0x8, RZ ;  /* 0x0000000816107824 */ /* 0x000fe200078e00ff */
[----:B------:R-:W-:Y:S01]  /*0c50*/  LEA.HI R7, R4, R4, RZ, 0x1 ;  /* 0x0000000404077211 */ /* 0x000fe200078f08ff */
[----:B------:R-:W-:Y:S01]  /*0c60*/  IMAD R191, R2, 0x8, R191 ;  /* 0x0000000802bf7824 */ /* 0x000fe200078e02bf */
[----:B------:R-:W-:Y:S01]  /*0c70*/  LOP3.LUT R0, R0, 0x3fffffe, RZ, 0xc0, !PT ;  /* 0x03fffffe00007812 */ /* 0x000fe200078ec0ff */
[----:B------:R-:W-:Y:S01]  /*0c80*/  IMAD R9, R9, 0x10, R8 ;  /* 0x0000001009097824 */ /* 0x000fe200078e0208 */
[----:B------:R-:W-:Y:S01]  /*0c90*/  LOP3.LUT R7, R7, 0x1ffffffe, RZ, 0xc0, !PT ;  /* 0x1ffffffe07077812 */ /* 0x000fe200078ec0ff */
[----:B------:R-:W-:Y:S01]  /*0ca0*/  VIADD R19, R16, 0x40 ;  /* 0x0000004010137836 */ /* 0x000fe20000000000 */
[----:B------:R-:W-:Y:S01]  /*0cb0*/  LOP3.LUT R17, R6, 0x7ffffffc, RZ, 0xc0, !PT ;  /* 0x7ffffffc06117812 */ /* 0x000fe200078ec0ff */
[----:B------:R-:W-:Y:S01]  /*0cc0*/  IMAD.IADD R0, R189, 0x1, -R0 ;  /* 0x00000001bd007824 */ /* 0x000fe200078e0a00 */
[----:B------:R-:W-:Y:S01]  /*0cd0*/  SHF.R.S32.HI R23, RZ, 0x3, R3 ;  /* 0x00000003ff177819 */ /* 0x000fe20000011403 */
[----:B------:R-:W-:Y:S01]  /*0ce0*/  IMAD.IADD R7, R4, 0x1, -R7 ;  /* 0x0000000104077824 */ /* 0x000fe200078e0a07 */
[----:B------:R-:W-:Y:S01]  /*0cf0*/  SHF.R.S32.HI R193, RZ, 0x1f, R16 ;  /* 0x0000001fffc17819 */ /* 0x000fe20000011410 */
[----:B------:R-:W-:Y:S01]  /*0d00*/  IMAD R190, R0, 0x40, R9 ;  /* 0x0000004000be7824 */ /* 0x000fe200078e0209 */
[----:B------:R-:W-:-:S02]  /*0d10*/  SHF.R.S32.HI R192, RZ, 0x1f, R19 ;  /* 0x0000001fffc07819 */ /* 0x000fc40000011413 */
[----:B------:R-:W-:Y:S01]  /*0d20*/  IADD3 R17, R188, -R17, RZ ;  /* 0x80000011bc117210 */ /* 0x000fe20007ffe0ff */
[----:B------:R-:W-:-:S07]  /*0d30*/  IMAD R18, R7, 0x8, R190 ;  /* 0x0000000807127824 */ /* 0x000fce00078e02be */
.L_x_2790:
[----:B012---:R-:W0:Y:S01]  /*0d40*/  LDC.64 R2, c[0x0][0xc88] ;  /* 0x00032200ff027b82 */ /* 0x007e220000000a00 */
        /* <DEDUP_REMOVED lines=13> */
[----:B------:R-:W-:-:S04]  /*0e20*/  @UP0 ULEA UR6, UP2, UR37, UR6, 0x2 ;  /* 0x0000000625060291 */ /* 0x000fc8000f84103f */
[----:B------:R-:W-:Y:S02]  /*0e30*/  @UP0 ULEA.HI.X UR7, UR37, UR7, UR38, 0x2, UP2 ;  /* 0x0000000725070291 */ /* 0x000fe400090f1426 */
[----:B------:R-:W-:Y:S01]  /*0e40*/  @UP1 ULEA UR8, UP0, UR37, UR8, 0x2 ;  /* 0x0000000825081291 */ /* 0x000fe2000f80103f */
[----:B------:R-:W-:-:S03]  /*0e50*/  IMAD.U32 R2, RZ, RZ, UR6 ;  /* 0x00000006ff027e24 */ /* 0x000fc6000f8e00ff */
[----:B------:R-:W-:Y:S01]  /*0e60*/  @UP1 ULEA.HI.X UR9, UR37, UR9, UR38, 0x2, UP0 ;  /* 0x0000000925091291 */ /* 0x000fe200080f1426 */
[----:B------:R-:W-:Y:S01]  /*0e70*/  IMAD.U32 R3, RZ, RZ, UR7 ;  /* 0x00000007ff037e24 */ /* 0x000fe2000f8e00ff */
[----:B------:R-:W-:Y:S01]  /*0e80*/  ULDC.64 UR6, c[0x0][0x418] ;  /* 0x0001060000067ab9 */ /* 0x000fe20000000a00 */
[----:B------:R-:W-:-:S03]  /*0e90*/  IMAD.U32 R4, RZ, RZ, UR8 ;  /* 0x00000008ff047e24 */ /* 0x000fc6000f8e00ff */
[----:B------:R-:W-:Y:S01]  /*0ea0*/  IMAD.U32 R5, RZ, RZ, UR9 ;  /* 0x00000009ff057e24 */ /* 0x000fe2000f8e00ff */
[----:B------:R-:W2:Y:S01]  /*0eb0*/  @P0 LDG.E R2, desc[UR52][R2.64] ;  /* 0x0000003402020981 */ /* 0x000ea2000c1e1900 */
[----:B------:R-:W-:Y:S01]  /*0ec0*/  UISETP.NE.U32.AND UP0, UPT, UR6, URZ, UPT ;  /* 0x0000003f0600728c */ /* 0x000fe2000bf05070 */
[----:B------:R-:W-:Y:S02]  /*0ed0*/  ULDC.64 UR8, c[0x0][0xa20] ;  /* 0x0002880000087ab9 */ /* 0x000fe40000000a00 */
[----:B---3--:R-:W3:Y:S01]  /*0ee0*/  @P2 LDG.E R4, desc[UR52][R4.64] ;  /* 0x0000003404042981 */ /* 0x008ee2000c1e1900 */
[----:B------:R-:W-:Y:S01]  /*0ef0*/  UISETP.NE.AND.EX UP0, UPT, UR7, URZ, UPT, UP0 ;  /* 0x0000003f0700728c */ /* 0x000fe2000bf05300 */
[----:B------:R-:W-:Y:S01]  /*0f00*/  ISETP.NE.U32.AND P1, PT, RZ, UR8, PT ;  /* 0x00000008ff007c0c */ /* 0x000fe2000bf25070 */
[----:B------:R-:W-:Y:S01]  /*0f10*/  ULDC UR6, c[0x0][0x2f0] ;  /* 0x0000bc0000067ab9 */ /* 0x000fe20000000800 */
[----:B------:R-:W-:Y:S01]  /*0f20*/  UMOV UR49, URZ ;  /* 0x0000003f00317c82 */ /* 0x000fe20008000000 */
[----:B------:R-:W-:Y:S01]  /*0f30*/  USEL UR4, UR4, 0x1, UP0 ;  /* 0x0000000104047887 */ /* 0x000fe20008000000 */
[----:B------:R-:W-:-:S03]  /*0f40*/  ISETP.NE.AND.EX P1, PT, RZ, UR9, PT, P1 ;  /* 0x00000009ff007c0c */ /* 0x000fc6000bf25310 */
[----:B------:R-:W-:Y:S01]  /*0f50*/  UIMAD UR4, UR4, UR6, URZ ;  /* 0x00000006040472a4 */ /* 0x000fe2000f8e023f */
[----:B--2---:R-:W-:Y:S02]  /*0f60*/  @P0 R2UR UR49, R2 ;  /* 0x00000000023102ca */ /* 0x004fe400000e0000 */
[----:B---3--:R-:W-:Y:S01]  /*0f70*/  @P2 R2UR UR50, R4 ;  /* 0x00000000043222ca */ /* 0x008fe200000e0000 */
[----:B----4-:R-:W-:-:S14]  /*0f80*/  @P2 BRA `(.L_x_2731) ;  /* 0x0000000000382947 */ /* 0x010fdc0003800000 */
[----:B------:R-:W-:Y:S01]  /*0f90*/  ULDC.64 UR6, c[0x0][0xa00] ;  /* 0x0002800000067ab9 */ /* 0x000fe20000000a00 */
[----:B------:R-:W-:Y:S01]  /*0fa0*/  ULDC UR50, c[0x0][0x288] ;  /* 0x0000a20000327ab9 */ /* 0x000fe20000000800 */
        /* <DEDUP_REMOVED lines=12> */
.L_x_2731:
[----:B------:R-:W-:Y:S01]  /*1070*/  UMOV UR39, UR48 ;  /* 0x0000003000277c82 */ /* 0x000fe20008000000 */
[----:B------:R-:W-:Y:S05]  /*1080*/  @!P1 BRA `(.L_x_2732) ;  /* 0x00000000001c9947 */ /* 0x000fea0003800000 */
[----:B------:R-:W-:-:S04]  /*1090*/  ULEA UR4, UP0, UR37, UR8, 0x2 ;  /* 0x0000000825047291 */ /* 0x000fc8000f80103f */
[----:B------:R-:W-:Y:S02]  /*10a0*/  ULEA.HI.X UR6, UR37, UR9, UR38, 0x2, UP0 ;  /* 0x0000000925067291 */ /* 0x000fe400080f1426 */
[----:B------:R-:W-:-:S04]  /*10b0*/  IMAD.U32 R2, RZ, RZ, UR4 ;  /* 0x00000004ff027e24 */ /* 0x000fc8000f8e00ff */
[----:B------:R-:W-:-:S05]  /*10c0*/  MOV R3, UR6 ;  /* 0x0000000600037c02 */ /* 0x000fca0008000f00 */
[----:B------:R-:W2:Y:S02]  /*10d0*/  LDG.E R2, desc[UR52][R2.64] ;  /* 0x0000003402027981 */ /* 0x000ea4000c1e1900 */
[----:B--2---:R-:W-:Y:S01]  /*10e0*/  R2UR UR4, R2 ;  /* 0x00000000020472ca */ /* 0x004fe200000e0000 */
[----:B------:R-:W-:-:S14]  /*10f0*/  BRA `(.L_x_2733) ;  /* 0x0000000000347947 */ /* 0x000fdc0003800000 */
.L_x_2732:
        /* <DEDUP_REMOVED lines=13> */
.L_x_2733:
[----:B------:R-:W-:Y:S01]  /*11d0*/  UIADD3 UR49, -UR49, UR4, URZ ;  /* 0x0000000431317290 */ /* 0x000fe2000fffe13f */
[----:B------:R-:W-:Y:S01]  /*11e0*/  PLOP3.LUT P0, PT, PT, PT, PT, 0x80, 0x0 ;  /* 0x000000000000781c */ /* 0x000fe20003f0f070 */
[----:B------:R-:W-:Y:S01]  /*11f0*/  USHF.L.U32 UR40, UR5, 0x7, URZ ;  /* 0x0000000705287899 */ /* 0x000fe2000800063f */
[----:B------:R-:W-:Y:S01]  /*1200*/  IMAD.MOV.U32 R0, RZ, RZ, RZ ;  /* 0x000000ffff007224 */ /* 0x000fe200078e00ff */
[----:B------:R-:W-:Y:S01]  /*1210*/  ULDC UR4, c[0x0][0x448] ;  /* 0x0001120000047ab9 */ /* 0x000fe20000000800 */
[----:B------:R-:W-:Y:S01]  /*1220*/  UIADD3 UR7, UR49, 0xa0, -UR50 ;  /* 0x000000a031077890 */ /* 0x000fe2000fffe832 */
[----:B------:R-:W-:Y:S01]  /*1230*/  IMAD.MOV.U32 R2, RZ, RZ, RZ ;  /* 0x000000ffff027224 */ /* 0x000fe200078e00ff */
[----:B------:R-:W-:Y:S01]  /*1240*/  UISETP.NE.AND UP0, UPT, UR4, 0x1, UPT ;  /* 0x000000010400788c */ /* 0x000fe2000bf05270 */
[----:B------:R-:W-:Y:S01]  /*1250*/  CS2R R86, SRZ ;  /* 0x0000000000567805 */ /* 0x000fe2000001ff00 */
[----:B------:R-:W-:Y:S01]  /*1260*/  UIADD3 UR6, UR40, 0x7f, URZ ;  /* 0x0000007f28067890 */ /* 0x000fe2000fffe03f */
[----:B------:R-:W-:Y:S01]  /*1270*/  CS2R R6, SRZ ;  /* 0x0000000000067805 */ /* 0x000fe2000001ff00 */
[----:B------:R-:W-:Y:S01]  /*1280*/  UP2UR UR51, UPR, URZ, 0x1 ;  /* 0x000000013f337883 */ /* 0x000fe20008000000 */
[----:B------:R-:W-:-:S02]  /*1290*/  CS2R R84, SRZ ;  /* 0x0000000000547805 */ /* 0x000fc4000001ff00 */
[----:B------:R-:W-:Y:S02]  /*12a0*/  CS2R R8, SRZ ;  /* 0x0000000000087805 */ /* 0x000fe4000001ff00 */
[----:B------:R-:W-:Y:S02]  /*12b0*/  CS2R R78, SRZ ;  /* 0x00000000004e7805 */ /* 0x000fe4000001ff00 */
[----:B------:R-:W-:Y:S02]  /*12c0*/  CS2R R10, SRZ ;  /* 0x00000000000a7805 */ /* 0x000fe4000001ff00 */
[----:B------:R-:W-:Y:S02]  /*12d0*/  CS2R R76, SRZ ;  /* 0x00000000004c7805 */ /* 0x000fe4000001ff00 */
[----:B------:R-:W-:Y:S01]  /*12e0*/  CS2R R12, SRZ ;  /* 0x00000000000c7805 */ /* 0x000fe2000001ff00 */
[----:B------:R-:W-:Y:S01]  /*12f0*/  @UP0 ULDC UR4, c[0x0][0x44c] ;  /* 0x0001130000040ab9 */ /* 0x000fe20000000800 */
[----:B------:R-:W-:Y:S01]  /*1300*/  @UP0 ULDC UR8, c[0x0][0x450] ;  /* 0x0001140000080ab9 */ /* 0x000fe20000000800 */
[----:B------:R-:W-:Y:S01]  /*1310*/  UIMAD.WIDE.U32 UR4, UR6, UR4, URZ ;  /* 0x00000004060472a5 */ /* 0x000fe2000f8e003f */
[----:B------:R-:W-:Y:S01]  /*1320*/  CS2R R70, SRZ ;  /* 0x0000000000467805 */ /* 0x000fe2000001ff00 */
[----:B------:R-:W-:Y:S01]  /*1330*/  UIADD3 UR4, UR49, 0x9f, URZ ;  /* 0x0000009f31047890 */ /* 0x000fe2000fffe03f */
[----:B------:R-:W-:Y:S01]  /*1340*/  CS2R R14, SRZ ;  /* 0x00000000000e7805 */ /* 0x000fe2000001ff00 */
[----:B------:R-:W-:Y:S01]  /*1350*/  @UP0 USHF.R.U32.HI UR6, URZ, UR8, UR5 ;  /* 0x000000083f060299 */ /* 0x000fe20008011605 */
[----:B------:R-:W-:Y:S01]  /*1360*/  CS2R R68, SRZ ;  /* 0x0000000000447805 */ /* 0x000fe2000001ff00 */
[----:B------:R-:W-:Y:S01]  /*1370*/  UIMAD.WIDE UR4, UR4, 0x66666667, URZ ;  /* 0x66666667040478a5 */ /* 0x000fe2000f8e023f */
[----:B------:R-:W-:Y:S01]  /*1380*/  CS2R R20, SRZ ;  /* 0x0000000000147805 */ /* 0x000fe2000001ff00 */
[----:B------:R-:W-:Y:S01]  /*1390*/  UIADD3 UR6, UR7, UR6, URZ ;  /* 0x0000000607067290 */ /* 0x000fe2000fffe03f */
[----:B------:R-:W-:Y:S01]  /*13a0*/  CS2R R62, SRZ ;  /* 0x00000000003e7805 */ /* 0x000fe2000001ff00 */
[----:B------:R-:W-:Y:S01]  /*13b0*/  USHF.R.U32.HI UR4, URZ, 0x1f, UR5 ;  /* 0x0000001f3f047899 */ /* 0x000fe20008011605 */
[----:B------:R-:W-:Y:S01]  /*13c0*/  CS2R R24, SRZ ;  /* 0x0000000000187805 */ /* 0x000fe2000001ff00 */
[----:B------:R-:W-:Y:S01]  /*13d0*/  UIMAD.WIDE UR6, UR6, 0x66666667, URZ ;  /* 0x66666667060678a5 */ /* 0x000fe2000f8e023f */
[----:B------:R-:W-:Y:S01]  /*13e0*/  CS2R R60, SRZ ;  /* 0x00000000003c7805 */ /* 0x000fe2000001ff00 */
[----:B------:R-:W-:Y:S01]  /*13f0*/  ULEA.HI.SX32 UR4, UR5, UR4, 0x1a ;  /* 0x0000000405047291 */ /* 0x000fe2000f8fd23f */
[----:B------:R-:W-:Y:S01]  /*1400*/  CS2R R28, SRZ ;  /* 0x00000000001c7805 */ /* 0x000fe2000001ff00 */
[----:B------:R-:W-:Y:S01]  /*1410*/  USHF.R.U32.HI UR6, URZ, 0x1f, UR7 ;  /* 0x0000001f3f067899 */ /* 0x000fe20008011607 */
[----:B------:R-:W-:-:S02]  /*1420*/  CS2R R54, SRZ ;  /* 0x0000000000367805 */ /* 0x000fc4000001ff00 */
[----:B------:R-:W-:Y:S02]  /*1430*/  CS2R R26, SRZ ;  /* 0x00000000001a7805 */ /* 0x000fe4000001ff00 */
[----:B------:R-:W-:Y:S01]  /*1440*/  CS2R R52, SRZ ;  /* 0x0000000000347805 */ /* 0x000fe2000001ff00 */
[----:B------:R-:W-:Y:S01]  /*1450*/  ULEA.HI.SX32 UR6, UR7, UR6, 0x1a ;  /* 0x0000000607067291 */ /* 0x000fe2000f8fd23f */
[----:B------:R-:W-:Y:S02]  /*1460*/  CS2R R32, SRZ ;  /* 0x0000000000207805 */ /* 0x000fe4000001ff00 */
[----:B------:R-:W-:Y:S02]  /*1470*/  CS2R R30, SRZ ;  /* 0x00000000001e7805 */ /* 0x000fe4000001ff00 */
[----:B------:R-:W-:Y:S01]  /*1480*/  CS2R R42, SRZ ;  /* 0x00000000002a7805 */ /* 0x000fe2000001ff00 */
[----:B------:R-:W-:Y:S01]  /*1490*/  UISETP.LT.AND UP0, UPT, UR4, UR6, UPT ;  /* 0x000000060400728c */ /* 0x000fe2000bf01270 */
[----:B------:R-:W-:-:S02]  /*14a0*/  CS2R R36, SRZ ;  /* 0x0000000000247805 */ /* 0x000fc4000001ff00 */
[----:B------:R-:W-:Y:S02]  /*14b0*/  CS2R R40, SRZ ;  /* 0x0000000000287805 */ /* 0x000fe4000001ff00 */
[----:B------:R-:W-:Y:S01]  /*14c0*/  CS2R R38, SRZ ;  /* 0x0000000000267805 */ /* 0x000fe2000001ff00 */
[----:B------:R-:W-:Y:S01]  /*14d0*/  USEL UR54, UR4, UR6, UP0 ;  /* 0x0000000604367287 */ /* 0x000fe20008000000 */
[----:B------:R-:W-:Y:S01]  /*14e0*/  IMAD.MOV.U32 R34, RZ, RZ, RZ ;  /* 0x000000ffff227224 */ /* 0x000fe200078e00ff */
[----:B------:R-:W-:Y:S02]  /*14f0*/  CS2R R88, SRZ ;  /* 0x0000000000587805 */ /* 0x000fe4000001ff00 */
[----:B------:R-:W-:Y:S01]  /*1500*/  CS2R R48, SRZ ;  /* 0x0000000000307805 */ /* 0x000fe2000001ff00 */
[----:B------:R-:W-:Y:S01]  /*1510*/  UISETP.GE.AND UP0, UPT, UR54, 0x1, UPT ;  /* 0x000000013600788c */ /* 0x000fe2000bf06270 */
[----:B------:R-:W-:Y:S02]  /*1520*/  CS2R R90, SRZ ;  /* 0x00000000005a7805 */ /* 0x000fe4000001ff00 */
[----:B------:R-:W-:-:S02]  /*1530*/  CS2R R56, SRZ ;  /* 0x0000000000387805 */ /* 0x000fc4000001ff00 */
[----:B------:R-:W-:Y:S01]  /*1540*/  CS2R R92, SRZ ;  /* 0x00000000005c7805 */ /* 0x000fe2000001ff00 */
[----:B------:R-:W-:Y:S01]  /*1550*/  IMAD.MOV.U32 R65, RZ, RZ, RZ ;  /* 0x000000ffff417224 */ /* 0x000fe200078e00ff */
[----:B------:R-:W-:Y:S02]  /*1560*/  CS2R R94, SRZ ;  /* 0x00000000005e7805 */ /* 0x000fe4000001ff00 */
[----:B------:R-:W-:-:S13]  /*1570*/  PLOP3.LUT P1, PT, PT, PT, UP0, 0x80, 0x0 ;  /* 0x000000000000781c */ /* 0x000fda0003f2f008 */
[----:B------:R-:W-:Y:S05]  /*1580*/  @!P1 BRA `(.L_x_2734) ;  /* 0x000000b800d49947 */ /* 0x000fea0003800000 */
        /* <DEDUP_REMOVED lines=31> */
.L_x_2735:
        /* <DEDUP_REMOVED lines=17> */
[----:B------:R-:W-:Y:S02]  /*1890*/  @UP1 UIMAD UR18, UR37, UR11, UR9 ;  /* 0x0000000b251212a4 */ /* 0x000fe4000f8e0209 */
[----:B------:R-:W-:Y:S02]  /*18a0*/  @UP1 USHF.R.S32.HI UR19, URZ, 0x1f, UR48 ;  /* 0x0000001f3f131899 */ /* 0x000fe40008011430 */
[----:B------:R-:W-:Y:S01]  /*18b0*/  @UP1 UIMAD.WIDE.U32 UR12, UR37, UR10, URZ ;  /* 0x0000000a250c12a5 */ /* 0x000fe2000f8e003f */
[----:B------:R-:W-:Y:S02]  /*18c0*/  @UP0 ULDC.64 UR8, c[0x0][0x9b0] ;  /* 0x00026c0000080ab9 */ /* 0x000fe40000000a00 */
        /* <DEDUP_REMOVED lines=14> */
[----:B------:R-:W-:Y:S01]  /*19b0*/  MOV R2, UR6 ;  /* 0x0000000600027c02 */ /* 0x000fe20008000f00 */
        /* <DEDUP_REMOVED lines=18> */
.L_x_2890:
[----:B------:R-:W-:Y:S05]  /*1ae0*/  @!P0 BRA `(.L_x_2737) ;  /* 0x0000000000048947 */ /* 0x000fea0003800000 */
[----:B------:R-:W-:Y:S01]  /*1af0*/  BPT.TRAP 0x1 ;  /* 0x000000040000795c */ /* 0x000fe20000300000 */
.L_x_2737:
[----:B------:R-:W-:Y:S02]  /*1b00*/  IMAD.U32 R2, RZ, RZ, UR44 ;  /* 0x0000002cff027e24 */ /* 0x000fe4000f8e00ff */
[----:B0-----:R-:W-:-:S03]  /*1b10*/  IMAD.U32 R3, RZ, RZ, UR45 ;  /* 0x0000002dff037e24 */ /* 0x001fc6000f8e00ff */
[----:B------:R-:W-:Y:S02]  /*1b20*/  LEA R2, R2, UR43, 0x3 ;  /* 0x0000002b02027c11 */ /* 0x000fe4000f8e18ff */
[----:B------:R-:W-:-:S04]  /*1b30*/  SHF.L.U32 R3, R3, 0x1f, RZ ;  /* 0x0000001f03037819 */ /* 0x000fc800000006ff */
[----:B------:R0:W1:Y:S01]  /*1b40*/  SYNCS.PHASECHK.TRANS64.TRYWAIT P1, [R2+URZ+0x22830], R3 ;  /* 0x02283003020075a7 */ /* 0x000062000802017f */
[----:B------:R-:W-:Y:S05]  /*1b50*/  @!P0 BRA `(.L_x_2738) ;  /* 0x0000000000048947 */ /* 0x000fea0003800000 */
[----:B------:R-:W-:Y:S01]  /*1b60*/  BPT.TRAP 0x1 ;  /* 0x000000040000795c */ /* 0x000fe20000300000 */
.L_x_2738:
[----:B-1----:R-:W-:Y:S05]  /*1b70*/  @P1 BRA `(.L_x_2739) ;  /* 0x0000000000081947 */ /* 0x002fea0003800000 */
[----:B------:R-:W1:Y:S02]  /*1b80*/  SYNCS.PHASECHK.TRANS64.TRYWAIT P1, [R2+URZ+0x22830], R3 ;  /* 0x02283003020075a7 */ /* 0x000e64000802017f */
[----:B-1----:R-:W-:Y:S05]  /*1b90*/  @!P1 BRA `(.L_x_2740) ;  /* 0x0000014c00009947 */ /* 0x002fea0003800000 */
.L_x_2739:
        /* <DEDUP_REMOVED lines=135> */
.L_x_2741:
[----:B------:R-:W-:Y:S01]  /*2410*/  UISETP.NE.AND UP0, UPT, UR51, URZ, UPT ;  /* 0x0000003f3300728c */ /* 0x000fe2000bf05270 */
[C---:B------:R-:W-:Y:S01]  /*2420*/  FMUL.FTZ R20, R0.reuse, R77 ;  /* 0x0000004d00147220 */ /* 0x040fe20000410000 */
[----:B------:R-:W-:Y:S01]  /*2430*/  FMUL.FTZ R7, R0, R58 ;  /* 0x0000003a00077220 */ /* 0x000fe20000410000 */
[----:B------:R-:W-:Y:S01]  /*2440*/  IADD3 R77, R18, UR40, RZ ;  /* 0x00000028124d7c10 */ /* 0x000fe2000fffe0ff */
[C---:B------:R-:W-:Y:S01]  /*2450*/  FMUL.FTZ R14, R0.reuse, R73 ;  /* 0x00000049000e7220 */ /* 0x040fe20000410000 */
[C---:B------:R-:W-:Y:S01]  /*2460*/  FMUL.FTZ R73, R0.reuse, R85 ;  /* 0x0000005500497220 */ /* 0x040fe20000410000 */
[----:B------:R-:W-:Y:S01]  /*2470*/  PLOP3.LUT P1, PT, PT, PT, UP0, 0x80, 0x0 ;  /* 0x000000000000781c */ /* 0x000fe20003f2f008 */
[----:B------:R2:W-:Y:S01]  /*2480*/  MUFU.TANH R85, R7 ;  /* 0x0000000700557308 */ /* 0x0005e20000002400 */
[----:B------:R-:W-:Y:S01]  /*2490*/  PLOP3.LUT P2, PT, PT, PT, UP0, 0x80, 0x0 ;  /* 0x000000000000781c */ /* 0x000fe20003f4f008 */
[C---:B------:R-:W-:Y:S01]  /*24a0*/  FMUL.FTZ R63, R0.reuse, R63 ;  /* 0x0000003f003f7220 */ /* 0x040fe20000410000 */
[----:B------:R-:W-:Y:S01]  /*24b0*/  UMOV UR7, 0xffffff60 ;  /* 0xffffff6000077882 */ /* 0x000fe20000000000 */
[----:B------:R-:W-:Y:S01]  /*24c0*/  @UP0 ULDC UR6, c[0x0][0x44c] ;  /* 0x0001130000060ab9 */ /* 0x000fe20000000800 */
[----:B------:R-:W-:Y:S01]  /*24d0*/  UIMAD UR7, UR54, UR7, 0xa1 ;  /* 0x000000a1360774a4 */ /* 0x000fe2000f8e0207 */
[C---:B------:R-:W-:Y:S01]  /*24e0*/  FMUL.FTZ R86, R0.reuse, R86 ;  /* 0x0000005600567220 */ /* 0x040fe20000410000 */
[C---:B------:R-:W-:Y:S01]  /*24f0*/  FMUL.FTZ R103, R0.reuse, R103 ;  /* 0x0000006700677220 */ /* 0x040fe20000410000 */
[----:B------:R3:W-:Y:S01]  /*2500*/  MUFU.TANH R105, R63 ;  /* 0x0000003f00697308 */ /* 0x0007e20000002400 */
[C---:B------:R-:W-:Y:S01]  /*2510*/  FMUL.FTZ R13, R0.reuse, R72 ;  /* 0x00000048000d7220 */ /* 0x040fe20000410000 */
[C---:B------:R-:W-:Y:S01]  /*2520*/  FMUL.FTZ R90, R0.reuse, R90 ;  /* 0x0000005a005a7220 */ /* 0x040fe20000410000 */
[----:B------:R-:W-:Y:S01]  /*2530*/  FMUL.FTZ R91, R0, R91 ;  /* 0x0000005b005b7220 */ /* 0x000fe20000410000 */
[----:B--2---:R-:W-:Y:S01]  /*2540*/  @P1 IMAD.HI.U32 R7, R77, UR6, RZ ;  /* 0x000000064d071c27 */ /* 0x004fe2000f8e00ff */
[----:B------:R-:W-:-:S03]  /*2550*/  @UP0 ULDC UR6, c[0x0][0x450] ;  /* 0x0001140000060ab9 */ /* 0x000fc60000000800 */
[C---:B------:R-:W-:Y:S01]  /*2560*/  FMUL.FTZ R72, R0.reuse, R81 ;  /* 0x0000005100487220 */ /* 0x040fe20000410000 */
[C---:B------:R-:W-:Y:S01]  /*2570*/  FMUL.FTZ R62, R0.reuse, R62 ;  /* 0x0000003e003e7220 */ /* 0x040fe20000410000 */
[----:B------:R2:W-:Y:S01]  /*2580*/  MUFU.TANH R81, R86 ;  /* 0x0000005600517308 */ /* 0x0005e20000002400 */
[----:B------:R-:W-:Y:S01]  /*2590*/  @P2 SHF.R.U32.HI R77, RZ, UR6, R7 ;  /* 0x00000006ff4d2c19 */ /* 0x000fe20008011607 */
[----:B------:R-:W-:Y:S01]  /*25a0*/  UIMAD UR6, UR54, -0xa0, UR49 ;  /* 0xffffff60360678a4 */ /* 0x000fe2000f8e0231 */
[C---:B------:R-:W-:Y:S01]  /*25b0*/  FMUL.FTZ R67, R0.reuse, R67 ;  /* 0x0000004300437220 */ /* 0x040fe20000410000 */
[C---:B------:R-:W-:Y:S01]  /*25c0*/  FMUL.FTZ R6, R0.reuse, R92 ;  /* 0x0000005c00067220 */ /* 0x040fe20000410000 */
[----:B------:R-:W-:Y:S01]  /*25d0*/  FMUL.FTZ R15, R0, R76 ;  /* 0x0000004c000f7220 */ /* 0x000fe20000410000 */
[----:B---3--:R-:W3:Y:S01]  /*25e0*/  SHFL.IDX PT, R63, R77, 0x1, 0x1c1f ;  /* 0x003c1f004d3f7f89 */ /* 0x008ee200000e0000 */
[----:B------:R-:W-:Y:S01]  /*25f0*/  UIADD3 UR6, UR6, 0xa0, URZ ;  /* 0x000000a006067890 */ /* 0x000fe2000fffe03f */
[----:B------:R-:W-:Y:S01]  /*2600*/  MUFU.TANH R92, R103 ;  /* 0x00000067005c7308 */ /* 0x000fe20000002400 */
[----:B--2---:R-:W-:-:S02]  /*2610*/  IMAD.U32 R86, RZ, RZ, UR7 ;  /* 0x00000007ff567e24 */ /* 0x004fc4000f8e00ff */
[C---:B------:R-:W-:Y:S01]  /*2620*/  FMUL.FTZ R76, R0.reuse, R59 ;  /* 0x0000003b004c7220 */ /* 0x040fe20000410000 */
[C---:B------:R-:W-:Y:S01]  /*2630*/  FMUL.FTZ R94, R0.reuse, R94 ;  /* 0x0000005e005e7220 */ /* 0x040fe20000410000 */
[C---:B------:R-:W-:Y:S01]  /*2640*/  FMUL.FTZ R59, R0.reuse, R64 ;  /* 0x00000040003b7220 */ /* 0x040fe20000410000 */
[----:B------:R-:W-:Y:S02]  /*2650*/  IMAD R86, R17, -0x2, R86 ;  /* 0xfffffffe11567824 */ /* 0x000fe400078e0256 */
[C---:B------:R-:W-:Y:S01]  /*2660*/  FMUL.FTZ R95, R0.reuse, R95 ;  /* 0x0000005f005f7220 */ /* 0x040fe20000410000 */
[C---:B------:R-:W-:Y:S01]  /*2670*/  FMUL.FTZ R99, R0.reuse, R99 ;  /* 0x0000006300637220 */ /* 0x040fe20000410000 */
[----:B------:R2:W-:Y:S01]  /*2680*/  MUFU.TANH R103, R62 ;  /* 0x0000003e00677308 */ /* 0x0005e20000002400 */
[C---:B------:R-:W-:Y:S01]  /*2690*/  FMUL.FTZ R7, R0.reuse, R71 ;  /* 0x0000004700077220 */ /* 0x040fe20000410000 */
[C---:B------:R-:W-:Y:S01]  /*26a0*/  FMUL.FTZ R79, R0.reuse, R79 ;  /* 0x0000004f004f7220 */ /* 0x040fe20000410000 */
[C---:B------:R-:W-:Y:S01]  /*26b0*/  FMUL.FTZ R9, R0.reuse, R96 ;  /* 0x0000006000097220 */ /* 0x040fe20000410000 */
[C---:B------:R-:W-:Y:S01]  /*26c0*/  FMUL.FTZ R98, R0.reuse, R98 ;  /* 0x0000006200627220 */ /* 0x040fe20000410000 */
[C---:B01----:R-:W-:Y:S01]  /*26d0*/  FMUL.FTZ R3, R0.reuse, R88 ;  /* 0x0000005800037220 */ /* 0x043fe20000410000 */
[C---:B------:R-:W-:Y:S01]  /*26e0*/  FMUL.FTZ R102, R0.reuse, R102 ;  /* 0x0000006600667220 */ /* 0x040fe20000410000 */
[C---:B------:R-:W-:Y:S01]  /*26f0*/  FMUL.FTZ R5, R0.reuse, R89 ;  /* 0x0000005900057220 */ /* 0x040fe20000410000 */
[----:B------:R0:W-:Y:S01]  /*2700*/  MUFU.TANH R64, R67 ;  /* 0x0000004300407308 */ /* 0x0001e20000002400 */
[----:B--2---:R-:W-:Y:S01]  /*2710*/  FMUL.FTZ R62, R0, R68 ;  /* 0x00000044003e7220 */ /* 0x004fe20000410000 */
[----:B------:R-:W-:-:S02]  /*2720*/  IMAD.U32 R68, RZ, RZ, UR6 ;  /* 0x00000006ff447e24 */ /* 0x000fc4000f8e00ff */
[C---:B------:R-:W-:Y:S01]  /*2730*/  FMUL.FTZ R74, R0.reuse, R74 ;  /* 0x0000004a004a7220 */ /* 0x040fe20000410000 */
[C---:B------:R-:W-:Y:S01]  /*2740*/  FMUL.FTZ R8, R0.reuse, R93 ;  /* 0x0000005d00087220 */ /* 0x040fe20000410000 */
[C---:B------:R-:W-:Y:S01]  /*2750*/  FMUL.FTZ R12, R0.reuse, R100 ;  /* 0x00000064000c7220 */ /* 0x040fe20000410000 */
[----:B------:R-:W-:Y:S02]  /*2760*/  IMAD R71, R17, -0x2, R68 ;  /* 0xfffffffe11477824 */ /* 0x000fe400078e0244 */
[C---:B------:R-:W-:Y:S01]  /*2770*/  FMUL.FTZ R75, R0.reuse, R75 ;  /* 0x0000004b004b7220 */ /* 0x040fe20000410000 */
[----:B------:R-:W1:Y:S01]  /*2780*/  MUFU.TANH R90, R90 ;  /* 0x0000005a005a7308 */ /* 0x000e620000002400 */
[----:B0-----:R-:W-:Y:S02]  /*2790*/  IMAD.U32 R67, RZ, RZ, UR50 ;  /* 0x00000032ff437e24 */ /* 0x001fe4000f8e00ff */
[C---:B------:R-:W-:Y:S01]  /*27a0*/  FMUL.FTZ R78, R0.reuse, R78 ;  /* 0x0000004e004e7220 */ /* 0x040fe20000410000 */
[C---:B------:R-:W-:Y:S01]  /*27b0*/  FMUL.FTZ R10, R0.reuse, R97 ;  /* 0x00000061000a7220 */ /* 0x040fe20000410000 */
[C---:B------:R-:W-:Y:S01]  /*27c0*/  FMUL.FTZ R82, R0.reuse, R82 ;  /* 0x0000005200527220 */ /* 0x040fe20000410000 */
[C---:B------:R-:W-:Y:S01]  /*27d0*/  FMUL.FTZ R83, R0.reuse, R83 ;  /* 0x0000005300537220 */ /* 0x040fe20000410000 */
[----:B------:R-:W-:Y:S01]  /*27e0*/  IADD3 R86, -R67, UR49, R86 ;  /* 0x0000003143567c10 */ /* 0x000fe2000fffe156 */
        /* <DEDUP_REMOVED lines=20> */
[----:B------:R-:W-:Y:S01]  /*2930*/  SHFL.IDX PT, R77, R77, RZ, 0x1c1f ;  /* 0x001c1fff4d4d7589 */ /* 0x000fe200000e0000 */
[C---:B------:R-:W-:Y:S01]  /*2940*/  FMUL.FTZ R24, R0.reuse, R24 ;  /* 0x0000001800187220 */ /* 0x040fe20000410000 */
[----:B------:R-:W-:Y:S01]  /*2950*/  ULDC UR28, c[0x0][0x988] ;  /* 0x00026200001c7ab9 */ /* 0x000fe20000000800 */
        /* <DEDUP_REMOVED lines=8> */
[----:B------:R-:W-:Y:S01]  /*29e0*/  FMUL.FTZ R29, R0, R29 ;  /* 0x0000001d001d7220 */ /* 0x000fe20000410000 */
[----:B------:R-:W-:Y:S01]  /*29f0*/  R2UR UR11, R2 ;  /* 0x00000000020b72ca */ /* 0x000fe200000e0000 */
[----:B------:R3:W-:Y:S01]  /*2a00*/  MUFU.TANH R99, R79 ;  /* 0x0000004f00637308 */ /* 0x0007e20000002400 */
[----:B------:R-:W-:Y:S01]  /*2a10*/  @UP0 ULDC UR6, c[0x0][0x44c] ;  /* 0x0001130000060ab9 */ /* 0x000fe20000000800 */
[----:B------:R-:W-:Y:S01]  /*2a20*/  @UP0 ULDC UR14, c[0x0][0x450] ;  /* 0x00011400000e0ab9 */ /* 0x000fe20000000800 */
[----:B------:R-:W-:-:S02]  /*2a30*/  UIMAD.WIDE.U32 UR6, UR40, UR6, URZ ;  /* 0x00000006280672a5 */ /* 0x000fc4000f8e003f */
[----:B------:R-:W-:Y:S01]  /*2a40*/  UMOV UR10, UR40 ;  /* 0x00000028000a7c82 */ /* 0x000fe20008000000 */
[----:B------:R-:W-:Y:S02]  /*2a50*/  UIADD3 UR31, UR54, -0x2, URZ ;  /* 0xfffffffe361f7890 */ /* 0x000fe4000fffe03f */
[----:B------:R-:W5:Y:S01]  /*2a60*/  MUFU.TANH R88, R98 ;  /* 0x0000006200587308 */ /* 0x000f620000002400 */
[----:B---3--:R-:W-:Y:S01]  /*2a70*/  VIADDMNMX R79, R63, R86, R71, PT ;  /* 0x000000563f4f7246 */ /* 0x008fe20003800147 */
[C---:B------:R-:W-:Y:S01]  /*2a80*/  FMUL.FTZ R63, R0.reuse, R40 ;  /* 0x00000028003f7220 */ /* 0x040fe20000410000 */
[----:B------:R-:W-:Y:S01]  /*2a90*/  FMUL.FTZ R40, R0, R41 ;  /* 0x0000002900287220 */ /* 0x000fe20000410000 */
[----:B------:R-:W-:Y:S01]  /*2aa0*/  @UP0 USHF.R.U32.HI UR10, URZ, UR14, UR7 ;  /* 0x0000000e3f0a0299 */ /* 0x000fe20008011607 */
[C---:B------:R-:W-:Y:S02]  /*2ab0*/  ISETP.GT.AND P1, PT, R79.reuse, RZ, PT ;  /* 0x000000ff4f00720c */ /* 0x040fe40003f24270 */
[C---:B------:R-:W-:Y:S01]  /*2ac0*/  ISETP.GT.AND P2, PT, R79.reuse, 0x1, PT ;  /* 0x000000014f00780c */ /* 0x040fe20003f44270 */
[----:B------:R2:W3:Y:S01]  /*2ad0*/  MUFU.TANH R89, R102 ;  /* 0x0000006600597308 */ /* 0x0004e20000002400 */
[----:B------:R-:W-:Y:S01]  /*2ae0*/  ISETP.GT.AND P3, PT, R79, 0x8, PT ;  /* 0x000000084f00780c */ /* 0x000fe20003f64270 */
[----:B------:R-:W-:Y:S01]  /*2af0*/  UIADD3 UR6, UR10, UR49, -UR50 ;  /* 0x000000310a067290 */ /* 0x000fe2000fffe832 */
[----:B-1----:R-:W-:-:S02]  /*2b00*/  FSEL R106, R90, -INF , P1 ;  /* 0xff8000005a6a7808 */ /* 0x002fc40000800000 */
[----:B0-----:R-:W-:Y:S01]  /*2b10*/  FSEL R104, R91, -INF , P2 ;  /* 0xff8000005b687808 */ /* 0x001fe20001000000 */
[----:B------:R-:W-:Y:S01]  /*2b20*/  UIMAD.WIDE UR6, UR6, 0x66666667, URZ ;  /* 0x66666667060678a5 */ /* 0x000fe2000f8e023f */
[C---:B------:R-:W-:Y:S01]  /*2b30*/  ISETP.GT.AND P1, PT, R79.reuse, 0x9, PT ;  /* 0x000000094f00780c */ /* 0x040fe20003f24270 */
[----:B------:R0:W-:Y:S01]  /*2b40*/  MUFU.TANH R107, R7 ;  /* 0x00000007006b7308 */ /* 0x0001e20000002400 */
[----:B--2---:R-:W-:Y:S01]  /*2b50*/  FSEL R102, R94, -INF , P3 ;  /* 0xff8000005e667808 */ /* 0x004fe20001800000 */
[----:B------:R-:W-:Y:S01]  /*2b60*/  USHF.R.U32.HI UR6, URZ, 0x1f, UR7 ;  /* 0x0000001f3f067899 */ /* 0x000fe20008011607 */
[----:B------:R-:W-:Y:S02]  /*2b70*/  ISETP.GT.AND P2, PT, R79, 0x10, PT ;  /* 0x000000104f00780c */ /* 0x000fe40003f44270 */
[----:B----4-:R-:W-:Y:S01]  /*2b80*/  FSEL R98, R95, -INF , P1 ;  /* 0xff8000005f627808 */ /* 0x010fe20000800000 */
[----:B------:R-:W-:Y:S01]  /*2b90*/  ULEA.HI.SX32 UR7, UR7, UR6, 0x1a ;  /* 0x0000000607077291 */ /* 0x000fe2000f8fd23f */
[C---:B------:R-:W-:Y:S01]  /*2ba0*/  ISETP.GT.AND P1, PT, R79.reuse, 0x11, PT ;  /* 0x000000114f00780c */ /* 0x040fe20003f24270 */
[----:B------:R1:W2:Y:S01]  /*2bb0*/  MUFU.TANH R93, R74 ;  /* 0x0000004a005d7308 */ /* 0x0002a20000002400 */
[----:B0-----:R-:W-:Y:S01]  /*2bc0*/  FMNMX.FTZ R7, R106, R104, !PT ;  /* 0x000000686a077209 */ /* 0x001fe20007810000 */
[----:B------:R-:W-:Y:S01]  /*2bd0*/  UISETP.LT.AND UP0, UPT, URZ, UR7, UPT ;  /* 0x000000073f00728c */ /* 0x000fe2000bf01270 */
[----:B-----5:R-:W-:Y:S01]  /*2be0*/  FSEL R100, R88, -INF , P2 ;  /* 0xff80000058647808 */ /* 0x020fe20001000000 */
[----:B------:R-:W-:Y:S01]  /*2bf0*/  UIADD3 UR6, UR11, 0x22840, URZ ;  /* 0x000228400b067890 */ /* 0x000fe2000fffe03f */
[----:B------:R-:W-:Y:S01]  /*2c00*/  FMNMX.FTZ R7, R102, R7, !PT ;  /* 0x0000000766077209 */ /* 0x000fe20007810000 */
[----:B------:R-:W-:Y:S01]  /*2c10*/  USEL UR29, URZ, UR7, !UP0 ;  /* 0x000000073f1d7287 */ /* 0x000fe2000c000000 */
[C---:B------:R-:W-:Y:S01]  /*2c20*/  ISETP.GT.AND P2, PT, R79.reuse, 0x18, PT ;  /* 0x000000184f00780c */ /* 0x040fe20003f44270 */
[----:B------:R0:W4:Y:S01]  /*2c30*/  MUFU.TANH R97, R75 ;  /* 0x0000004b00617308 */ /* 0x0001220000002400 */
[----:B------:R-:W-:Y:S01]  /*2c40*/  FMNMX.FTZ R7, R98, R7, !PT ;  /* 0x0000000762077209 */ /* 0x000fe20007810000 */
[----:B-1----:R-:W-:Y:S01]  /*2c50*/  FMUL.FTZ R74, R0, R84 ;  /* 0x00000054004a7220 */ /* 0x002fe20000410000 */
[----:B------:R-:W-:Y:S01]  /*2c60*/  FSEL R96, R96, -INF , P1 ;  /* 0xff80000060607808 */ /* 0x000fe20000800000 */
[----:B------:R-:W-:Y:S01]  /*2c70*/  UISETP.GE.AND UP0, UPT, UR31, UR29, UPT ;  /* 0x0000001d1f00728c */ /* 0x000fe2000bf06270 */
[----:B------:R-:W-:Y:S01]  /*2c80*/  FMNMX.FTZ R7, R100, R7, !PT ;  /* 0x0000000764077209 */ /* 0x000fe20007810000 */
[----:B------:R-:W-:Y:S01]  /*2c90*/  UPRMT UR6, UR41, 0x654, UR6 ;  /* 0x0000065429067896 */ /* 0x000fe20008000006 */
[----:B------:R-:W-:Y:S01]  /*2ca0*/  ISETP.GT.AND P1, PT, R79, 0x19, PT ;  /* 0x000000194f00780c */ /* 0x000fe20003f24270 */
[----:B------:R-:W1:Y:S01]  /*2cb0*/  MUFU.TANH R78, R78 ;  /* 0x0000004e004e7308 */ /* 0x000e620000002400 */
[----:B---3--:R-:W-:Y:S01]  /*2cc0*/  FSEL R94, R89, -INF , P2 ;  /* 0xff800000595e7808 */ /* 0x008fe20001000000 */
[----:B0-----:R-:W-:Y:S01]  /*2cd0*/  FMUL.FTZ R75, R0, R56 ;  /* 0x00000038004b7220 */ /* 0x001fe20000410000 */
[----:B------:R-:W-:Y:S01]  /*2ce0*/  FMNMX.FTZ R7, R96, R7, !PT ;  /* 0x0000000760077209 */ /* 0x000fe20007810000 */
[C---:B------:R-:W-:Y:S01]  /*2cf0*/  FMUL.FTZ R56, R0.reuse, R57 ;  /* 0x0000003900387220 */ /* 0x040fe20000410000 */
[C---:B------:R-:W-:Y:S01]  /*2d00*/  ISETP.GT.AND P2, PT, R79.reuse, 0x20, PT ;  /* 0x000000204f00780c */ /* 0x040fe20003f44270 */
[----:B------:R-:W-:Y:S01]  /*2d10*/  FMUL.FTZ R57, R0, R60 ;  /* 0x0000003c00397220 */ /* 0x000fe20000410000 */
[----:B------:R-:W-:Y:S01]  /*2d20*/  FSEL R92, R92, -INF , P1 ;  /* 0xff8000005c5c7808 */ /* 0x000fe20000800000 */
[----:B------:R0:W3:Y:S01]  /*2d30*/  MUFU.TANH R80, R82 ;  /* 0x0000005200507308 */ /* 0x0000e20000002400 */
[----:B------:R-:W-:Y:S01]  /*2d40*/  FMNMX.FTZ R7, R94, R7, !PT ;  /* 0x000000075e077209 */ /* 0x000fe20007810000 */
[----:B------:R-:W-:Y:S01]  /*2d50*/  FMUL.FTZ R60, R0, R65 ;  /* 0x00000041003c7220 */ /* 0x000fe20000410000 */
[----:B------:R-:W-:Y:S01]  /*2d60*/  ISETP.GT.AND P1, PT, R79, 0x21, PT ;  /* 0x000000214f00780c */ /* 0x000fe20003f24270 */
[----:B------:R-:W-:Y:S01]  /*2d70*/  SYNCS.ARRIVE.TRANS64.RED.A1T0 RZ, [UR6], RZ ;  /* 0x000000ffffff79a7 */ /* 0x000fe20008100406 */
[----:B--2---:R-:W-:-:S02]  /*2d80*/  FSEL R90, R93, -INF , P2 ;  /* 0xff8000005d5a7808 */ /* 0x004fc40001000000 */
[----:B------:R-:W-:Y:S01]  /*2d90*/  FMNMX.FTZ R7, R92, R7, !PT ;  /* 0x000000075c077209 */ /* 0x000fe20007810000 */
[----:B------:R-:W2:Y:S01]  /*2da0*/  MUFU.TANH R83, R83 ;  /* 0x0000005300537308 */ /* 0x000ea20000002400 */
[----:B------:R-:W-:Y:S02]  /*2db0*/  ISETP.GT.AND P2, PT, R79, 0x28, PT ;  /* 0x000000284f00780c */ /* 0x000fe40003f44270 */
[----:B----4-:R-:W-:Y:S02]  /*2dc0*/  FSEL R88, R97, -INF , P1 ;  /* 0xff80000061587808 */ /* 0x010fe40000800000 */
[----:B------:R-:W-:Y:S02]  /*2dd0*/  FMNMX.FTZ R7, R90, R7, !PT ;  /* 0x000000075a077209 */ /* 0x000fe40007810000 */
[----:B------:R-:W-:Y:S01]  /*2de0*/  ISETP.GT.AND P1, PT, R79, 0x29, PT ;  /* 0x000000294f00780c */ /* 0x000fe20003f24270 */
[----:B------:R-:W4:Y:S01]  /*2df0*/  MUFU.TANH R87, R87 ;  /* 0x0000005700577308 */ /* 0x000f220000002400 */
[----:B-1----:R-:W-:-:S02]  /*2e00*/  FSEL R84, R78, -INF , P2 ;  /* 0xff8000004e547808 */ /* 0x002fc40001000000 */
[----:B------:R-:W-:Y:S02]  /*2e10*/  FMNMX.FTZ R7, R88, R7, !PT ;  /* 0x0000000758077209 */ /* 0x000fe40007810000 */
[----:B------:R-:W-:Y:S02]  /*2e20*/  ISETP.GT.AND P2, PT, R79, 0x30, PT ;  /* 0x000000304f00780c */ /* 0x000fe40003f44270 */
[----:B0-----:R-:W-:Y:S01]  /*2e30*/  FSEL R82, R99, -INF , P1 ;  /* 0xff80000063527808 */ /* 0x001fe20000800000 */
[----:B------:R0:W1:Y:S01]  /*2e40*/  MUFU.TANH R101, R76 ;  /* 0x0000004c00657308 */ /* 0x0000620000002400 */
[----:B------:R-:W-:Y:S01]  /*2e50*/  FMNMX.FTZ R7, R84, R7, !PT ;  /* 0x0000000754077209 */ /* 0x000fe20007810000 */
[----:B------:R-:W-:Y:S01]  /*2e60*/  FMUL.FTZ R99, R0, R44 ;  /* 0x0000002c00637220 */ /* 0x000fe20000410000 */
[----:B------:R-:W-:Y:S02]  /*2e70*/  ISETP.GT.AND P1, PT, R79, 0x31, PT ;  /* 0x000000314f00780c */ /* 0x000fe40003f24270 */
[----:B---3--:R-:W-:-:S02]  /*2e80*/  FSEL R80, R80, -INF , P2 ;  /* 0xff80000050507808 */ /* 0x008fc40001000000 */
[----:B------:R-:W-:Y:S01]  /*2e90*/  FMNMX.FTZ R7, R82, R7, !PT ;  /* 0x0000000752077209 */ /* 0x000fe20007810000 */
[----:B------:R4:W-:Y:S01]  /*2ea0*/  MUFU.TANH R65, R70 ;  /* 0x0000004600417308 */ /* 0x0009e20000002400 */
[----:B------:R-:W-:Y:S02]  /*2eb0*/  ISETP.GT.AND P2, PT, R79, 0x38, PT ;  /* 0x000000384f00780c */ /* 0x000fe40003f44270 */
[----:B--2---:R-:W-:Y:S02]  /*2ec0*/  FSEL R78, R83, -INF , P1 ;  /* 0xff800000534e7808 */ /* 0x004fe40000800000 */
[----:B------:R-:W-:Y:S02]  /*2ed0*/  FMNMX.FTZ R7, R80, R7, !PT ;  /* 0x0000000750077209 */ /* 0x000fe40007810000 */
[----:B------:R-:W-:Y:S01]  /*2ee0*/  ISETP.GT.AND P1, PT, R79, 0x39, PT ;  /* 0x000000394f00780c */ /* 0x000fe20003f24270 */
[----:B------:R-:W2:Y:S01]  /*2ef0*/  MUFU.TANH R66, R66 ;  /* 0x0000004200427308 */ /* 0x000ea20000002400 */
[----:B0-----:R-:W-:-:S02]  /*2f00*/  FSEL R76, R81, -INF , P2 ;  /* 0xff800000514c7808 */ /* 0x001fc40001000000 */
[----:B------:R-:W-:Y:S02]  /*2f10*/  FMNMX.FTZ R7, R78, R7, !PT ;  /* 0x000000074e077209 */ /* 0x000fe40007810000 */
[----:B------:R-:W-:Y:S02]  /*2f20*/  ISETP.GT.AND P2, PT, R79, 0x40, PT ;  /* 0x000000404f00780c */ /* 0x000fe40003f44270 */
[----:B----4-:R-:W-:Y:S01]  /*2f30*/  FSEL R70, R87, -INF , P1 ;  /* 0xff80000057467808 */ /* 0x010fe20000800000 */
[----:B------:R0:W3:Y:S01]  /*2f40*/  MUFU.TANH R91, R42 ;  /* 0x0000002a005b7308 */ /* 0x0000e20000002400 */
[----:B------:R-:W-:Y:S01]  /*2f50*/  FMNMX.FTZ R41, R76, R7, !PT ;  /* 0x000000074c297209 */ /* 0x000fe20007810000 */
[----:B------:R-:W-:Y:S01]  /*2f60*/  FMUL.FTZ R7, R0, R54 ;  /* 0x0000003600077220 */ /* 0x000fe20000410000 */
[----:B------:R-:W-:Y:S02]  /*2f70*/  ISETP.GT.AND P1, PT, R79, 0x41, PT ;  /* 0x000000414f00780c */ /* 0x000fe40003f24270 */
[----:B------:R-:W-:-:S02]  /*2f80*/  FSEL R69, R85, -INF , P2 ;  /* 0xff80000055457808 */ /* 0x000fc40001000000 */
[----:B------:R-:W-:Y:S01]  /*2f90*/  ISETP.GT.AND P2, PT, R79, 0x48, PT ;  /* 0x000000484f00780c */ /* 0x000fe20003f44270 */
[----:B------:R4:W-:Y:S01]  /*2fa0*/  MUFU.TANH R83, R7 ;  /* 0x0000000700537308 */ /* 0x0009e20000002400 */
[----:B0-----:R-:W-:Y:S02]  /*2fb0*/  FMNMX.FTZ R42, R70, R41, !PT ;  /* 0x00000029462a7209 */ /* 0x001fe40007810000 */
[----:B-1----:R-:W-:Y:S01]  /*2fc0*/  FSEL R68, R101, -INF , P1 ;  /* 0xff80000065447808 */ /* 0x002fe20000800000 */
[----:B------:R-:W-:Y:S01]  /*2fd0*/  FMUL.FTZ R101, R0, R36 ;  /* 0x0000002400657220 */ /* 0x000fe20000410000 */
[----:B------:R-:W-:Y:S02]  /*2fe0*/  FMNMX.FTZ R41, R69, R42, !PT ;  /* 0x0000002a45297209 */ /* 0x000fe40007810000 */
[----:B------:R-:W-:Y:S01]  /*2ff0*/  ISETP.GT.AND P1, PT, R79, 0x49, PT ;  /* 0x000000494f00780c */ /* 0x000fe20003f24270 */
[----:B------:R2:W-:Y:S01]  /*3000*/  MUFU.TANH R95, R47 ;  /* 0x0000002f005f7308 */ /* 0x0005e20000002400 */
[----:B------:R-:W-:-:S02]  /*3010*/  FSEL R67, R103, -INF , P2 ;  /* 0xff80000067437808 */ /* 0x000fc40001000000 */
[----:B------:R-:W-:Y:S02]  /*3020*/  FMNMX.FTZ R42, R68, R41, !PT ;  /* 0x00000029442a7209 */ /* 0x000fe40007810000 */
[----:B------:R-:W-:Y:S02]  /*3030*/  ISETP.GT.AND P2, PT, R79, 0x50, PT ;  /* 0x000000504f00780c */ /* 0x000fe40003f44270 */
[----:B------:R-:W-:Y:S01]  /*3040*/  FSEL R54, R105, -INF , P1 ;  /* 0xff80000069367808 */ /* 0x000fe20000800000 */
[----:B------:R0:W1:Y:S01]  /*3050*/  MUFU.TANH R89, R43 ;  /* 0x0000002b00597308 */ /* 0x0000620000002400 */
[----:B----4-:R-:W-:Y:S02]  /*3060*/  FMNMX.FTZ R7, R67, R42, !PT ;  /* 0x0000002a43077209 */ /* 0x010fe40007810000 */
[----:B------:R-:W-:Y:S02]  /*3070*/  ISETP.GT.AND P1, PT, R79, 0x51, PT ;  /* 0x000000514f00780c */ /* 0x000fe40003f24270 */
[----:B--2---:R-:W-:-:S02]  /*3080*/  FSEL R47, R66, -INF , P2 ;  /* 0xff800000422f7808 */ /* 0x004fc40001000000 */
[----:B------:R-:W-:Y:S01]  /*3090*/  FMNMX.FTZ R42, R54, R7, !PT ;  /* 0x00000007362a7209 */ /* 0x000fe20007810000 */
[----:B------:R2:W4:Y:S01]  /*30a0*/  MUFU.TANH R93, R46 ;  /* 0x0000002e005d7308 */ /* 0x0005220000002400 */
[C---:B------:R-:W-:Y:S01]  /*30b0*/  ISETP.GT.AND P2, PT, R79.reuse, 0x58, PT ;  /* 0x000000584f00780c */ /* 0x040fe20003f44270 */
[----:B------:R-:W-:Y:S01]  /*30c0*/  FMUL.FTZ R7, R0, R27 ;  /* 0x0000001b00077220 */ /* 0x000fe20000410000 */
[----:B0-----:R-:W-:Y:S02]  /*30d0*/  FSEL R43, R64, -INF , P1 ;  /* 0xff800000402b7808 */ /* 0x001fe40000800000 */
[----:B------:R-:W-:-:S03]  /*30e0*/  ISETP.GT.AND P1, PT, R79, 0x59, PT ;  /* 0x000000594f00780c */ /* 0x000fc60003f24270 */
[----:B------:R-:W-:Y:S01]  /*30f0*/  MUFU.TANH R97, R50 ;  /* 0x0000003200617308 */ /* 0x000fe20000002400 */
[----:B--2---:R-:W-:Y:S02]  /*3100*/  FMNMX.FTZ R46, R47, R42, !PT ;  /* 0x0000002a2f2e7209 */ /* 0x004fe40007810000 */
[----:B------:R-:W-:Y:S02]  /*3110*/  FSEL R42, R65, -INF , P2 ;  /* 0xff800000412a7808 */ /* 0x000fe40001000000 */
[----:B------:R-:W-:Y:S02]  /*3120*/  FMNMX.FTZ R27, R43, R46, !PT ;  /* 0x0000002e2b1b7209 */ /* 0x000fe40007810000 */
[----:B------:R-:W-:Y:S01]  /*3130*/  ISETP.GT.AND P2, PT, R79, 0x60, PT ;  /* 0x000000604f00780c */ /* 0x000fe20003f44270 */
[----:B------:R0:W-:Y:S01]  /*3140*/  MUFU.TANH R66, R26 ;  /* 0x0000001a00427308 */ /* 0x0001e20000002400 */
[----:B------:R-:W-:Y:S02]  /*3150*/  FSEL R41, R107, -INF , P1 ;  /* 0xff8000006b297808 */ /* 0x000fe40000800000 */
[----:B------:R-:W-:-:S02]  /*3160*/  FMNMX.FTZ R46, R42, R27, !PT ;  /* 0x0000001b2a2e7209 */ /* 0x000fc40007810000 */
[----:B------:R-:W-:Y:S02]  /*3170*/  ISETP.GT.AND P1, PT, R79, 0x61, PT ;  /* 0x000000614f00780c */ /* 0x000fe40003f24270 */
[----:B---3--:R-:W-:Y:S01]  /*3180*/  FSEL R27, R91, -INF , P2 ;  /* 0xff8000005b1b7808 */ /* 0x008fe20001000000 */
[----:B------:R2:W3:Y:S01]  /*3190*/  MUFU.TANH R81, R51 ;  /* 0x0000003300517308 */ /* 0x0004e20000002400 */
[----:B------:R-:W-:Y:S01]  /*31a0*/  FMNMX.FTZ R46, R41, R46, !PT ;  /* 0x0000002e292e7209 */ /* 0x000fe20007810000 */
[----:B0-----:R-:W-:Y:S01]  /*31b0*/  FMUL.FTZ R26, R0, R30 ;  /* 0x0000001e001a7220 */ /* 0x001fe20000410000 */
[----:B------:R-:W-:Y:S02]  /*31c0*/  ISETP.GT.AND P2, PT, R79, 0x68, PT ;  /* 0x000000684f00780c */ /* 0x000fe40003f44270 */
[----:B-1----:R-:W-:Y:S02]  /*31d0*/  FSEL R30, R89, -INF , P1 ;  /* 0xff800000591e7808 */ /* 0x002fe40000800000 */
[----:B------:R-:W-:Y:S01]  /*31e0*/  ISETP.GT.AND P1, PT, R79, 0x69, PT ;  /* 0x000000694f00780c */ /* 0x000fe20003f24270 */
[----:B------:R0:W-:Y:S01]  /*31f0*/  MUFU.TANH R65, R7 ;  /* 0x0000000700417308 */ /* 0x0001e20000002400 */
[----:B--2---:R-:W-:-:S02]  /*3200*/  FMNMX.FTZ R51, R27, R46, !PT ;  /* 0x0000002e1b337209 */ /* 0x004fc40007810000 */
[----:B------:R-:W-:Y:S01]  /*3210*/  FSEL R46, R95, -INF , P1 ;  /* 0xff8000005f2e7808 */ /* 0x000fe20000800000 */
[----:B------:R-:W-:Y:S01]  /*3220*/  FMUL.FTZ R95, R0, R37 ;  /* 0x00000025005f7220 */ /* 0x000fe20000410000 */
[----:B------:R-:W-:Y:S02]  /*3230*/  FMNMX.FTZ R50, R30, R51, !PT ;  /* 0x000000331e327209 */ /* 0x000fe40007810000 */
[----:B------:R-:W-:Y:S01]  /*3240*/  ISETP.GT.AND P1, PT, R79, 0x71, PT ;  /* 0x000000714f00780c */ /* 0x000fe20003f24270 */
[----:B------:R-:W1:Y:S01]  /*3250*/  MUFU.TANH R55, R55 ;  /* 0x0000003700377308 */ /* 0x000e620000002400 */
[----:B0-----:R-:W-:Y:S01]  /*3260*/  FMUL.FTZ R7, R0, R31 ;  /* 0x0000001f00077220 */ /* 0x001fe20000410000 */
[----:B----4-:R-:W-:Y:S02]  /*3270*/  FSEL R31, R93, -INF , P2 ;  /* 0xff8000005d1f7808 */ /* 0x010fe40001000000 */
[----:B------:R-:W-:Y:S02]  /*3280*/  ISETP.GT.AND P2, PT, R79, 0x70, PT ;  /* 0x000000704f00780c */ /* 0x000fe40003f44270 */
[----:B------:R-:W-:-:S02]  /*3290*/  FMNMX.FTZ R51, R31, R50, !PT ;  /* 0x000000321f337209 */ /* 0x000fc40007810000 */
[----:B------:R0:W2:Y:S01]  /*32a0*/  MUFU.TANH R85, R26 ;  /* 0x0000001a00557308 */ /* 0x0000a20000002400 */
[----:B---3--:R-:W-:Y:S02]  /*32b0*/  FSEL R50, R81, -INF , P1 ;  /* 0xff80000051327808 */ /* 0x008fe40000800000 */
[----:B------:R-:W-:Y:S02]  /*32c0*/  FMNMX.FTZ R51, R46, R51, !PT ;  /* 0x000000332e337209 */ /* 0x000fe40007810000 */
[----:B------:R-:W-:-:S03]  /*32d0*/  ISETP.GT.AND P1, PT, R79, 0x79, PT ;  /* 0x000000794f00780c */ /* 0x000fc60003f24270 */
[----:B------:R3:W4:Y:S01]  /*32e0*/  MUFU.TANH R87, R7 ;  /* 0x0000000700577308 */ /* 0x0007220000002400 */
[C---:B0-----:R-:W-:Y:S01]  /*32f0*/  FMUL.FTZ R26, R0.reuse, R34 ;  /* 0x00000022001a7220 */ /* 0x041fe20000410000 */
[----:B------:R-:W-:Y:S01]  /*3300*/  FSEL R34, R97, -INF , P2 ;  /* 0xff80000061227808 */ /* 0x000fe20001000000 */
[----:B------:R-:W-:Y:S01]  /*3310*/  FMUL.FTZ R97, R0, R32 ;  /* 0x0000002000617220 */ /* 0x000fe20000410000 */
[----:B------:R-:W-:Y:S02]  /*3320*/  ISETP.GT.AND P2, PT, R79, 0x78, PT ;  /* 0x000000784f00780c */ /* 0x000fe40003f44270 */
[----:B-1----:R-:W-:Y:S02]  /*3330*/  FSEL R55, R55, -INF , P1 ;  /* 0xff80000037377808 */ /* 0x002fe40000800000 */
[----:B------:R0:W1:Y:S01]  /*3340*/  MUFU.TANH R89, R26 ;  /* 0x0000001a00597308 */ /* 0x0000620000002400 */
[----:B---3--:R-:W-:Y:S02]  /*3350*/  FMNMX.FTZ R7, R34, R51, !PT ;  /* 0x0000003322077209 */ /* 0x008fe40007810000 */
[----:B------:R-:W-:-:S02]  /*3360*/  FSEL R51, R83, -INF , P2 ;  /* 0xff80000053337808 */ /* 0x000fc40001000000 */
[----:B------:R-:W-:Y:S02]  /*3370*/  FMNMX.FTZ R64, R50, R7, !PT ;  /* 0x0000000732407209 */ /* 0x000fe40007810000 */
[----:B------:R-:W-:Y:S01]  /*3380*/  ISETP.GT.AND P2, PT, R79, 0x80, PT ;  /* 0x000000804f00780c */ /* 0x000fe20003f44270 */
[----:B------:R3:W5:Y:S01]  /*3390*/  MUFU.TANH R83, R35 ;  /* 0x0000002300537308 */ /* 0x0007620000002400 */
[----:B------:R-:W-:Y:S02]  /*33a0*/  FMNMX.FTZ R64, R51, R64, !PT ;  /* 0x0000004033407209 */ /* 0x000fe40007810000 */
[----:B------:R-:W-:Y:S02]  /*33b0*/  ISETP.GT.AND P1, PT, R79, 0x81, PT ;  /* 0x000000814f00780c */ /* 0x000fe40003f24270 */
[----:B------:R-:W-:Y:S02]  /*33c0*/  FSEL R66, R66, -INF , P2 ;  /* 0xff80000042427808 */ /* 0x000fe40001000000 */
[----:B------:R-:W-:Y:S01]  /*33d0*/  FMNMX.FTZ R7, R55, R64, !PT ;  /* 0x0000004037077209 */ /* 0x000fe20007810000 */
[----:B------:R-:W5:Y:S01]  /*33e0*/  MUFU.TANH R91, R38 ;  /* 0x00000026005b7308 */ /* 0x000f620000002400 */
[----:B------:R-:W-:-:S02]  /*33f0*/  ISETP.GT.AND P2, PT, R79, 0x88, PT ;  /* 0x000000884f00780c */ /* 0x000fc40003f44270 */
[----:B------:R-:W-:Y:S02]  /*3400*/  FSEL R65, R65, -INF , P1 ;  /* 0xff80000041417808 */ /* 0x000fe40000800000 */
[----:B0-----:R-:W-:Y:S01]  /*3410*/  FMNMX.FTZ R26, R66, R7, !PT ;  /* 0x00000007421a7209 */ /* 0x001fe20007810000 */
[----:B------:R-:W-:Y:S01]  /*3420*/  FMUL.FTZ R7, R0, R39 ;  /* 0x0000002700077220 */ /* 0x000fe20000410000 */
[----:B------:R-:W-:Y:S01]  /*3430*/  ISETP.GT.AND P1, PT, R79, 0x89, PT ;  /* 0x000000894f00780c */ /* 0x000fe20003f24270 */
[----:B------:R0:W-:Y:S01]  /*3440*/  MUFU.TANH R111, R24 ;  /* 0x00000018006f7308 */ /* 0x0001e20000002400 */
[----:B--2---:R-:W-:Y:S02]  /*3450*/  FSEL R64, R85, -INF , P2 ;  /* 0xff80000055407808 */ /* 0x004fe40001000000 */
[----:B---3--:R-:W-:Y:S02]  /*3460*/  FMNMX.FTZ R35, R65, R26, !PT ;  /* 0x0000001a41237209 */ /* 0x008fe40007810000 */
[----:B------:R-:W-:-:S02]  /*3470*/  ISETP.GT.AND P2, PT, R79, 0x90, PT ;  /* 0x000000904f00780c */ /* 0x000fc40003f44270 */
[----:B----4-:R-:W-:Y:S01]  /*3480*/  FSEL R39, R87, -INF , P1 ;  /* 0xff80000057277808 */ /* 0x010fe20000800000 */
[----:B------:R2:W3:Y:S01]  /*3490*/  MUFU.TANH R85, R7 ;  /* 0x0000000700557308 */ /* 0x0004e20000002400 */
[----:B------:R-:W-:Y:S01]  /*34a0*/  FMNMX.FTZ R26, R64, R35, !PT ;  /* 0x00000023401a7209 */ /* 0x000fe20007810000 */
[----:B0-----:R-:W-:Y:S01]  /*34b0*/  IMAD.U32 R24, RZ, RZ, UR28 ;  /* 0x0000001cff187e24 */ /* 0x001fe2000f8e00ff */
[----:B------:R-:W-:Y:S02]  /*34c0*/  ISETP.GT.AND P1, PT, R79, 0x91, PT ;  /* 0x000000914f00780c */ /* 0x000fe40003f24270 */
[----:B-1----:R-:W-:Y:S02]  /*34d0*/  FSEL R38, R89, -INF , P2 ;  /* 0xff80000059267808 */ /* 0x002fe40001000000 */
[----:B------:R-:W-:Y:S01]  /*34e0*/  FMNMX.FTZ R81, R39, R26, !PT ;  /* 0x0000001a27517209 */ /* 0x000fe20007810000 */
[----:B------:R0:W-:Y:S01]  /*34f0*/  MUFU.TANH R112, R25 ;  /* 0x0000001900707308 */ /* 0x0001e20000002400 */
[----:B------:R-:W-:-:S02]  /*3500*/  ISETP.GT.AND P2, PT, R79, 0x98, PT ;  /* 0x000000984f00780c */ /* 0x000fc40003f44270 */
[----:B-----5:R-:W-:Y:S02]  /*3510*/  FSEL R35, R83, -INF , P1 ;  /* 0xff80000053237808 */ /* 0x020fe40000800000 */
[----:B------:R-:W-:Y:S02]  /*3520*/  FMNMX.FTZ R26, R38, R81, !PT ;  /* 0x00000051261a7209 */ /* 0x000fe40007810000 */
[----:B------:R-:W-:Y:S01]  /*3530*/  ISETP.GT.AND P1, PT, R79, 0x99, PT ;  /* 0x000000994f00780c */ /* 0x000fe20003f24270 */
[----:B------:R-:W1:Y:S01]  /*3540*/  MUFU.TANH R3, R3 ;  /* 0x0000000300037308 */ /* 0x000e620000002400 */
[----:B------:R-:W-:Y:S02]  /*3550*/  FSEL R44, R91, -INF , P2 ;  /* 0xff8000005b2c7808 */ /* 0x000fe40001000000 */
[----:B--2---:R-:W-:Y:S02]  /*3560*/  FMNMX.FTZ R7, R35, R26, !PT ;  /* 0x0000001a23077209 */ /* 0x004fe40007810000 */
[----:B---3--:R-:W-:Y:S01]  /*3570*/  FSEL R26, R85, -INF , P1 ;  /* 0xff800000551a7808 */ /* 0x008fe20000800000 */
[----:B------:R-:W-:Y:S01]  /*3580*/  FMUL.FTZ R85, R0, R33 ;  /* 0x0000002100557220 */ /* 0x000fe20000410000 */
[----:B------:R-:W-:Y:S01]  /*3590*/  FMNMX.FTZ R7, R44, R7, !PT ;  /* 0x000000072c077209 */ /* 0x000fe20007810000 */
[----:B------:R-:W2:Y:S03]  /*35a0*/  MUFU.TANH R5, R5 ;  /* 0x0000000500057308 */ /* 0x000ea60000002400 */
[----:B------:R-:W-:-:S05]  /*35b0*/  FMNMX.FTZ R7, R26, R7, !PT ;  /* 0x000000071a077209 */ /* 0x000fca0007810000 */
[----:B------:R-:W3:Y:S01]  /*35c0*/  SHFL.BFLY PT, R108, R7, 0x2, 0x1f ;  /* 0x0c401f00076c7f89 */ /* 0x000ee200000e0000 */
[----:B------:R-:W4:Y:S08]  /*35d0*/  MUFU.TANH R6, R6 ;  /* 0x0000000600067308 */ /* 0x000f300000002400 */
[----:B------:R-:W5:Y:S08]  /*35e0*/  MUFU.TANH R8, R8 ;  /* 0x0000000800087308 */ /* 0x000f700000002400 */
[----:B------:R-:W5:Y:S01]  /*35f0*/  MUFU.TANH R9, R9 ;  /* 0x0000000900097308 */ /* 0x000f620000002400 */
[----:B---3--:R-:W-:-:S07]  /*3600*/  FMNMX.FTZ R108, R7, R108, !PT ;  /* 0x0000006c076c7209 */ /* 0x008fce0007810000 */
[----:B------:R-:W-:Y:S01]  /*3610*/  MUFU.TANH R10, R10 ;  /* 0x0000000a000a7308 */ /* 0x000fe20000002400 */
[----:B------:R-:W3:Y:S07]  /*3620*/  SHFL.BFLY PT, R7, R108, 0x1, 0x1f ;  /* 0x0c201f006c077f89 */ /* 0x000eee00000e0000 */
[----:B------:R1:W-:Y:S08]  /*3630*/  MUFU.TANH R103, R45 ;  /* 0x0000002d00677308 */ /* 0x0003f00000002400 */
[----:B------:R2:W-:Y:S08]  /*3640*/  MUFU.TANH R105, R48 ;  /* 0x0000003000697308 */ /* 0x0005f00000002400 */
[----:B------:R-:W5:Y:S01]  /*3650*/  MUFU.TANH R12, R12 ;  /* 0x0000000c000c7308 */ /* 0x000f620000002400 */
[----:B---3--:R-:W-:-:S04]  /*3660*/  FMNMX.FTZ R7, R108, R7, !PT ;  /* 0x000000076c077209 */ /* 0x008fc80007810000 */
[C---:B------:R-:W-:Y:S01]  /*3670*/  FSETP.NEU.FTZ.AND P1, PT, R7.reuse, -INF , PT ;  /* 0xff8000000700780b */ /* 0x040fe20003f3d000 */
[----:B0-----:R-:W-:-:S02]  /*3680*/  FFMA.FTZ R25, R7, R24, -8 ;  /* 0xc100000007197423 */ /* 0x001fc40000010018 */
[----:B------:R-:W0:Y:S03]  /*3690*/  MUFU.TANH R11, R11 ;  /* 0x0000000b000b7308 */ /* 0x000e260000002400 */
[----:B------:R-:W-:-:S05]  /*36a0*/  FSEL R25, R25, RZ, P1 ;  /* 0x000000ff19197208 */ /* 0x000fca0000800000 */
[----:B------:R3:W-:Y:S01]  /*36b0*/  MUFU.TANH R110, R53 ;  /* 0x00000035006e7308 */ /* 0x0007e20000002400 */
[----:B------:R-:W-:-:S01]  /*36c0*/  FFMA.FTZ R33, R98, UR28, -R25 ;  /* 0x0000001c62217c23 */ /* 0x000fc20008010819 */
[----:B------:R-:W-:Y:S01]  /*36d0*/  VIADDMNMX R98, R77, R86, R71, PT ;  /* 0x000000564d627246 */ /* 0x000fe20003800147 */
[----:B------:R-:W-:-:S01]  /*36e0*/  FFMA.FTZ R92, R92, UR28, -R25 ;  /* 0x0000001c5c5c7c23 */ /* 0x000fc20008010819 */
[--C-:B------:R-:W-:Y:S01]  /*36f0*/  FFMA.FTZ R90, R90, UR28, -R25.reuse ;  /* 0x0000001c5a5a7c23 */ /* 0x100fe20008010819 */
[----:B------:R-:W-:-:S01]  /*3700*/  FFMA.FTZ R82, R82, UR28, -R25 ;  /* 0x0000001c52527c23 */ /* 0x000fc20008010819 */
[----:B------:R-:W-:Y:S01]  /*3710*/  ISETP.GT.AND P1, PT, R98, RZ, PT ;  /* 0x000000ff6200720c */ /* 0x000fe20003f24270 */
[----:B------:R-:W-:-:S01]  /*3720*/  FFMA.FTZ R24, R106, UR28, -R25 ;  /* 0x0000001c6a187c23 */ /* 0x000fc20008010819 */
[C---:B------:R-:W-:Y:S01]  /*3730*/  ISETP.GT.AND P2, PT, R98.reuse, 0x1, PT ;  /* 0x000000016200780c */ /* 0x040fe20003f44270 */
[----:B------:R-:W0:Y:S01]  /*3740*/  MUFU.TANH R13, R13 ;  /* 0x0000000d000d7308 */ /* 0x000e220000002400 */
[----:B------:R-:W-:Y:S01]  /*3750*/  ISETP.GT.AND P3, PT, R98, 0x8, PT ;  /* 0x000000086200780c */ /* 0x000fe20003f64270 */
[--C-:B------:R-:W-:Y:S01]  /*3760*/  FFMA.FTZ R32, R100, UR28, -R25.reuse ;  /* 0x0000001c64207c23 */ /* 0x100fe20008010819 */
[----:B-1----:R-:W-:Y:S01]  /*3770*/  FSEL R45, R3, -INF , P1 ;  /* 0xff800000032d7808 */ /* 0x002fe20000800000 */
[--C-:B------:R-:W-:Y:S01]  /*3780*/  FFMA.FTZ R3, R96, UR28, -R25.reuse ;  /* 0x0000001c60037c23 */ /* 0x100fe20008010819 */
[----:B--2---:R-:W-:Y:S01]  /*3790*/  FSEL R48, R5, -INF , P2 ;  /* 0xff80000005307808 */ /* 0x004fe20001000000 */
[--C-:B------:R-:W-:Y:S01]  /*37a0*/  FFMA.FTZ R5, R94, UR28, -R25.reuse ;  /* 0x0000001c5e057c23 */ /* 0x100fe20008010819 */
[----:B----4-:R-:W-:Y:S01]  /*37b0*/  FSEL R37, R6, -INF , P3 ;  /* 0xff80000006257808 */ /* 0x010fe20001800000 */
[----:B------:R1:W-:Y:S01]  /*37c0*/  MUFU.TANH R107, R49 ;  /* 0x00000031006b7308 */ /* 0x0003e20000002400 */
[----:B------:R-:W-:Y:S01]  /*37d0*/  ISETP.GT.AND P1, PT, R98, 0x9, PT ;  /* 0x000000096200780c */ /* 0x000fe20003f24270 */
[--C-:B------:R-:W-:Y:S01]  /*37e0*/  FFMA.FTZ R47, R47, UR28, -R25.reuse ;  /* 0x0000001c2f2f7c23 */ /* 0x100fe20008010819 */
[----:B------:R-:W-:Y:S01]  /*37f0*/  FMNMX.FTZ R6, R45, R48, !PT ;  /* 0x000000302d067209 */ /* 0x000fe20007810000 */
[--C-:B------:R-:W-:Y:S01]  /*3800*/  FFMA.FTZ R42, R42, UR28, -R25.reuse ;  /* 0x0000001c2a2a7c23 */ /* 0x100fe20008010819 */
[----:B------:R-:W-:Y:S01]  /*3810*/  ISETP.GT.AND P2, PT, R98, 0x10, PT ;  /* 0x000000106200780c */ /* 0x000fe20003f44270 */
[--C-:B------:R-:W-:Y:S01]  /*3820*/  FFMA.FTZ R41, R41, UR28, -R25.reuse ;  /* 0x0000001c29297c23 */ /* 0x100fe20008010819 */
[----:B-----5:R-:W-:Y:S01]  /*3830*/  FSEL R36, R8, -INF , P1 ;  /* 0xff80000008247808 */ /* 0x020fe20000800000 */
[----:B------:R-:W2:Y:S01]  /*3840*/  MUFU.TANH R14, R14 ;  /* 0x0000000e000e7308 */ /* 0x000ea20000002400 */
[----:B---3--:R-:W-:Y:S01]  /*3850*/  FMNMX.FTZ R53, R37, R6, !PT ;  /* 0x0000000625357209 */ /* 0x008fe20007810000 */
[--C-:B------:R-:W-:Y:S01]  /*3860*/  FFMA.FTZ R27, R27, UR28, -R25.reuse ;  /* 0x0000001c1b1b7c23 */ /* 0x100fe20008010819 */
[----:B------:R-:W-:Y:S01]  /*3870*/  ISETP.GT.AND P1, PT, R98, 0x11, PT ;  /* 0x000000116200780c */ /* 0x000fe20003f24270 */
[--C-:B------:R-:W-:Y:S01]  /*3880*/  FFMA.FTZ R30, R30, UR28, -R25.reuse ;  /* 0x0000001c1e1e7c23 */ /* 0x100fe20008010819 */
[----:B-1----:R-:W-:Y:S01]  /*3890*/  FSEL R49, R9, -INF , P2 ;  /* 0xff80000009317808 */ /* 0x002fe20001000000 */
[--C-:B------:R-:W-:Y:S01]  /*38a0*/  FFMA.FTZ R31, R31, UR28, -R25.reuse ;  /* 0x0000001c1f1f7c23 */ /* 0x100fe20008010819 */
[----:B------:R-:W-:Y:S01]  /*38b0*/  FMNMX.FTZ R6, R36, R53, !PT ;  /* 0x0000003524067209 */ /* 0x000fe20007810000 */
[----:B------:R1:W-:Y:S01]  /*38c0*/  MUFU.TANH R109, R52 ;  /* 0x00000034006d7308 */ /* 0x0003e20000002400 */
[----:B------:R-:W-:Y:S01]  /*38d0*/  ISETP.GT.AND P2, PT, R98, 0x18, PT ;  /* 0x000000186200780c */ /* 0x000fe20003f44270 */
[--C-:B------:R-:W-:Y:S01]  /*38e0*/  FFMA.FTZ R46, R46, UR28, -R25.reuse ;  /* 0x0000001c2e2e7c23 */ /* 0x100fe20008010819 */
[----:B------:R-:W-:Y:S01]  /*38f0*/  FMNMX.FTZ R9, R49, R6, !PT ;  /* 0x0000000631097209 */ /* 0x000fe20007810000 */
[--C-:B------:R-:W-:Y:S01]  /*3900*/  FFMA.FTZ R34, R34, UR28, -R25.reuse ;  /* 0x0000001c22227c23 */ /* 0x100fe20008010819 */
[----:B------:R-:W-:Y:S01]  /*3910*/  FSEL R53, R12, -INF , P2 ;  /* 0xff8000000c357808 */ /* 0x000fe20001000000 */
[--C-:B------:R-:W-:Y:S01]  /*3920*/  FFMA.FTZ R55, R55, UR28, -R25.reuse ;  /* 0x0000001c37377c23 */ /* 0x100fe20008010819 */
[----:B------:R-:W-:Y:S01]  /*3930*/  ISETP.GT.AND P2, PT, R98, 0x20, PT ;  /* 0x000000206200780c */ /* 0x000fe20003f44270 */
[----:B------:R-:W3:Y:S01]  /*3940*/  MUFU.TANH R15, R15 ;  /* 0x0000000f000f7308 */ /* 0x000ee20000002400 */
[----:B-1----:R-:W-:Y:S01]  /*3950*/  FSEL R52, R10, -INF , P1 ;  /* 0xff8000000a347808 */ /* 0x002fe20000800000 */
[--C-:B------:R-:W-:Y:S01]  /*3960*/  FFMA.FTZ R64, R64, UR28, -R25.reuse ;  /* 0x0000001c40407c23 */ /* 0x100fe20008010819 */
[----:B------:R-:W-:Y:S01]  /*3970*/  ISETP.GT.AND P1, PT, R98, 0x19, PT ;  /* 0x000000196200780c */ /* 0x000fe20003f24270 */
[--C-:B------:R-:W-:Y:S01]  /*3980*/  FFMA.FTZ R39, R39, UR28, -R25.reuse ;  /* 0x0000001c27277c23 */ /* 0x100fe20008010819 */
[----:B------:R-:W-:Y:S01]  /*3990*/  FMNMX.FTZ R8, R52, R9, !PT ;  /* 0x0000000934087209 */ /* 0x000fe20007810000 */
[--C-:B------:R-:W-:Y:S01]  /*39a0*/  FFMA.FTZ R9, R88, UR28, -R25.reuse ;  /* 0x0000001c58097c23 */ /* 0x100fe20008010819 */
[----:B0-----:R-:W-:Y:S01]  /*39b0*/  FSEL R71, R11, -INF , P1 ;  /* 0xff8000000b477808 */ /* 0x001fe20000800000 */
[----:B------:R-:W0:Y:S01]  /*39c0*/  MUFU.TANH R20, R20 ;  /* 0x0000001400147308 */ /* 0x000e220000002400 */
[----:B------:R-:W-:Y:S01]  /*39d0*/  FMNMX.FTZ R10, R53, R8, !PT ;  /* 0x00000008350a7209 */ /* 0x000fe20007810000 */
[--C-:B------:R-:W-:Y:S01]  /*39e0*/  FFMA.FTZ R38, R38, UR28, -R25.reuse ;  /* 0x0000001c26267c23 */ /* 0x100fe20008010819 */
[----:B------:R-:W-:Y:S01]  /*39f0*/  ISETP.GT.AND P1, PT, R98, 0x21, PT ;  /* 0x000000216200780c */ /* 0x000fe20003f24270 */
[--C-:B------:R-:W-:Y:S01]  /*3a00*/  FFMA.FTZ R35, R35, UR28, -R25.reuse ;  /* 0x0000001c23237c23 */ /* 0x100fe20008010819 */
[----:B------:R-:W-:Y:S01]  /*3a10*/  FSEL R77, R13, -INF , P2 ;  /* 0xff8000000d4d7808 */ /* 0x000fe20001000000 */
[--C-:B------:R-:W-:Y:S01]  /*3a20*/  FFMA.FTZ R44, R44, UR28, -R25.reuse ;  /* 0x0000001c2c2c7c23 */ /* 0x100fe20008010819 */
[----:B------:R-:W-:Y:S01]  /*3a30*/  FMNMX.FTZ R10, R71, R10, !PT ;  /* 0x0000000a470a7209 */ /* 0x000fe20007810000 */
[----:B------:R-:W1:Y:S01]  /*3a40*/  MUFU.TANH R21, R21 ;  /* 0x0000001500157308 */ /* 0x000e620000002400 */
[----:B------:R-:W-:Y:S01]  /*3a50*/  ISETP.GT.AND P2, PT, R98, 0x28, PT ;  /* 0x000000286200780c */ /* 0x000fe20003f44270 */
[--C-:B------:R-:W-:Y:S01]  /*3a60*/  FFMA.FTZ R26, R26, UR28, -R25.reuse ;  /* 0x0000001c1a1a7c23 */ /* 0x100fe20008010819 */
[----:B--2---:R-:W-:Y:S01]  /*3a70*/  FSEL R79, R14, -INF , P1 ;  /* 0xff8000000e4f7808 */ /* 0x004fe20000800000 */
[----:B------:R-:W-:Y:S01]  /*3a80*/  FFMA.FTZ R14, R84, UR28, -R25 ;  /* 0x0000001c540e7c23 */ /* 0x000fe20008010819 */
[----:B------:R-:W-:-:S02]  /*3a90*/  FMNMX.FTZ R10, R77, R10, !PT ;  /* 0x0000000a4d0a7209 */ /* 0x000fc40007810000 */
[C---:B------:R-:W-:Y:S01]  /*3aa0*/  ISETP.GT.AND P1, PT, R98.reuse, 0x29, PT ;  /* 0x000000296200780c */ /* 0x040fe20003f24270 */
[----:B------:R-:W2:Y:S01]  /*3ab0*/  MUFU.TANH R72, R72 ;  /* 0x0000004800487308 */ /* 0x000ea20000002400 */
[----:B---3--:R-:W-:Y:S02]  /*3ac0*/  FSEL R81, R15, -INF , P2 ;  /* 0xff8000000f517808 */ /* 0x008fe40001000000 */
[----:B------:R-:W-:Y:S02]  /*3ad0*/  FMNMX.FTZ R10, R79, R10, !PT ;  /* 0x0000000a4f0a7209 */ /* 0x000fe40007810000 */
[----:B------:R-:W-:Y:S02]  /*3ae0*/  ISETP.GT.AND P2, PT, R98, 0x30, PT ;  /* 0x000000306200780c */ /* 0x000fe40003f44270 */
[----:B0-----:R-:W-:Y:S01]  /*3af0*/  FSEL R83, R20, -INF , P1 ;  /* 0xff80000014537808 */ /* 0x001fe20000800000 */
[----:B------:R-:W0:Y:S01]  /*3b00*/  MUFU.TANH R74, R74 ;  /* 0x0000004a004a7308 */ /* 0x000e220000002400 */
[----:B------:R-:W-:-:S02]  /*3b10*/  FMNMX.FTZ R12, R81, R10, !PT ;  /* 0x0000000a510c7209 */ /* 0x000fc40007810000 */
[----:B------:R-:W-:Y:S02]  /*3b20*/  ISETP.GT.AND P1, PT, R98, 0x31, PT ;  /* 0x000000316200780c */ /* 0x000fe40003f24270 */
[----:B-1----:R-:W-:Y:S01]  /*3b30*/  FSEL R84, R21, -INF , P2 ;  /* 0xff80000015547808 */ /* 0x002fe20001000000 */
[--C-:B------:R-:W-:Y:S01]  /*3b40*/  FFMA.FTZ R21, R70, UR28, -R25.reuse ;  /* 0x0000001c46157c23 */ /* 0x100fe20008010819 */
[----:B------:R-:W-:Y:S01]  /*3b50*/  FMNMX.FTZ R11, R83, R12, !PT ;  /* 0x0000000c530b7209 */ /* 0x000fe20007810000 */
[----:B------:R-:W1:Y:S01]  /*3b60*/  MUFU.TANH R73, R73 ;  /* 0x0000004900497308 */ /* 0x000e620000002400 */
[----:B------:R-:W-:Y:S01]  /*3b70*/  ISETP.GT.AND P2, PT, R98, 0x38, PT ;  /* 0x000000386200780c */ /* 0x000fe20003f44270 */
[----:B------:R-:W-:Y:S01]  /*3b80*/  FFMA.FTZ R12, R80, UR28, -R25 ;  /* 0x0000001c500c7c23 */ /* 0x000fe20008010819 */
[----:B--2---:R-:W-:Y:S02]  /*3b90*/  FSEL R72, R72, -INF , P1 ;  /* 0xff80000048487808 */ /* 0x004fe40000800000 */
[----:B------:R-:W-:-:S02]  /*3ba0*/  FMNMX.FTZ R13, R84, R11, !PT ;  /* 0x0000000b540d7209 */ /* 0x000fc40007810000 */
[----:B------:R-:W-:Y:S01]  /*3bb0*/  ISETP.GT.AND P1, PT, R98, 0x39, PT ;  /* 0x000000396200780c */ /* 0x000fe20003f24270 */
[----:B------:R-:W2:Y:S01]  /*3bc0*/  MUFU.TANH R75, R75 ;  /* 0x0000004b004b7308 */ /* 0x000ea20000002400 */
[----:B0-----:R-:W-:Y:S02]  /*3bd0*/  FSEL R74, R74, -INF , P2 ;  /* 0xff8000004a4a7808 */ /* 0x001fe40001000000 */
[----:B------:R-:W-:Y:S02]  /*3be0*/  FMNMX.FTZ R13, R72, R13, !PT ;  /* 0x0000000d480d7209 */ /* 0x000fe40007810000 */
[----:B------:R-:W-:-:S03]  /*3bf0*/  ISETP.GT.AND P2, PT, R98, 0x40, PT ;  /* 0x000000406200780c */ /* 0x000fc60003f44270 */
[----:B------:R-:W0:Y:S01]  /*3c00*/  MUFU.TANH R56, R56 ;  /* 0x0000003800387308 */ /* 0x000e220000002400 */
[----:B-1----:R-:W-:Y:S02]  /*3c10*/  FSEL R73, R73, -INF , P1 ;  /* 0xff80000049497808 */ /* 0x002fe40000800000 */
[----:B------:R-:W-:-:S05]  /*3c20*/  ISETP.GT.AND P1, PT, R98, 0x41, PT ;  /* 0x000000416200780c */ /* 0x000fca0003f24270 */
[----:B------:R-:W1:Y:S01]  /*3c30*/  MUFU.TANH R57, R57 ;  /* 0x0000003900397308 */ /* 0x000e620000002400 */
[----:B--2---:R-:W-:Y:S02]  /*3c40*/  FSEL R75, R75, -INF , P2 ;  /* 0xff8000004b4b7808 */ /* 0x004fe40001000000 */
[----:B------:R-:W-:-:S05]  /*3c50*/  ISETP.GT.AND P2, PT, R98, 0x48, PT ;  /* 0x000000486200780c */ /* 0x000fca0003f44270 */
[----:B------:R-:W2:Y:S01]  /*3c60*/  MUFU.TANH R58, R58 ;  /* 0x0000003a003a7308 */ /* 0x000ea20000002400 */
[----:B0-----:R-:W-:Y:S02]  /*3c70*/  FSEL R56, R56, -INF , P1 ;  /* 0xff80000038387808 */ /* 0x001fe40000800000 */
[----:B------:R-:W-:-:S05]  /*3c80*/  ISETP.GT.AND P1, PT, R98, 0x49, PT ;  /* 0x000000496200780c */ /* 0x000fca0003f24270 */
[----:B------:R0:W-:Y:S08]  /*3c90*/  MUFU.EX2 R10, R14 ;  /* 0x0000000e000a7308 */ /* 0x0001f00000000800 */
[----:B------:R-:W3:Y:S01]  /*3ca0*/  MUFU.TANH R59, R59 ;  /* 0x0000003b003b7308 */ /* 0x000ee20000002400 */
[----:B0-----:R-:W-:Y:S01]  /*3cb0*/  FMNMX.FTZ R14, R74, R13, !PT ;  /* 0x0000000d4a0e7209 */ /* 0x001fe20007810000 */
[----:B------:R-:W-:Y:S01]  /*3cc0*/  FFMA.FTZ R13, R78, UR28, -R25 ;  /* 0x0000001c4e0d7c23 */ /* 0x000fe20008010819 */
[----:B-1----:R-:W-:-:S02]  /*3cd0*/  FSEL R78, R57, -INF , P2 ;  /* 0xff800000394e7808 */ /* 0x002fc40001000000 */
[----:B------:R-:W-:Y:S02]  /*3ce0*/  FMNMX.FTZ R14, R73, R14, !PT ;  /* 0x0000000e490e7209 */ /* 0x000fe40007810000 */
[----:B------:R-:W-:Y:S01]  /*3cf0*/  ISETP.GT.AND P2, PT, R98, 0x50, PT ;  /* 0x000000506200780c */ /* 0x000fe20003f44270 */
[----:B------:R-:W0:Y:S01]  /*3d00*/  MUFU.TANH R60, R60 ;  /* 0x0000003c003c7308 */ /* 0x000e220000002400 */
[----:B------:R-:W-:Y:S01]  /*3d10*/  FMNMX.FTZ R15, R75, R14, !PT ;  /* 0x0000000e4b0f7209 */ /* 0x000fe20007810000 */
[----:B------:R-:W-:Y:S01]  /*3d20*/  FFMA.FTZ R14, R76, UR28, -R25 ;  /* 0x0000001c4c0e7c23 */ /* 0x000fe20008010819 */
[----:B--2---:R-:W-:Y:S02]  /*3d30*/  FSEL R86, R58, -INF , P1 ;  /* 0xff8000003a567808 */ /* 0x004fe40000800000 */
[----:B------:R-:W-:Y:S02]  /*3d40*/  FMNMX.FTZ R15, R56, R15, !PT ;  /* 0x0000000f380f7209 */ /* 0x000fe40007810000 */
[----:B------:R-:W-:Y:S01]  /*3d50*/  ISETP.GT.AND P1, PT, R98, 0x51, PT ;  /* 0x000000516200780c */ /* 0x000fe20003f24270 */
[----:B------:R-:W1:Y:S01]  /*3d60*/  MUFU.TANH R62, R62 ;  /* 0x0000003e003e7308 */ /* 0x000e620000002400 */
[----:B------:R-:W-:-:S02]  /*3d70*/  FMNMX.FTZ R15, R78, R15, !PT ;  /* 0x0000000f4e0f7209 */ /* 0x000fc40007810000 */
[----:B---3--:R-:W-:Y:S02]  /*3d80*/  FSEL R87, R59, -INF , P2 ;  /* 0xff8000003b577808 */ /* 0x008fe40001000000 */
[----:B------:R-:W-:Y:S01]  /*3d90*/  FMNMX.FTZ R20, R86, R15, !PT ;  /* 0x0000000f56147209 */ /* 0x000fe20007810000 */
[----:B------:R-:W-:Y:S01]  /*3da0*/  FFMA.FTZ R15, R69, UR28, -R25 ;  /* 0x0000001c450f7c23 */ /* 0x000fe20008010819 */
[----:B------:R-:W-:Y:S01]  /*3db0*/  ISETP.GT.AND P2, PT, R98, 0x58, PT ;  /* 0x000000586200780c */ /* 0x000fe20003f44270 */
[----:B------:R-:W-:Y:S01]  /*3dc0*/  MUFU.TANH R61, R61 ;  /* 0x0000003d003d7308 */ /* 0x000fe20000002400 */
[----:B0-----:R-:W-:Y:S02]  /*3dd0*/  FSEL R89, R60, -INF , P1 ;  /* 0xff8000003c597808 */ /* 0x001fe40000800000 */
[----:B------:R-:W-:Y:S02]  /*3de0*/  FMNMX.FTZ R20, R87, R20, !PT ;  /* 0x0000001457147209 */ /* 0x000fe40007810000 */
[----:B------:R-:W-:-:S02]  /*3df0*/  ISETP.GT.AND P1, PT, R98, 0x59, PT ;  /* 0x000000596200780c */ /* 0x000fc40003f24270 */
[----:B------:R-:W-:Y:S01]  /*3e00*/  FMNMX.FTZ R20, R89, R20, !PT ;  /* 0x0000001459147209 */ /* 0x000fe20007810000 */
[----:B------:R-:W0:Y:S01]  /*3e10*/  MUFU.TANH R63, R63 ;  /* 0x0000003f003f7308 */ /* 0x000e220000002400 */
[----:B-1----:R-:W-:Y:S02]  /*3e20*/  FSEL R91, R62, -INF , P2 ;  /* 0xff8000003e5b7808 */ /* 0x002fe40001000000 */
[----:B------:R-:W-:Y:S02]  /*3e30*/  ISETP.GT.AND P2, PT, R98, 0x60, PT ;  /* 0x000000606200780c */ /* 0x000fe40003f44270 */
[----:B------:R-:W-:-:S03]  /*3e40*/  FMNMX.FTZ R57, R91, R20, !PT ;  /* 0x000000145b397209 */ /* 0x000fc60007810000 */
[----:B------:R-:W-:Y:S08]  /*3e50*/  MUFU.TANH R40, R40 ;  /* 0x0000002800287308 */ /* 0x000ff00000002400 */
[----:B------:R-:W1:Y:S01]  /*3e60*/  MUFU.TANH R99, R99 ;  /* 0x0000006300637308 */ /* 0x000e620000002400 */
[----:B0-----:R-:W-:Y:S02]  /*3e70*/  FSEL R93, R63, -INF , P2 ;  /* 0xff8000003f5d7808 */ /* 0x001fe40001000000 */
[----:B------:R-:W-:-:S05]  /*3e80*/  ISETP.GT.AND P2, PT, R98, 0x68, PT ;  /* 0x000000686200780c */ /* 0x000fca0003f44270 */
[----:B------:R0:W-:Y:S08]  /*3e90*/  MUFU.EX2 R6, R92 ;  /* 0x0000005c00067308 */ /* 0x0001f00000000800 */
[----:B------:R2:W-:Y:S01]  /*3ea0*/  MUFU.EX2 R8, R90 ;  /* 0x0000005a00087308 */ /* 0x0005e20000000800 */
[----:B0-----:R-:W-:Y:S01]  /*3eb0*/  FSEL R92, R61, -INF , P1 ;  /* 0xff8000003d5c7808 */ /* 0x001fe20000800000 */
[----:B------:R-:W-:Y:S01]  /*3ec0*/  FFMA.FTZ R61, R68, UR28, -R25 ;  /* 0x0000001c443d7c23 */ /* 0x000fe20008010819 */
[----:B------:R-:W-:-:S02]  /*3ed0*/  ISETP.GT.AND P1, PT, R98, 0x61, PT ;  /* 0x000000616200780c */ /* 0x000fc40003f24270 */
[----:B------:R-:W-:Y:S02]  /*3ee0*/  FMNMX.FTZ R20, R92, R57, !PT ;  /* 0x000000395c147209 */ /* 0x000fe40007810000 */
[----:B-1----:R-:W-:Y:S01]  /*3ef0*/  FSEL R60, R99, -INF , P2 ;  /* 0xff800000633c7808 */ /* 0x002fe20001000000 */
[----:B------:R0:W1:Y:S01]  /*3f00*/  MUFU.TANH R113, R28 ;  /* 0x0000001c00717308 */ /* 0x0000620000002400 */
[----:B--2---:R-:W-:Y:S01]  /*3f10*/  FSEL R90, R40, -INF , P1 ;  /* 0xff800000285a7808 */ /* 0x004fe20000800000 */
[--C-:B------:R-:W-:Y:S01]  /*3f20*/  FFMA.FTZ R40, R67, UR28, -R25.reuse ;  /* 0x0000001c43287c23 */ /* 0x100fe20008010819 */
[----:B------:R-:W-:Y:S02]  /*3f30*/  FMNMX.FTZ R57, R93, R20, !PT ;  /* 0x000000145d397209 */ /* 0x000fe40007810000 */
[----:B------:R-:W-:Y:S02]  /*3f40*/  ISETP.GT.AND P1, PT, R98, 0x69, PT ;  /* 0x000000696200780c */ /* 0x000fe40003f24270 */
[----:B------:R-:W-:Y:S01]  /*3f50*/  FMNMX.FTZ R57, R90, R57, !PT ;  /* 0x000000395a397209 */ /* 0x000fe20007810000 */
[----:B------:R-:W-:Y:S01]  /*3f60*/  MUFU.EX2 R20, R61 ;  /* 0x0000003d00147308 */ /* 0x000fe20000000800 */
[----:B------:R-:W-:Y:S01]  /*3f70*/  ISETP.GT.AND P2, PT, R98, 0x70, PT ;  /* 0x000000706200780c */ /* 0x000fe20003f44270 */
[----:B0-----:R-:W-:Y:S01]  /*3f80*/  FFMA.FTZ R28, R102, UR28, -R25 ;  /* 0x0000001c661c7c23 */ /* 0x001fe20008010819 */
[----:B------:R-:W-:-:S02]  /*3f90*/  FSEL R58, R103, -INF , P1 ;  /* 0xff800000673a7808 */ /* 0x000fc40000800000 */
[----:B------:R-:W-:Y:S02]  /*3fa0*/  FMNMX.FTZ R57, R60, R57, !PT ;  /* 0x000000393c397209 */ /* 0x000fe40007810000 */
[----:B------:R-:W-:Y:S01]  /*3fb0*/  ISETP.GT.AND P1, PT, R98, 0x71, PT ;  /* 0x000000716200780c */ /* 0x000fe20003f24270 */
[----:B------:R0:W2:Y:S01]  /*3fc0*/  MUFU.TANH R114, R29 ;  /* 0x0000001d00727308 */ /* 0x0000a20000002400 */
[----:B------:R-:W-:Y:S02]  /*3fd0*/  FSEL R59, R105, -INF , P2 ;  /* 0xff800000693b7808 */ /* 0x000fe40001000000 */
[----:B------:R-:W-:Y:S01]  /*3fe0*/  FMNMX.FTZ R68, R58, R57, !PT ;  /* 0x000000393a447209 */ /* 0x000fe20007810000 */
[----:B------:R-:W-:-:S01]  /*3ff0*/  FFMA.FTZ R57, R54, UR28, -R25 ;  /* 0x0000001c36397c23 */ /* 0x000fc20008010819 */
[----:B------:R-:W-:Y:S02]  /*4000*/  ISETP.GT.AND P2, PT, R98, 0x78, PT ;  /* 0x000000786200780c */ /* 0x000fe40003f44270 */
[----:B------:R-:W-:Y:S01]  /*4010*/  FSEL R62, R107, -INF , P1 ;  /* 0xff8000006b3e7808 */ /* 0x000fe20000800000 */
[----:B------:R-:W3:Y:S01]  /*4020*/  MUFU.TANH R97, R97 ;  /* 0x0000006100617308 */ /* 0x000ee20000002400 */
[----:B------:R-:W-:Y:S01]  /*4030*/  FMNMX.FTZ R63, R59, R68, !PT ;  /* 0x000000443b3f7209 */ /* 0x000fe20007810000 */
[----:B0-----:R-:W-:Y:S01]  /*4040*/  FFMA.FTZ R29, R104, UR28, -R25 ;  /* 0x0000001c681d7c23 */ /* 0x001fe20008010819 */
[----:B------:R-:W-:-:S02]  /*4050*/  ISETP.GT.AND P1, PT, R98, 0x79, PT ;  /* 0x000000796200780c */ /* 0x000fc40003f24270 */
[----:B------:R-:W-:Y:S02]  /*4060*/  FSEL R61, R109, -INF , P2 ;  /* 0xff8000006d3d7808 */ /* 0x000fe40001000000 */
[----:B------:R-:W-:Y:S01]  /*4070*/  FMNMX.FTZ R54, R62, R63, !PT ;  /* 0x0000003f3e367209 */ /* 0x000fe20007810000 */
[----:B------:R-:W0:Y:S01]  /*4080*/  MUFU.TANH R85, R85 ;  /* 0x0000005500557308 */ /* 0x000e220000002400 */
[----:B------:R-:W-:Y:S02]  /*4090*/  ISETP.GT.AND P2, PT, R98, 0x80, PT ;  /* 0x000000806200780c */ /* 0x000fe40003f44270 */
[----:B------:R-:W-:Y:S02]  /*40a0*/  FSEL R63, R110, -INF , P1 ;  /* 0xff8000006e3f7808 */ /* 0x000fe40000800000 */
[----:B------:R-:W-:Y:S02]  /*40b0*/  FMNMX.FTZ R54, R61, R54, !PT ;  /* 0x000000363d367209 */ /* 0x000fe40007810000 */
[----:B------:R-:W-:Y:S01]  /*40c0*/  ISETP.GT.AND P1, PT, R98, 0x81, PT ;  /* 0x000000816200780c */ /* 0x000fe20003f24270 */
[----:B------:R-:W4:Y:S01]  /*40d0*/  MUFU.TANH R101, R101 ;  /* 0x0000006500657308 */ /* 0x000f220000002400 */
[----:B------:R-:W-:-:S02]  /*40e0*/  FSEL R68, R111, -INF , P2 ;  /* 0xff8000006f447808 */ /* 0x000fc40001000000 */
[----:B------:R-:W-:Y:S01]  /*40f0*/  FMNMX.FTZ R69, R63, R54, !PT ;  /* 0x000000363f457209 */ /* 0x000fe20007810000 */
[----:B------:R-:W-:-:S01]  /*4100*/  FFMA.FTZ R54, R43, UR28, -R25 ;  /* 0x0000001c2b367c23 */ /* 0x000fc20008010819 */
[----:B------:R-:W-:Y:S02]  /*4110*/  ISETP.GT.AND P2, PT, R98, 0x88, PT ;  /* 0x000000886200780c */ /* 0x000fe40003f44270 */
[----:B------:R-:W-:Y:S01]  /*4120*/  FSEL R67, R112, -INF , P1 ;  /* 0xff80000070437808 */ /* 0x000fe20000800000 */
[----:B------:R-:W5:Y:S01]  /*4130*/  MUFU.TANH R95, R95 ;  /* 0x0000005f005f7308 */ /* 0x000f620000002400 */
[----:B------:R-:W-:Y:S02]  /*4140*/  FMNMX.FTZ R70, R68, R69, !PT ;  /* 0x0000004544467209 */ /* 0x000fe40007810000 */
[----:B------:R-:W-:Y:S02]  /*4150*/  ISETP.GT.AND P1, PT, R98, 0x89, PT ;  /* 0x000000896200780c */ /* 0x000fe40003f24270 */
[----:B-1----:R-:W-:-:S02]  /*4160*/  FSEL R43, R113, -INF , P2 ;  /* 0xff800000712b7808 */ /* 0x002fc40001000000 */
[----:B------:R-:W-:Y:S01]  /*4170*/  FMNMX.FTZ R70, R67, R70, !PT ;  /* 0x0000004643467209 */ /* 0x000fe20007810000 */
[----:B------:R5:W-:Y:S01]  /*4180*/  MUFU.EX2 R11, R82 ;  /* 0x00000052000b7308 */ /* 0x000be20000000800 */
[----:B------:R-:W-:Y:S02]  /*4190*/  ISETP.GT.AND P2, PT, R98, 0x90, PT ;  /* 0x000000906200780c */ /* 0x000fe40003f44270 */
[----:B--2---:R-:W-:Y:S02]  /*41a0*/  FSEL R69, R114, -INF , P1 ;  /* 0xff80000072457808 */ /* 0x004fe40000800000 */
[----:B------:R-:W-:Y:S02]  /*41b0*/  FMNMX.FTZ R76, R43, R70, !PT ;  /* 0x000000462b4c7209 */ /* 0x000fe40007810000 */
[----:B---3--:R-:W-:Y:S01]  /*41c0*/  FSEL R70, R97, -INF , P2 ;  /* 0xff80000061467808 */ /* 0x008fe20001000000 */
[----:B------:R-:W-:Y:S01]  /*41d0*/  MUFU.EX2 R24, R24 ;  /* 0x0000001800187308 */ /* 0x000fe20000000800 */
[----:B------:R-:W-:-:S02]  /*41e0*/  ISETP.GT.AND P1, PT, R98, 0x91, PT ;  /* 0x000000916200780c */ /* 0x000fc40003f24270 */
[----:B------:R-:W-:Y:S02]  /*41f0*/  FMNMX.FTZ R97, R69, R76, !PT ;  /* 0x0000004c45617209 */ /* 0x000fe40007810000 */
[----:B------:R-:W-:Y:S02]  /*4200*/  ISETP.GT.AND P2, PT, R98, 0x98, PT ;  /* 0x000000986200780c */ /* 0x000fe40003f44270 */
[----:B0-----:R-:W-:Y:S01]  /*4210*/  FSEL R76, R85, -INF , P1 ;  /* 0xff800000554c7808 */ /* 0x001fe20000800000 */
[----:B------:R-:W-:-:S01]  /*4220*/  FFMA.FTZ R85, R50, UR28, -R25 ;  /* 0x0000001c32557c23 */ /* 0x000fc20008010819 */
[----:B------:R-:W-:Y:S01]  /*4230*/  FMNMX.FTZ R97, R70, R97, !PT ;  /* 0x0000006146617209 */ /* 0x000fe20007810000 */
[----:B------:R-:W-:-:S01]  /*4240*/  FFMA.FTZ R50, R51, UR28, -R25 ;  /* 0x0000001c33327c23 */ /* 0x000fc20008010819 */
[----:B------:R-:W-:Y:S01]  /*4250*/  ISETP.GT.AND P1, PT, R98, 0x99, PT ;  /* 0x000000996200780c */ /* 0x000fe20003f24270 */
[----:B------:R-:W-:-:S01]  /*4260*/  FFMA.FTZ R51, R66, UR28, -R25 ;  /* 0x0000001c42337c23 */ /* 0x000fc20008010819 */
[----:B----4-:R-:W-:Y:S01]  /*4270*/  FSEL R80, R101, -INF , P2 ;  /* 0xff80000065507808 */ /* 0x010fe20001000000 */
[----:B------:R-:W-:-:S01]  /*4280*/  FFMA.FTZ R66, R65, UR28, -R25 ;  /* 0x0000001c41427c23 */ /* 0x000fc20008010819 */
[----:B------:R-:W-:Y:S01]  /*4290*/  FMNMX.FTZ R97, R76, R97, !PT ;  /* 0x000000614c617209 */ /* 0x000fe20007810000 */
[----:B------:R-:W-:Y:S01]  /*42a0*/  IMAD.U32 R65, RZ, RZ, UR28 ;  /* 0x0000001cff417e24 */ /* 0x000fe2000f8e00ff */
[----:B-----5:R-:W-:Y:S01]  /*42b0*/  FSEL R82, R95, -INF , P1 ;  /* 0xff8000005f527808 */ /* 0x020fe20000800000 */
        /* <DEDUP_REMOVED lines=13> */
[----:B0-----:R-:W-:-:S07]  /*4390*/  FMNMX.FTZ R88, R94, R95, !PT ;  /* 0x0000005f5e587209 */ /* 0x001fce0007810000 */
[----:B------:R-:W-:Y:S01]  /*43a0*/  MUFU.EX2 R13, R13 ;  /* 0x0000000d000d7308 */ /* 0x000fe20000000800 */
[C---:B------:R-:W-:Y:S01]  /*43b0*/  FSETP.NEU.FTZ.AND P1, PT, R88.reuse, -INF , PT ;  /* 0xff8000005800780b */ /* 0x040fe20003f3d000 */
[----:B------:R-:W-:-:S06]  /*43c0*/  FFMA.FTZ R65, R88, R65, -8 ;  /* 0xc100000058417423 */ /* 0x000fcc0000010041 */
[----:B------:R-:W-:Y:S01]  /*43d0*/  MUFU.EX2 R14, R14 ;  /* 0x0000000e000e7308 */ /* 0x000fe20000000800 */
[----:B------:R-:W-:Y:S02]  /*43e0*/  FSEL R94, R65, RZ, P1 ;  /* 0x000000ff415e7208 */ /* 0x000fe40000800000 */
[----:B------:R-:W-:-:S03]  /*43f0*/  PLOP3.LUT P1, PT, PT, PT, UP0, 0x80, 0x0 ;  /* 0x000000000000781c */ /* 0x000fc60003f2f008 */
        /* <DEDUP_REMOVED lines=31> */
[----:B0-----:R-:W-:-:S01]  /*45f0*/  FADD.FTZ R84, R45, R48 ;  /* 0x000000302d547221 */ /* 0x001fc20000010000 */
        /* <DEDUP_REMOVED lines=14> */
[----:B------:R3:W-:Y:S08]  /*46e0*/  MUFU.EX2 R100, R79 ;  /* 0x0000004f00647308 */ /* 0x0007f00000000800 */
[----:B------:R-:W4:Y:S01]  /*46f0*/  MUFU.EX2 R37, R37 ;  /* 0x0000002500257308 */ /* 0x000f220000000800 */
[----:B---3--:R-:W-:-:S07]  /*4700*/  FADD.FTZ R79, R24, R29 ;  /* 0x0000001d184f7221 */ /* 0x008fce0000010000 */
[----:B------:R-:W-:Y:S08]  /*4710*/  MUFU.EX2 R98, R71 ;  /* 0x0000004700627308 */ /* 0x000ff00000000800 */
[----:B------:R3:W-:Y:S08]  /*4720*/  MUFU.EX2 R71, R86 ;  /* 0x0000005600477308 */ /* 0x0007f00000000800 */
[----:B------:R-:W5:Y:S01]  /*4730*/  MUFU.EX2 R53, R53 ;  /* 0x0000003500357308 */ /* 0x000f620000000800 */
[----:B---3--:R-:W-:-:S01]  /*4740*/  FADD.FTZ R86, R28, R79 ;  /* 0x0000004f1c567221 */ /* 0x008fc20000010000 */
[----:B-1----:R-:W-:Y:S01]  /*4750*/  FADD.FTZ R79, R65, R84 ;  /* 0x00000054414f7221 */ /* 0x002fe20000010000 */
[----:B--2---:R-:W-:-:S03]  /*4760*/  F2FP.SATFINITE.E4M3.F32.PACK_AB_MERGE_C R65, R96, R65, RZ ;  /* 0x000000416041723e */ /* 0x004fc600048070ff */
[----:B------:R-:W-:Y:S01]  /*4770*/  FADD.FTZ R79, R96, R79 ;  /* 0x0000004f604f7221 */ /* 0x000fe20000010000 */
[----:B------:R-:W-:Y:S01]  /*4780*/  F2FP.SATFINITE.E4M3.F32.PACK_AB_MERGE_C R184, R48, R45, R65 ;  /* 0x0000002d30b8723e */ /* 0x000fe20004807041 */
[----:B------:R1:W-:Y:S02]  /*4790*/  MUFU.EX2 R102, R83 ;  /* 0x0000005300667308 */ /* 0x0003e40000000800 */
[----:B0-----:R-:W-:-:S04]  /*47a0*/  FADD.FTZ R2, R36, R79 ;  /* 0x0000004f24027221 */ /* 0x001fc80000010000 */
[----:B----4-:R-:W-:Y:S02]  /*47b0*/  FADD.FTZ R2, R37, R2 ;  /* 0x0000000225027221 */ /* 0x010fe40000010000 */
[----:B------:R-:W0:Y:S01]  /*47c0*/  MUFU.EX2 R77, R77 ;  /* 0x0000004d004d7308 */ /* 0x000e220000000800 */
[----:B-1----:R-:W-:-:S01]  /*47d0*/  FADD.FTZ R83, R33, R86 ;  /* 0x0000005621537221 */ /* 0x002fc20000010000 */
[----:B-----5:R-:W-:Y:S01]  /*47e0*/  FADD.FTZ R25, R53, R2 ;  /* 0x0000000235197221 */ /* 0x020fe20000010000 */
[----:B------:R-:W-:Y:S02]  /*47f0*/  F2FP.SATFINITE.E4M3.F32.PACK_AB_MERGE_C R53, R98, R53, RZ ;  /* 0x000000356235723e */ /* 0x000fe400048070ff */
[----:B------:R-:W-:Y:S01]  /*4800*/  CS2R R86, SRZ ;  /* 0x0000000000567805 */ /* 0x000fe2000001ff00 */
[----:B------:R-:W-:-:S01]  /*4810*/  FADD.FTZ R84, R32, R83 ;  /* 0x0000005320547221 */ /* 0x000fc20000010000 */
[----:B------:R-:W-:Y:S01]  /*4820*/  FADD.FTZ R2, R98, R25 ;  /* 0x0000001962027221 */ /* 0x000fe20000010000 */
[----:B------:R-:W-:Y:S01]  /*4830*/  F2FP.SATFINITE.E4M3.F32.PACK_AB_MERGE_C R186, R37, R36, R53 ;  /* 0x0000002425ba723e */ /* 0x000fe20004807035 */
[----:B------:R-:W1:Y:S01]  /*4840*/  MUFU.EX2 R81, R81 ;  /* 0x0000005100517308 */ /* 0x000e620000000800 */
[----:B------:R-:W-:-:S01]  /*4850*/  FADD.FTZ R84, R3, R84 ;  /* 0x0000005403547221 */ /* 0x000fc20000010000 */
[----:B------:R-:W-:-:S03]  /*4860*/  CS2R R36, SRZ ;  /* 0x0000000000247805 */ /* 0x000fc6000001ff00 */
[----:B------:R-:W-:-:S03]  /*4870*/  FADD.FTZ R79, R5, R84 ;  /* 0x00000054054f7221 */ /* 0x000fc60000010000 */
[----:B------:R-:W2:Y:S01]  /*4880*/  MUFU.EX2 R49, R49 ;  /* 0x0000003100317308 */ /* 0x000ea20000000800 */
[----:B------:R-:W-:-:S04]  /*4890*/  FADD.FTZ R79, R6, R79 ;  /* 0x0000004f064f7221 */ /* 0x000fc80000010000 */
[----:B------:R-:W-:Y:S01]  /*48a0*/  FADD.FTZ R84, R8, R79 ;  /* 0x0000004f08547221 */ /* 0x000fe20000010000 */
[----:B0-----:R-:W-:-:S02]  /*48b0*/  FADD.FTZ R79, R77, R2 ;  /* 0x000000024d4f7221 */ /* 0x001fc40000010000 */
[----:B------:R-:W0:Y:S01]  /*48c0*/  MUFU.EX2 R72, R72 ;  /* 0x0000004800487308 */ /* 0x000e220000000800 */
[----:B------:R-:W-:-:S01]  /*48d0*/  FADD.FTZ R83, R9, R84 ;  /* 0x0000005409537221 */ /* 0x000fc20000010000 */
[----:B------:R-:W-:-:S03]  /*48e0*/  FADD.FTZ R2, R100, R79 ;  /* 0x0000004f64027221 */ /* 0x000fc60000010000 */
[----:B------:R-:W-:Y:S01]  /*48f0*/  FADD.FTZ R84, R10, R83 ;  /* 0x000000530a547221 */ /* 0x000fe20000010000 */
[----:B-1----:R-:W-:-:S01]  /*4900*/  FADD.FTZ R79, R81, R2 ;  /* 0x00000002514f7221 */ /* 0x002fc20000010000 */
[----:B------:R-:W-:Y:S01]  /*4910*/  F2FP.SATFINITE.E4M3.F32.PACK_AB_MERGE_C R81, R102, R81, RZ ;  /* 0x000000516651723e */ /* 0x000fe200048070ff */
[----:B------:R-:W1:Y:S01]  /*4920*/  MUFU.EX2 R74, R74 ;  /* 0x0000004a004a7308 */ /* 0x000e620000000800 */
[----:B------:R-:W-:-:S01]  /*4930*/  FADD.FTZ R83, R11, R84 ;  /* 0x000000540b537221 */ /* 0x000fc20000010000 */
[----:B------:R-:W-:Y:S01]  /*4940*/  FADD.FTZ R2, R102, R79 ;  /* 0x0000004f66027221 */ /* 0x000fe20000010000 */
[----:B------:R-:W-:-:S03]  /*4950*/  F2FP.SATFINITE.E4M3.F32.PACK_AB_MERGE_C R180, R100, R77, R81 ;  /* 0x0000004d64b4723e */ /* 0x000fc60004807051 */
[----:B--2---:R-:W-:Y:S02]  /*4960*/  FADD.FTZ R79, R49, R2 ;  /* 0x00000002314f7221 */ /* 0x004fe40000010000 */
[----:B------:R-:W-:Y:S02]  /*4970*/  MUFU.EX2 R21, R21 ;  /* 0x0000001500157308 */ /* 0x000fe40000000800 */
[----:B0-----:R-:W-:-:S06]  /*4980*/  FADD.FTZ R79, R72, R79 ;  /* 0x0000004f484f7221 */ /* 0x001fcc0000010000 */
[----:B------:R-:W0:Y:S01]  /*4990*/  MUFU.EX2 R73, R73 ;  /* 0x0000004900497308 */ /* 0x000e220000000800 */
[----:B-1----:R-:W-:-:S01]  /*49a0*/  FADD.FTZ R2, R74, R79 ;  /* 0x0000004f4a027221 */ /* 0x002fc20000010000 */
[----:B------:R-:W-:-:S04]  /*49b0*/  F2FP.SATFINITE.E4M3.F32.PACK_AB_MERGE_C R79, R33, R28, RZ ;  /* 0x0000001c214f723e */ /* 0x000fc800048070ff */
[----:B------:R-:W-:Y:S02]  /*49c0*/  F2FP.SATFINITE.E4M3.F32.PACK_AB_MERGE_C R185, R29, R24, R79 ;  /* 0x000000181db9723e */ /* 0x000fe4000480704f */
[----:B------:R-:W1:Y:S08]  /*49d0*/  MUFU.EX2 R15, R15 ;  /* 0x0000000f000f7308 */ /* 0x000e700000000800 */
[----:B------:R2:W-:Y:S08]  /*49e0*/  MUFU.EX2 R25, R58 ;  /* 0x0000003a00197308 */ /* 0x0005f00000000800 */
[----:B------:R-:W3:Y:S01]  /*49f0*/  MUFU.EX2 R75, R75 ;  /* 0x0000004b004b7308 */ /* 0x000ee20000000800 */
[----:B--2---:R-:W-:-:S04]  /*4a00*/  FADD.FTZ R58, R12, R83 ;  /* 0x000000530c3a7221 */ /* 0x004fc80000010000 */
[----:B------:R-:W-:-:S03]  /*4a10*/  FADD.FTZ R83, R13, R58 ;  /* 0x0000003a0d537221 */ /* 0x000fc60000010000 */
[----:B------:R-:W2:Y:S01]  /*4a20*/  MUFU.EX2 R56, R56 ;  /* 0x0000003800387308 */ /* 0x000ea20000000800 */
[----:B------:R-:W-:-:S01]  /*4a30*/  FADD.FTZ R58, R14, R83 ;  /* 0x000000530e3a7221 */ /* 0x000fc20000010000 */
[----:B------:R-:W-:Y:S01]  /*4a40*/  F2FP.SATFINITE.E4M3.F32.PACK_AB_MERGE_C R83, R6, R5, RZ ;  /* 0x000000050653723e */ /* 0x000fe200048070ff */
[----:B0-----:R-:W-:-:S01]  /*4a50*/  FADD.FTZ R6, R73, R2 ;  /* 0x0000000249067221 */ /* 0x001fc20000010000 */
[C---:B------:R-:W-:Y:S01]  /*4a60*/  F2FP.SATFINITE.E4M3.F32.PACK_AB_MERGE_C R14, R21.reuse, R14, RZ ;  /* 0x0000000e150e723e */ /* 0x040fe200048070ff */
[----:B------:R-:W-:-:S01]  /*4a70*/  FADD.FTZ R58, R21, R58 ;  /* 0x0000003a153a7221 */ /* 0x000fc20000010000 */
[----:B------:R-:W-:Y:S02]  /*4a80*/  F2FP.SATFINITE.E4M3.F32.PACK_AB_MERGE_C R187, R3, R32, R83 ;  /* 0x0000002003bb723e */ /* 0x000fe40004807053 */
[----:B------:R-:W0:Y:S01]  /*4a90*/  MUFU.EX2 R40, R40 ;  /* 0x0000002800287308 */ /* 0x000e220000000800 */
[----:B-1----:R-:W-:-:S01]  /*4aa0*/  FADD.FTZ R33, R15, R58 ;  /* 0x0000003a0f217221 */ /* 0x002fc20000010000 */
[----:B---3--:R-:W-:Y:S01]  /*4ab0*/  FADD.FTZ R5, R75, R6 ;  /* 0x000000064b057221 */ /* 0x008fe20000010000 */
[----:B------:R-:W-:-:S02]  /*4ac0*/  F2FP.SATFINITE.E4M3.F32.PACK_AB_MERGE_C R183, R13, R12, R14 ;  /* 0x0000000c0db7723e */ /* 0x000fc4000480700e */
[----:B------:R-:W-:Y:S01]  /*4ad0*/  FADD.FTZ R33, R20, R33 ;  /* 0x0000002114217221 */ /* 0x000fe20000010000 */
[----:B------:R-:W-:Y:S02]  /*4ae0*/  F2FP.SATFINITE.E4M3.F32.PACK_AB_MERGE_C R73, R73, R74, RZ ;  /* 0x0000004a4949723e */ /* 0x000fe400048070ff */
[----:B------:R-:W1:Y:S01]  /*4af0*/  MUFU.EX2 R78, R78 ;  /* 0x0000004e004e7308 */ /* 0x000e620000000800 */
[----:B--2---:R-:W-:-:S01]  /*4b00*/  FADD.FTZ R5, R56, R5 ;  /* 0x0000000538057221 */ /* 0x004fc20000010000 */
[----:B------:R-:W-:Y:S02]  /*4b10*/  F2FP.SATFINITE.E4M3.F32.PACK_AB_MERGE_C R182, R72, R49, R73 ;  /* 0x0000003148b6723e */ /* 0x000fe40004807049 */
[----:B------:R-:W-:Y:S02]  /*4b20*/  CS2R R72, SRZ ;  /* 0x0000000000487805 */ /* 0x000fe4000001ff00 */
[----:B------:R-:W-:Y:S02]  /*4b30*/  CS2R R48, SRZ ;  /* 0x0000000000307805 */ /* 0x000fe4000001ff00 */
[----:B------:R-:W2:Y:S01]  /*4b40*/  MUFU.EX2 R57, R57 ;  /* 0x0000003900397308 */ /* 0x000ea20000000800 */
[----:B0-----:R-:W-:-:S01]  /*4b50*/  FADD.FTZ R28, R40, R33 ;  /* 0x00000021281c7221 */ /* 0x001fc20000010000 */
[----:B------:R-:W-:-:S04]  /*4b60*/  F2FP.SATFINITE.E4M3.F32.PACK_AB_MERGE_C R33, R11, R10, RZ ;  /* 0x0000000a0b21723e */ /* 0x000fc800048070ff */
[----:B------:R-:W-:Y:S02]  /*4b70*/  F2FP.SATFINITE.E4M3.F32.PACK_AB_MERGE_C R181, R9, R8, R33 ;  /* 0x0000000809b5723e */ /* 0x000fe40004807021 */
[----:B------:R-:W-:Y:S01]  /*4b80*/  CS2R R32, SRZ ;  /* 0x0000000000207805 */ /* 0x000fe2000001ff00 */
[----:B------:R-:W0:Y:S01]  /*4b90*/  MUFU.EX2 R47, R47 ;  /* 0x0000002f002f7308 */ /* 0x000e220000000800 */
[----:B-1----:R-:W-:-:S04]  /*4ba0*/  FADD.FTZ R6, R78, R5 ;  /* 0x000000054e067221 */ /* 0x002fc80000010000 */
[C---:B------:R-:W-:Y:S01]  /*4bb0*/  FADD.FTZ R5, R71.reuse, R6 ;  /* 0x0000000647057221 */ /* 0x040fe20000010000 */
[----:B------:R-:W-:Y:S02]  /*4bc0*/  F2FP.SATFINITE.E4M3.F32.PACK_AB_MERGE_C R71, R71, R78, RZ ;  /* 0x0000004e4747723e */ /* 0x000fe400048070ff */
[----:B------:R-:W-:Y:S01]  /*4bd0*/  CS2R R78, SRZ ;  /* 0x00000000004e7805 */ /* 0x000fe2000001ff00 */
[----:B------:R-:W1:Y:S01]  /*4be0*/  MUFU.EX2 R52, R52 ;  /* 0x0000003400347308 */ /* 0x000e620000000800 */
[----:B--2---:R-:W-:-:S01]  /*4bf0*/  FADD.FTZ R28, R57, R28 ;  /* 0x0000001c391c7221 */ /* 0x004fc20000010000 */
[----:B------:R-:W-:Y:S02]  /*4c00*/  F2FP.SATFINITE.E4M3.F32.PACK_AB_MERGE_C R40, R57, R40, RZ ;  /* 0x000000283928723e */ /* 0x000fe400048070ff */
[----:B------:R-:W-:Y:S02]  /*4c10*/  F2FP.SATFINITE.E4M3.F32.PACK_AB_MERGE_C R176, R56, R75, R71 ;  /* 0x0000004b38b0723e */ /* 0x000fe40004807047 */
[----:B------:R-:W-:-:S02]  /*4c20*/  CS2R R74, SRZ ;  /* 0x00000000004a7805 */ /* 0x000fc4000001ff00 */
[----:B------:R-:W-:Y:S02]  /*4c30*/  F2FP.SATFINITE.E4M3.F32.PACK_AB_MERGE_C R177, R20, R15, R40 ;  /* 0x0000000f14b1723e */ /* 0x000fe40004807028 */
[----:B------:R-:W-:Y:S01]  /*4c40*/  CS2R R56, SRZ ;  /* 0x0000000000387805 */ /* 0x000fe2000001ff00 */
[----:B------:R-:W2:Y:S01]  /*4c50*/  MUFU.EX2 R54, R54 ;  /* 0x0000003600367308 */ /* 0x000ea20000000800 */
[----:B0-----:R-:W-:-:S01]  /*4c60*/  FADD.FTZ R11, R47, R28 ;  /* 0x0000001c2f0b7221 */ /* 0x001fc20000010000 */
[----:B------:R-:W-:-:S06]  /*4c70*/  CS2R R28, SRZ ;  /* 0x00000000001c7805 */ /* 0x000fcc000001ff00 */
        /* <DEDUP_REMOVED lines=12> */
[----:B------:R-:W-:Y:S02]  /*4d40*/  F2FP.SATFINITE.E4M3.F32.PACK_AB_MERGE_C R42, R41, R42, RZ ;  /* 0x0000002a292a723e */ /* 0x000fe400048070ff */
[----:B------:R-:W-:Y:S02]  /*4d50*/  CS2R R40, SRZ ;  /* 0x0000000000287805 */ /* 0x000fe4000001ff00 */
[----:B------:R-:W-:Y:S02]  /*4d60*/  F2FP.SATFINITE.E4M3.F32.PACK_AB_MERGE_C R179, R54, R47, R42 ;  /* 0x0000002f36b3723e */ /* 0x000fe4000480702a */
[----:B------:R-:W0:Y:S01]  /*4d70*/  MUFU.EX2 R93, R93 ;  /* 0x0000005d005d7308 */ /* 0x000e220000000800 */
[C---:B-1----:R-:W-:Y:S01]  /*4d80*/  F2FP.SATFINITE.E4M3.F32.PACK_AB_MERGE_C R91, R92.reuse, R91, RZ ;  /* 0x0000005b5c5b723e */ /* 0x042fe200048070ff */
[----:B------:R-:W-:-:S03]  /*4d90*/  FADD.FTZ R92, R92, R3 ;  /* 0x000000035c5c7221 */ /* 0x000fc60000010000 */
[----:B------:R-:W-:Y:S02]  /*4da0*/  F2FP.SATFINITE.E4M3.F32.PACK_AB_MERGE_C R178, R89, R52, R91 ;  /* 0x0000003459b2723e */ /* 0x000fe4000480705b */
[----:B------:R-:W-:Y:S01]  /*4db0*/  CS2R R52, SRZ ;  /* 0x0000000000347805 */ /* 0x000fe2000001ff00 */
        /* <DEDUP_REMOVED lines=12> */
[----:B------:R-:W-:-:S03]  /*4e80*/  F2FP.SATFINITE.E4M3.F32.PACK_AB_MERGE_C R60, R25, R60, RZ ;  /* 0x0000003c193c723e */ /* 0x000fc600048070ff */
[----:B------:R-:W-:Y:S01]  /*4e90*/  FADD.FTZ R8, R25, R8 ;  /* 0x0000000819087221 */ /* 0x000fe20000010000 */
[----:B------:R-:W-:Y:S02]  /*4ea0*/  F2FP.SATFINITE.E4M3.F32.PACK_AB_MERGE_C R172, R90, R93, R60 ;  /* 0x0000005d5aac723e */ /* 0x000fe4000480703c */
[----:B------:R-:W-:Y:S01]  /*4eb0*/  CS2R R24, SRZ ;  /* 0x0000000000187805 */ /* 0x000fe2000001ff00 */
[----:B------:R-:W1:Y:S01]  /*4ec0*/  MUFU.EX2 R59, R59 ;  /* 0x0000003b003b7308 */ /* 0x000e620000000800 */
[----:B--2---:R-:W-:-:S01]  /*4ed0*/  FADD.FTZ R5, R46, R5 ;  /* 0x000000052e057221 */ /* 0x004fc20000010000 */
[----:B------:R-:W-:Y:S02]  /*4ee0*/  F2FP.SATFINITE.E4M3.F32.PACK_AB_MERGE_C R31, R46, R31, RZ ;  /* 0x0000001f2e1f723e */ /* 0x000fe400048070ff */
[----:B------:R-:W-:Y:S02]  /*4ef0*/  CS2R R46, SRZ ;  /* 0x00000000002e7805 */ /* 0x000fe4000001ff00 */
[----:B------:R-:W-:-:S02]  /*4f00*/  F2FP.SATFINITE.E4M3.F32.PACK_AB_MERGE_C R173, R30, R27, R31 ;  /* 0x0000001b1ead723e */ /* 0x000fc4000480701f */
        /* <DEDUP_REMOVED lines=18> */
[----:B------:R-:W-:Y:S01]  /*5030*/  CS2R R84, SRZ ;  /* 0x0000000000547805 */ /* 0x000fe2000001ff00 */
[----:B------:R-:W0:Y:S01]  /*5040*/  MUFU.EX2 R68, R68 ;  /* 0x0000004400447308 */ /* 0x000e220000000800 */
[----:B-1----:R-:W-:-:S01]  /*5050*/  FADD.FTZ R9, R2, R5 ;  /* 0x0000000502097221 */ /* 0x002fc20000010000 */
[----:B------:R-:W-:-:S04]  /*5060*/  F2FP.SATFINITE.E4M3.F32.PACK_AB_MERGE_C R61, R2, R61, RZ ;  /* 0x0000003d023d723e */ /* 0x000fc800048070ff */
[----:B------:R-:W-:Y:S02]  /*5070*/  F2FP.SATFINITE.E4M3.F32.PACK_AB_MERGE_C R174, R62, R59, R61 ;  /* 0x0000003b3eae723e */ /* 0x000fe4000480703d */
[----:B------:R-:W-:Y:S01]  /*5080*/  CS2R R62, SRZ ;  /* 0x00000000003e7805 */ /* 0x000fe2000001ff00 */
[----:B------:R-:W1:Y:S01]  /*5090*/  MUFU.EX2 R66, R66 ;  /* 0x0000004200427308 */ /* 0x000e620000000800 */
[----:B--2---:R-:W-:-:S01]  /*50a0*/  FADD.FTZ R11, R51, R10 ;  /* 0x0000000a330b7221 */ /* 0x004fc20000010000 */
[----:B------:R-:W-:Y:S02]  /*50b0*/  CS2R R60, SRZ ;  /* 0x00000000003c7805 */ /* 0x000fe4000001ff00 */
[----:B------:R-:W-:-:S04]  /*50c0*/  CS2R R58, SRZ ;  /* 0x00000000003a7805 */ /* 0x000fc8000001ff00 */
        /* <DEDUP_REMOVED lines=14> */
[----:B------:R-:W-:Y:S02]  /*51b0*/  CS2R R64, SRZ ;  /* 0x0000000000407805 */ /* 0x000fe4000001ff00 */
[----:B------:R-:W-:Y:S01]  /*51c0*/  CS2R R50, SRZ ;  /* 0x0000000000327805 */ /* 0x000fe2000001ff00 */
[----:B------:R-:W2:Y:S01]  /*51d0*/  MUFU.EX2 R38, R38 ;  /* 0x0000002600267308 */ /* 0x000ea20000000800 */
[----:B0-----:R-:W-:-:S01]  /*51e0*/  FADD.FTZ R11, R6, R11 ;  /* 0x0000000b060b7221 */ /* 0x001fc20000010000 */
[----:B------:R-:W-:-:S04]  /*51f0*/  F2FP.SATFINITE.E4M3.F32.PACK_AB_MERGE_C R43, R6, R43, RZ ;  /* 0x0000002b062b723e */ /* 0x000fc800048070ff */
[----:B------:R-:W-:Y:S02]  /*5200*/  F2FP.SATFINITE.E4M3.F32.PACK_AB_MERGE_C R168, R67, R68, R43 ;  /* 0x0000004443a8723e */ /* 0x000fe4000480702b */
[----:B------:R-:W-:Y:S01]  /*5210*/  CS2R R68, SRZ ;  /* 0x0000000000447805 */ /* 0x000fe2000001ff00 */
[----:B------:R0:W3:Y:S01]  /*5220*/  MUFU.EX2 R3, R76 ;  /* 0x0000004c00037308 */ /* 0x0000e20000000800 */
[----:B-1----:R-:W-:-:S01]  /*5230*/  FADD.FTZ R2, R70, R11 ;  /* 0x0000000b46027221 */ /* 0x002fc20000010000 */
[----:B------:R-:W-:Y:S02]  /*5240*/  CS2R R66, SRZ ;  /* 0x0000000000427805 */ /* 0x000fe4000001ff00 */
[----:B------:R-:W-:-:S04]  /*5250*/  CS2R R42, SRZ ;  /* 0x00000000002a7805 */ /* 0x000fc8000001ff00 */
[----:B------:R-:W1:Y:S01]  /*5260*/  MUFU.EX2 R35, R35 ;  /* 0x0000002300237308 */ /* 0x000e620000000800 */
[----:B--2---:R-:W-:-:S01]  /*5270*/  FADD.FTZ R6, R38, R39 ;  /* 0x0000002726067221 */ /* 0x004fc20000010000 */
[----:B0-----:R-:W-:-:S06]  /*5280*/  CS2R R76, SRZ ;  /* 0x00000000004c7805 */ /* 0x001fcc000001ff00 */
[----:B------:R-:W-:Y:S01]  /*5290*/  MUFU.EX2 R80, R80 ;  /* 0x0000005000507308 */ /* 0x000fe20000000800 */
[----:B---3--:R-:W-:-:S07]  /*52a0*/  FADD.FTZ R11, R3, R2 ;  /* 0x00000002030b7221 */ /* 0x008fce0000010000 */
[----:B------:R0:W2:Y:S01]  /*52b0*/  MUFU.EX2 R5, R82 ;  /* 0x0000005200057308 */ /* 0x0000a20000000800 */
[----:B-1----:R-:W-:-:S07]  /*52c0*/  FADD.FTZ R13, R35, R6 ;  /* 0x00000006230d7221 */ /* 0x002fce0000010000 */
[----:B------:R-:W1:Y:S01]  /*52d0*/  MUFU.EX2 R44, R44 ;  /* 0x0000002c002c7308 */ /* 0x000e620000000800 */
[----:B0-----:R-:W-:-:S07]  /*52e0*/  CS2R R82, SRZ ;  /* 0x0000000000527805 */ /* 0x001fce000001ff00 */
[----:B------:R0:W3:Y:S01]  /*52f0*/  MUFU.EX2 R9, R26 ;  /* 0x0000001a00097308 */ /* 0x0000e20000000800 */
[----:B--2---:R-:W-:Y:S01]  /*5300*/  F2FP.SATFINITE.E4M3.F32.PACK_AB_MERGE_C R6, R5, R80, RZ ;  /* 0x000000500506723e */ /* 0x004fe200048070ff */
[----:B------:R-:W-:-:S03]  /*5310*/  FADD.FTZ R80, R80, R11 ;  /* 0x0000000b50507221 */ /* 0x000fc60000010000 */
[----:B------:R-:W-:Y:S01]  /*5320*/  F2FP.SATFINITE.E4M3.F32.PACK_AB_MERGE_C R170, R3, R70, R6 ;  /* 0x0000004603aa723e */ /* 0x000fe20004807006 */
[----:B------:R-:W-:-:S01]  /*5330*/  FADD.FTZ R3, R5, R80 ;  /* 0x0000005005037221 */ /* 0x000fc20000010000 */
[----:B------:R-:W-:Y:S02]  /*5340*/  CS2R R80, SRZ ;  /* 0x0000000000507805 */ /* 0x000fe4000001ff00 */
[----:B------:R-:W-:Y:S01]  /*5350*/  CS2R R70, SRZ ;  /* 0x0000000000467805 */ /* 0x000fe2000001ff00 */
[----:B-1----:R-:W-:Y:S01]  /*5360*/  FADD.FTZ R2, R44, R13 ;  /* 0x0000000d2c027221 */ /* 0x002fe20000010000 */
[----:B0-----:R-:W-:Y:S02]  /*5370*/  CS2R R26, SRZ ;  /* 0x00000000001a7805 */ /* 0x001fe4000001ff00 */
[C---:B---3--:R-:W-:Y:S01]  /*5380*/  F2FP.SATFINITE.E4M3.F32.PACK_AB_MERGE_C R8, R9.reuse, R44, RZ ;  /* 0x0000002c0908723e */ /* 0x048fe200048070ff */
[----:B------:R-:W-:-:S01]  /*5390*/  FADD.FTZ R2, R9, R2 ;  /* 0x0000000209027221 */ /* 0x000fc20000010000 */
[----:B------:R-:W-:-:S02]  /*53a0*/  CS2R R44, SRZ ;  /* 0x00000000002c7805 */ /* 0x000fc4000001ff00 */
[----:B------:R-:W-:Y:S02]  /*53b0*/  F2FP.SATFINITE.E4M3.F32.PACK_AB_MERGE_C R171, R35, R38, R8 ;  /* 0x0000002623ab723e */ /* 0x000fe40004807008 */
        /* <DEDUP_REMOVED lines=8> */
[----:B------:R-:W-:-:S06]  /*5440*/  ULDC UR28, c[0x0][0x988] ;  /* 0x00026200001c7ab9 */ /* 0x000fcc0000000800 */
.L_x_2753:
[----:B------:R-:W-:Y:S01]  /*5450*/  ISETP.NE.AND P2, PT, RZ, UR42, PT ;  /* 0x0000002aff007c0c */ /* 0x000fe2000bf45270 */
[----:B------:R-:W-:-:S04]  /*5460*/  UISETP.NE.AND UP0, UPT, UR30, 0x1, UPT ;  /* 0x000000011e00788c */ /* 0x000fc8000bf05270 */
[----:B------:R-:W-:-:S04]  /*5470*/  USEL UR45, URZ, 0x1, UP0 ;  /* 0x000000013f2d7887 */ /* 0x000fc80008000000 */
[----:B------:R-:W-:-:S04]  /*5480*/  ULOP3.LUT UR45, UR32, UR45, URZ, 0x3c, !UPT ;  /* 0x0000002d202d7292 */ /* 0x000fc8000f8e3c3f */
[----:B------:R-:W-:Y:S08]  /*5490*/  @P2 BRA `(.L_x_2743) ;  /* 0x0000000000382947 */ /* 0x000ff00003800000 */
[----:B------:R-:W-:Y:S05]  /*54a0*/  @!P0 BRA `(.L_x_2744) ;  /* 0x0000000000048947 */ /* 0x000fea0003800000 */
[----:B------:R-:W-:Y:S01]  /*54b0*/  BPT.TRAP 0x1 ;  /* 0x000000040000795c */ /* 0x000fe20000300000 */
.L_x_2744:
[----:B------:R-:W-:Y:S01]  /*54c0*/  UIADD3 UR6, UR30, 0x1, URZ ;  /* 0x000000011e067890 */ /* 0x000fe2000fffe03f */
[----:B------:R-:W-:-:S03]  /*54d0*/  MOV R7, UR45 ;  /* 0x0000002d00077c02 */ /* 0x000fc60008000f00 */
[----:B------:R-:W-:Y:S01]  /*54e0*/  UISETP.NE.AND UP0, UPT, UR6, 0x2, UPT ;  /* 0x000000020600788c */ /* 0x000fe2000bf05270 */
[----:B------:R-:W-:-:S03]  /*54f0*/  SHF.L.U32 R7, R7, 0x1f, RZ ;  /* 0x0000001f07077819 */ /* 0x000fc600000006ff */
[----:B------:R-:W-:-:S04]  /*5500*/  USEL UR6, UR6, URZ, UP0 ;  /* 0x0000003f06067287 */ /* 0x000fc80008000000 */
[----:B------:R-:W-:-:S09]  /*5510*/  ULEA UR6, UR6, UR43, 0x3 ;  /* 0x0000002b06067291 */ /* 0x000fd2000f8e183f */
[----:B------:R0:W1:Y:S01]  /*5520*/  SYNCS.PHASECHK.TRANS64.TRYWAIT P1, [UR6+0x22830], R7 ;  /* 0x02283007ff0075a7 */ /* 0x0000620008020146 */
[----:B------:R-:W-:Y:S05]  /*5530*/  @!P0 BRA `(.L_x_2745) ;  /* 0x0000000000048947 */ /* 0x000fea0003800000 */
[----:B------:R-:W-:Y:S01]  /*5540*/  BPT.TRAP 0x1 ;  /* 0x000000040000795c */ /* 0x000fe20000300000 */
.L_x_2745:
[----:B-1----:R-:W-:Y:S05]  /*5550*/  @P1 BRA `(.L_x_2743) ;  /* 0x0000000000081947 */ /* 0x002fea0003800000 */
[----:B------:R-:W1:Y:S02]  /*5560*/  SYNCS.PHASECHK.TRANS64.TRYWAIT P1, [UR6+0x22830], R7 ;  /* 0x02283007ff0075a7 */ /* 0x000e640008020146 */
[----:B-1----:R-:W-:Y:S05]  /*5570*/  @!P1 BRA `(.L_x_2746) ;  /* 0x00000110009c9947 */ /* 0x002fea0003800000 */
.L_x_2743:
        /* <DEDUP_REMOVED lines=132> */
.L_x_2748:
[----:B------:R-:W-:Y:S01]  /*5dc0*/  ULEA UR6, UR30, UR43, 0x3 ;  /* 0x0000002b1e067291 */ /* 0x000fe2000f8e183f */
[----:B------:R-:W-:-:S05]  /*5dd0*/  IMAD.U32 R7, RZ, RZ, UR32 ;  /* 0x00000020ff077e24 */ /* 0x000fca000f8e00ff */
[----:B------:R-:W-:-:S04]  /*5de0*/  SHF.L.U32 R7, R7, 0x1f, RZ ;  /* 0x0000001f07077819 */ /* 0x000fc800000006ff */
[----:B------:R0:W1:Y:S01]  /*5df0*/  SYNCS.PHASECHK.TRANS64.TRYWAIT P1, [UR6+0x22850], R7 ;  /* 0x02285007ff0075a7 */ /* 0x0000620008020146 */
[----:B------:R-:W-:Y:S05]  /*5e00*/  @!P0 BRA `(.L_x_2749) ;  /* 0x0000000000048947 */ /* 0x000fea0003800000 */
[----:B------:R-:W-:Y:S01]  /*5e10*/  BPT.TRAP 0x1 ;  /* 0x000000040000795c */ /* 0x000fe20000300000 */
.L_x_2749:
[----:B-1----:R-:W-:Y:S05]  /*5e20*/  @P1 BRA `(.L_x_2747) ;  /* 0x0000000000081947 */ /* 0x002fea0003800000 */
[----:B------:R-:W1:Y:S02]  /*5e30*/  SYNCS.PHASECHK.TRANS64.TRYWAIT P1, [UR6+0x22850], R7 ;  /* 0x02285007ff0075a7 */ /* 0x000e640008020146 */
[----:B-1----:R-:W-:Y:S05]  /*5e40*/  @!P1 BRA `(.L_x_2750) ;  /* 0x0000010800809947 */ /* 0x002fea0003800000 */
.L_x_2747:
        /* <DEDUP_REMOVED lines=36> */
.L_x_2751:
[----:B------:R-:W-:Y:S01]  /*6090*/  UISETP.NE.AND UP0, UPT, UR51, URZ, UPT ;  /* 0x0000003f3300728c */ /* 0x000fe2000bf05270 */
[C---:B------:R-:W-:Y:S01]  /*60a0*/  FMUL.FTZ R168, R0.reuse, R152 ;  /* 0x0000009800a87220 */ /* 0x040fe20000410000 */
[C---:B------:R-:W-:Y:S01]  /*60b0*/  FMUL.FTZ R152, R0.reuse, R153 ;  /* 0x0000009900987220 */ /* 0x040fe20000410000 */
[C---:B------:R-:W-:Y:S01]  /*60c0*/  FMUL.FTZ R153, R0.reuse, R156 ;  /* 0x0000009c00997220 */ /* 0x040fe20000410000 */
[C---:B------:R-:W-:Y:S01]  /*60d0*/  FMUL.FTZ R156, R0.reuse, R160 ;  /* 0x000000a0009c7220 */ /* 0x040fe20000410000 */
[C---:B------:R-:W-:Y:S01]  /*60e0*/  FMUL.FTZ R160, R0.reuse, R137 ;  /* 0x0000008900a07220 */ /* 0x040fe20000410000 */
[----:B------:R-:W-:Y:S01]  /*60f0*/  PLOP3.LUT P1, PT, PT, PT, UP0, 0x80, 0x0 ;  /* 0x000000000000781c */ /* 0x000fe20003f2f008 */
[----:B------:R-:W-:Y:S01]  /*6100*/  FMUL.FTZ R137, R0, R146 ;  /* 0x0000009200897220 */ /* 0x000fe20000410000 */
[----:B------:R-:W-:Y:S01]  /*6110*/  PLOP3.LUT P2, PT, PT, PT, UP0, 0x80, 0x0 ;  /* 0x000000000000781c */ /* 0x000fe20003f4f008 */
[----:B------:R-:W-:Y:S02]  /*6120*/  VIADD R146, R18, UR40 ;  /* 0x0000002812927c36 */ /* 0x000fe40008000000 */
[C---:B------:R-:W-:Y:S01]  /*6130*/  FMUL.FTZ R13, R0.reuse, R166 ;  /* 0x000000a6000d7220 */ /* 0x040fe20000410000 */
[----:B------:R-:W-:Y:S01]  /*6140*/  @UP0 ULDC UR6, c[0x0][0x44c] ;  /* 0x0001130000060ab9 */ /* 0x000fe20000000800 */
[C---:B------:R-:W-:Y:S01]  /*6150*/  FMUL.FTZ R166, R0.reuse, R124 ;  /* 0x0000007c00a67220 */ /* 0x040fe20000410000 */
[C---:B------:R-:W-:Y:S01]  /*6160*/  FMUL.FTZ R10, R0.reuse, R159 ;  /* 0x0000009f000a7220 */ /* 0x040fe20000410000 */
[C---:B------:R-:W-:Y:S01]  /*6170*/  FMUL.FTZ R159, R0.reuse, R136 ;  /* 0x00000088009f7220 */ /* 0x040fe20000410000 */
[C---:B------:R-:W-:Y:S01]  /*6180*/  FMUL.FTZ R136, R0.reuse, R143 ;  /* 0x0000008f00887220 */ /* 0x040fe20000410000 */
[----:B------:R-:W-:Y:S01]  /*6190*/  FMUL.FTZ R143, R0, R144 ;  /* 0x00000090008f7220 */ /* 0x000fe20000410000 */
[----:B------:R-:W-:-:S02]  /*61a0*/  IMAD.MOV.U32 R144, RZ, RZ, -0x2 ;  /* 0xfffffffeff907424 */ /* 0x000fc400078e00ff */
[----:B------:R-:W-:Y:S01]  /*61b0*/  FMUL.FTZ R171, R0, R133 ;  /* 0x0000008500ab7220 */ /* 0x000fe20000410000 */
[----:B------:R-:W-:Y:S01]  /*61c0*/  @P1 IMAD.HI.U32 R124, R146, UR6, RZ ;  /* 0x00000006927c1c27 */ /* 0x000fe2000f8e00ff */
[----:B------:R-:W-:Y:S01]  /*61d0*/  @UP0 ULDC UR6, c[0x0][0x450] ;  /* 0x0001140000060ab9 */ /* 0x000fe20000000800 */
[----:B------:R-:W1:Y:S02]  /*61e0*/  MUFU.TANH R168, R168 ;  /* 0x000000a800a87308 */ /* 0x000e640000002400 */
[C---:B0-----:R-:W-:Y:S01]  /*61f0*/  FMUL.FTZ R7, R0.reuse, R154 ;  /* 0x0000009a00077220 */ /* 0x041fe20000410000 */
[----:B------:R-:W-:Y:S01]  /*6200*/  IMAD.U32 R133, RZ, RZ, UR50 ;  /* 0x00000032ff857e24 */ /* 0x000fe2000f8e00ff */
[----:B------:R-:W-:Y:S01]  /*6210*/  @P2 SHF.R.U32.HI R146, RZ, UR6, R124 ;  /* 0x00000006ff922c19 */ /* 0x000fe2000801167c */
[C---:B------:R-:W-:Y:S01]  /*6220*/  FMUL.FTZ R124, R0.reuse, R131 ;  /* 0x00000083007c7220 */ /* 0x040fe20000410000 */
[----:B------:R-:W-:Y:S01]  /*6230*/  UMOV UR6, 0x1 ;  /* 0x0000000100067882 */ /* 0x000fe20000000000 */
[C---:B------:R-:W-:Y:S01]  /*6240*/  FMUL.FTZ R154, R0.reuse, R157 ;  /* 0x0000009d009a7220 */ /* 0x040fe20000410000 */
[----:B------:R-:W-:Y:S01]  /*6250*/  UIMAD UR6, UR31, -0xa0, UR6 ;  /* 0xffffff601f0678a4 */ /* 0x000fe2000f8e0206 */
[----:B------:R-:W0:Y:S01]  /*6260*/  SHFL.IDX PT, R131, R146, RZ, 0x1c1f ;  /* 0x001c1fff92837589 */ /* 0x000e2200000e0000 */
[----:B------:R-:W2:Y:S01]  /*6270*/  MUFU.TANH R152, R152 ;  /* 0x0000009800987308 */ /* 0x000ea20000002400 */
[C---:B------:R-:W-:Y:S01]  /*6280*/  FMUL.FTZ R8, R0.reuse, R155 ;  /* 0x0000009b00087220 */ /* 0x040fe20000410000 */
[C---:B------:R-:W-:Y:S01]  /*6290*/  FMUL.FTZ R155, R0.reuse, R161 ;  /* 0x000000a1009b7220 */ /* 0x040fe20000410000 */
[----:B------:R-:W-:Y:S01]  /*62a0*/  FMUL.FTZ R11, R0, R162 ;  /* 0x000000a2000b7220 */ /* 0x000fe20000410000 */
[----:B------:R-:W-:-:S02]  /*62b0*/  IMAD R144, R17, R144, UR6 ;  /* 0x0000000611907e24 */ /* 0x000fc4000f8e0290 */
[C---:B------:R-:W-:Y:S01]  /*62c0*/  FMUL.FTZ R162, R0.reuse, R149 ;  /* 0x0000009500a27220 */ /* 0x040fe20000410000 */
[C---:B------:R-:W-:Y:S01]  /*62d0*/  FMUL.FTZ R157, R0.reuse, R164 ;  /* 0x000000a4009d7220 */ /* 0x040fe20000410000 */
[C---:B------:R-:W-:Y:S01]  /*62e0*/  FMUL.FTZ R170, R0.reuse, R125 ;  /* 0x0000007d00aa7220 */ /* 0x040fe20000410000 */
[----:B------:R-:W3:Y:S01]  /*62f0*/  MUFU.TANH R153, R153 ;  /* 0x0000009900997308 */ /* 0x000ee20000002400 */
[----:B------:R-:W-:Y:S01]  /*6300*/  IADD3 R144, -R133, UR49, R144 ;  /* 0x0000003185907c10 */ /* 0x000fe2000fffe190 */
        /* <DEDUP_REMOVED lines=13> */
[----:B0-----:R-:W-:Y:S01]  /*63e0*/  IMAD.IADD R131, R144, 0x1, R131 ;  /* 0x0000000190837824 */ /* 0x001fe200078e0283 */
[----:B------:R-:W0:Y:S01]  /*63f0*/  MUFU.TANH R156, R156 ;  /* 0x0000009c009c7308 */ /* 0x000e220000002400 */
[C---:B------:R-:W-:Y:S01]  /*6400*/  FMUL.FTZ R148, R0.reuse, R148 ;  /* 0x0000009400947220 */ /* 0x040fe20000410000 */
[C---:B------:R-:W-:Y:S01]  /*6410*/  FMUL.FTZ R15, R0.reuse, R138 ;  /* 0x0000008a000f7220 */ /* 0x040fe20000410000 */
[C---:B------:R-:W-:Y:S01]  /*6420*/  FMUL.FTZ R138, R0.reuse, R147 ;  /* 0x00000093008a7220 */ /* 0x040fe20000410000 */
[C---:B------:R-:W-:Y:S01]  /*6430*/  ISETP.GT.AND P1, PT, R131.reuse, RZ, PT ;  /* 0x000000ff8300720c */ /* 0x040fe20003f24270 */
[C---:B------:R-:W-:Y:S01]  /*6440*/  FMUL.FTZ R140, R0.reuse, R150 ;  /* 0x00000096008c7220 */ /* 0x040fe20000410000 */
[C---:B------:R-:W-:Y:S01]  /*6450*/  ISETP.GT.AND P2, PT, R131.reuse, 0x1, PT ;  /* 0x000000018300780c */ /* 0x040fe20003f44270 */
[----:B------:R-:W-:Y:S01]  /*6460*/  FMUL.FTZ R150, R0, R120 ;  /* 0x0000007800967220 */ /* 0x000fe20000410000 */
[----:B-1----:R-:W-:Y:S01]  /*6470*/  FSEL R149, R168, -INF , P1 ;  /* 0xff800000a8957808 */ /* 0x002fe20000800000 */
[----:B------:R-:W1:Y:S01]  /*6480*/  MUFU.TANH R155, R155 ;  /* 0x0000009b009b7308 */ /* 0x000e620000002400 */
[----:B------:R-:W-:Y:S01]  /*6490*/  ISETP.GT.AND P1, PT, R131, 0x8, PT ;  /* 0x000000088300780c */ /* 0x000fe20003f24270 */
[----:B------:R-:W-:Y:S01]  /*64a0*/  FMUL.FTZ R164, R0, R121 ;  /* 0x0000007900a47220 */ /* 0x000fe20000410000 */
[----:B--2---:R-:W-:Y:S01]  /*64b0*/  FSEL R151, R152, -INF , P2 ;  /* 0xff80000098977808 */ /* 0x004fe20001000000 */
[C---:B------:R-:W-:Y:S01]  /*64c0*/  FMUL.FTZ R104, R0.reuse, R104 ;  /* 0x0000006800687220 */ /* 0x040fe20000410000 */
[----:B------:R-:W-:Y:S01]  /*64d0*/  FMNMX.FTZ R132, R149, R5, !PT ;  /* 0x0000000595847209 */ /* 0x000fe20007810000 */
[C---:B------:R-:W-:Y:S01]  /*64e0*/  FMUL.FTZ R152, R0.reuse, R105 ;  /* 0x0000006900987220 */ /* 0x040fe20000410000 */
[----:B------:R-:W-:Y:S01]  /*64f0*/  ISETP.GT.AND P2, PT, R131, 0x9, PT ;  /* 0x000000098300780c */ /* 0x000fe20003f44270 */
[----:B------:R-:W2:Y:S01]  /*6500*/  MUFU.TANH R157, R157 ;  /* 0x0000009d009d7308 */ /* 0x000ea20000002400 */
[----:B---3--:R-:W-:Y:S01]  /*6510*/  FSEL R153, R153, -INF , P1 ;  /* 0xff80000099997808 */ /* 0x008fe20000800000 */
[C---:B------:R-:W-:Y:S01]  /*6520*/  FMUL.FTZ R105, R0.reuse, R107 ;  /* 0x0000006b00697220 */ /* 0x040fe20000410000 */
[----:B------:R-:W-:Y:S01]  /*6530*/  FMNMX.FTZ R132, R151, R132, !PT ;  /* 0x0000008497847209 */ /* 0x000fe20007810000 */
[C---:B------:R-:W-:Y:S01]  /*6540*/  FMUL.FTZ R120, R0.reuse, R123 ;  /* 0x0000007b00787220 */ /* 0x040fe20000410000 */
[----:B------:R-:W-:Y:S01]  /*6550*/  ISETP.GT.AND P1, PT, R131, 0x10, PT ;  /* 0x000000108300780c */ /* 0x000fe20003f24270 */
[----:B------:R-:W-:Y:S01]  /*6560*/  FMUL.FTZ R128, R0, R128 ;  /* 0x0000008000807220 */ /* 0x000fe20000410000 */
[----:B----4-:R-:W-:Y:S01]  /*6570*/  FSEL R163, R154, -INF , P2 ;  /* 0xff8000009aa37808 */ /* 0x010fe20001000000 */
[----:B------:R-:W3:Y:S01]  /*6580*/  MUFU.TANH R158, R158 ;  /* 0x0000009e009e7308 */ /* 0x000ee20000002400 */
        /* <DEDUP_REMOVED lines=10> */
[----:B-1----:R-:W-:Y:S01]  /*6630*/  FSEL R169, R155, -INF , P2 ;  /* 0xff8000009ba97808 */ /* 0x002fe20001000000 */
[C---:B------:R-:W-:Y:S01]  /*6640*/  FMUL.FTZ R122, R0.reuse, R127 ;  /* 0x0000007f007a7220 */ /* 0x040fe20000410000 */
[----:B------:R-:W-:Y:S01]  /*6650*/  FMNMX.FTZ R132, R167, R132, !PT ;  /* 0x00000084a7847209 */ /* 0x000fe20007810000 */
[C---:B------:R-:W-:Y:S01]  /*6660*/  FMUL.FTZ R127, R0.reuse, R134 ;  /* 0x00000086007f7220 */ /* 0x040fe20000410000 */
[----:B------:R-:W-:Y:S01]  /*6670*/  ISETP.GT.AND P2, PT, R131, 0x19, PT ;  /* 0x000000198300780c */ /* 0x000fe20003f44270 */
[----:B------:R-:W1:Y:S01]  /*6680*/  MUFU.TANH R160, R160 ;  /* 0x000000a000a07308 */ /* 0x000e620000002400 */
[----:B--2---:R-:W-:Y:S01]  /*6690*/  FSEL R165, R157, -INF , P1 ;  /* 0xff8000009da57808 */ /* 0x004fe20000800000 */
[C---:B------:R-:W-:Y:S01]  /*66a0*/  FMUL.FTZ R109, R0.reuse, R109 ;  /* 0x0000006d006d7220 */ /* 0x040fe20000410000 */
[----:B------:R-:W-:Y:S01]  /*66b0*/  FMNMX.FTZ R132, R169, R132, !PT ;  /* 0x00000084a9847209 */ /* 0x000fe20007810000 */
[C---:B------:R-:W-:Y:S01]  /*66c0*/  FMUL.FTZ R112, R0.reuse, R112 ;  /* 0x0000007000707220 */ /* 0x040fe20000410000 */
[----:B------:R-:W-:Y:S01]  /*66d0*/  ISETP.GT.AND P1, PT, R131, 0x20, PT ;  /* 0x000000208300780c */ /* 0x000fe20003f24270 */
[----:B------:R-:W-:Y:S01]  /*66e0*/  FMUL.FTZ R108, R0, R108 ;  /* 0x0000006c006c7220 */ /* 0x000fe20000410000 */
[----:B---3--:R-:W-:Y:S01]  /*66f0*/  FSEL R157, R158, -INF , P2 ;  /* 0xff8000009e9d7808 */ /* 0x008fe20001000000 */
[----:B------:R-:W2:Y:S01]  /*6700*/  MUFU.TANH R161, R161 ;  /* 0x000000a100a17308 */ /* 0x000ea20000002400 */
[----:B------:R-:W-:Y:S01]  /*6710*/  FMNMX.FTZ R132, R165, R132, !PT ;  /* 0x00000084a5847209 */ /* 0x000fe20007810000 */
[C---:B------:R-:W-:Y:S01]  /*6720*/  FMUL.FTZ R88, R0.reuse, R88 ;  /* 0x0000005800587220 */ /* 0x040fe20000410000 */
[----:B------:R-:W-:Y:S01]  /*6730*/  ISETP.GT.AND P2, PT, R131, 0x21, PT ;  /* 0x000000218300780c */ /* 0x000fe20003f44270 */
[C---:B------:R-:W-:Y:S01]  /*6740*/  FMUL.FTZ R113, R0.reuse, R113 ;  /* 0x0000007100717220 */ /* 0x040fe20000410000 */
[----:B0-----:R-:W-:Y:S01]  /*6750*/  FSEL R159, R159, -INF , P1 ;  /* 0xff8000009f9f7808 */ /* 0x001fe20000800000 */
[C---:B------:R-:W-:Y:S01]  /*6760*/  FMUL.FTZ R116, R0.reuse, R116 ;  /* 0x0000007400747220 */ /* 0x040fe20000410000 */
[----:B------:R-:W-:Y:S01]  /*6770*/  FMNMX.FTZ R132, R157, R132, !PT ;  /* 0x000000849d847209 */ /* 0x000fe20007810000 */
[----:B------:R-:W0:Y:S01]  /*6780*/  MUFU.TANH R141, R141 ;  /* 0x0000008d008d7308 */ /* 0x000e220000002400 */
[----:B------:R-:W-:Y:S01]  /*6790*/  ISETP.GT.AND P1, PT, R131, 0x28, PT ;  /* 0x000000288300780c */ /* 0x000fe20003f24270 */
[----:B------:R-:W-:Y:S01]  /*67a0*/  FMUL.FTZ R90, R0, R90 ;  /* 0x0000005a005a7220 */ /* 0x000fe20000410000 */
        /* <DEDUP_REMOVED lines=11> */
[C---:B------:R-:W-:Y:S01]  /*6860*/  FMUL.FTZ R99, R0.reuse, R99 ;  /* 0x0000006300637220 */ /* 0x040fe20000410000 */
[----:B------:R-:W-:Y:S01]  /*6870*/  FMNMX.FTZ R132, R147, R132, !PT ;  /* 0x0000008493847209 */ /* 0x000fe20007810000 */
[----:B------:R-:W2:Y:S01]  /*6880*/  MUFU.TANH R142, R142 ;  /* 0x0000008e008e7308 */ /* 0x000ea20000002400 */
[----:B0-----:R-:W-:Y:S01]  /*6890*/  FSEL R145, R141, -INF , P2 ;  /* 0xff8000008d917808 */ /* 0x001fe20001000000 */
[----:B------:R-:W-:Y:S01]  /*68a0*/  FMUL.FTZ R103, R0, R103 ;  /* 0x0000006700677220 */ /* 0x000fe20000410000 */
[----:B------:R-:W-:Y:S01]  /*68b0*/  ISETP.GT.AND P2, PT, R131, 0x31, PT ;  /* 0x000000318300780c */ /* 0x000fe20003f44270 */
[----:B------:R-:W-:Y:S01]  /*68c0*/  ULEA UR6, UR44, UR43, 0x3 ;  /* 0x0000002b2c067291 */ /* 0x000fe2000f8e183f */
[----:B------:R-:W-:-:S03]  /*68d0*/  FMNMX.FTZ R132, R145, R132, !PT ;  /* 0x0000008491847209 */ /* 0x000fc60007810000 */
[----:B------:R-:W0:Y:S01]  /*68e0*/  MUFU.TANH R148, R148 ;  /* 0x0000009400947308 */ /* 0x000e220000002400 */
[----:B-1----:R-:W-:Y:S01]  /*68f0*/  FSEL R143, R143, -INF , P1 ;  /* 0xff8000008f8f7808 */ /* 0x002fe20000800000 */
[----:B------:R-:W-:Y:S01]  /*6900*/  UIADD3 UR6, UR6, 0x22840, URZ ;  /* 0x0002284006067890 */ /* 0x000fe2000fffe03f */
[----:B------:R-:W-:Y:S02]  /*6910*/  ISETP.GT.AND P1, PT, R131, 0x38, PT ;  /* 0x000000388300780c */ /* 0x000fe40003f24270 */
[----:B------:R-:W-:Y:S01]  /*6920*/  FMNMX.FTZ R107, R143, R132, !PT ;  /* 0x000000848f6b7209 */ /* 0x000fe20007810000 */
[----:B------:R-:W-:Y:S02]  /*6930*/  UPRMT UR6, UR41, 0x654, UR6 ;  /* 0x0000065429067896 */ /* 0x000fe40008000006 */
[----:B------:R-:W1:Y:S01]  /*6940*/  MUFU.TANH R162, R162 ;  /* 0x000000a200a27308 */ /* 0x000e620000002400 */
[----:B--2---:R-:W-:Y:S02]  /*6950*/  FSEL R142, R142, -INF , P2 ;  /* 0xff8000008e8e7808 */ /* 0x004fe40001000000 */
[----:B------:R-:W-:-:S04]  /*6960*/  ISETP.GT.AND P2, PT, R131, 0x39, PT ;  /* 0x000000398300780c */ /* 0x000fc80003f44270 */
[----:B------:R-:W-:Y:S01]  /*6970*/  SYNCS.ARRIVE.TRANS64.RED.A1T0 RZ, [UR6], RZ ;  /* 0x000000ffffff79a7 */ /* 0x000fe20008100406 */
[----:B------:R-:W2:Y:S01]  /*6980*/  MUFU.TANH R150, R150 ;  /* 0x0000009600967308 */ /* 0x000ea20000002400 */
[----:B0-----:R-:W-:Y:S02]  /*6990*/  FSEL R141, R148, -INF , P1 ;  /* 0xff800000948d7808 */ /* 0x001fe40000800000 */
[----:B------:R-:W-:-:S05]  /*69a0*/  ISETP.GT.AND P1, PT, R131, 0x40, PT ;  /* 0x000000408300780c */ /* 0x000fca0003f24270 */
[----:B------:R-:W0:Y:S01]  /*69b0*/  MUFU.TANH R164, R164 ;  /* 0x000000a400a47308 */ /* 0x000e220000002400 */
[----:B-1----:R-:W-:Y:S02]  /*69c0*/  FSEL R135, R162, -INF , P2 ;  /* 0xff800000a2877808 */ /* 0x002fe40001000000 */
[----:B------:R-:W-:-:S05]  /*69d0*/  ISETP.GT.AND P2, PT, R131, 0x41, PT ;  /* 0x000000418300780c */ /* 0x000fca0003f44270 */
[----:B------:R1:W-:Y:S01]  /*69e0*/  MUFU.TANH R168, R104 ;  /* 0x0000006800a87308 */ /* 0x0003e20000002400 */
[----:B--2---:R-:W-:Y:S02]  /*69f0*/  FSEL R134, R150, -INF , P1 ;  /* 0xff80000096867808 */ /* 0x004fe40000800000 */
[----:B------:R-:W-:-:S05]  /*6a00*/  ISETP.GT.AND P1, PT, R131, 0x48, PT ;  /* 0x000000488300780c */ /* 0x000fca0003f24270 */
[----:B------:R-:W2:Y:S01]  /*6a10*/  MUFU.TANH R166, R166 ;  /* 0x000000a600a67308 */ /* 0x000ea20000002400 */
[----:B-1----:R-:W-:Y:S01]  /*6a20*/  FMUL.FTZ R104, R0, R106 ;  /* 0x0000006a00687220 */ /* 0x002fe20000410000 */
[----:B------:R-:W-:Y:S02]  /*6a30*/  FMNMX.FTZ R106, R142, R107, !PT ;  /* 0x0000006b8e6a7209 */ /* 0x000fe40007810000 */
[----:B0-----:R-:W-:Y:S02]  /*6a40*/  FSEL R133, R164, -INF , P2 ;  /* 0xff800000a4857808 */ /* 0x001fe40001000000 */
[----:B------:R-:W-:Y:S02]  /*6a50*/  FMNMX.FTZ R106, R141, R106, !PT ;  /* 0x0000006a8d6a7209 */ /* 0x000fe40007810000 */
[----:B------:R-:W0:Y:S01]  /*6a60*/  MUFU.TANH R170, R170 ;  /* 0x000000aa00aa7308 */ /* 0x000e220000002400 */
[----:B------:R-:W-:Y:S02]  /*6a70*/  ISETP.GT.AND P2, PT, R131, 0x49, PT ;  /* 0x000000498300780c */ /* 0x000fe40003f44270 */
[----:B------:R-:W-:-:S04]  /*6a80*/  FMNMX.FTZ R107, R135, R106, !PT ;  /* 0x0000006a876b7209 */ /* 0x000fc80007810000 */
[----:B------:R-:W-:Y:S01]  /*6a90*/  FMNMX.FTZ R106, R134, R107, !PT ;  /* 0x0000006b866a7209 */ /* 0x000fe20007810000 */
[----:B------:R-:W-:Y:S01]  /*6aa0*/  MUFU.TANH R128, R128 ;  /* 0x0000008000807308 */ /* 0x000fe20000002400 */
[----:B--2---:R-:W-:Y:S01]  /*6ab0*/  FSEL R132, R166, -INF , P1 ;  /* 0xff800000a6847808 */ /* 0x004fe20000800000 */
[C---:B------:R-:W-:Y:S01]  /*6ac0*/  FMUL.FTZ R107, R0.reuse, R117 ;  /* 0x00000075006b7220 */ /* 0x040fe20000410000 */
[----:B------:R-:W-:Y:S01]  /*6ad0*/  ISETP.GT.AND P1, PT, R131, 0x50, PT ;  /* 0x000000508300780c */ /* 0x000fe20003f24270 */
[----:B------:R-:W-:-:S04]  /*6ae0*/  FMUL.FTZ R166, R0, R118 ;  /* 0x0000007600a67220 */ /* 0x000fc80000410000 */
        /* <DEDUP_REMOVED lines=12> */
[----:B------:R-:W1:Y:S01]  /*6bb0*/  MUFU.TANH R152, R152 ;  /* 0x0000009800987308 */ /* 0x000e620000002400 */
[----:B--2---:R-:W-:Y:S02]  /*6bc0*/  FSEL R112, R128, -INF , P1 ;  /* 0xff80000080707808 */ /* 0x004fe40000800000 */
[----:B------:R-:W-:-:S05]  /*6bd0*/  ISETP.GT.AND P1, PT, R131, 0x58, PT ;  /* 0x000000588300780c */ /* 0x000fca0003f24270 */
[----:B------:R2:W-:Y:S08]  /*6be0*/  MUFU.TANH R160, R107 ;  /* 0x0000006b00a07308 */ /* 0x0005f00000002400 */
[----:B------:R4:W5:Y:S01]  /*6bf0*/  MUFU.TANH R154, R108 ;  /* 0x0000006c009a7308 */ /* 0x0009620000002400 */
[----:B--2---:R-:W-:Y:S01]  /*6c00*/  FMNMX.FTZ R107, R112, R109, !PT ;  /* 0x0000006d706b7209 */ /* 0x004fe20007810000 */
[----:B------:R-:W-:Y:S01]  /*6c10*/  FMUL.FTZ R109, R0, R89 ;  /* 0x00000059006d7220 */ /* 0x000fe20000410000 */
[----:B0-----:R-:W-:-:S02]  /*6c20*/  FSEL R89, R130, -INF , P1 ;  /* 0xff80000082597808 */ /* 0x001fc40000800000 */
[----:B------:R-:W-:-:S03]  /*6c30*/  ISETP.GT.AND P1, PT, R131, 0x60, PT ;  /* 0x000000608300780c */ /* 0x000fc60003f24270 */
[----:B------:R0:W-:Y:S01]  /*6c40*/  MUFU.TANH R162, R88 ;  /* 0x0000005800a27308 */ /* 0x0001e20000002400 */
[----:B----4-:R-:W-:Y:S02]  /*6c50*/  FMNMX.FTZ R108, R106, R107, !PT ;  /* 0x0000006b6a6c7209 */ /* 0x010fe40007810000 */
[----:B---3--:R-:W-:Y:S02]  /*6c60*/  FSEL R107, R171, -INF , P2 ;  /* 0xff800000ab6b7808 */ /* 0x008fe40001000000 */
[----:B------:R-:W-:Y:S02]  /*6c70*/  FMNMX.FTZ R108, R89, R108, !PT ;  /* 0x0000006c596c7209 */ /* 0x000fe40007810000 */
[----:B------:R-:W-:Y:S01]  /*6c80*/  ISETP.GT.AND P2, PT, R131, 0x61, PT ;  /* 0x000000618300780c */ /* 0x000fe20003f44270 */
[----:B------:R2:W3:Y:S01]  /*6c90*/  MUFU.TANH R148, R113 ;  /* 0x0000007100947308 */ /* 0x0004e20000002400 */
[----:B0-----:R-:W-:Y:S01]  /*6ca0*/  FMUL.FTZ R88, R0, R92 ;  /* 0x0000005c00587220 */ /* 0x001fe20000410000 */
[----:B------:R-:W-:-:S02]  /*6cb0*/  FSEL R92, R168, -INF , P1 ;  /* 0xff800000a85c7808 */ /* 0x000fc40000800000 */
[----:B------:R-:W-:-:S04]  /*6cc0*/  ISETP.GT.AND P1, PT, R131, 0x68, PT ;  /* 0x000000688300780c */ /* 0x000fc80003f24270 */
[----:B------:R0:W4:Y:S01]  /*6cd0*/  MUFU.TANH R150, R116 ;  /* 0x0000007400967308 */ /* 0x0001220000002400 */
[----:B--2---:R-:W-:Y:S02]  /*6ce0*/  FMNMX.FTZ R113, R107, R108, !PT ;  /* 0x0000006c6b717209 */ /* 0x004fe40007810000 */
[----:B-1----:R-:W-:Y:S02]  /*6cf0*/  FSEL R108, R152, -INF , P2 ;  /* 0xff800000986c7808 */ /* 0x002fe40001000000 */
[----:B------:R-:W-:Y:S02]  /*6d00*/  FMNMX.FTZ R113, R92, R113, !PT ;  /* 0x000000715c717209 */ /* 0x000fe40007810000 */
[----:B------:R-:W-:Y:S01]  /*6d10*/  ISETP.GT.AND P2, PT, R131, 0x69, PT ;  /* 0x000000698300780c */ /* 0x000fe20003f44270 */
[----:B------:R1:W2:Y:S01]  /*6d20*/  MUFU.TANH R130, R109 ;  /* 0x0000006d00827308 */ /* 0x0002a20000002400 */
[----:B0-----:R-:W-:Y:S01]  /*6d30*/  FMUL.FTZ R116, R0, R93 ;  /* 0x0000005d00747220 */ /* 0x001fe20000410000 */
[----:B-----5:R-:W-:-:S02]  /*6d40*/  FSEL R93, R154, -INF , P1 ;  /* 0xff8000009a5d7808 */ /* 0x020fc40000800000 */
[----:B------:R-:W-:Y:S02]  /*6d50*/  FMNMX.FTZ R128, R108, R113, !PT ;  /* 0x000000716c807209 */ /* 0x000fe40007810000 */
[----:B------:R-:W-:Y:S02]  /*6d60*/  ISETP.GT.AND P1, PT, R131, 0x70, PT ;  /* 0x000000708300780c */ /* 0x000fe40003f24270 */
[----:B------:R-:W-:Y:S01]  /*6d70*/  FMNMX.FTZ R128, R93, R128, !PT ;  /* 0x000000805d807209 */ /* 0x000fe20007810000 */
[----:B------:R0:W5:Y:S01]  /*6d80*/  MUFU.TANH R164, R88 ;  /* 0x0000005800a47308 */ /* 0x0001620000002400 */
[----:B-1----:R-:W-:Y:S02]  /*6d90*/  FSEL R109, R156, -INF , P2 ;  /* 0xff8000009c6d7808 */ /* 0x002fe40001000000 */
[----:B------:R-:W-:Y:S02]  /*6da0*/  ISETP.GT.AND P2, PT, R131, 0x71, PT ;  /* 0x000000718300780c */ /* 0x000fe40003f44270 */
[----:B------:R-:W-:-:S02]  /*6db0*/  FMNMX.FTZ R129, R109, R128, !PT ;  /* 0x000000806d817209 */ /* 0x000fc40007810000 */
[----:B---3--:R-:W-:Y:S01]  /*6dc0*/  FSEL R113, R148, -INF , P2 ;  /* 0xff80000094717808 */ /* 0x008fe20001000000 */
[----:B------:R1:W3:Y:S01]  /*6dd0*/  MUFU.TANH R152, R116 ;  /* 0x0000007400987308 */ /* 0x0002e20000002400 */
[----:B0-----:R-:W-:Y:S01]  /*6de0*/  FMUL.FTZ R88, R0, R96 ;  /* 0x0000006000587220 */ /* 0x001fe20000410000 */
[----:B------:R-:W-:Y:S01]  /*6df0*/  FSEL R96, R158, -INF , P1 ;  /* 0xff8000009e607808 */ /* 0x000fe20000800000 */
[----:B------:R-:W-:Y:S01]  /*6e00*/  FMUL.FTZ R148, R0, R101 ;  /* 0x0000006500947220 */ /* 0x000fe20000410000 */
[C---:B------:R-:W-:Y:S02]  /*6e10*/  ISETP.GT.AND P1, PT, R131.reuse, 0x78, PT ;  /* 0x000000788300780c */ /* 0x040fe40003f24270 */
[----:B------:R-:W-:Y:S02]  /*6e20*/  ISETP.GT.AND P2, PT, R131, 0x79, PT ;  /* 0x000000798300780c */ /* 0x000fe40003f44270 */
[----:B------:R0:W3:Y:S01]  /*6e30*/  MUFU.TANH R154, R88 ;  /* 0x00000058009a7308 */ /* 0x0000e20000002400 */
[----:B-1----:R-:W-:Y:S01]  /*6e40*/  FMNMX.FTZ R116, R96, R129, !PT ;  /* 0x0000008160747209 */ /* 0x002fe20007810000 */
[----:B------:R-:W-:Y:S01]  /*6e50*/  FMUL.FTZ R129, R0, R97 ;  /* 0x0000006100817220 */ /* 0x000fe20000410000 */
[----:B----4-:R-:W-:-:S02]  /*6e60*/  FSEL R97, R150, -INF , P1 ;  /* 0xff80000096617808 */ /* 0x010fc40000800000 */
[----:B------:R-:W-:Y:S02]  /*6e70*/  FMNMX.FTZ R128, R113, R116, !PT ;  /* 0x0000007471807209 */ /* 0x000fe40007810000 */
[----:B------:R-:W-:Y:S01]  /*6e80*/  ISETP.GT.AND P1, PT, R131, 0x80, PT ;  /* 0x000000808300780c */ /* 0x000fe20003f24270 */
[----:B------:R3:W1:Y:S01]  /*6e90*/  MUFU.TANH R150, R129 ;  /* 0x0000008100967308 */ /* 0x0006620000002400 */
[----:B------:R-:W-:Y:S01]  /*6ea0*/  FSEL R116, R160, -INF , P2 ;  /* 0xff800000a0747808 */ /* 0x000fe20001000000 */
[C---:B0-----:R-:W-:Y:S01]  /*6eb0*/  FMUL.FTZ R88, R0.reuse, R100 ;  /* 0x0000006400587220 */ /* 0x041fe20000410000 */
[----:B------:R-:W-:Y:S01]  /*6ec0*/  FMNMX.FTZ R161, R97, R128, !PT ;  /* 0x0000008061a17209 */ /* 0x000fe20007810000 */
[----:B------:R-:W-:Y:S01]  /*6ed0*/  FMUL.FTZ R160, R0, R110 ;  /* 0x0000006e00a07220 */ /* 0x000fe20000410000 */
[C---:B------:R-:W-:Y:S02]  /*6ee0*/  ISETP.GT.AND P2, PT, R131.reuse, 0x81, PT ;  /* 0x000000818300780c */ /* 0x040fe40003f44270 */
[----:B------:R-:W-:Y:S01]  /*6ef0*/  FSEL R100, R162, -INF , P1 ;  /* 0xff800000a2647808 */ /* 0x000fe20000800000 */
[----:B------:R0:W4:Y:S01]  /*6f00*/  MUFU.TANH R156, R88 ;  /* 0x00000058009c7308 */ /* 0x0001220000002400 */
[----:B------:R-:W-:Y:S01]  /*6f10*/  FMNMX.FTZ R161, R116, R161, !PT ;  /* 0x000000a174a17209 */ /* 0x000fe20007810000 */
[C---:B------:R-:W-:Y:S01]  /*6f20*/  FMUL.FTZ R162, R0.reuse, R114 ;  /* 0x0000007200a27220 */ /* 0x040fe20000410000 */
[C---:B------:R-:W-:Y:S01]  /*6f30*/  ISETP.GT.AND P1, PT, R131.reuse, 0x88, PT ;  /* 0x000000888300780c */ /* 0x040fe20003f24270 */
[----:B------:R-:W-:Y:S01]  /*6f40*/  FMUL.FTZ R114, R0, R119 ;  /* 0x0000007700727220 */ /* 0x000fe20000410000 */
[----:B--2---:R-:W-:Y:S01]  /*6f50*/  FSEL R128, R130, -INF , P2 ;  /* 0xff80000082807808 */ /* 0x004fe20001000000 */
[----:B------:R-:W-:Y:S01]  /*6f60*/  IMAD.U32 R119, RZ, RZ, UR28 ;  /* 0x0000001cff777e24 */ /* 0x000fe2000f8e00ff */
[----:B------:R-:W-:Y:S01]  /*6f70*/  FMNMX.FTZ R161, R100, R161, !PT ;  /* 0x000000a164a17209 */ /* 0x000fe20007810000 */
[----:B------:R-:W2:Y:S01]  /*6f80*/  MUFU.TANH R148, R148 ;  /* 0x0000009400947308 */ /* 0x000ea20000002400 */
[----:B------:R-:W-:-:S02]  /*6f90*/  ISETP.GT.AND P2, PT, R131, 0x89, PT ;  /* 0x000000898300780c */ /* 0x000fc40003f44270 */
[----:B-----5:R-:W-:Y:S01]  /*6fa0*/  FSEL R101, R164, -INF , P1 ;  /* 0xff800000a4657808 */ /* 0x020fe20000800000 */
[----:B------:R-:W-:Y:S01]  /*6fb0*/  FMUL.FTZ R164, R0, R115 ;  /* 0x0000007300a47220 */ /* 0x000fe20000410000 */
[----:B------:R-:W-:Y:S01]  /*6fc0*/  FMNMX.FTZ R130, R128, R161, !PT ;  /* 0x000000a180827209 */ /* 0x000fe20007810000 */
[----:B------:R-:W-:Y:S01]  /*6fd0*/  FMUL.FTZ R115, R0, R102 ;  /* 0x0000006600737220 */ /* 0x000fe20000410000 */
[----:B------:R-:W-:Y:S01]  /*6fe0*/  ISETP.GT.AND P1, PT, R131, 0x90, PT ;  /* 0x000000908300780c */ /* 0x000fe20003f24270 */
[----:B------:R-:W5:Y:S01]  /*6ff0*/  MUFU.TANH R7, R7 ;  /* 0x0000000700077308 */ /* 0x000f620000002400 */
[----:B---3--:R-:W-:Y:S02]  /*7000*/  FSEL R129, R152, -INF , P2 ;  /* 0xff80000098817808 */ /* 0x008fe40001000000 */
[----:B0-----:R-:W-:Y:S02]  /*7010*/  FMNMX.FTZ R88, R101, R130, !PT ;  /* 0x0000008265587209 */ /* 0x001fe40007810000 */
[----:B------:R-:W-:-:S02]  /*7020*/  ISETP.GT.AND P2, PT, R131, 0x91, PT ;  /* 0x000000918300780c */ /* 0x000fc40003f44270 */
[----:B------:R-:W-:Y:S01]  /*7030*/  FSEL R130, R154, -INF , P1 ;  /* 0xff8000009a827808 */ /* 0x000fe20000800000 */
[----:B------:R-:W0:Y:S01]  /*7040*/  MUFU.TANH R8, R8 ;  /* 0x0000000800087308 */ /* 0x000e220000002400 */
[----:B------:R-:W-:Y:S02]  /*7050*/  FMNMX.FTZ R161, R129, R88, !PT ;  /* 0x0000005881a17209 */ /* 0x000fe40007810000 */
[C---:B------:R-:W-:Y:S02]  /*7060*/  ISETP.GT.AND P1, PT, R131.reuse, 0x98, PT ;  /* 0x000000988300780c */ /* 0x040fe40003f24270 */
[----:B-1----:R-:W-:Y:S02]  /*7070*/  FSEL R110, R150, -INF , P2 ;  /* 0xff800000966e7808 */ /* 0x002fe40001000000 */
[----:B------:R-:W-:Y:S01]  /*7080*/  FMNMX.FTZ R171, R130, R161, !PT ;  /* 0x000000a182ab7209 */ /* 0x000fe20007810000 */
[----:B------:R-:W-:Y:S01]  /*7090*/  FMUL.FTZ R161, R0, R111 ;  /* 0x0000006f00a17220 */ /* 0x000fe20000410000 */
[----:B------:R-:W-:Y:S01]  /*70a0*/  ISETP.GT.AND P2, PT, R131, 0x99, PT ;  /* 0x000000998300780c */ /* 0x000fe20003f44270 */
[----:B------:R-:W1:Y:S01]  /*70b0*/  MUFU.TANH R9, R9 ;  /* 0x0000000900097308 */ /* 0x000e620000002400 */
[----:B----4-:R-:W-:-:S02]  /*70c0*/  FSEL R111, R156, -INF , P1 ;  /* 0xff8000009c6f7808 */ /* 0x010fc40000800000 */
[----:B------:R-:W-:Y:S02]  /*70d0*/  FMNMX.FTZ R88, R110, R171, !PT ;  /* 0x000000ab6e587209 */ /* 0x000fe40007810000 */
[----:B--2---:R-:W-:Y:S02]  /*70e0*/  FSEL R131, R148, -INF , P2 ;  /* 0xff80000094837808 */ /* 0x004fe40001000000 */
[----:B------:R-:W-:Y:S01]  /*70f0*/  FMNMX.FTZ R88, R111, R88, !PT ;  /* 0x000000586f587209 */ /* 0x000fe20007810000 */
[----:B------:R-:W2:Y:S03]  /*7100*/  MUFU.TANH R10, R10 ;  /* 0x0000000a000a7308 */ /* 0x000ea60000002400 */
[----:B------:R-:W-:-:S05]  /*7110*/  FMNMX.FTZ R88, R131, R88, !PT ;  /* 0x0000005883587209 */ /* 0x000fca0007810000 */
[----:B------:R-:W3:Y:S01]  /*7120*/  SHFL.BFLY PT, R171, R88, 0x2, 0x1f ;  /* 0x0c401f0058ab7f89 */ /* 0x000ee200000e0000 */
[----:B------:R-:W4:Y:S08]  /*7130*/  MUFU.TANH R11, R11 ;  /* 0x0000000b000b7308 */ /* 0x000f300000002400 */
[----:B------:R-:W4:Y:S08]  /*7140*/  MUFU.TANH R12, R12 ;  /* 0x0000000c000c7308 */ /* 0x000f300000002400 */
[----:B------:R-:W4:Y:S01]  /*7150*/  MUFU.TANH R13, R13 ;  /* 0x0000000d000d7308 */ /* 0x000f220000002400 */
[----:B---3--:R-:W-:-:S07]  /*7160*/  FMNMX.FTZ R171, R88, R171, !PT ;  /* 0x000000ab58ab7209 */ /* 0x008fce0007810000 */
[----:B------:R-:W3:Y:S01]  /*7170*/  MUFU.TANH R14, R14 ;  /* 0x0000000e000e7308 */ /* 0x000ee20000002400 */
[----:B------:R-:W5:Y:S07]  /*7180*/  SHFL.BFLY PT, R88, R171, 0x1, 0x1f ;  /* 0x0c201f00ab587f89 */ /* 0x000f6e00000e0000 */
[----:B------:R-:W3:Y:S08]  /*7190*/  MUFU.TANH R15, R15 ;  /* 0x0000000f000f7308 */ /* 0x000ef00000002400 */
[----:B------:R-:W3:Y:S08]  /*71a0*/  MUFU.TANH R20, R20 ;  /* 0x0000001400147308 */ /* 0x000ef00000002400 */
[----:B------:R-:W3:Y:S01]  /*71b0*/  MUFU.TANH R21, R21 ;  /* 0x0000001500157308 */ /* 0x000ee20000002400 */
[----:B-----5:R-:W-:-:S02]  /*71c0*/  FMNMX.FTZ R88, R171, R88, !PT ;  /* 0x00000058ab587209 */ /* 0x020fc40007810000 */
        /* <DEDUP_REMOVED lines=14> */
[----:B-----5:R-:W-:-:S01]  /*72b0*/  FFMA.FTZ R146, R157, UR28, -R102 ;  /* 0x0000001c9d927c23 */ /* 0x020fc20008010866 */
[--C-:B------:R-:W-:Y:S01]  /*72c0*/  FFMA.FTZ R159, R159, UR28, -R102.reuse ;  /* 0x0000001c9f9f7c23 */ /* 0x100fe20008010866 */
[----:B------:R-:W-:-:S01]  /*72d0*/  FFMA.FTZ R107, R107, UR28, -R102 ;  /* 0x0000001c6b6b7c23 */ /* 0x000fc20008010866 */
[----:B0-----:R-:W-:-:S02]  /*72e0*/  IMAD.IADD R163, R144, 0x1, R171 ;  /* 0x0000000190a37824 */ /* 0x001fc400078e02ab */
[----:B------:R-:W-:-:S01]  /*72f0*/  FFMA.FTZ R119, R151, UR28, -R102 ;  /* 0x0000001c97777c23 */ /* 0x000fc20008010866 */
[--C-:B------:R-:W-:Y:S01]  /*7300*/  FFMA.FTZ R150, R167, UR28, -R102.reuse ;  /* 0x0000001ca7967c23 */ /* 0x100fe20008010866 */
[----:B------:R-:W-:-:S01]  /*7310*/  FFMA.FTZ R151, R169, UR28, -R102 ;  /* 0x0000001ca9977c23 */ /* 0x000fc20008010866 */
[----:B------:R-:W0:Y:S01]  /*7320*/  MUFU.TANH R140, R140 ;  /* 0x0000008c008c7308 */ /* 0x000e220000002400 */
[----:B------:R-:W-:Y:S01]  /*7330*/  ISETP.GT.AND P2, PT, R163, RZ, PT ;  /* 0x000000ffa300720c */ /* 0x000fe20003f44270 */
[--C-:B------:R-:W-:Y:S01]  /*7340*/  FFMA.FTZ R165, R165, UR28, -R102.reuse ;  /* 0x0000001ca5a57c23 */ /* 0x100fe20008010866 */
[----:B------:R-:W-:Y:S01]  /*7350*/  ISETP.GT.AND P3, PT, R163, 0x1, PT ;  /* 0x00000001a300780c */ /* 0x000fe20003f64270 */
[--C-:B------:R-:W-:Y:S01]  /*7360*/  FFMA.FTZ R132, R132, UR28, -R102.reuse ;  /* 0x0000001c84847c23 */ /* 0x100fe20008010866 */
[----:B------:R-:W-:Y:S01]  /*7370*/  FSEL R153, R7, -INF , P2 ;  /* 0xff80000007997808 */ /* 0x000fe20001000000 */
[--C-:B------:R-:W-:Y:S01]  /*7380*/  FFMA.FTZ R117, R117, UR28, -R102.reuse ;  /* 0x0000001c75757c23 */ /* 0x100fe20008010866 */
[----:B------:R-:W-:Y:S01]  /*7390*/  ISETP.GT.AND P2, PT, R163, 0x8, PT ;  /* 0x00000008a300780c */ /* 0x000fe20003f44270 */
[----:B------:R-:W5:Y:S01]  /*73a0*/  MUFU.TANH R139, R139 ;  /* 0x0000008b008b7308 */ /* 0x000f620000002400 */
        /* <DEDUP_REMOVED lines=12> */
[----:B--2---:R-:W-:Y:S01]  /*7470*/  FSEL R10, R10, -INF , P3 ;  /* 0xff8000000a0a7808 */ /* 0x004fe20001800000 */
[--C-:B------:R-:W-:Y:S01]  /*7480*/  FFMA.FTZ R97, R97, UR28, -R102.reuse ;  /* 0x0000001c61617c23 */ /* 0x100fe20008010866 */
[----:B------:R-:W-:Y:S01]  /*7490*/  FMNMX.FTZ R7, R144, R7, !PT ;  /* 0x0000000790077209 */ /* 0x000fe20007810000 */
[----:B------:R-:W2:Y:S01]  /*74a0*/  MUFU.TANH R120, R120 ;  /* 0x0000007800787308 */ /* 0x000ea20000002400 */
[----:B------:R-:W-:Y:S01]  /*74b0*/  ISETP.GT.AND P3, PT, R163, 0x11, PT ;  /* 0x00000011a300780c */ /* 0x000fe20003f64270 */
[--C-:B------:R-:W-:Y:S01]  /*74c0*/  FFMA.FTZ R116, R116, UR28, -R102.reuse ;  /* 0x0000001c74747c23 */ /* 0x100fe20008010866 */
[----:B----4-:R-:W-:Y:S01]  /*74d0*/  FSEL R11, R11, -INF , P2 ;  /* 0xff8000000b0b7808 */ /* 0x010fe20001000000 */
[--C-:B------:R-:W-:Y:S01]  /*74e0*/  FFMA.FTZ R100, R100, UR28, -R102.reuse ;  /* 0x0000001c64647c23 */ /* 0x100fe20008010866 */
[----:B------:R-:W-:Y:S01]  /*74f0*/  FMNMX.FTZ R152, R10, R7, !PT ;  /* 0x000000070a987209 */ /* 0x000fe20007810000 */
[--C-:B------:R-:W-:Y:S01]  /*7500*/  FFMA.FTZ R101, R101, UR28, -R102.reuse ;  /* 0x0000001c65657c23 */ /* 0x100fe20008010866 */
[----:B------:R-:W-:Y:S01]  /*7510*/  ISETP.GT.AND P2, PT, R163, 0x18, PT ;  /* 0x00000018a300780c */ /* 0x000fe20003f44270 */
[----:B------:R-:W4:Y:S01]  /*7520*/  MUFU.TANH R123, R123 ;  /* 0x0000007b007b7308 */ /* 0x000f220000002400 */
[----:B------:R-:W-:Y:S01]  /*7530*/  FSEL R12, R12, -INF , P3 ;  /* 0xff8000000c0c7808 */ /* 0x000fe20001800000 */
[--C-:B------:R-:W-:Y:S01]  /*7540*/  FFMA.FTZ R110, R110, UR28, -R102.reuse ;  /* 0x0000001c6e6e7c23 */ /* 0x100fe20008010866 */
[----:B------:R-:W-:Y:S01]  /*7550*/  FMNMX.FTZ R7, R11, R152, !PT ;  /* 0x000000980b077209 */ /* 0x000fe20007810000 */
[----:B------:R-:W-:Y:S01]  /*7560*/  FFMA.FTZ R111, R111, UR28, -R102 ;  /* 0x0000001c6f6f7c23 */ /* 0x000fe20008010866 */
[----:B------:R-:W-:-:S02]  /*7570*/  ISETP.GT.AND P3, PT, R163, 0x19, PT ;  /* 0x00000019a300780c */ /* 0x000fc40003f64270 */
[----:B------:R-:W-:Y:S01]  /*7580*/  FSEL R152, R13, -INF , P2 ;  /* 0xff8000000d987808 */ /* 0x000fe20001000000 */
[----:B------:R-:W4:Y:S01]  /*7590*/  MUFU.TANH R122, R122 ;  /* 0x0000007a007a7308 */ /* 0x000f220000002400 */
[----:B------:R-:W-:Y:S02]  /*75a0*/  FMNMX.FTZ R7, R12, R7, !PT ;  /* 0x000000070c077209 */ /* 0x000fe40007810000 */
[C---:B------:R-:W-:Y:S02]  /*75b0*/  ISETP.GT.AND P2, PT, R163.reuse, 0x20, PT ;  /* 0x00000020a300780c */ /* 0x040fe40003f44270 */
[----:B---3--:R-:W-:Y:S02]  /*75c0*/  FSEL R14, R14, -INF , P3 ;  /* 0xff8000000e0e7808 */ /* 0x008fe40001800000 */
[----:B------:R-:W-:Y:S01]  /*75d0*/  FMNMX.FTZ R7, R152, R7, !PT ;  /* 0x0000000798077209 */ /* 0x000fe20007810000 */
[----:B------:R-:W3:Y:S01]  /*75e0*/  MUFU.TANH R125, R125 ;  /* 0x0000007d007d7308 */ /* 0x000ee20000002400 */
[----:B------:R-:W-:-:S02]  /*75f0*/  ISETP.GT.AND P3, PT, R163, 0x21, PT ;  /* 0x00000021a300780c */ /* 0x000fc40003f64270 */
[----:B------:R-:W-:Y:S02]  /*7600*/  FSEL R15, R15, -INF , P2 ;  /* 0xff8000000f0f7808 */ /* 0x000fe40001000000 */
[----:B------:R-:W-:Y:S02]  /*7610*/  FMNMX.FTZ R156, R14, R7, !PT ;  /* 0x000000070e9c7209 */ /* 0x000fe40007810000 */
[----:B------:R-:W-:Y:S01]  /*7620*/  ISETP.GT.AND P2, PT, R163, 0x28, PT ;  /* 0x00000028a300780c */ /* 0x000fe20003f44270 */
[----:B------:R-:W3:Y:S01]  /*7630*/  MUFU.TANH R124, R124 ;  /* 0x0000007c007c7308 */ /* 0x000ee20000002400 */
[----:B------:R-:W-:Y:S02]  /*7640*/  FSEL R20, R20, -INF , P3 ;  /* 0xff80000014147808 */ /* 0x000fe40001800000 */
[----:B------:R-:W-:Y:S02]  /*7650*/  FMNMX.FTZ R7, R15, R156, !PT ;  /* 0x0000009c0f077209 */ /* 0x000fe40007810000 */
[----:B------:R-:W-:-:S02]  /*7660*/  ISETP.GT.AND P3, PT, R163, 0x29, PT ;  /* 0x00000029a300780c */ /* 0x000fc40003f64270 */
[----:B------:R-:W-:Y:S01]  /*7670*/  FSEL R147, R21, -INF , P2 ;  /* 0xff80000015937808 */ /* 0x000fe20001000000 */
[----:B------:R-:W3:Y:S01]  /*7680*/  MUFU.TANH R127, R127 ;  /* 0x0000007f007f7308 */ /* 0x000ee20000002400 */
[----:B------:R-:W-:Y:S02]  /*7690*/  FMNMX.FTZ R156, R20, R7, !PT ;  /* 0x00000007149c7209 */ /* 0x000fe40007810000 */
[----:B------:R-:W-:Y:S02]  /*76a0*/  ISETP.GT.AND P2, PT, R163, 0x30, PT ;  /* 0x00000030a300780c */ /* 0x000fe40003f44270 */
[----:B------:R-:W-:Y:S02]  /*76b0*/  FSEL R136, R136, -INF , P3 ;  /* 0xff80000088887808 */ /* 0x000fe40001800000 */
[----:B------:R-:W-:Y:S01]  /*76c0*/  FMNMX.FTZ R7, R147, R156, !PT ;  /* 0x0000009c93077209 */ /* 0x000fe20007810000 */
[----:B------:R0:W-:Y:S01]  /*76d0*/  MUFU.EX2 R21, R155 ;  /* 0x0000009b00157308 */ /* 0x0001e20000000800 */
[----:B------:R-:W-:-:S02]  /*76e0*/  ISETP.GT.AND P3, PT, R163, 0x31, PT ;  /* 0x00000031a300780c */ /* 0x000fc40003f64270 */
[----:B------:R-:W-:Y:S02]  /*76f0*/  FSEL R137, R137, -INF , P2 ;  /* 0xff80000089897808 */ /* 0x000fe40001000000 */
[----:B------:R-:W-:Y:S02]  /*7700*/  FMNMX.FTZ R158, R136, R7, !PT ;  /* 0x00000007889e7209 */ /* 0x000fe40007810000 */
[----:B------:R-:W-:Y:S01]  /*7710*/  ISETP.GT.AND P2, PT, R163, 0x38, PT ;  /* 0x00000038a300780c */ /* 0x000fe20003f44270 */
[----:B------:R5:W-:Y:S01]  /*7720*/  MUFU.EX2 R156, R145 ;  /* 0x00000091009c7308 */ /* 0x000be20000000800 */
[----:B------:R-:W-:Y:S01]  /*7730*/  FSEL R138, R138, -INF , P3 ;  /* 0xff8000008a8a7808 */ /* 0x000fe20001800000 */
[----:B0-----:R-:W-:Y:S01]  /*7740*/  FFMA.FTZ R155, R143, UR28, -R102 ;  /* 0x0000001c8f9b7c23 */ /* 0x001fe20008010866 */
[----:B------:R-:W-:Y:S02]  /*7750*/  FMNMX.FTZ R7, R137, R158, !PT ;  /* 0x0000009e89077209 */ /* 0x000fe40007810000 */
[----:B------:R-:W-:-:S02]  /*7760*/  ISETP.GT.AND P3, PT, R163, 0x39, PT ;  /* 0x00000039a300780c */ /* 0x000fc40003f64270 */
[----:B------:R-:W-:Y:S01]  /*7770*/  FSEL R143, R140, -INF , P2 ;  /* 0xff8000008c8f7808 */ /* 0x000fe20001000000 */
[----:B------:R-:W0:Y:S01]  /*7780*/  MUFU.TANH R126, R126 ;  /* 0x0000007e007e7308 */ /* 0x000e220000002400 */
[----:B------:R-:W-:Y:S01]  /*7790*/  FMNMX.FTZ R158, R138, R7, !PT ;  /* 0x000000078a9e7209 */ /* 0x000fe20007810000 */
[----:B-----5:R-:W-:Y:S01]  /*77a0*/  FFMA.FTZ R145, R142, UR28, -R102 ;  /* 0x0000001c8e917c23 */ /* 0x020fe20008010866 */
[----:B------:R-:W-:Y:S02]  /*77b0*/  ISETP.GT.AND P2, PT, R163, 0x40, PT ;  /* 0x00000040a300780c */ /* 0x000fe40003f44270 */
[----:B------:R-:W-:Y:S02]  /*77c0*/  FSEL R139, R139, -INF , P3 ;  /* 0xff8000008b8b7808 */ /* 0x000fe40001800000 */
[----:B------:R-:W-:Y:S01]  /*77d0*/  FMNMX.FTZ R158, R143, R158, !PT ;  /* 0x0000009e8f9e7209 */ /* 0x000fe20007810000 */
[----:B------:R5:W-:Y:S01]  /*77e0*/  MUFU.EX2 R140, R155 ;  /* 0x0000009b008c7308 */ /* 0x000be20000000800 */
[----:B------:R-:W-:-:S02]  /*77f0*/  ISETP.GT.AND P3, PT, R163, 0x41, PT ;  /* 0x00000041a300780c */ /* 0x000fc40003f64270 */
[----:B-1----:R-:W-:Y:S02]  /*7800*/  FSEL R142, R121, -INF , P2 ;  /* 0xff800000798e7808 */ /* 0x002fe40001000000 */
[----:B------:R-:W-:Y:S02]  /*7810*/  FMNMX.FTZ R7, R139, R158, !PT ;  /* 0x0000009e8b077209 */ /* 0x000fe40007810000 */
[----:B------:R-:W-:Y:S01]  /*7820*/  ISETP.GT.AND P2, PT, R163, 0x48, PT ;  /* 0x00000048a300780c */ /* 0x000fe20003f44270 */
[----:B------:R-:W-:Y:S01]  /*7830*/  MUFU.TANH R104, R104 ;  /* 0x0000006800687308 */ /* 0x000fe20000002400 */
[----:B--2---:R-:W-:Y:S01]  /*7840*/  FSEL R120, R120, -INF , P3 ;  /* 0xff80000078787808 */ /* 0x004fe20001800000 */
[----:B-----5:R-:W-:Y:S01]  /*7850*/  FFMA.FTZ R155, R141, UR28, -R102 ;  /* 0x0000001c8d9b7c23 */ /* 0x020fe20008010866 */
[----:B------:R-:W-:Y:S02]  /*7860*/  FMNMX.FTZ R7, R142, R7, !PT ;  /* 0x000000078e077209 */ /* 0x000fe40007810000 */
[----:B------:R-:W-:-:S02]  /*7870*/  ISETP.GT.AND P3, PT, R163, 0x49, PT ;  /* 0x00000049a300780c */ /* 0x000fc40003f64270 */
[----:B----4-:R-:W-:Y:S01]  /*7880*/  FSEL R141, R123, -INF , P2 ;  /* 0xff8000007b8d7808 */ /* 0x010fe20001000000 */
[----:B------:R-:W1:Y:S01]  /*7890*/  MUFU.TANH R105, R105 ;  /* 0x0000006900697308 */ /* 0x000e620000002400 */
[----:B------:R-:W-:Y:S02]  /*78a0*/  FMNMX.FTZ R158, R120, R7, !PT ;  /* 0x00000007789e7209 */ /* 0x000fe40007810000 */
[----:B------:R-:W-:Y:S02]  /*78b0*/  ISETP.GT.AND P2, PT, R163, 0x50, PT ;  /* 0x00000050a300780c */ /* 0x000fe40003f44270 */
[----:B------:R-:W-:Y:S02]  /*78c0*/  FSEL R122, R122, -INF , P3 ;  /* 0xff8000007a7a7808 */ /* 0x000fe40001800000 */
[----:B------:R-:W-:Y:S01]  /*78d0*/  FMNMX.FTZ R7, R141, R158, !PT ;  /* 0x0000009e8d077209 */ /* 0x000fe20007810000 */
[----:B------:R2:W-:Y:S01]  /*78e0*/  MUFU.EX2 R121, R145 ;  /* 0x0000009100797308 */ /* 0x0005e20000000800 */
[----:B------:R-:W-:-:S02]  /*78f0*/  ISETP.GT.AND P3, PT, R163, 0x51, PT ;  /* 0x00000051a300780c */ /* 0x000fc40003f64270 */
[----:B---3--:R-:W-:Y:S02]  /*7900*/  FSEL R125, R125, -INF , P2 ;  /* 0xff8000007d7d7808 */ /* 0x008fe40001000000 */
[----:B------:R-:W-:Y:S02]  /*7910*/  FMNMX.FTZ R168, R122, R7, !PT ;  /* 0x000000077aa87209 */ /* 0x000fe40007810000 */
[----:B------:R-:W-:Y:S01]  /*7920*/  ISETP.GT.AND P2, PT, R163, 0x58, PT ;  /* 0x00000058a300780c */ /* 0x000fe20003f44270 */
[----:B------:R-:W3:Y:S01]  /*7930*/  MUFU.TANH R160, R160 ;  /* 0x000000a000a07308 */ /* 0x000ee20000002400 */
[----:B------:R-:W-:Y:S01]  /*7940*/  FSEL R124, R124, -INF , P3 ;  /* 0xff8000007c7c7808 */ /* 0x000fe20001800000 */
[----:B--2---:R-:W-:Y:S01]  /*7950*/  FFMA.FTZ R145, R134, UR28, -R102 ;  /* 0x0000001c86917c23 */ /* 0x004fe20008010866 */
[----:B------:R-:W-:Y:S02]  /*7960*/  FMNMX.FTZ R7, R125, R168, !PT ;  /* 0x000000a87d077209 */ /* 0x000fe40007810000 */
[----:B------:R-:W-:-:S02]  /*7970*/  ISETP.GT.AND P3, PT, R163, 0x59, PT ;  /* 0x00000059a300780c */ /* 0x000fc40003f64270 */
[----:B------:R-:W-:Y:S01]  /*7980*/  FSEL R134, R127, -INF , P2 ;  /* 0xff8000007f867808 */ /* 0x000fe20001000000 */
[----:B------:R-:W2:Y:S01]  /*7990*/  MUFU.TANH R161, R161 ;  /* 0x000000a100a17308 */ /* 0x000ea20000002400 */
[----:B------:R-:W-:Y:S02]  /*79a0*/  FMNMX.FTZ R7, R124, R7, !PT ;  /* 0x000000077c077209 */ /* 0x000fe40007810000 */
[C---:B------:R-:W-:Y:S02]  /*79b0*/  ISETP.GT.AND P2, PT, R163.reuse, 0x60, PT ;  /* 0x00000060a300780c */ /* 0x040fe40003f44270 */
[----:B0-----:R-:W-:Y:S02]  /*79c0*/  FSEL R126, R126, -INF , P3 ;  /* 0xff8000007e7e7808 */ /* 0x001fe40001800000 */
[----:B------:R-:W-:Y:S01]  /*79d0*/  FMNMX.FTZ R7, R134, R7, !PT ;  /* 0x0000000786077209 */ /* 0x000fe20007810000 */
[----:B------:R0:W-:Y:S01]  /*79e0*/  MUFU.EX2 R123, R155 ;  /* 0x0000009b007b7308 */ /* 0x0001e20000000800 */
[----:B------:R-:W-:-:S02]  /*79f0*/  ISETP.GT.AND P3, PT, R163, 0x61, PT ;  /* 0x00000061a300780c */ /* 0x000fc40003f64270 */
[----:B------:R-:W-:Y:S02]  /*7a00*/  FMNMX.FTZ R168, R126, R7, !PT ;  /* 0x000000077ea87209 */ /* 0x000fe40007810000 */
[----:B-1----:R-:W-:Y:S02]  /*7a10*/  FSEL R105, R105, -INF , P3 ;  /* 0xff80000069697808 */ /* 0x002fe40001800000 */
[----:B------:R-:W-:Y:S01]  /*7a20*/  ISETP.GT.AND P3, PT, R163, 0x69, PT ;  /* 0x00000069a300780c */ /* 0x000fe20003f64270 */
[----:B------:R-:W-:Y:S01]  /*7a30*/  MUFU.TANH R162, R162 ;  /* 0x000000a200a27308 */ /* 0x000fe20000002400 */
[----:B0-----:R-:W-:-:S01]  /*7a40*/  FFMA.FTZ R155, R133, UR28, -R102 ;  /* 0x0000001c859b7c23 */ /* 0x001fc20008010866 */
[----:B------:R-:W-:Y:S02]  /*7a50*/  FSEL R133, R104, -INF , P2 ;  /* 0xff80000068857808 */ /* 0x000fe40001000000 */
[----:B------:R-:W-:Y:S02]  /*7a60*/  ISETP.GT.AND P2, PT, R163, 0x68, PT ;  /* 0x00000068a300780c */ /* 0x000fe40003f44270 */
[----:B------:R-:W-:-:S02]  /*7a70*/  FMNMX.FTZ R168, R133, R168, !PT ;  /* 0x000000a885a87209 */ /* 0x000fc40007810000 */
[----:B------:R-:W0:Y:S02]  /*7a80*/  MUFU.TANH R164, R164 ;  /* 0x000000a400a47308 */ /* 0x000e240000002400 */
[----:B------:R-:W-:-:S06]  /*7a90*/  FMNMX.FTZ R168, R105, R168, !PT ;  /* 0x000000a869a87209 */ /* 0x000fcc0007810000 */
[----:B------:R-:W-:Y:S08]  /*7aa0*/  MUFU.TANH R166, R166 ;  /* 0x000000a600a67308 */ /* 0x000ff00000002400 */
[----:B------:R3:W-:Y:S08]  /*7ab0*/  MUFU.EX2 R158, R135 ;  /* 0x00000087009e7308 */ /* 0x0007f00000000800 */
[----:B------:R-:W1:Y:S01]  /*7ac0*/  MUFU.TANH R114, R114 ;  /* 0x0000007200727308 */ /* 0x000e620000002400 */
[----:B---3--:R-:W-:-:S02]  /*7ad0*/  FSEL R135, R160, -INF , P2 ;  /* 0xff800000a0877808 */ /* 0x008fc40001000000 */
[----:B------:R-:W-:Y:S02]  /*7ae0*/  ISETP.GT.AND P2, PT, R163, 0x70, PT ;  /* 0x00000070a300780c */ /* 0x000fe40003f44270 */
[----:B------:R-:W-:-:S03]  /*7af0*/  FMNMX.FTZ R168, R135, R168, !PT ;  /* 0x000000a887a87209 */ /* 0x000fc60007810000 */
[----:B------:R2:W-:Y:S08]  /*7b00*/  MUFU.EX2 R127, R145 ;  /* 0x00000091007f7308 */ /* 0x0005f00000000800 */
[----:B------:R-:W-:Y:S01]  /*7b10*/  MUFU.TANH R90, R90 ;  /* 0x0000005a005a7308 */ /* 0x000fe20000002400 */
[----:B--2---:R-:W-:Y:S01]  /*7b20*/  FSEL R145, R161, -INF , P3 ;  /* 0xff800000a1917808 */ /* 0x004fe20001800000 */
[----:B------:R-:W-:Y:S01]  /*7b30*/  FFMA.FTZ R161, R106, UR28, -R102 ;  /* 0x0000001c6aa17c23 */ /* 0x000fe20008010866 */
[----:B------:R-:W-:-:S02]  /*7b40*/  ISETP.GT.AND P3, PT, R163, 0x71, PT ;  /* 0x00000071a300780c */ /* 0x000fc40003f64270 */
[----:B------:R-:W-:Y:S02]  /*7b50*/  FMNMX.FTZ R168, R145, R168, !PT ;  /* 0x000000a891a87209 */ /* 0x000fe40007810000 */
[----:B0-----:R-:W-:Y:S01]  /*7b60*/  FSEL R157, R164, -INF , P3 ;  /* 0xff800000a49d7808 */ /* 0x001fe20001800000 */
[----:B------:R0:W-:Y:S01]  /*7b70*/  MUFU.EX2 R104, R155 ;  /* 0x0000009b00687308 */ /* 0x0001e20000000800 */
[----:B------:R-:W-:-:S04]  /*7b80*/  ISETP.GT.AND P3, PT, R163, 0x79, PT ;  /* 0x00000079a300780c */ /* 0x000fc80003f64270 */
[----:B-1----:R-:W-:Y:S02]  /*7b90*/  FSEL R114, R114, -INF , P3 ;  /* 0xff80000072727808 */ /* 0x002fe40001800000 */
[C---:B------:R-:W-:Y:S01]  /*7ba0*/  ISETP.GT.AND P3, PT, R163.reuse, 0x81, PT ;  /* 0x00000081a300780c */ /* 0x040fe20003f64270 */
[----:B------:R-:W1:Y:S01]  /*7bb0*/  MUFU.TANH R91, R91 ;  /* 0x0000005b005b7308 */ /* 0x000e620000002400 */
[----:B0-----:R-:W-:Y:S02]  /*7bc0*/  FSEL R155, R162, -INF , P2 ;  /* 0xff800000a29b7808 */ /* 0x001fe40001000000 */
[----:B------:R-:W-:Y:S02]  /*7bd0*/  ISETP.GT.AND P2, PT, R163, 0x78, PT ;  /* 0x00000078a300780c */ /* 0x000fe40003f44270 */
[----:B------:R-:W-:-:S03]  /*7be0*/  FMNMX.FTZ R168, R155, R168, !PT ;  /* 0x000000a89ba87209 */ /* 0x000fc60007810000 */
[----:B------:R-:W0:Y:S01]  /*7bf0*/  MUFU.TANH R94, R94 ;  /* 0x0000005e005e7308 */ /* 0x000e220000002400 */
[----:B------:R-:W-:-:S07]  /*7c00*/  FMNMX.FTZ R168, R157, R168, !PT ;  /* 0x000000a89da87209 */ /* 0x000fce0007810000 */
[----:B------:R2:W-:Y:S01]  /*7c10*/  MUFU.EX2 R13, R159 ;  /* 0x0000009f000d7308 */ /* 0x0005e20000000800 */
[----:B-1----:R-:W-:Y:S02]  /*7c20*/  FSEL R91, R91, -INF , P3 ;  /* 0xff8000005b5b7808 */ /* 0x002fe40001800000 */
[----:B------:R-:W-:-:S05]  /*7c30*/  ISETP.GT.AND P3, PT, R163, 0x89, PT ;  /* 0x00000089a300780c */ /* 0x000fca0003f64270 */
[----:B------:R-:W1:Y:S01]  /*7c40*/  MUFU.TANH R95, R95 ;  /* 0x0000005f005f7308 */ /* 0x000e620000002400 */
[----:B--2---:R-:W-:Y:S02]  /*7c50*/  FSEL R159, R166, -INF , P2 ;  /* 0xff800000a69f7808 */ /* 0x004fe40001000000 */
[----:B------:R-:W-:Y:S02]  /*7c60*/  ISETP.GT.AND P2, PT, R163, 0x80, PT ;  /* 0x00000080a300780c */ /* 0x000fe40003f44270 */
[----:B------:R-:W-:Y:S02]  /*7c70*/  FMNMX.FTZ R7, R159, R168, !PT ;  /* 0x000000a89f077209 */ /* 0x000fe40007810000 */
[----:B------:R-:W-:Y:S01]  /*7c80*/  FSEL R90, R90, -INF , P2 ;  /* 0xff8000005a5a7808 */ /* 0x000fe20001000000 */
[----:B------:R-:W2:Y:S01]  /*7c90*/  MUFU.TANH R98, R98 ;  /* 0x0000006200627308 */ /* 0x000ea20000002400 */
[----:B------:R-:W-:Y:S02]  /*7ca0*/  FMNMX.FTZ R7, R114, R7, !PT ;  /* 0x0000000772077209 */ /* 0x000fe40007810000 */
[----:B------:R-:W-:-:S02]  /*7cb0*/  ISETP.GT.AND P2, PT, R163, 0x88, PT ;  /* 0x00000088a300780c */ /* 0x000fc40003f44270 */
[----:B------:R-:W-:Y:S02]  /*7cc0*/  FMNMX.FTZ R106, R90, R7, !PT ;  /* 0x000000075a6a7209 */ /* 0x000fe40007810000 */
[----:B0-----:R-:W-:Y:S01]  /*7cd0*/  FSEL R94, R94, -INF , P2 ;  /* 0xff8000005e5e7808 */ /* 0x001fe20001000000 */
[----:B------:R-:W0:Y:S01]  /*7ce0*/  MUFU.TANH R99, R99 ;  /* 0x0000006300637308 */ /* 0x000e220000002400 */
[----:B------:R-:W-:Y:S02]  /*7cf0*/  FMNMX.FTZ R7, R91, R106, !PT ;  /* 0x0000006a5b077209 */ /* 0x000fe40007810000 */
[----:B------:R-:W-:Y:S02]  /*7d00*/  ISETP.GT.AND P2, PT, R163, 0x90, PT ;  /* 0x00000090a300780c */ /* 0x000fe40003f44270 */
[----:B-1----:R-:W-:Y:S02]  /*7d10*/  FSEL R95, R95, -INF , P3 ;  /* 0xff8000005f5f7808 */ /* 0x002fe40001800000 */
[----:B------:R-:W-:Y:S01]  /*7d20*/  FMNMX.FTZ R160, R94, R7, !PT ;  /* 0x000000075ea07209 */ /* 0x000fe20007810000 */
[----:B------:R-:W1:Y:S01]  /*7d30*/  MUFU.TANH R115, R115 ;  /* 0x0000007300737308 */ /* 0x000e620000002400 */
[----:B------:R-:W-:-:S02]  /*7d40*/  ISETP.GT.AND P3, PT, R163, 0x91, PT ;  /* 0x00000091a300780c */ /* 0x000fc40003f64270 */
[----:B--2---:R-:W-:Y:S02]  /*7d50*/  FSEL R106, R98, -INF , P2 ;  /* 0xff800000626a7808 */ /* 0x004fe40001000000 */
[----:B------:R-:W-:Y:S02]  /*7d60*/  FMNMX.FTZ R7, R95, R160, !PT ;  /* 0x000000a05f077209 */ /* 0x000fe40007810000 */
[----:B------:R-:W-:Y:S01]  /*7d70*/  ISETP.GT.AND P2, PT, R163, 0x98, PT ;  /* 0x00000098a300780c */ /* 0x000fe20003f44270 */
[----:B------:R-:W2:Y:S01]  /*7d80*/  MUFU.TANH R103, R103 ;  /* 0x0000006700677308 */ /* 0x000ea20000002400 */
[----:B0-----:R-:W-:Y:S02]  /*7d90*/  FSEL R99, R99, -INF , P3 ;  /* 0xff80000063637808 */ /* 0x001fe40001800000 */
[----:B------:R-:W-:Y:S02]  /*7da0*/  FMNMX.FTZ R160, R106, R7, !PT ;  /* 0x000000076aa07209 */ /* 0x000fe40007810000 */
[----:B------:R-:W-:-:S02]  /*7db0*/  ISETP.GT.AND P3, PT, R163, 0x99, PT ;  /* 0x00000099a300780c */ /* 0x000fc40003f64270 */
[----:B------:R-:W-:Y:S01]  /*7dc0*/  FMNMX.FTZ R160, R99, R160, !PT ;  /* 0x000000a063a07209 */ /* 0x000fe20007810000 */
[----:B------:R0:W-:Y:S01]  /*7dd0*/  MUFU.EX2 R98, R107 ;  /* 0x0000006b00627308 */ /* 0x0001e20000000800 */
[----:B-1----:R-:W-:-:S04]  /*7de0*/  FSEL R115, R115, -INF , P2 ;  /* 0xff80000073737808 */ /* 0x002fc80001000000 */
[----:B------:R-:W-:-:S03]  /*7df0*/  FMNMX.FTZ R160, R115, R160, !PT ;  /* 0x000000a073a07209 */ /* 0x000fc60007810000 */
[----:B------:R1:W-:Y:S01]  /*7e00*/  MUFU.EX2 R9, R165 ;  /* 0x000000a500097308 */ /* 0x0003e20000000800 */
[----:B--2---:R-:W-:Y:S01]  /*7e10*/  FSEL R103, R103, -INF , P3 ;  /* 0xff80000067677808 */ /* 0x004fe20001800000 */
[--C-:B0-----:R-:W-:Y:S01]  /*7e20*/  FFMA.FTZ R107, R108, UR28, -R102.reuse ;  /* 0x0000001c6c6b7c23 */ /* 0x101fe20008010866 */
        /* <DEDUP_REMOVED lines=11> */
[----:B0-----:R-:W-:-:S07]  /*7ee0*/  FMNMX.FTZ R162, R160, R7, !PT ;  /* 0x00000007a0a27209 */ /* 0x001fce0007810000 */
[----:B------:R-:W-:Y:S01]  /*7ef0*/  MUFU.EX2 R149, R149 ;  /* 0x0000009500957308 */ /* 0x000fe20000000800 */
[----:B------:R-:W-:Y:S01]  /*7f00*/  MOV R160, UR28 ;  /* 0x0000001c00a07c02 */ /* 0x000fe20008000f00 */
[----:B------:R-:W0:Y:S06]  /*7f10*/  SHFL.BFLY PT, R7, R162, 0x1, 0x1f ;  /* 0x0c201f00a2077f89 */ /* 0x000e2c00000e0000 */
        /* <DEDUP_REMOVED lines=199> */
.L_x_2752:
        /* <DEDUP_REMOVED lines=116> */
.L_x_2742:
[----:B------:R-:W-:-:S13]  /*92d0*/  ISETP.LE.AND P1, PT, RZ, UR31, PT ;  /* 0x0000001fff007c0c */ /* 0x000fda000bf23270 */
[----:B------:R-:W-:Y:S05]  /*92e0*/  @!P1 BRA `(.L_x_2754) ;  /* 0x0000003000c49947 */ /* 0x000fea0003800000 */
[----:B------:R-:W-:Y:S01]  /*92f0*/  IMAD.MOV.U32 R6, RZ, RZ, R7 ;  /* 0x000000ffff067224 */ /* 0x000fe200078e0007 */
[----:B------:R-:W-:Y:S01]  /*9300*/  UMOV UR30, UR45 ;  /* 0x0000002d001e7c82 */ /* 0x000fe20008000000 */
[----:B------:R-:W-:Y:S01]  /*9310*/  IMAD.MOV.U32 R5, RZ, RZ, R88 ;  /* 0x000000ffff057224 */ /* 0x000fe200078e0058 */
[----:B------:R-:W-:Y:S01]  /*9320*/  UMOV UR29, UR44 ;  /* 0x0000002c001d7c82 */ /* 0x000fe20008000000 */
[----:B------:R-:W-:-:S05]  /*9330*/  ULDC UR28, c[0x0][0x988] ;  /* 0x00026200001c7ab9 */ /* 0x000fca0000000800 */
.L_x_2765:
        /* <DEDUP_REMOVED lines=9> */
.L_x_2756:
[----:B------:R-:W-:Y:S01]  /*93d0*/  ULEA UR6, UR44, UR43, 0x3 ;  /* 0x0000002b2c067291 */ /* 0x000fe2000f8e183f */
[----:B------:R-:W-:-:S05]  /*93e0*/  IMAD.U32 R7, RZ, RZ, UR45 ;  /* 0x0000002dff077e24 */ /* 0x000fca000f8e00ff */
[----:B------:R-:W-:-:S04]  /*93f0*/  SHF.L.U32 R7, R7, 0x1f, RZ ;  /* 0x0000001f07077819 */ /* 0x000fc800000006ff */
[----:B------:R0:W1:Y:S01]  /*9400*/  SYNCS.PHASECHK.TRANS64.TRYWAIT P1, [UR6+0x22830], R7 ;  /* 0x02283007ff0075a7 */ /* 0x0000620008020146 */
[----:B------:R-:W-:Y:S05]  /*9410*/  @!P0 BRA `(.L_x_2757) ;  /* 0x0000000000048947 */ /* 0x000fea0003800000 */
[----:B------:R-:W-:Y:S01]  /*9420*/  BPT.TRAP 0x1 ;  /* 0x000000040000795c */ /* 0x000fe20000300000 */
.L_x_2757:
[----:B-1----:R-:W-:Y:S05]  /*9430*/  @P1 BRA `(.L_x_2755) ;  /* 0x0000000000081947 */ /* 0x002fea0003800000 */
[----:B------:R-:W1:Y:S02]  /*9440*/  SYNCS.PHASECHK.TRANS64.TRYWAIT P1, [UR6+0x22830], R7 ;  /* 0x02283007ff0075a7 */ /* 0x000e640008020146 */
[----:B-1----:R-:W-:Y:S05]  /*9450*/  @!P1 BRA `(.L_x_2758) ;  /* 0x000000d400149947 */ /* 0x002fea0003800000 */
.L_x_2755:
        /* <DEDUP_REMOVED lines=129> */
.L_x_2760:
[----:B------:R-:W-:Y:S01]  /*9c70*/  ULEA UR6, UR29, UR43, 0x3 ;  /* 0x0000002b1d067291 */ /* 0x000fe2000f8e183f */
[----:B------:R-:W-:-:S05]  /*9c80*/  IMAD.U32 R7, RZ, RZ, UR30 ;  /* 0x0000001eff077e24 */ /* 0x000fca000f8e00ff */
[----:B------:R-:W-:-:S04]  /*9c90*/  SHF.L.U32 R7, R7, 0x1f, RZ ;  /* 0x0000001f07077819 */ /* 0x000fc800000006ff */
[----:B------:R0:W1:Y:S01]  /*9ca0*/  SYNCS.PHASECHK.TRANS64.TRYWAIT P1, [UR6+0x22850], R7 ;  /* 0x02285007ff0075a7 */ /* 0x0000620008020146 */
[----:B------:R-:W-:Y:S05]  /*9cb0*/  @!P0 BRA `(.L_x_2761) ;  /* 0x0000000000048947 */ /* 0x000fea0003800000 */
[----:B------:R-:W-:Y:S01]  /*9cc0*/  BPT.TRAP 0x1 ;  /* 0x000000040000795c */ /* 0x000fe20000300000 */
.L_x_2761:
[----:B-1----:R-:W-:Y:S05]  /*9cd0*/  @P1 BRA `(.L_x_2759) ;  /* 0x0000000000081947 */ /* 0x002fea0003800000 */
[----:B------:R-:W1:Y:S02]  /*9ce0*/  SYNCS.PHASECHK.TRANS64.TRYWAIT P1, [UR6+0x22850], R7 ;  /* 0x02285007ff0075a7 */ /* 0x000e640008020146 */
[----:B-1----:R-:W-:Y:S05]  /*9cf0*/  @!P1 BRA `(.L_x_2762) ;  /* 0x000000cc00049947 */ /* 0x002fea0003800000 */
.L_x_2759:
        /* <DEDUP_REMOVED lines=36> */
.L_x_2763:
        /* <DEDUP_REMOVED lines=504> */
.L_x_2764:
        /* <DEDUP_REMOVED lines=116> */
.L_x_2754:
[----:B------:R-:W-:Y:S06]  /*c600*/  BAR.ARV 0x8, 0x180 ;  /* 0x0206000000007b1d */ /* 0x000fec0000002000 */
[----:B------:R-:W-:Y:S05]  /*c610*/  @!P0 BRA `(.L_x_2766) ;  /* 0x0000000000048947 */ /* 0x000fea0003800000 */
[----:B------:R-:W-:Y:S01]  /*c620*/  BPT.TRAP 0x1 ;  /* 0x000000040000795c */ /* 0x000fe20000300000 */
.L_x_2766:
[----:B------:R-:W-:Y:S01]  /*c630*/  ULEA UR9, UR44, UR43, 0x3 ;  /* 0x0000002b2c097291 */ /* 0x000fe2000f8e183f */
[----:B------:R-:W-:-:S05]  /*c640*/  IMAD.U32 R0, RZ, RZ, UR45 ;  /* 0x0000002dff007e24 */ /* 0x000fca000f8e00ff */
[----:B------:R-:W-:-:S04]  /*c650*/  SHF.L.U32 R0, R0, 0x1f, RZ ;  /* 0x0000001f00007819 */ /* 0x000fc800000006ff */
[----:B------:R0:W1:Y:S01]  /*c660*/  SYNCS.PHASECHK.TRANS64.TRYWAIT P1, [UR9+0x22850], R0 ;  /* 0x02285000ff0075a7 */ /* 0x0000620008020149 */
[----:B------:R-:W-:Y:S05]  /*c670*/  @!P0 BRA `(.L_x_2767) ;  /* 0x0000000000048947 */ /* 0x000fea0003800000 */
[----:B------:R-:W-:Y:S01]  /*c680*/  BPT.TRAP 0x1 ;  /* 0x000000040000795c */ /* 0x000fe20000300000 */
.L_x_2767:
[----:B-1----:R-:W-:Y:S05]  /*c690*/  @P1 BRA `(.L_x_2768) ;  /* 0x0000000000081947 */ /* 0x002fea0003800000 */
[----:B------:R-:W1:Y:S02]  /*c6a0*/  SYNCS.PHASECHK.TRANS64.TRYWAIT P1, [UR9+0x22850], R0 ;  /* 0x02285000ff0075a7 */ /* 0x000e640008020149 */
[----:B-1----:R-:W-:Y:S05]  /*c6b0*/  @!P1 BRA `(.L_x_2769) ;  /* 0x000000a000ac9947 */ /* 0x002fea0003800000 */
.L_x_2768:
        /* <DEDUP_REMOVED lines=38> */
[----:B------:R-:W-:Y:S01]  /*c920*/  UIADD3 UR4, UR8, 0x300, URZ ;  /* 0x0000030008047890 */ /* 0x000fe2000fffe03f */
[----:B------:R-:W-:Y:S02]  /*c930*/  WARPGROUP.DEPBAR.LE gsb0, 0x0 ;  /* 0x00008000000079c5 */ /* 0x000fe40000010000 */
[----:B------:R-:W-:-:S06]  /*c940*/  WARPGROUP.ARRIVE ;  /* 0x00000000000079c5 */ /* 0x000fcc0000000000 */
[----:B------:R-:W-:Y:S01]  /*c950*/  QGMMA.64x128x32.F32.E4M3.E4M3 R24, R176, gdesc[UR4], R24, gsb0 ;  /* 0x01e00004b0187df3 */ /* 0x000fe20008000818 */
[----:B------:R-:W-:Y:S01]  /*c960*/  UMOV UR6, UR4 ;  /* 0x0000000400067c82 */ /* 0x000fe20008000000 */
[----:B------:R-:W-:Y:S01]  /*c970*/  UMOV UR7, 0xc0000010 ;  /* 0xc000001000077882 */ /* 0x000fe20000000000 */
        /* <DEDUP_REMOVED lines=20> */
[----:B------:R0:W-:Y:S01]  /*cac0*/  @P1 MUFU.RCP R3, R5 ;  /* 0x0000000500031308 */ /* 0x0001e20000001000 */
[----:B------:R-:W-:Y:S01]  /*cad0*/  FSETP.NE.FTZ.AND P1, PT, R10, RZ, PT ;  /* 0x000000ff0a00720b */ /* 0x000fe20003f35000 */
[----:B------:R-:W-:Y:S01]  /*cae0*/  IMAD.MOV.U32 R9, RZ, RZ, RZ ;  /* 0x000000ffff097224 */ /* 0x000fe200078e00ff */
[----:B------:R-:W-:Y:S02]  /*caf0*/  WARPGROUP.DEPBAR.LE gsb0, 0x0 ;  /* 0x00008000000079c5 */ /* 0x000fe40000010000 */
[----:B------:R-:W-:-:S06]  /*cb00*/  WARPGROUP.ARRIVE ;  /* 0x00000000000079c5 */ /* 0x000fcc0000000000 */
[----:B------:R-:W-:Y:S01]  /*cb10*/  QGMMA.64x128x32.F32.E4M3.E4M3 R24, R168, gdesc[UR4], R24, gsb0 ;  /* 0x01e00004a8187df3 */ /* 0x000fe20008000818 */
[----:B------:R-:W1:Y:S08]  /*cb20*/  @P2 MUFU.LG2 R4, R11 ;  /* 0x0000000b00042308 */ /* 0x000e700000000c00 */
[----:B------:R-:W3:Y:S01]  /*cb30*/  @P3 MUFU.LG2 R8, R12 ;  /* 0x0000000c00083308 */ /* 0x000ee20000000c00 */
[----:B------:R-:W-:-:S07]  /*cb40*/  MOV R13, UR28 ;  /* 0x0000001c000d7c02 */ /* 0x000fce0008000f00 */
[----:B------:R-:W4:Y:S01]  /*cb50*/  @P1 MUFU.RCP R9, R10 ;  /* 0x0000000a00091308 */ /* 0x000f220000001000 */
[----:B------:R-:W-:Y:S02]  /*cb60*/  IMAD.U32 R14, RZ, RZ, UR28 ;  /* 0x0000001cff0e7e24 */ /* 0x000fe4000f8e00ff */
[----:B0-----:R-:W-:Y:S01]  /*cb70*/  @P2 FMUL.FTZ R5, R13, 0.69314718246459960938 ;  /* 0x3f3172180d052820 */ /* 0x001fe20000410000 */
[----:B-1----:R-:W-:Y:S01]  /*cb80*/  @P2 FMUL.FTZ R4, R4, 0.69314718246459960938 ;  /* 0x3f31721804042820 */ /* 0x002fe20000410000 */
[----:B------:R-:W-:Y:S01]  /*cb90*/  @P3 FMUL.FTZ R13, R14, 0.69314718246459960938 ;  /* 0x3f3172180e0d3820 */ /* 0x000fe20000410000 */
[----:B------:R-:W-:Y:S02]  /*cba0*/  IMAD.MOV.U32 R2, RZ, RZ, -0x800000 ;  /* 0xff800000ff027424 */ /* 0x000fe400078e00ff */
[----:B---3--:R-:W-:Y:S01]  /*cbb0*/  @P3 FMUL.FTZ R8, R8, 0.69314718246459960938 ;  /* 0x3f31721808083820 */ /* 0x008fe20000410000 */
[----:B------:R-:W-:Y:S02]  /*cbc0*/  IMAD.MOV.U32 R0, RZ, RZ, -0x800000 ;  /* 0xff800000ff007424 */ /* 0x000fe400078e00ff */
[----:B------:R-:W-:Y:S01]  /*cbd0*/  @P2 FFMA.FTZ R2, R5, R88, R4 ;  /* 0x0000005805022223 */ /* 0x000fe20000010004 */
[-C--:B--2---:R-:W-:Y:S01]  /*cbe0*/  FMUL.FTZ R3, R3, R6.reuse ;  /* 0x0000000603037220 */ /* 0x084fe20000410000 */
[----:B------:R-:W-:Y:S01]  /*cbf0*/  @P3 FFMA.FTZ R0, R13, R7, R8 ;  /* 0x000000070d003223 */ /* 0x000fe20000010008 */
[----:B----4-:R-:W-:Y:S01]  /*cc00*/  FMUL.FTZ R4, R9, R6 ;  /* 0x0000000609047220 */ /* 0x010fe20000410000 */
[----:B------:R-:W-:-:S02]  /*cc10*/  WARPGROUP.DEPBAR.LE gsb0, 0x0 ;  /* 0x00008000000079c5 */ /* 0x000fc40000010000 */
[----:B------:R-:W-:Y:S05]  /*cc20*/  @!P0 BRA `(.L_x_2770) ;  /* 0x0000000000048947 */ /* 0x000fea0003800000 */
[----:B------:R-:W-:Y:S01]  /*cc30*/  BPT.TRAP 0x1 ;  /* 0x000000040000795c */ /* 0x000fe20000300000 */
.L_x_2770:
        /* <DEDUP_REMOVED lines=74> */
.L_x_2734:
        /* <DEDUP_REMOVED lines=24> */
[----:B------:R-:W-:Y:S01]  /*d260*/  UISETP.NE.AND.EX UP0, UPT, UR7, URZ, UPT, UP0 ;  /* 0x0000003f0700728c */ /* 0x000fe2000bf05300 */
[----:B------:R-:W-:Y:S02]  /*d270*/  F2FP.BF16.F32.PACK_AB R11, R78, R11 ;  /* 0x0000000b4e0b723e */ /* 0x000fe400000010ff */
[----:B------:R-:W-:Y:S01]  /*d280*/  F2FP.BF16.F32.PACK_AB R10, R79, R10 ;  /* 0x0000000a4f0a723e */ /* 0x000fe200000010ff */
[----:B------:R-:W-:Y:S01]  /*d290*/  ULDC.64 UR6, c[0x0][0xc00] ;  /* 0x0003000000067ab9 */ /* 0x000fe20000000a00 */
[----:B0-----:R-:W-:Y:S01]  /*d2a0*/  LOP3.LUT P0, R4, R50, 0x3, RZ, 0xc0, !PT ;  /* 0x0000000332047812 */ /* 0x001fe2000780c0ff */
[----:B------:R-:W-:Y:S01]  /*d2b0*/  UIMAD.WIDE UR6, UR37, 0x4, UR6 ;  /* 0x00000004250678a5 */ /* 0x000fe2000f8e0206 */
[----:B------:R-:W-:-:S02]  /*d2c0*/  F2FP.BF16.F32.PACK_AB R26, R55, R26 ;  /* 0x0000001a371a723e */ /* 0x000fc400000010ff */
[----:B------:R-:W-:Y:S02]  /*d2d0*/  ISETP.EQ.OR P0, PT, R4, 0x3, !P0 ;  /* 0x000000030400780c */ /* 0x000fe40004702670 */
[----:B------:R-:W-:Y:S02]  /*d2e0*/  F2FP.BF16.F32.PACK_AB R9, R84, R9 ;  /* 0x000000095409723e */ /* 0x000fe400000010ff */
[----:B------:R-:W-:Y:S02]  /*d2f0*/  SEL R58, R11, R10, P0 ;  /* 0x0000000a0b3a7207 */ /* 0x000fe40000000000 */
[----:B------:R-:W-:Y:S02]  /*d300*/  SEL R55, R10, R11, P0 ;  /* 0x0000000b0a377207 */ /* 0x000fe40000000000 */
[----:B------:R-:W-:Y:S02]  /*d310*/  F2FP.BF16.F32.PACK_AB R8, R85, R8 ;  /* 0x000000085508723e */ /* 0x000fe400000010ff */
[----:B------:R-:W-:-:S02]  /*d320*/  F2FP.BF16.F32.PACK_AB R38, R38, R49 ;  /* 0x000000312626723e */ /* 0x000fc400000010ff */
[----:B------:R-:W-:Y:S02]  /*d330*/  F2FP.BF16.F32.PACK_AB R39, R39, R34 ;  /* 0x000000222727723e */ /* 0x000fe400000010ff */
[----:B------:R-:W-:Y:S02]  /*d340*/  F2FP.BF16.F32.PACK_AB R25, R62, R25 ;  /* 0x000000193e19723e */ /* 0x000fe400000010ff */
[----:B------:R-:W-:Y:S02]  /*d350*/  F2FP.BF16.F32.PACK_AB R24, R63, R24 ;  /* 0x000000183f18723e */ /* 0x000fe400000010ff */
[----:B------:R-:W-:Y:S02]  /*d360*/  F2FP.BF16.F32.PACK_AB R13, R76, R13 ;  /* 0x0000000d4c0d723e */ /* 0x000fe400000010ff */
        /* <DEDUP_REMOVED lines=8> */
[----:B------:R-:W-:-:S02]  /*d3f0*/  IADD3 R61, P1, R6, 0x40, RZ ;  /* 0x00000040063d7810 */ /* 0x000fc40007f3e0ff */
[----:B------:R-:W-:Y:S02]  /*d400*/  IADD3 R63, P2, R6, 0x60, RZ ;  /* 0x00000060063f7810 */ /* 0x000fe40007f5e0ff */
[----:B------:R-:W-:Y:S02]  /*d410*/  LOP3.LUT R10, R61, 0x380, RZ, 0xc0, !PT ;  /* 0x000003803d0a7812 */ /* 0x000fe400078ec0ff */
[----:B------:R-:W-:Y:S02]  /*d420*/  SEL R46, R9, R8, P0 ;  /* 0x00000008092e7207 */ /* 0x000fe40000000000 */
[----:B------:R-:W-:Y:S02]  /*d430*/  SHF.R.U64 R10, R10, 0x3, RZ ;  /* 0x000000030a0a7819 */ /* 0x000fe400000012ff */
[----:B------:R-:W-:Y:S02]  /*d440*/  SEL R45, R8, R9, P0 ;  /* 0x00000009082d7207 */ /* 0x000fe40000000000 */
[----:B------:R-:W-:-:S02]  /*d450*/  IADD3 R67, P4, R6, 0x4020, RZ ;  /* 0x0000402006437810 */ /* 0x000fc40007f9e0ff */
[----:B------:R-:W-:Y:S02]  /*d460*/  F2FP.BF16.F32.PACK_AB R27, R54, R27 ;  /* 0x0000001b361b723e */ /* 0x000fe400000010ff */
[----:B------:R-:W-:Y:S02]  /*d470*/  LOP3.LUT R9, R6, 0x380, RZ, 0xc0, !PT ;  /* 0x0000038006097812 */ /* 0x000fe400078ec0ff */
[----:B------:R-:W-:Y:S02]  /*d480*/  F2FP.BF16.F32.PACK_AB R32, R53, R32 ;  /* 0x000000203520723e */ /* 0x000fe400000010ff */
[----:B------:R-:W-:Y:S02]  /*d490*/  SEL R44, R13, R12, P0 ;  /* 0x0000000c0d2c7207 */ /* 0x000fe40000000000 */
[----:B------:R-:W-:Y:S01]  /*d4a0*/  SEL R43, R12, R13, P0 ;  /* 0x0000000d0c2b7207 */ /* 0x000fe20000000000 */
[----:B------:R-:W-:Y:S01]  /*d4b0*/  IMAD.X R13, RZ, RZ, R7, P4 ;  /* 0x000000ffff0d7224 */ /* 0x000fe200020e0607 */
[----:B------:R-:W-:-:S02]  /*d4c0*/  SEL R50, R38, R39, P0 ;  /* 0x0000002726327207 */ /* 0x000fc40000000000 */
[----:B------:R-:W-:Y:S02]  /*d4d0*/  SEL R54, R25, R24, P0 ;  /* 0x0000001819367207 */ /* 0x000fe40000000000 */
[----:B------:R-:W-:Y:S01]  /*d4e0*/  SEL R51, R24, R25, P0 ;  /* 0x0000001918337207 */ /* 0x000fe20000000000 */
[----:B------:R-:W-:Y:S01]  /*d4f0*/  IMAD.X R25, RZ, RZ, R7, P1 ;  /* 0x000000ffff197224 */ /* 0x000fe200008e0607 */
[----:B------:R-:W-:Y:S02]  /*d500*/  IADD3 R59, P6, R6, 0x20, RZ ;  /* 0x00000020063b7810 */ /* 0x000fe40007fde0ff */
[----:B------:R-:W-:Y:S02]  /*d510*/  SEL R39, R39, R38, P0 ;  /* 0x0000002627277207 */ /* 0x000fe40000000000 */
[----:B------:R-:W-:Y:S02]  /*d520*/  LOP3.LUT R12, R63, 0x380, RZ, 0xc0, !PT ;  /* 0x000003803f0c7812 */ /* 0x000fe400078ec0ff */
[----:B------:R-:W-:-:S02]  /*d530*/  LOP3.LUT R24, R10, R61, RZ, 0x3c, !PT ;  /* 0x0000003d0a187212 */ /* 0x000fc400078e3cff */
[----:B------:R-:W-:Y:S02]  /*d540*/  F2FP.BF16.F32.PACK_AB R29, R60, R29 ;  /* 0x0000001d3c1d723e */ /* 0x000fe400000010ff */
[----:B------:R-:W-:Y:S02]  /*d550*/  SEL R42, R37, R36, P0 ;  /* 0x00000024252a7207 */ /* 0x000fe40000000000 */
[----:B------:R-:W-:Y:S02]  /*d560*/  SEL R38, R31, R30, P0 ;  /* 0x0000001e1f267207 */ /* 0x000fe40000000000 */
[----:B------:R-:W-:Y:S02]  /*d570*/  LOP3.LUT R10, R67, 0x380, RZ, 0xc0, !PT ;  /* 0x00000380430a7812 */ /* 0x000fe400078ec0ff */
[----:B------:R-:W-:Y:S02]  /*d580*/  SEL R37, R36, R37, P0 ;  /* 0x0000002524257207 */ /* 0x000fe40000000000 */
[----:B------:R-:W-:-:S02]  /*d590*/  SEL R31, R30, R31, P0 ;  /* 0x0000001f1e1f7207 */ /* 0x000fc40000000000 */
[----:B------:R-:W-:Y:S02]  /*d5a0*/  SHF.R.U64 R9, R9, 0x3, RZ ;  /* 0x0000000309097819 */ /* 0x000fe400000012ff */
[----:B------:R-:W-:Y:S02]  /*d5b0*/  F2FP.BF16.F32.PACK_AB R21, R68, R21 ;  /* 0x000000154415723e */ /* 0x000fe400000010ff */
[----:B------:R-:W-:Y:S02]  /*d5c0*/  F2FP.BF16.F32.PACK_AB R20, R69, R20 ;  /* 0x000000144514723e */ /* 0x000fe400000010ff */
[----:B------:R-:W-:Y:S02]  /*d5d0*/  SEL R36, R33, R32, P0 ;  /* 0x0000002021247207 */ /* 0x000fe40000000000 */
[----:B------:R-:W-:Y:S02]  /*d5e0*/  SEL R30, R27, R26, P0 ;  /* 0x0000001a1b1e7207 */ /* 0x000fe40000000000 */
[----:B------:R-:W-:Y:S01]  /*d5f0*/  SEL R49, R26, R27, P0 ;  /* 0x0000001b1a317207 */ /* 0x000fe20000000000 */
[----:B------:R-:W-:Y:S01]  /*d600*/  IMAD.X R27, RZ, RZ, R7, P6 ;  /* 0x000000ffff1b7224 */ /* 0x000fe200030e0607 */
[----:B------:R-:W-:-:S02]  /*d610*/  F2FP.BF16.F32.PACK_AB R56, R56, R65 ;  /* 0x000000413838723e */ /* 0x000fc400000010ff */
[----:B------:R-:W-:Y:S02]  /*d620*/  SEL R33, R32, R33, P0 ;  /* 0x0000002120217207 */ /* 0x000fe40000000000 */
[----:B------:R-:W-:Y:S02]  /*d630*/  SHF.R.U64 R12, R12, 0x3, RZ ;  /* 0x000000030c0c7819 */ /* 0x000fe400000012ff */
[----:B------:R-:W-:Y:S02]  /*d640*/  F2FP.BF16.F32.PACK_AB R94, R94, R95 ;  /* 0x0000005f5e5e723e */ /* 0x000fe400000010ff */
[----:B------:R-:W-:Y:S02]  /*d650*/  F2FP.BF16.F32.PACK_AB R93, R92, R93 ;  /* 0x0000005d5c5d723e */ /* 0x000fe400000010ff */
[----:B------:R-:W-:Y:S02]  /*d660*/  F2FP.BF16.F32.PACK_AB R57, R48, R57 ;  /* 0x000000393039723e */ /* 0x000fe400000010ff */
[----:B------:R-:W-:-:S02]  /*d670*/  SEL R32, R29, R28, P0 ;  /* 0x0000001c1d207207 */ /* 0x000fc40000000000 */
[C---:B------:R-:W-:Y:S02]  /*d680*/  IADD3 R65, P3, R6.reuse, 0x4000, RZ ;  /* 0x0000400006417810 */ /* 0x040fe40007f7e0ff */
[C---:B------:R-:W-:Y:S02]  /*d690*/  IADD3 R69, P5, R6.reuse, 0x4040, RZ ;  /* 0x0000404006457810 */ /* 0x040fe40007fbe0ff */
[----:B------:R-:W-:Y:S02]  /*d6a0*/  IADD3 R62, P6, R6, 0x4060, RZ ;  /* 0x00004060063e7810 */ /* 0x000fe40007fde0ff */
[----:B------:R-:W-:Y:S01]  /*d6b0*/  SHF.R.U64 R10, R10, 0x3, RZ ;  /* 0x000000030a0a7819 */ /* 0x000fe200000012ff */
[----:B------:R-:W-:Y:S01]  /*d6c0*/  IMAD.X R11, RZ, RZ, R7, P5 ;  /* 0x000000ffff0b7224 */ /* 0x000fe200028e0607 */
[----:B------:R-:W-:Y:S02]  /*d6d0*/  F2FP.BF16.F32.PACK_AB R90, R90, R91 ;  /* 0x0000005b5a5a723e */ /* 0x000fe400000010ff */
[----:B------:R-:W-:-:S02]  /*d6e0*/  F2FP.BF16.F32.PACK_AB R89, R88, R89 ;  /* 0x000000595859723e */ /* 0x000fc400000010ff */
[----:B------:R-:W-:Y:S02]  /*d6f0*/  SEL R29, R28, R29, P0 ;  /* 0x0000001d1c1d7207 */ /* 0x000fe40000000000 */
[----:B------:R-:W-:Y:S01]  /*d700*/  LOP3.LUT R6, R9, R6, RZ, 0x3c, !PT ;  /* 0x0000000609067212 */ /* 0x000fe200078e3cff */
[--C-:B------:R-:W-:Y:S01]  /*d710*/  IMAD.X R9, RZ, RZ, R7.reuse, P6 ;  /* 0x000000ffff097224 */ /* 0x100fe200030e0607 */
[----:B------:R-:W-:Y:S02]  /*d720*/  SEL R28, R21, R20, P0 ;  /* 0x00000014151c7207 */ /* 0x000fe40000000000 */
[----:B------:R-:W-:Y:S01]  /*d730*/  SEL R41, R20, R21, P0 ;  /* 0x0000001514297207 */ /* 0x000fe20000000000 */
[----:B------:R-:W-:Y:S01]  /*d740*/  IMAD.X R21, RZ, RZ, R7, P2 ;  /* 0x000000ffff157224 */ /* 0x000fe200010e0607 */
[----:B------:R-:W-:Y:S02]  /*d750*/  LOP3.LUT R20, R12, R63, RZ, 0x3c, !PT ;  /* 0x0000003f0c147212 */ /* 0x000fe400078e3cff */
[----:B------:R-:W-:-:S02]  /*d760*/  SEL R34, R94, R93, P0 ;  /* 0x0000005d5e227207 */ /* 0x000fc40000000000 */
[----:B------:R-:W-:Y:S02]  /*d770*/  SEL R48, R56, R57, P0 ;  /* 0x0000003938307207 */ /* 0x000fe40000000000 */
[----:B------:R-:W-:Y:S02]  /*d780*/  LOP3.LUT R52, R69, 0x380, RZ, 0xc0, !PT ;  /* 0x0000038045347812 */ /* 0x000fe400078ec0ff */
[----:B------:R-:W-:Y:S02]  /*d790*/  LOP3.LUT R12, R10, R67, RZ, 0x3c, !PT ;  /* 0x000000430a0c7212 */ /* 0x000fe400078e3cff */
[----:B------:R-:W-:Y:S02]  /*d7a0*/  SEL R93, R93, R94, P0 ;  /* 0x0000005e5d5d7207 */ /* 0x000fe40000000000 */
[----:B------:R-:W-:Y:S02]  /*d7b0*/  SEL R40, R90, R89, P0 ;  /* 0x000000595a287207 */ /* 0x000fe40000000000 */
[----:B------:R-:W-:-:S02]  /*d7c0*/  SEL R57, R57, R56, P0 ;  /* 0x0000003839397207 */ /* 0x000fc40000000000 */
[----:B------:R-:W-:Y:S02]  /*d7d0*/  MOV R67, R6 ;  /* 0x0000000600437202 */ /* 0x000fe40000000f00 */
[----:B------:R-:W-:Y:S02]  /*d7e0*/  F2FP.BF16.F32.PACK_AB R15, R70, R15 ;  /* 0x0000000f460f723e */ /* 0x000fe400000010ff */
[----:B------:R-:W-:Y:S02]  /*d7f0*/  F2FP.BF16.F32.PACK_AB R14, R71, R14 ;  /* 0x0000000e470e723e */ /* 0x000fe400000010ff */
[----:B------:R-:W-:Y:S02]  /*d800*/  SEL R89, R89, R90, P0 ;  /* 0x0000005a59597207 */ /* 0x000fe40000000000 */
[----:B------:R-:W-:Y:S02]  /*d810*/  SHF.R.U64 R52, R52, 0x3, RZ ;  /* 0x0000000334347819 */ /* 0x000fe400000012ff */
[----:B------:R-:W-:-:S02]  /*d820*/  SEL R56, R15, R14, P0 ;  /* 0x0000000e0f387207 */ /* 0x000fc40000000000 */
[----:B------:R-:W-:Y:S02]  /*d830*/  SEL R53, R14, R15, P0 ;  /* 0x0000000f0e357207 */ /* 0x000fe40000000000 */
[----:B------:R-:W-:Y:S02]  /*d840*/  SEL R60, R86, R87, P0 ;  /* 0x00000057563c7207 */ /* 0x000fe40000000000 */
[----:B------:R-:W-:Y:S02]  /*d850*/  SEL R87, R87, R86, P0 ;  /* 0x0000005657577207 */ /* 0x000fe40000000000 */
[----:B------:R-:W-:Y:S02]  /*d860*/  LOP3.LUT R8, R59, 0x380, RZ, 0xc0, !PT ;  /* 0x000003803b087812 */ /* 0x000fe400078ec0ff */
[----:B------:R-:W-:Y:S02]  /*d870*/  LOP3.LUT R10, R52, R69, RZ, 0x3c, !PT ;  /* 0x00000045340a7212 */ /* 0x000fe400078e3cff */
[----:B------:R-:W-:-:S02]  /*d880*/  MOV R64, R20 ;  /* 0x0000001400407202 */ /* 0x000fc40000000f00 */
[----:B------:R-:W-:Y:S02]  /*d890*/  IADD3.X R15, RZ, R7, RZ, P3, !PT ;  /* 0x00000007ff0f7210 */ /* 0x000fe40001ffe4ff */
[----:B------:R-:W-:Y:S02]  /*d8a0*/  SHF.R.U64 R8, R8, 0x3, RZ ;  /* 0x0000000308087819 */ /* 0x000fe400000012ff */
[----:B------:R-:W-:Y:S02]  /*d8b0*/  MOV R61, R10 ;  /* 0x0000000a003d7202 */ /* 0x000fe40000000f00 */
[----:B------:R-:W-:Y:S02]  /*d8c0*/  LOP3.LUT R26, R8, R59, RZ, 0x3c, !PT ;  /* 0x0000003b081a7212 */ /* 0x000fe400078e3cff */
[----:B------:R-:W-:Y:S02]  /*d8d0*/  LOP3.LUT R8, R65, 0x380, RZ, 0xc0, !PT ;  /* 0x0000038041087812 */ /* 0x000fe400078ec0ff */
[----:B------:R-:W-:-:S02]  /*d8e0*/  LOP3.LUT R59, R62, 0x380, RZ, 0xc0, !PT ;  /* 0x000003803e3b7812 */ /* 0x000fc400078ec0ff */
[----:B------:R-:W-:Y:S02]  /*d8f0*/  SHF.R.U64 R8, R8, 0x3, RZ ;  /* 0x0000000308087819 */ /* 0x000fe400000012ff */
[----:B------:R-:W-:Y:S02]  /*d900*/  SHF.R.U64 R59, R59, 0x3, RZ ;  /* 0x000000033b3b7819 */ /* 0x000fe400000012ff */
[----:B------:R-:W-:Y:S02]  /*d910*/  LOP3.LUT R14, R8, R65, RZ, 0x3c, !PT ;  /* 0x00000041080e7212 */ /* 0x000fe400078e3cff */
[----:B------:R-:W-:Y:S02]  /*d920*/  LOP3.LUT R8, R59, R62, RZ, 0x3c, !PT ;  /* 0x0000003e3b087212 */ /* 0x000fe400078e3cff */
[----:B------:R-:W-:Y:S02]  /*d930*/  MOV R63, R14 ;  /* 0x0000000e003f7202 */ /* 0x000fe40000000f00 */
[----:B------:R-:W-:-:S02]  /*d940*/  MOV R59, R8 ;  /* 0x00000008003b7202 */ /* 0x000fc40000000f00 */
[----:B------:R-:W-:Y:S02]  /*d950*/  MOV R62, R12 ;  /* 0x0000000c003e7202 */ /* 0x000fe40000000f00 */
[----:B------:R-:W-:Y:S02]  /*d960*/  MOV R66, R26 ;  /* 0x0000001a00427202 */ /* 0x000fe40000000f00 */
[----:B------:R-:W-:Y:S02]  /*d970*/  MOV R65, R24 ;  /* 0x0000001800417202 */ /* 0x000fe40000000f00 */
[----:B------:R-:W-:Y:S01]  /*d980*/  PLOP3.LUT P2, PT, PT, PT, UP0, 0x80, 0x0 ;  /* 0x000000000000781c */ /* 0x000fe20003f4f008 */
[----:B------:R-:W-:Y:S01]  /*d990*/  ULDC UR8, c[0x0][0xa88] ;  /* 0x0002a20000087ab9 */ /* 0x000fe20000000800 */
[----:B--2---:R-:W-:Y:S01]  /*d9a0*/  LOP3.LUT R6, R35, 0x2, RZ, 0x3c, !PT ;  /* 0x0000000223067812 */ /* 0x004fe200078e3cff */
[----:B------:R-:W-:Y:S04]  /*d9b0*/  SHFL.IDX PT, R34, R34, R35, 0x1c1f ;  /* 0x001c1f2322227589 */ /* 0x000fe800000e0000 */
[----:B------:R-:W0:Y:S04]  /*d9c0*/  SHFL.IDX PT, R93, R93, R6, 0x1c1f ;  /* 0x001c1f065d5d7589 */ /* 0x000e2800000e0000 */
[----:B------:R-:W-:Y:S04]  /*d9d0*/  SHFL.IDX PT, R48, R48, R35, 0x1c1f ;  /* 0x001c1f2330307589 */ /* 0x000fe800000e0000 */
[----:B------:R-:W1:Y:S04]  /*d9e0*/  SHFL.IDX PT, R57, R57, R6, 0x1c1f ;  /* 0x001c1f0639397589 */ /* 0x000e6800000e0000 */
[----:B------:R-:W-:Y:S04]  /*d9f0*/  SHFL.IDX PT, R40, R40, R35, 0x1c1f ;  /* 0x001c1f2328287589 */ /* 0x000fe800000e0000 */
[----:B------:R-:W2:Y:S04]  /*da00*/  SHFL.IDX PT, R89, R89, R6, 0x1c1f ;  /* 0x001c1f0659597589 */ /* 0x000ea800000e0000 */
[----:B------:R-:W-:Y:S04]  /*da10*/  SHFL.IDX PT, R50, R50, R35, 0x1c1f ;  /* 0x001c1f2332327589 */ /* 0x000fe800000e0000 */
[----:B------:R-:W3:Y:S01]  /*da20*/  SHFL.IDX PT, R39, R39, R6, 0x1c1f ;  /* 0x001c1f0627277589 */ /* 0x000ee200000e0000 */
        /* <DEDUP_REMOVED lines=8> */
[----:B--2---:R-:W-:-:S02]  /*dab0*/  SEL R12, R40, R89, P0 ;  /* 0x00000059280c7207 */ /* 0x004fc40000000000 */
[----:B------:R-:W-:Y:S01]  /*dac0*/  SEL R14, R89, R40, P0 ;  /* 0x00000028590e7207 */ /* 0x000fe20000000000 */
[----:B------:R-:W-:Y:S04]  /*dad0*/  SHFL.IDX PT, R36, R36, R35, 0x1c1f ;  /* 0x001c1f2324247589 */ /* 0x000fe800000e0000 */
[----:B------:R-:W2:Y:S01]  /*dae0*/  SHFL.IDX PT, R33, R33, R6, 0x1c1f ;  /* 0x001c1f0621217589 */ /* 0x000ea200000e0000 */
[----:B---3--:R-:W-:Y:S02]  /*daf0*/  SEL R13, R50, R39, P0 ;  /* 0x00000027320d7207 */ /* 0x008fe40000000000 */
[----:B------:R-:W-:Y:S01]  /*db00*/  SEL R15, R39, R50, P0 ;  /* 0x00000032270f7207 */ /* 0x000fe20000000000 */
[----:B------:R2:W-:Y:S04]  /*db10*/  SHFL.IDX PT, R21, R30, R35, 0x1c1f ;  /* 0x001c1f231e157589 */ /* 0x0005e800000e0000 */
[----:B------:R-:W3:Y:S01]  /*db20*/  SHFL.IDX PT, R52, R49, R6, 0x1c1f ;  /* 0x001c1f0631347589 */ /* 0x000ee200000e0000 */
[----:B0-----:R-:W-:-:S02]  /*db30*/  SEL R24, R42, R37, P0 ;  /* 0x000000252a187207 */ /* 0x001fc40000000000 */
[----:B------:R-:W-:Y:S01]  /*db40*/  SEL R26, R37, R42, P0 ;  /* 0x0000002a251a7207 */ /* 0x000fe20000000000 */
[----:B------:R-:W-:Y:S04]  /*db50*/  SHFL.IDX PT, R32, R32, R35, 0x1c1f ;  /* 0x001c1f2320207589 */ /* 0x000fe800000e0000 */
[----:B------:R-:W-:Y:S01]  /*db60*/  SHFL.IDX PT, R54, R54, R35, 0x1c1f ;  /* 0x001c1f2336367589 */ /* 0x000fe200000e0000 */
[----:B-1----:R-:W-:Y:S02]  /*db70*/  SEL R25, R38, R31, P0 ;  /* 0x0000001f26197207 */ /* 0x002fe40000000000 */
[----:B------:R-:W-:Y:S01]  /*db80*/  SEL R27, R31, R38, P0 ;  /* 0x000000261f1b7207 */ /* 0x000fe20000000000 */
[----:B------:R3:W0:Y:S04]  /*db90*/  SHFL.IDX PT, R7, R29, R6, 0x1c1f ;  /* 0x001c1f061d077589 */ /* 0x00062800000e0000 */
[----:B------:R-:W1:Y:S01]  /*dba0*/  SHFL.IDX PT, R51, R51, R6, 0x1c1f ;  /* 0x001c1f0633337589 */ /* 0x000e6200000e0000 */
[----:B--2---:R-:W-:-:S03]  /*dbb0*/  SEL R30, R33, R36, P0 ;  /* 0x00000024211e7207 */ /* 0x004fc60000000000 */
[----:B------:R2:W-:Y:S04]  /*dbc0*/  SHFL.IDX PT, R20, R28, R35, 0x1c1f ;  /* 0x001c1f231c147589 */ /* 0x0005e800000e0000 */
[----:B------:R-:W-:Y:S01]  /*dbd0*/  SHFL.IDX PT, R44, R44, R35, 0x1c1f ;  /* 0x001c1f232c2c7589 */ /* 0x000fe200000e0000 */
[----:B---3--:R-:W-:Y:S02]  /*dbe0*/  SEL R29, R21, R52, P0 ;  /* 0x00000034151d7207 */ /* 0x008fe40000000000 */
[----:B------:R-:W-:Y:S01]  /*dbf0*/  SEL R31, R52, R21, P0 ;  /* 0x00000015341f7207 */ /* 0x000fe20000000000 */
[----:B------:R-:W-:Y:S01]  /*dc00*/  SHFL.IDX PT, R56, R56, R35, 0x1c1f ;  /* 0x001c1f2338387589 */ /* 0x000fe200000e0000 */
[----:B--2---:R-:W-:-:S03]  /*dc10*/  SEL R28, R36, R33, P0 ;  /* 0x00000021241c7207 */ /* 0x004fc60000000000 */
[----:B------:R-:W2:Y:S04]  /*dc20*/  SHFL.IDX PT, R41, R41, R6, 0x1c1f ;  /* 0x001c1f0629297589 */ /* 0x000ea800000e0000 */
[----:B------:R-:W3:Y:S01]  /*dc30*/  SHFL.IDX PT, R43, R43, R6, 0x1c1f ;  /* 0x001c1f062b2b7589 */ /* 0x000ee200000e0000 */
[----:B0-----:R-:W-:Y:S02]  /*dc40*/  SEL R36, R32, R7, P0 ;  /* 0x0000000720247207 */ /* 0x001fe40000000000 */
[----:B------:R-:W-:Y:S01]  /*dc50*/  SEL R38, R7, R32, P0 ;  /* 0x0000002007267207 */ /* 0x000fe20000000000 */
[----:B------:R-:W0:Y:S01]  /*dc60*/  SHFL.IDX PT, R53, R53, R6, 0x1c1f ;  /* 0x001c1f0635357589 */ /* 0x000e2200000e0000 */
[----:B-1----:R-:W-:Y:S01]  /*dc70*/  SEL R37, R54, R51, P0 ;  /* 0x0000003336257207 */ /* 0x002fe20000000000 */
[----:B------:R-:W-:Y:S01]  /*dc80*/  IMAD.U32 R7, RZ, RZ, UR7 ;  /* 0x00000007ff077e24 */ /* 0x000fe2000f8e00ff */
[----:B------:R-:W-:Y:S01]  /*dc90*/  SEL R39, R51, R54, P0 ;  /* 0x0000003633277207 */ /* 0x000fe20000000000 */
[----:B------:R-:W-:Y:S06]  /*dca0*/  BAR.SYNC.DEFER_BLOCKING 0x1, 0x100 ;  /* 0x0044000000007b1d */ /* 0x000fec0000010000 */
[----:B------:R-:W-:Y:S04]  /*dcb0*/  SHFL.IDX PT, R58, R58, R35, 0x1c1f ;  /* 0x001c1f233a3a7589 */ /* 0x000fe800000e0000 */
[----:B------:R-:W1:Y:S01]  /*dcc0*/  SHFL.IDX PT, R55, R55, R6, 0x1c1f ;  /* 0x001c1f0637377589 */ /* 0x000e6200000e0000 */
[----:B--2---:R-:W-:-:S02]  /*dcd0*/  SEL R32, R20, R41, P0 ;  /* 0x0000002914207207 */ /* 0x004fc40000000000 */
[----:B------:R-:W-:Y:S01]  /*dce0*/  SEL R34, R41, R20, P0 ;  /* 0x0000001429227207 */ /* 0x000fe20000000000 */
[----:B------:R-:W-:Y:S01]  /*dcf0*/  SHFL.IDX PT, R46, R46, R35, 0x1c1f ;  /* 0x001c1f232e2e7589 */ /* 0x000fe200000e0000 */
[----:B---3--:R-:W-:Y:S02]  /*dd00*/  SEL R40, R44, R43, P0 ;  /* 0x0000002b2c287207 */ /* 0x008fe40000000000 */
[----:B------:R-:W-:Y:S01]  /*dd10*/  SEL R42, R43, R44, P0 ;  /* 0x0000002c2b2a7207 */ /* 0x000fe20000000000 */
[----:B------:R2:W-:Y:S01]  /*dd20*/  SHFL.IDX PT, R60, R60, R35, 0x1c1f ;  /* 0x001c1f233c3c7589 */ /* 0x0005e200000e0000 */
[----:B0-----:R-:W-:-:S03]  /*dd30*/  SEL R33, R56, R53, P0 ;  /* 0x0000003538217207 */ /* 0x001fc60000000000 */
[----:B------:R-:W0:Y:S04]  /*dd40*/  SHFL.IDX PT, R45, R45, R6, 0x1c1f ;  /* 0x001c1f062d2d7589 */ /* 0x000e2800000e0000 */
[----:B------:R3:W4:Y:S01]  /*dd50*/  SHFL.IDX PT, R87, R87, R6, 0x1c1f ;  /* 0x001c1f0657577589 */ /* 0x00072200000e0000 */
[----:B--2---:R-:W-:-:S03]  /*dd60*/  SEL R35, R53, R56, P0 ;  /* 0x0000003835237207 */ /* 0x004fc60000000000 */
[----:B------:R0:W-:Y:S04]  /*dd70*/  STSM.16.M88.4 [R67], R8 ;  /* 0x0000000843007844 */ /* 0x0001e80000000200 */
[----:B------:R-:W-:Y:S01]  /*dd80*/  STSM.16.M88.4 [R66], R12 ;  /* 0x0000000c42007844 */ /* 0x000fe20000000200 */
[----:B-1----:R-:W-:Y:S01]  /*dd90*/  SEL R41, R58, R55, P0 ;  /* 0x000000373a297207 */ /* 0x002fe20000000000 */
[----:B---3--:R-:W-:Y:S01]  /*dda0*/  IMAD.U32 R6, RZ, RZ, UR6 ;  /* 0x00000006ff067e24 */ /* 0x008fe2000f8e00ff */
[----:B------:R-:W-:Y:S01]  /*ddb0*/  SEL R43, R55, R58, P0 ;  /* 0x0000003a372b7207 */ /* 0x000fe20000000000 */
[----:B------:R-:W-:Y:S01]  /*ddc0*/  STSM.16.M88.4 [R65], R24 ;  /* 0x0000001841007844 */ /* 0x000fe20000000200 */
[----:B------:R-:W-:-:S03]  /*ddd0*/  ULDC.64 UR6, c[0x0][0xc08] ;  /* 0x0003020000067ab9 */ /* 0x000fc60000000a00 */
[----:B------:R-:W-:Y:S01]  /*dde0*/  STSM.16.M88.4 [R64], R28 ;  /* 0x0000001c40007844 */ /* 0x000fe20000000200 */
[----:B0-----:R-:W-:-:S03]  /*ddf0*/  SEL R8, R46, R45, P0 ;  /* 0x0000002d2e087207 */ /* 0x001fc60000000000 */
[----:B------:R-:W-:Y:S01]  /*de00*/  STSM.16.M88.4 [R63], R36 ;  /* 0x000000243f007844 */ /* 0x000fe20000000200 */
[----:B------:R-:W-:Y:S02]  /*de10*/  SEL R10, R45, R46, P0 ;  /* 0x0000002e2d0a7207 */ /* 0x000fe40000000000 */
[----:B----4-:R-:W-:Y:S01]  /*de20*/  SEL R9, R60, R87, P0 ;  /* 0x000000573c097207 */ /* 0x010fe20000000000 */
[----:B------:R-:W-:Y:S01]  /*de30*/  STSM.16.M88.4 [R62], R32 ;  /* 0x000000203e007844 */ /* 0x000fe20000000200 */
[----:B------:R-:W-:Y:S01]  /*de40*/  SEL R11, R87, R60, P0 ;  /* 0x0000003c570b7207 */ /* 0x000fe20000000000 */
[----:B------:R-:W-:Y:S01]  /*de50*/  UISETP.NE.U32.AND UP1, UPT, UR6, URZ, UPT ;  /* 0x0000003f0600728c */ /* 0x000fe2000bf25070 */
[----:B------:R-:W0:Y:S01]  /*de60*/  LDC R46, c[0x0][0xbe8] ;  /* 0x0002fa00ff2e7b82 */ /* 0x000e220000000800 */
[----:B------:R-:W-:Y:S04]  /*de70*/  STSM.16.M88.4 [R61], R40 ;  /* 0x000000283d007844 */ /* 0x000fe80000000200 */
[----:B------:R1:W-:Y:S03]  /*de80*/  STSM.16.M88.4 [R59], R8 ;  /* 0x000000083b007844 */ /* 0x0003e60000000200 */
[----:B------:R-:W-:Y:S01]  /*de90*/  BAR.SYNC.DEFER_BLOCKING 0x1, 0x100 ;  /* 0x0044000000007b1d */ /* 0x000fe20000010000 */
[----:B------:R-:W-:-:S06]  /*dea0*/  UISETP.NE.AND.EX UP1, UPT, UR7, URZ, UPT, UP1 ;  /* 0x0000003f0700728c */ /* 0x000fcc000bf25310 */
[----:B------:R-:W-:-:S05]  /*deb0*/  PLOP3.LUT P0, PT, PT, PT, UP1, 0x80, 0x0 ;  /* 0x000000000000781c */ /* 0x000fca0003f0f018 */
[----:B------:R-:W-:-:S04]  /*dec0*/  @UP1 ULEA UR6, UP2, UR37, UR6, 0x2 ;  /* 0x0000000625061291 */ /* 0x000fc8000f84103f */
[----:B------:R-:W-:Y:S01]  /*ded0*/  @UP1 ULEA.HI.X UR7, UR37, UR7, UR38, 0x2, UP2 ;  /* 0x0000000725071291 */ /* 0x000fe200090f1426 */
[----:B-1----:R-:W-:Y:S02]  /*dee0*/  IMAD.U32 R9, RZ, RZ, UR8 ;  /* 0x00000008ff097e24 */ /* 0x002fe4000f8e00ff */
[----:B------:R-:W-:-:S03]  /*def0*/  IMAD.U32 R10, RZ, RZ, UR6 ;  /* 0x00000006ff0a7e24 */ /* 0x000fc6000f8e00ff */
[----:B------:R-:W-:Y:S01]  /*df00*/  IMAD.U32 R11, RZ, RZ, UR7 ;  /* 0x00000007ff0b7e24 */ /* 0x000fe2000f8e00ff */
[----:B------:R-:W2:Y:S01]  /*df10*/  @P2 LDG.E R12, desc[UR52][R6.64] ;  /* 0x00000034060c2981 */ /* 0x000ea2000c1e1900 */
[----:B0-----:R-:W-:Y:S01]  /*df20*/  ISETP.NE.AND P1, PT, R46, 0x1, PT ;  /* 0x000000012e00780c */ /* 0x001fe20003f25270 */
[----:B------:R-:W-:Y:S02]  /*df30*/  UMOV UR4, URZ ;  /* 0x0000003f00047c82 */ /* 0x000fe40008000000 */
[----:B------:R0:W5:Y:S10]  /*df40*/  @P0 LDG.E R9, desc[UR52][R10.64] ;  /* 0x000000340a090981 */ /* 0x000174000c1e1900 */
[----:B------:R-:W1:Y:S08]  /*df50*/  @P1 LDC R13, c[0x0][0xbec] ;  /* 0x0002fb00ff0d1b82 */ /* 0x000e700000000800 */
[----:B------:R-:W3:Y:S01]  /*df60*/  @P1 LDC R14, c[0x0][0xbf0] ;  /* 0x0002fc00ff0e1b82 */ /* 0x000ee20000000800 */
[----:B--2---:R-:W-:Y:S01]  /*df70*/  @P2 R2UR UR4, R12 ;  /* 0x000000000c0422ca */ /* 0x004fe200000e0000 */
[----:B01-3--:R-:W-:-:S14]  /*df80*/  @P0 BRA `(.L_x_2773) ;  /* 0x0000000000100947 */ /* 0x00bfdc0003800000 */
[----:B------:R-:W-:Y:S05]  /*df90*/  @!P2 BRA `(.L_x_2773) ;  /* 0x00000000000ca947 */ /* 0x000fea0003800000 */
[----:B------:R-:W2:Y:S04]  /*dfa0*/  LDG.E R8, desc[UR52][R6.64] ;  /* 0x0000003406087981 */ /* 0x000ea8000c1e1900 */
[----:B-----5:R-:W2:Y:S02]  /*dfb0*/  LDG.E R9, desc[UR52][R6.64+0x4] ;  /* 0x0000043406097981 */ /* 0x020ea4000c1e1900 */
[----:B--2---:R-:W-:-:S07]  /*dfc0*/  IADD3 R9, -R8, R9, RZ ;  /* 0x0000000908097210 */ /* 0x004fce0007ffe1ff */
.L_x_2773:
[----:B------:R-:W-:Y:S01]  /*dfd0*/  USHF.R.S32.HI UR14, URZ, 0x1f, UR39 ;  /* 0x0000001f3f0e7899 */ /* 0x000fe20008011427 */
[----:B------:R-:W-:Y:S01]  /*dfe0*/  VIADD R8, R18, UR40 ;  /* 0x0000002812087c36 */ /* 0x000fe20008000000 */
[----:B------:R-:W-:Y:S01]  /*dff0*/  ULDC.64 UR12, c[0x0][0xb90] ;  /* 0x0002e400000c7ab9 */ /* 0x000fe20000000a00 */
[----:B------:R-:W-:Y:S01]  /*e000*/  USHF.R.S32.HI UR9, URZ, 0x1f, UR4 ;  /* 0x0000001f3f097899 */ /* 0x000fe20008011404 */
[----:B------:R-:W-:Y:S01]  /*e010*/  VIADD R24, R190, UR40 ;  /* 0x00000028be187c36 */ /* 0x000fe20008000000 */
[----:B------:R-:W-:Y:S01]  /*e020*/  UIMAD UR10, UR14, UR12, URZ ;  /* 0x0000000c0e0a72a4 */ /* 0x000fe2000f8e023f */
[----:B------:R-:W-:Y:S01]  /*e030*/  @P1 IMAD.HI.U32 R7, R8, R13, RZ ;  /* 0x0000000d08071227 */ /* 0x000fe200078e00ff */
[----:B------:R-:W-:Y:S01]  /*e040*/  UMOV UR8, UR4 ;  /* 0x0000000400087c82 */ /* 0x000fe20008000000 */
[----:B------:R-:W-:Y:S01]  /*e050*/  USEL UR38, UR38, URZ, !UP0 ;  /* 0x0000003f26267287 */ /* 0x000fe2000c000000 */
[----:B------:R-:W0:Y:S01]  /*e060*/  @P1 LDC R49, c[0x0][0xbf0] ;  /* 0x0002fc00ff311b82 */ /* 0x000e220000000800 */
        /* <DEDUP_REMOVED lines=16> */
[----:B-----5:R-:W-:Y:S01]  /*e170*/  IMAD R53, R9, R46, RZ ;  /* 0x0000002e09357224 */ /* 0x020fe200078e02ff */
[----:B------:R-:W-:Y:S01]  /*e180*/  IADD3 R6, P2, R6, UR6, RZ ;  /* 0x0000000606067c10 */ /* 0x000fe2000ff5e0ff */
[----:B------:R-:W-:Y:S01]  /*e190*/  ULDC.64 UR10, c[0x0][0xaa0] ;  /* 0x0002a800000a7ab9 */ /* 0x000fe20000000a00 */
[----:B------:R-:W-:Y:S01]  /*e1a0*/  IMAD.U32 R10, RZ, RZ, UR8 ;  /* 0x00000008ff0a7e24 */ /* 0x000fe2000f8e00ff */
[----:B------:R-:W-:Y:S01]  /*e1b0*/  SHF.R.S32.HI R8, RZ, 0x1f, R11 ;  /* 0x0000001fff087819 */ /* 0x000fe2000001140b */
[----:B------:R-:W-:Y:S01]  /*e1c0*/  IMAD.X R9, RZ, RZ, R5, P3 ;  /* 0x000000ffff097224 */ /* 0x000fe200018e0605 */
[----:B------:R-:W-:-:S02]  /*e1d0*/  IADD3 R15, P0, R4, 0x1000, RZ ;  /* 0x00001000040f7810 */ /* 0x000fc40007f1e0ff */
[----:B------:R-:W-:Y:S01]  /*e1e0*/  IADD3.X R7, R7, UR7, R10, P2, !PT ;  /* 0x0000000707077c10 */ /* 0x000fe200097fe40a */
[----:B------:R-:W-:Y:S01]  /*e1f0*/  ULDC.64 UR6, c[0x0][0xb88] ;  /* 0x0002e20000067ab9 */ /* 0x000fe20000000a00 */
[----:B------:R-:W-:Y:S01]  /*e200*/  LOP3.LUT R10, R13, 0x380, RZ, 0xc0, !PT ;  /* 0x000003800d0a7812 */ /* 0x000fe200078ec0ff */
[----:B------:R-:W-:Y:S01]  /*e210*/  IMAD R14, R8, UR6, RZ ;  /* 0x00000006080e7c24 */ /* 0x000fe2000f8e02ff */
[----:B------:R-:W-:Y:S01]  /*e220*/  LOP3.LUT R12, R15, 0x380, RZ, 0xc0, !PT ;  /* 0x000003800f0c7812 */ /* 0x000fe200078ec0ff */
[C---:B------:R-:W-:Y:S01]  /*e230*/  IMAD.WIDE.U32 R6, R11.reuse, UR6, R6 ;  /* 0x000000060b067c25 */ /* 0x040fe2000f8e0006 */
[----:B------:R-:W-:Y:S02]  /*e240*/  SHF.R.U64 R8, R10, 0x3, RZ ;  /* 0x000000030a087819 */ /* 0x000fe400000012ff */
[----:B------:R-:W-:Y:S01]  /*e250*/  SHF.R.U64 R12, R12, 0x3, RZ ;  /* 0x000000030c0c7819 */ /* 0x000fe200000012ff */
[----:B------:R-:W-:Y:S01]  /*e260*/  IMAD R21, R11, UR7, R14 ;  /* 0x000000070b157c24 */ /* 0x000fe2000f8e020e */
[----:B------:R-:W-:Y:S01]  /*e270*/  LOP3.LUT R8, R8, R13, RZ, 0x3c, !PT ;  /* 0x0000000d08087212 */ /* 0x000fe200078e3cff */
[----:B------:R-:W-:Y:S01]  /*e280*/  ULDC.64 UR6, c[0x0][0xb50] ;  /* 0x0002d40000067ab9 */ /* 0x000fe20000000a00 */
[----:B------:R-:W-:Y:S01]  /*e290*/  LOP3.LUT R12, R12, R15, RZ, 0x3c, !PT ;  /* 0x0000000f0c0c7212 */ /* 0x000fe200078e3cff */
[----:B------:R-:W-:Y:S01]  /*e2a0*/  IMAD.IADD R13, R7, 0x1, R21 ;  /* 0x00000001070d7824 */ /* 0x000fe200078e0215 */
[----:B------:R-:W-:-:S02]  /*e2b0*/  LEA R14, P4, R6, UR6, 0x2 ;  /* 0x00000006060e7c11 */ /* 0x000fc4000f8810ff */
[----:B------:R-:W-:Y:S02]  /*e2c0*/  IADD3 R11, P2, R4, 0x3000, RZ ;  /* 0x00003000040b7810 */ /* 0x000fe40007f5e0ff */
[----:B------:R-:W-:Y:S01]  /*e2d0*/  LEA.HI.X R15, R6, UR7, R13, 0x2, P4 ;  /* 0x00000007060f7c11 */ /* 0x000fe2000a0f140d */
[----:B------:R-:W-:Y:S01]  /*e2e0*/  SHFL.IDX PT, R20, R14, RZ, 0x1c1f ;  /* 0x001c1fff0e147589 */ /* 0x000fe200000e0000 */
[----:B------:R-:W-:Y:S01]  /*e2f0*/  LOP3.LUT R7, R11, 0x380, RZ, 0xc0, !PT ;  /* 0x000003800b077812 */ /* 0x000fe200078ec0ff */
[--C-:B------:R-:W-:Y:S01]  /*e300*/  IMAD.X R13, RZ, RZ, R5.reuse, P0 ;  /* 0x000000ffff0d7224 */ /* 0x100fe200000e0605 */
[----:B------:R-:W-:Y:S01]  /*e310*/  LOP3.LUT P0, RZ, R188, 0x3, RZ, 0xc0, !PT ;  /* 0x00000003bcff7812 */ /* 0x000fe2000780c0ff */
[----:B------:R-:W1:Y:S01]  /*e320*/  SHFL.IDX PT, R21, R15, RZ, 0x1c1f ;  /* 0x001c1fff0f157589 */ /* 0x000e6200000e0000 */
[----:B------:R-:W-:Y:S01]  /*e330*/  SHF.R.U64 R6, R7, 0x3, RZ ;  /* 0x0000000307067819 */ /* 0x000fe200000012ff */
[----:B------:R-:W-:Y:S01]  /*e340*/  IMAD.X R7, RZ, RZ, R5, P2 ;  /* 0x000000ffff077224 */ /* 0x000fe200010e0605 */
[CC--:B------:R-:W-:Y:S01]  /*e350*/  ISETP.GE.OR P2, PT, R24.reuse, R53.reuse, P0 ;  /* 0x000000351800720c */ /* 0x0c0fe20000746670 */
[----:B------:R-:W-:Y:S01]  /*e360*/  SHFL.IDX PT, R44, R14, 0x1, 0x1c1f ;  /* 0x003c1f000e2c7f89 */ /* 0x000fe200000e0000 */
[----:B------:R-:W-:Y:S01]  /*e370*/  IADD3 R10, R24, 0x8, RZ ;  /* 0x00000008180a7810 */ /* 0x000fe20007ffe0ff */
[----:B------:R-:W-:Y:S01]  /*e380*/  UIMAD UR8, UR9, UR10, URZ ;  /* 0x0000000a090872a4 */ /* 0x000fe2000f8e023f */
[----:B------:R-:W-:Y:S01]  /*e390*/  IADD3 R41, P6, R4, 0x4000, RZ ;  /* 0x0000400004297810 */ /* 0x000fe20007fde0ff */
[----:B------:R-:W2:Y:S01]  /*e3a0*/  SHFL.IDX PT, R45, R15, 0x1, 0x1c1f ;  /* 0x003c1f000f2d7f89 */ /* 0x000ea200000e0000 */
[----:B------:R-:W-:Y:S01]  /*e3b0*/  ISETP.GE.OR P0, PT, R10, R53, P0 ;  /* 0x000000350a00720c */ /* 0x000fe20000706670 */
[----:B------:R-:W-:Y:S01]  /*e3c0*/  UIMAD.WIDE.U32 UR6, UR4, UR10, URZ ;  /* 0x0000000a040672a5 */ /* 0x000fe2000f8e003f */
[----:B------:R-:W-:-:S02]  /*e3d0*/  IADD3 R37, P5, R4, 0x5000, RZ ;  /* 0x0000500004257810 */ /* 0x000fc40007fbe0ff */
[----:B------:R-:W-:Y:S02]  /*e3e0*/  IADD3 R33, P4, R4, 0x6000, RZ ;  /* 0x0000600004217810 */ /* 0x000fe40007f9e0ff */
[----:B------:R-:W-:Y:S02]  /*e3f0*/  LOP3.LUT R6, R6, R11, RZ, 0x3c, !PT ;  /* 0x0000000b06067212 */ /* 0x000fe400078e3cff */
[C---:B------:R-:W-:Y:S01]  /*e400*/  LOP3.LUT R25, R4.reuse, 0x380, RZ, 0xc0, !PT ;  /* 0x0000038004197812 */ /* 0x040fe200078ec0ff */
[----:B-1----:R1:W-:Y:S01]  /*e410*/  @!P2 ST.E desc[UR52][R20.64], R2 ;  /* 0x000000021400a985 */ /* 0x0023e2000c101934 */
[----:B------:R-:W-:Y:S01]  /*e420*/  UIMAD UR8, UR4, UR11, UR8 ;  /* 0x0000000b040872a4 */ /* 0x000fe2000f8e0208 */
[----:B------:R-:W-:Y:S02]  /*e430*/  IADD3 R11, P3, R4, 0x7000, RZ ;  /* 0x00007000040b7810 */ /* 0x000fe40007f7e0ff */
[----:B------:R-:W-:Y:S01]  /*e440*/  ULDC.64 UR10, c[0x0][0xae8] ;  /* 0x0002ba00000a7ab9 */ /* 0x000fe20000000a00 */
[----:B------:R-:W-:-:S02]  /*e450*/  LOP3.LUT R40, R41, 0x380, RZ, 0xc0, !PT ;  /* 0x0000038029287812 */ /* 0x000fc400078ec0ff */
[----:B------:R-:W-:Y:S01]  /*e460*/  LOP3.LUT R36, R37, 0x380, RZ, 0xc0, !PT ;  /* 0x0000038025247812 */ /* 0x000fe200078ec0ff */
[----:B--2---:R2:W-:Y:S01]  /*e470*/  @!P0 ST.E desc[UR52][R44.64], R0 ;  /* 0x000000002c008985 */ /* 0x0045e2000c101934 */
[----:B------:R-:W-:Y:S02]  /*e480*/  LOP3.LUT R32, R33, 0x380, RZ, 0xc0, !PT ;  /* 0x0000038021207812 */ /* 0x000fe400078ec0ff */
[----:B------:R-:W-:Y:S01]  /*e490*/  SHF.R.U64 R25, R25, 0x3, RZ ;  /* 0x0000000319197819 */ /* 0x000fe200000012ff */
[----:B-1----:R-:W1:Y:S01]  /*e4a0*/  @P1 LDC R21, c[0x0][0xbec] ;  /* 0x0002fb00ff151b82 */ /* 0x002e620000000800 */
[----:B------:R-:W-:Y:S01]  /*e4b0*/  UIADD3 UR7, UR7, UR8, URZ ;  /* 0x0000000807077290 */ /* 0x000fe2000fffe03f */
[----:B------:R-:W-:Y:S01]  /*e4c0*/  LOP3.LUT R10, R11, 0x380, RZ, 0xc0, !PT ;  /* 0x000003800b0a7812 */ /* 0x000fe200078ec0ff */
[----:B------:R-:W-:Y:S01]  /*e4d0*/  UIMAD UR4, UR14, UR10, URZ ;  /* 0x0000000a0e0472a4 */ /* 0x000fe2000f8e023f */
[----:B------:R-:W-:Y:S01]  /*e4e0*/  SHF.R.U64 R40, R40, 0x3, RZ ;  /* 0x0000000328287819 */ /* 0x000fe200000012ff */
[----:B------:R-:W-:Y:S01]  /*e4f0*/  IMAD.X R29, RZ, RZ, R5, P3 ;  /* 0x000000ffff1d7224 */ /* 0x000fe200018e0605 */
[----:B------:R-:W-:Y:S01]  /*e500*/  SHF.R.U64 R36, R36, 0x3, RZ ;  /* 0x0000000324247819 */ /* 0x000fe200000012ff */
[----:B--2---:R-:W-:Y:S01]  /*e510*/  IMAD R0, R22, 0x20, R23 ;  /* 0x0000002016007824 */ /* 0x004fe200078e0217 */
[----:B------:R-:W-:Y:S01]  /*e520*/  UIMAD UR4, UR39, UR11, UR4 ;  /* 0x0000000b270472a4 */ /* 0x000fe2000f8e0204 */
[----:B------:R-:W-:Y:S01]  /*e530*/  SHF.R.U64 R32, R32, 0x3, RZ ;  /* 0x0000000320207819 */ /* 0x000fe200000012ff */
[----:B------:R-:W-:Y:S01]  /*e540*/  UIMAD.WIDE.U32 UR6, UR39, UR10, UR6 ;  /* 0x0000000a270672a5 */ /* 0x000fe2000f8e0006 */
[----:B------:R-:W-:Y:S01]  /*e550*/  LOP3.LUT R24, R25, R4, RZ, 0x3c, !PT ;  /* 0x0000000419187212 */ /* 0x000fe200078e3cff */
[----:B------:R-:W-:Y:S01]  /*e560*/  ULDC.64 UR8, c[0x0][0xaf0] ;  /* 0x0002bc0000087ab9 */ /* 0x000fe20000000a00 */
[----:B------:R-:W-:Y:S01]  /*e570*/  IADD3 R2, R0, UR40, RZ ;  /* 0x0000002800027c10 */ /* 0x000fe2000fffe0ff */
[----:B------:R-:W-:Y:S01]  /*e580*/  UIADD3 UR7, UR7, UR4, URZ ;  /* 0x0000000407077290 */ /* 0x000fe2000fffe03f */
[----:B------:R-:W-:Y:S01]  /*e590*/  SHF.R.U64 R4, R10, 0x3, RZ ;  /* 0x000000030a047819 */ /* 0x000fe200000012ff */
[----:B------:R-:W-:Y:S01]  /*e5a0*/  UIMAD UR4, UR38, UR8, URZ ;  /* 0x00000008260472a4 */ /* 0x000fe2000f8e023f */
[----:B------:R-:W-:Y:S01]  /*e5b0*/  LOP3.LUT R40, R40, R41, RZ, 0x3c, !PT ;  /* 0x0000002928287212 */ /* 0x000fe200078e3cff */
[----:B------:R-:W-:Y:S01]  /*e5c0*/  IMAD.MOV.U32 R45, RZ, RZ, R2 ;  /* 0x000000ffff2d7224 */ /* 0x000fe200078e0002 */
[----:B------:R-:W-:Y:S01]  /*e5d0*/  LOP3.LUT R36, R36, R37, RZ, 0x3c, !PT ;  /* 0x0000002524247212 */ /* 0x000fe200078e3cff */
[--C-:B------:R-:W-:Y:S01]  /*e5e0*/  IMAD.MOV.U32 R25, RZ, RZ, R5.reuse ;  /* 0x000000ffff197224 */ /* 0x100fe200078e0005 */
[----:B------:R-:W-:Y:S01]  /*e5f0*/  LOP3.LUT R32, R32, R33, RZ, 0x3c, !PT ;  /* 0x0000002120207212 */ /* 0x000fe200078e3cff */
[----:B------:R-:W5:Y:S01]  /*e600*/  LD.E.128 R12, desc[UR52][R12.64] ;  /* 0x000000340c0c7980 */ /* 0x000f62000c101d00 */
[----:B-1----:R-:W-:Y:S01]  /*e610*/  @P1 IMAD.HI.U32 R0, R2, R21, RZ ;  /* 0x0000001502001227 */ /* 0x002fe200078e00ff */
[----:B------:R-:W-:Y:S01]  /*e620*/  UIMAD UR4, UR37, UR9, UR4 ;  /* 0x00000009250472a4 */ /* 0x000fe2000f8e0204 */
[----:B------:R-:W-:Y:S01]  /*e630*/  LOP3.LUT R28, R4, R11, RZ, 0x3c, !PT ;  /* 0x0000000b041c7212 */ /* 0x000fe200078e3cff */
[----:B------:R-:W-:Y:S01]  /*e640*/  UIMAD.WIDE.U32 UR6, UR37, UR8, UR6 ;  /* 0x00000008250672a5 */ /* 0x000fe2000f8e0006 */
[--C-:B------:R-:W-:Y:S01]  /*e650*/  IMAD.X R41, RZ, RZ, R5.reuse, P6 ;  /* 0x000000ffff297224 */ /* 0x100fe200030e0605 */
[----:B0-----:R-:W-:Y:S01]  /*e660*/  @P1 SHF.R.U32.HI R45, RZ, R49, R0 ;  /* 0x00000031ff2d1219 */ /* 0x001fe20000011600 */
[--C-:B------:R-:W-:Y:S01]  /*e670*/  IMAD.X R37, RZ, RZ, R5.reuse, P5 ;  /* 0x000000ffff257224 */ /* 0x100fe200028e0605 */
[----:B------:R-:W-:Y:S01]  /*e680*/  UIADD3 UR4, UR7, UR4, URZ ;  /* 0x0000000407047290 */ /* 0x000fe2000fffe03f */
[----:B------:R-:W-:Y:S01]  /*e690*/  IMAD.X R33, RZ, RZ, R5, P4 ;  /* 0x000000ffff217224 */ /* 0x000fe200020e0605 */
[--C-:B------:R-:W-:Y:S01]  /*e6a0*/  SHF.R.S32.HI R0, RZ, 0x1f, R45.reuse ;  /* 0x0000001fff007819 */ /* 0x100fe2000001142d */
[----:B------:R-:W-:Y:S01]  /*e6b0*/  IMAD.MOV R49, RZ, RZ, -R45 ;  /* 0x000000ffff317224 */ /* 0x000fe200078e0a2d */
[----:B------:R-:W-:Y:S01]  /*e6c0*/  ULDC.64 UR8, c[0x0][0xae0] ;  /* 0x0002b80000087ab9 */ /* 0x000fe20000000a00 */
[----:B------:R-:W-:Y:S01]  /*e6d0*/  IMAD.U32 R21, RZ, RZ, UR7 ;  /* 0x00000007ff157e24 */ /* 0x000fe2000f8e00ff */
[----:B------:R-:W5:Y:S01]  /*e6e0*/  LD.E.128 R24, desc[UR52][R24.64] ;  /* 0x0000003418187980 */ /* 0x000f62000c101d00 */
[----:B------:R-:W-:-:S02]  /*e6f0*/  IMAD R0, R0, UR8, RZ ;  /* 0x0000000800007c24 */ /* 0x000fc4000f8e02ff */
[----:B------:R-:W-:Y:S01]  /*e700*/  IMAD R49, R46, R49, R2 ;  /* 0x000000312e317224 */ /* 0x000fe200078e0202 */
[----:B------:R-:W5:Y:S01]  /*e710*/  LD.E.128 R8, desc[UR52][R8.64] ;  /* 0x0000003408087980 */ /* 0x000f62000c101d00 */
[----:B------:R-:W-:Y:S01]  /*e720*/  IMAD.U32 R20, RZ, RZ, UR6 ;  /* 0x00000006ff147e24 */ /* 0x000fe2000f8e00ff */
[----:B------:R-:W-:Y:S01]  /*e730*/  ULDC.64 UR6, c[0x0][0xad8] ;  /* 0x0002b60000067ab9 */ /* 0x000fe20000000a00 */
[----:B------:R-:W-:Y:S01]  /*e740*/  IMAD.U32 R21, RZ, RZ, UR4 ;  /* 0x00000004ff157e24 */ /* 0x000fe2000f8e00ff */
[----:B------:R-:W5:Y:S01]  /*e750*/  LD.E.128 R4, desc[UR52][R6.64] ;  /* 0x0000003406047980 */ /* 0x000f62000c101d00 */
[C---:B------:R-:W-:Y:S01]  /*e760*/  IMAD R51, R45.reuse, UR9, R0 ;  /* 0x000000092d337c24 */ /* 0x040fe2000f8e0200 */
[----:B------:R-:W-:Y:S02]  /*e770*/  SHF.R.S32.HI R0, RZ, 0x1f, R49 ;  /* 0x0000001fff007819 */ /* 0x000fe40000011431 */
[----:B------:R-:W5:Y:S01]  /*e780*/  LD.E.128 R40, desc[UR52][R40.64] ;  /* 0x0000003428287980 */ /* 0x000f62000c101d00 */
[----:B------:R-:W-:-:S03]  /*e790*/  IMAD.WIDE.U32 R20, R45, UR8, R20 ;  /* 0x000000082d147c25 */ /* 0x000fc6000f8e0014 */
[----:B------:R-:W5:Y:S04]  /*e7a0*/  LD.E.128 R36, desc[UR52][R36.64] ;  /* 0x0000003424247980 */ /* 0x000f68000c101d00 */
[----:B------:R-:W5:Y:S04]  /*e7b0*/  LD.E.128 R32, desc[UR52][R32.64] ;  /* 0x0000003420207980 */ /* 0x000f68000c101d00 */
[----:B------:R-:W5:Y:S01]  /*e7c0*/  LD.E.128 R28, desc[UR52][R28.64] ;  /* 0x000000341c1c7980 */ /* 0x000f62000c101d00 */
        /* <DEDUP_REMOVED lines=8> */
[----:B------:R-:W-:Y:S02]  /*e850*/  VIADD R46, R23, UR40 ;  /* 0x00000028172e7c36 */ /* 0x000fe40008000000 */
[C---:B------:R-:W-:Y:S02]  /*e860*/  IMAD R45, R49.reuse, UR7, R2 ;  /* 0x00000007312d7c24 */ /* 0x040fe4000f8e0202 */
[----:B------:R-:W-:Y:S01]  /*e870*/  IMAD.WIDE.U32 R20, R49, UR6, R20 ;  /* 0x0000000631147c25 */ /* 0x000fe2000f8e0014 */
[C---:B------:R-:W-:Y:S01]  /*e880*/  ISETP.GE.AND P2, PT, R46.reuse, R53, PT ;  /* 0x000000352e00720c */ /* 0x040fe20003f46270 */
[----:B------:R-:W-:Y:S02]  /*e890*/  ULDC.64 UR6, c[0x0][0xa80] ;  /* 0x0002a00000067ab9 */ /* 0x000fe40000000a00 */
[----:B------:R-:W-:Y:S01]  /*e8a0*/  VIADD R0, R46, 0x20 ;  /* 0x000000202e007836 */ /* 0x000fe20000000000 */
[----:B------:R-:W-:Y:S01]  /*e8b0*/  LEA R44, P3, R20, UR6, 0x1 ;  /* 0x00000006142c7c11 */ /* 0x000fe2000f8608ff */
[----:B------:R-:W-:Y:S01]  /*e8c0*/  IMAD.IADD R21, R21, 0x1, R45 ;  /* 0x0000000115157824 */ /* 0x000fe200078e022d */
[----:B------:R-:W-:-:S02]  /*e8d0*/  IADD3 R3, R3, 0x22820, RZ ;  /* 0x0002282003037810 */ /* 0x000fc40007ffe0ff */
        /* <DEDUP_REMOVED lines=19> */
.L_x_2775:
[----:B------:R-:W-:Y:S05]  /*ea10*/  BSYNC B1 ;  /* 0x0000000000017941 */ /* 0x000fea0003800000 */
.L_x_2774:
        /* <DEDUP_REMOVED lines=13> */
.L_x_2777:
[----:B------:R-:W-:Y:S05]  /*eaf0*/  BSYNC B1 ;  /* 0x0000000000017941 */ /* 0x000fea0003800000 */
.L_x_2776:
[----:B----4-:R4:W0:Y:S01]  /*eb00*/  SHFL.IDX PT, R0, R45, 0x2, 0x181f ;  /* 0x00581f002d007f89 */ /* 0x01082200000e0000 */
[----:B------:R-:W-:Y:S03]  /*eb10*/  BSSY B1, `(.L_x_2778) ;  /* 0x000000c000017945 */ /* 0x000fe60003800000 */
[----:B---3-5:R4:W3:Y:S01]  /*eb20*/  SHFL.IDX PT, R12, R44, 0x2, 0x181f ;  /* 0x00581f002c0c7f89 */ /* 0x0288e200000e0000 */
[----:B------:R-:W-:Y:S05]  /*eb30*/  @P1 BRA `(.L_x_2779) ;  /* 0x0000000000241947 */ /* 0x000fea0003800000 */
[----:B------:R-:W-:Y:S02]  /*eb40*/  ULDC UR4, c[0x0][0xac8] ;  /* 0x0002b20000047ab9 */ /* 0x000fe40000000800 */
[----:B------:R-:W-:Y:S02]  /*eb50*/  ISETP.GE.AND P2, PT, R16, UR4, PT ;  /* 0x0000000410007c0c */ /* 0x000fe4000bf46270 */
[----:B------:R-:W-:-:S11]  /*eb60*/  ISETP.GE.AND P3, PT, R19, UR4, PT ;  /* 0x0000000413007c0c */ /* 0x000fd6000bf66270 */
[CC--:B---3--:R-:W-:Y:S02]  /*eb70*/  @!P2 LEA R2, P0, R16.reuse, R12.reuse, 0x1 ;  /* 0x0000000c1002a211 */ /* 0x0c8fe400078008ff */
[C---:B------:R-:W-:Y:S02]  /*eb80*/  @!P3 LEA R12, P1, R19.reuse, R12, 0x1 ;  /* 0x0000000c130cb211 */ /* 0x040fe400078208ff */
[-C--:B0-----:R-:W-:Y:S02]  /*eb90*/  @!P2 LEA.HI.X R3, R16, R0.reuse, R193, 0x1, P0 ;  /* 0x000000001003a211 */ /* 0x081fe400000f0cc1 */
[----:B------:R-:W-:-:S03]  /*eba0*/  @!P3 LEA.HI.X R13, R19, R0, R192, 0x1, P1 ;  /* 0x00000000130db211 */ /* 0x000fc600008f0cc0 */
[----:B------:R0:W-:Y:S04]  /*ebb0*/  @!P2 ST.E.128 desc[UR52][R2.64], R8 ;  /* 0x000000080200a985 */ /* 0x0001e8000c101d34 */
[----:B------:R0:W-:Y:S02]  /*ebc0*/  @!P3 ST.E.128 desc[UR52][R12.64], R32 ;  /* 0x000000200c00b985 */ /* 0x0001e4000c101d34 */
.L_x_2779:
[----:B------:R-:W-:Y:S05]  /*ebd0*/  BSYNC B1 ;  /* 0x0000000000017941 */ /* 0x000fea0003800000 */
.L_x_2778:
[----:B0-----:R-:W-:Y:S01]  /*ebe0*/  VIADD R0, R46, 0x60 ;  /* 0x000000602e007836 */ /* 0x001fe20000000000 */
[----:B--2-4-:R-:W4:Y:S04]  /*ebf0*/  SHFL.IDX PT, R45, R45, 0x3, 0x181f ;  /* 0x00781f002d2d7f89 */ /* 0x014f2800000e0000 */
[----:B------:R-:W-:Y:S01]  /*ec00*/  ISETP.GE.AND P0, PT, R0, R53, PT ;  /* 0x000000350000720c */ /* 0x000fe20003f06270 */
[----:B------:R-:W0:-:S12]  /*ec10*/  SHFL.IDX PT, R44, R44, 0x3, 0x181f ;  /* 0x00781f002c2c7f89 */ /* 0x000e1800000e0000 */
[----:B------:R-:W-:Y:S05]  /*ec20*/  @P0 BRA `(.L_x_2780) ;  /* 0x0000000c00080947 */ /* 0x000fea0003800000 */
[----:B------:R-:W-:Y:S02]  /*ec30*/  ULDC UR4, c[0x0][0xac8] ;  /* 0x0002b20000047ab9 */ /* 0x000fe40000000800 */
[----:B------:R-:W-:-:S13]  /*ec40*/  ISETP.GE.AND P1, PT, R16, UR4, PT ;  /* 0x0000000410007c0c */ /* 0x000fda000bf26270 */
[----:B0-----:R-:W-:-:S04]  /*ec50*/  @!P1 LEA R2, P0, R16, R44, 0x1 ;  /* 0x0000002c10029211 */ /* 0x001fc800078008ff */
[----:B----4-:R-:W-:Y:S02]  /*ec60*/  @!P1 LEA.HI.X R3, R16, R45, R193, 0x1, P0 ;  /* 0x0000002d10039211 */ /* 0x010fe400000f0cc1 */
[----:B------:R-:W-:-:S03]  /*ec70*/  ISETP.GE.AND P0, PT, R19, UR4, PT ;  /* 0x0000000413007c0c */ /* 0x000fc6000bf06270 */
[----:B------:R0:W-:Y:S10]  /*ec80*/  @!P1 ST.E.128 desc[UR52][R2.64], R4 ;  /* 0x0000000402009985 */ /* 0x0001f4000c101d34 */
[----:B------:R-:W-:Y:S05]  /*ec90*/  @P0 BRA `(.L_x_2780) ;  /* 0x0000000800ec0947 */ /* 0x000fea0003800000 */
[----:B0-----:R-:W-:-:S04]  /*eca0*/  LEA R2, P0, R19, R44, 0x1 ;  /* 0x0000002c13027211 */ /* 0x001fc800078008ff */
[----:B------:R-:W-:-:S05]  /*ecb0*/  LEA.HI.X R3, R19, R45, R192, 0x1, P0 ;  /* 0x0000002d13037211 */ /* 0x000fca00000f0cc0 */
[----:B------:R0:W-:Y:S01]  /*ecc0*/  ST.E.128 desc[UR52][R2.64], R28 ;  /* 0x0000001c02007985 */ /* 0x0001e2000c101d34 */
[----:B------:R-:W-:Y:S05]  /*ecd0*/  BRA `(.L_x_2780) ;  /* 0x0000000800dc7947 */ /* 0x000fea0003800000 */
.L_x_2772:
        /* <DEDUP_REMOVED lines=32> */
[----:B--2---:R-:W-:-:S07]  /*eee0*/  IADD3 R0, -R5, R0, RZ ;  /* 0x0000000005007210 */ /* 0x004fce0007ffe1ff */
.L_x_2781:
[----:B------:R-:W-:Y:S01]  /*eef0*/  USEL UR37, UR37, URZ, !UP0 ;  /* 0x0000003f25257287 */ /* 0x000fe2000c000000 */
[----:B------:R-:W-:Y:S01]  /*ef00*/  BSSY B1, `(.L_x_2782) ;  /* 0x000002c000017945 */ /* 0x000fe20003800000 */
[----:B------:R-:W-:-:S03]  /*ef10*/  USEL UR38, UR38, URZ, !UP0 ;  /* 0x0000003f26267287 */ /* 0x000fc6000c000000 */
[----:B------:R-:W-:Y:S09]  /*ef20*/  @P1 BRA `(.L_x_2783) ;  /* 0x0000000000a41947 */ /* 0x000ff20003800000 */
        /* <DEDUP_REMOVED lines=25> */
[----:B------:R-:W-:-:S03]  /*f0c0*/  IMAD.U32 R6, RZ, RZ, UR8 ;  /* 0x00000008ff067e24 */ /* 0x000fc6000f8e00ff */
[--C-:B------:R-:W-:Y:S01]  /*f0d0*/  SHF.R.S32.HI R3, RZ, 0x1f, R2.reuse ;  /* 0x0000001fff037819 */ /* 0x100fe20000011402 */
[----:B------:R-:W-:Y:S01]  /*f0e0*/  IMAD.MOV R5, RZ, RZ, -R2 ;  /* 0x000000ffff057224 */ /* 0x000fe200078e0a02 */
[----:B------:R-:W-:-:S03]  /*f0f0*/  IADD3 R2, P1, R2, UR6, RZ ;  /* 0x0000000602027c10 */ /* 0x000fc6000ff3e0ff */
[----:B------:R-:W-:Y:S01]  /*f100*/  IMAD R5, R7, R5, R4 ;  /* 0x0000000507057224 */ /* 0x000fe200078e0204 */
[----:B------:R-:W-:Y:S01]  /*f110*/  IADD3.X R3, R3, UR7, R6, P1, !PT ;  /* 0x0000000703037c10 */ /* 0x000fe20008ffe406 */
[----:B------:R-:W-:-:S03]  /*f120*/  ULDC.64 UR6, c[0x0][0xb50] ;  /* 0x0002d40000067ab9 */ /* 0x000fc60000000a00 */
[----:B------:R-:W-:Y:S01]  /*f130*/  SHF.R.S32.HI R4, RZ, 0x1f, R5 ;  /* 0x0000001fff047819 */ /* 0x000fe20000011405 */
[----:B------:R-:W-:-:S04]  /*f140*/  IMAD.WIDE.U32 R2, R5, UR12, R2 ;  /* 0x0000000c05027c25 */ /* 0x000fc8000f8e0002 */
[----:B------:R-:W-:-:S04]  /*f150*/  IMAD R4, R4, UR12, RZ ;  /* 0x0000000c04047c24 */ /* 0x000fc8000f8e02ff */
[----:B------:R-:W-:Y:S01]  /*f160*/  IMAD R7, R5, UR13, R4 ;  /* 0x0000000d05077c24 */ /* 0x000fe2000f8e0204 */
[----:B------:R-:W-:-:S03]  /*f170*/  LEA R4, P1, R2, UR6, 0x2 ;  /* 0x0000000602047c11 */ /* 0x000fc6000f8210ff */
[----:B------:R-:W-:-:S05]  /*f180*/  IMAD.IADD R3, R3, 0x1, R7 ;  /* 0x0000000103037824 */ /* 0x000fca00078e0207 */
[----:B------:R-:W-:Y:S01]  /*f190*/  LEA.HI.X R5, R2, UR7, R3, 0x2, P1 ;  /* 0x0000000702057c11 */ /* 0x000fe200088f1403 */
[----:B------:R-:W-:-:S05]  /*f1a0*/  IMAD.MOV.U32 R3, RZ, RZ, -0x800000 ;  /* 0xff800000ff037424 */ /* 0x000fca00078e00ff */
[----:B------:R0:W-:Y:S02]  /*f1b0*/  STG.E desc[UR52][R4.64], R3 ;  /* 0x0000000304007986 */ /* 0x0001e4000c101934 */
.L_x_2783:
[----:B------:R-:W-:Y:S05]  /*f1c0*/  BSYNC B1 ;  /* 0x0000000000017941 */ /* 0x000fea0003800000 */
.L_x_2782:
[----:B0-----:R-:W0:Y:S01]  /*f1d0*/  @P0 LDC R3, c[0x0][0xbf0] ;  /* 0x0002fc00ff030b82 */ /* 0x001e220000000800 */
[----:B------:R-:W-:Y:S01]  /*f1e0*/  ULDC.64 UR12, c[0x0][0xaa0] ;  /* 0x0002a800000c7ab9 */ /* 0x000fe20000000a00 */
[----:B------:R-:W-:Y:S01]  /*f1f0*/  IMAD R2, R22, 0x20, R23 ;  /* 0x0000002016027824 */ /* 0x000fe200078e0217 */
        /* <DEDUP_REMOVED lines=8> */
[----:B------:R-:W-:Y:S01]  /*f280*/  UIMAD UR4, UR10, UR12, URZ ;  /* 0x0000000c0a0472a4 */ /* 0x000fe2000f8e023f */
[----:B------:R-:W-:Y:S01]  /*f290*/  MOV R5, R6 ;  /* 0x0000000600057202 */ /* 0x000fe20000000f00 */
[----:B------:R-:W-:Y:S02]  /*f2a0*/  UIMAD.WIDE.U32 UR6, UR39, UR12, UR6 ;  /* 0x0000000c270672a5 */ /* 0x000fe4000f8e0006 */
[----:B------:R-:W-:Y:S01]  /*f2b0*/  UIMAD UR4, UR39, UR13, UR4 ;  /* 0x0000000d270472a4 */ /* 0x000fe2000f8e0204 */
[----:B------:R-:W-:-:S03]  /*f2c0*/  ULDC.64 UR8, c[0x0][0xaf0] ;  /* 0x0002bc0000087ab9 */ /* 0x000fc60000000a00 */
[----:B------:R-:W-:Y:S02]  /*f2d0*/  UIADD3 UR7, UR7, UR4, URZ ;  /* 0x0000000407077290 */ /* 0x000fe4000fffe03f */
[----:B------:R-:W-:Y:S01]  /*f2e0*/  UIMAD UR4, UR38, UR8, URZ ;  /* 0x00000008260472a4 */ /* 0x000fe2000f8e023f */
[----:B0-----:R-:W-:Y:S01]  /*f2f0*/  @P0 SHF.R.U32.HI R5, RZ, R3, R2 ;  /* 0x00000003ff050219 */ /* 0x001fe20000011602 */
        /* <DEDUP_REMOVED lines=8> */
[----:B------:R-:W-:Y:S02]  /*f380*/  IMAD R7, R11, R7, R6 ;  /* 0x000000070b077224 */ /* 0x000fe400078e0206 */
[----:B------:R-:W-:Y:S01]  /*f390*/  IMAD.U32 R2, RZ, RZ, UR6 ;  /* 0x00000006ff027e24 */ /* 0x000fe2000f8e00ff */
[----:B------:R-:W-:Y:S01]  /*f3a0*/  ULDC.64 UR6, c[0x0][0xad8] ;  /* 0x0002b60000067ab9 */ /* 0x000fe20000000a00 */
[----:B------:R-:W-:Y:S02]  /*f3b0*/  IMAD.U32 R3, RZ, RZ, UR4 ;  /* 0x00000004ff037e24 */ /* 0x000fe4000f8e00ff */
[C---:B------:R-:W-:Y:S01]  /*f3c0*/  IMAD R9, R5.reuse, UR9, R4 ;  /* 0x0000000905097c24 */ /* 0x040fe2000f8e0204 */
[----:B------:R-:W-:Y:S01]  /*f3d0*/  SHF.R.S32.HI R4, RZ, 0x1f, R7 ;  /* 0x0000001fff047819 */ /* 0x000fe20000011407 */
[----:B------:R-:W-:-:S04]  /*f3e0*/  IMAD.WIDE.U32 R2, R5, UR8, R2 ;  /* 0x0000000805027c25 */ /* 0x000fc8000f8e0002 */
        /* <DEDUP_REMOVED lines=13> */
[----:B------:R-:W-:Y:S02]  /*f4c0*/  LEA.HI.X R5, R2, UR7, R3, 0x1, P3 ;  /* 0x0000000702057c11 */ /* 0x000fe400098f0c03 */
[----:B------:R0:W1:Y:S02]  /*f4d0*/  SHFL.IDX PT, R2, R4, RZ, 0x181f ;  /* 0x00181fff04027589 */ /* 0x00006400000e0000 */
[----:B------:R-:W-:-:S02]  /*f4e0*/  ISETP.GE.AND P0, PT, R0, R11, PT ;  /* 0x0000000b0000720c */ /* 0x000fc40003f06270 */
        /* <DEDUP_REMOVED lines=11> */
.L_x_2785:
[----:B------:R-:W-:Y:S05]  /*f5a0*/  BSYNC B1 ;  /* 0x0000000000017941 */ /* 0x000fea0003800000 */
.L_x_2784:
        /* <DEDUP_REMOVED lines=13> */
.L_x_2787:
[----:B------:R-:W-:Y:S05]  /*f680*/  BSYNC B1 ;  /* 0x0000000000017941 */ /* 0x000fea0003800000 */
.L_x_2786:
        /* <DEDUP_REMOVED lines=13> */
.L_x_2789:
[----:B------:R-:W-:Y:S05]  /*f760*/  BSYNC B1 ;  /* 0x0000000000017941 */ /* 0x000fea0003800000 */
.L_x_2788:
        /* <DEDUP_REMOVED lines=14> */
.L_x_2780:
[----:B------:R-:W-:Y:S05]  /*f850*/  BSYNC B0 ;  /* 0x0000000000007941 */ /* 0x000fea0003800000 */
.L_x_2771:
[----:B------:R-:W-:Y:S02]  /*f860*/  ULDC UR4, c[0x0][0xc3c] ;  /* 0x00030f0000047ab9 */ /* 0x000fe40000000800 */
[----:B------:R-:W-:-:S13]  /*f870*/  ISETP.GE.AND P0, PT, R47, UR4, PT ;  /* 0x000000042f007c0c */ /* 0x000fda000bf06270 */
[----:B------:R-:W-:Y:S05]  /*f880*/  @!P0 BRA `(.L_x_2790) ;  /* 0xffffff14002c8947 */ /* 0x000fea000383ffff */
[----:B------:R-:W-:Y:S05]  /*f890*/  EXIT ;  /* 0x000000000000794d */ /* 0x000fea0003800000 */
.L_x_2729:
        /* <DEDUP_REMOVED lines=48> */
[----:B-1----:R-:W-:-:S05]  /*fba0*/  IMAD R4, R4, R9, RZ ;  /* 0x0000000904047224 */ /* 0x002fca00078e02ff */
[----:B0-----:R-:W-:Y:S02]  /*fbb0*/  ISETP.GT.AND P6, PT, R4, R7, PT ;  /* 0x000000070400720c */ /* 0x001fe40003fc4270 */
[----:B------:R-:W-:-:S11]  /*fbc0*/  MOV R3, R4 ;  /* 0x0000000400037202 */ /* 0x000fd60000000f00 */
[----:B------:R-:W-:Y:S05]  /*fbd0*/  @P6 BRA `(.L_x_2792) ;  /* 0x0000000000946947 */ /* 0x000fea0003800000 */
[----:B------:R-:W-:Y:S01]  /*fbe0*/  IMAD.MOV.U32 R4, RZ, RZ, R3 ;  /* 0x000000ffff047224 */ /* 0x000fe200078e0003 */
[----:B------:R-:W-:Y:S01]  /*fbf0*/  UMOV UR4, URZ ;  /* 0x0000003f00047c82 */ /* 0x000fe20008000000 */
[----:B------:R-:W-:-:S05]  /*fc00*/  ULDC UR5, c[0x0][0xc3c] ;  /* 0x00030f0000057ab9 */ /* 0x000fca0000000800 */
.L_x_2796:
        /* <DEDUP_REMOVED lines=12> */
.L_x_2795:
[----:B------:R-:W-:Y:S05]  /*fcd0*/  BSYNC B0 ;  /* 0x0000000000007941 */ /* 0x000fea0003800000 */
.L_x_2794:
        /* <DEDUP_REMOVED lines=17> */
[----:B0-----:R-:W-:-:S05]  /*fdf0*/  IMAD R3, R10, R9, RZ ;  /* 0x000000090a037224 */ /* 0x001fca00078e02ff */
[----:B------:R-:W-:-:S04]  /*fe00*/  IADD3 R4, R3, R4, RZ ;  /* 0x0000000403047210 */ /* 0x000fc80007ffe0ff */
[----:B------:R-:W-:-:S13]  /*fe10*/  ISETP.GT.AND P6, PT, R4, R7, PT ;  /* 0x000000070400720c */ /* 0x000fda0003fc4270 */
[----:B------:R-:W-:Y:S05]  /*fe20*/  @!P6 BRA `(.L_x_2796) ;  /* 0xfffffffc0078e947 */ /* 0x000fea000383ffff */
.L_x_2792:
[----:B------:R-:W-:-:S04]  /*fe30*/  IMAD.IADD R13, R4, 0x1, -R3 ;  /* 0x00000001040d7824 */ /* 0x000fc800078e0a03 */
[----:B------:R-:W-:-:S05]  /*fe40*/  IMAD R2, R8, R9, R13 ;  /* 0x0000000908027224 */ /* 0x000fca00078e020d */
[----:B------:R-:W-:-:S13]  /*fe50*/  ISETP.GT.AND P0, PT, R2, R7, PT ;  /* 0x000000070200720c */ /* 0x000fda0003f04270 */
[----:B------:R-:W-:Y:S02]  /*fe60*/  VOTEU.ANY UR7, UPT, !P0 ;  /* 0x0000000000077886 */ /* 0x000fe400040e0100 */
[----:B------:R-:W-:-:S04]  /*fe70*/  UPOPC UR6, UR7 ;  /* 0x00000007000672bf */ /* 0x000fc80008000000 */
[----:B------:R-:W-:-:S03]  /*fe80*/  UIADD3 UR40, UR6, UR4, URZ ;  /* 0x0000000406287290 */ /* 0x000fc6000fffe03f */
[----:B------:R-:W-:Y:S02]  /*fe90*/  ULDC.64 UR4, c[0x0][0xc90] ;  /* 0x0003240000047ab9 */ /* 0x000fe40000000a00 */
[----:B------:R-:W-:-:S06]  /*fea0*/  UIMAD.WIDE UR4, UR40, 0x4, UR4 ;  /* 0x00000004280478a5 */ /* 0x000fcc000f8e0204 */
[----:B------:R-:W-:Y:S02]  /*feb0*/  IMAD.U32 R2, RZ, RZ, UR4 ;  /* 0x00000004ff027e24 */ /* 0x000fe4000f8e00ff */
[----:B------:R-:W-:-:S05]  /*fec0*/  IMAD.U32 R3, RZ, RZ, UR5 ;  /* 0x00000005ff037e24 */ /* 0x000fca000f8e00ff */
[----:B------:R-:W2:Y:S01]  /*fed0*/  LDG.E R6, desc[UR52][R2.64] ;  /* 0x0000003402067981 */ /* 0x000ea2000c1e1900 */
[----:B------:R-:W-:Y:S01]  /*fee0*/  IMAD.U32 R15, RZ, RZ, UR6 ;  /* 0x00000006ff0f7e24 */ /* 0x000fe2000f8e00ff */
[----:B------:R-:W-:-:S04]  /*fef0*/  ISETP.NE.AND P0, PT, RZ, UR7, PT ;  /* 0x00000007ff007c0c */ /* 0x000fc8000bf05270 */
        /* <DEDUP_REMOVED lines=8> */
[----:B------:R-:W-:-:S06]  /*ff80*/  UIADD3 UR4, UR6, -0x1, URZ ;  /* 0xffffffff06047890 */ /* 0x000fcc000fffe03f */
[----:B0-----:R-:W-:-:S05]  /*ff90*/  IMAD.U32 R11, RZ, RZ, UR4 ;  /* 0x00000004ff0b7e24 */ /* 0x001fca000f8e00ff */
[----:B------:R2:W3:Y:S02]  /*ffa0*/  SHFL.IDX PT, R16, R8, R11, 0x1f ;  /* 0x00001f0b08107589 */ /* 0x0004e400000e0000 */
.L_x_2797:
[----:B-1----:R-:W-:Y:S02]  /*ffb0*/  IMAD.MOV R2, RZ, RZ, -R3 ;  /* 0x000000ffff027224 */ /* 0x002fe400078e0a03 */
[----:B---3--:R-:W-:Y:S02]  /*ffc0*/  IMAD R16, R16, R9, R13 ;  /* 0x0000000910107224 */ /* 0x008fe400078e020d */
[----:B------:R-:W-:Y:S01]  /*ffd0*/  IMAD.MOV.U32 R13, RZ, RZ, R2 ;  /* 0x000000ffff0d7224 */ /* 0x000fe200078e0002 */
[----:B------:R-:W-:Y:S02]  /*ffe0*/  IABS R2, R4 ;  /* 0x0000000400027213 */ /* 0x000fe40000000000 */
[----:B0-2---:R-:W-:Y:S01]  /*fff0*/  IADD3 R11, -R16, R7, RZ ;  /* 0x00000007100b7210 */ /* 0x005fe20007ffe1ff */
        /* <DEDUP_REMOVED lines=20> */
[----:B------:R-:W-:-:S03]  /*10140*/  IMAD.MOV R7, RZ, RZ, -R2 ;  /* 0x000000ffff077224 */ /* 0x000fc600078e0a02 */
[----:B------:R-:W-:Y:S01]  /*10150*/  IADD3 R3, -R13, RZ, RZ ;  /* 0x000000ff0d037210 */ /* 0x000fe20007ffe1ff */
[----:B------:R-:W-:-:S03]  /*10160*/  IMAD R4, R4, R7, R11 ;  /* 0x0000000704047224 */ /* 0x000fc600078e020b */
[----:B------:R-:W-:Y:S02]  /*10170*/  VIADDMNMX R15, R3, R9, R6, PT ;  /* 0x00000009030f7246 */ /* 0x000fe40003800106 */
[----:B------:R-:W-:Y:S02]  /*10180*/  IABS R9, R4 ;  /* 0x0000000400097213 */ /* 0x000fe40000000000 */
[-C--:B------:R-:W-:Y:S01]  /*10190*/  IABS R8, R15.reuse ;  /* 0x0000000f00087213 */ /* 0x080fe20000000000 */
[----:B------:R-:W-:Y:S01]  /*101a0*/  IMAD.MOV R18, RZ, RZ, -R15 ;  /* 0x000000ffff127224 */ /* 0x000fe200078e0a0f */
[----:B------:R-:W-:Y:S02]  /*101b0*/  IABS R10, R15 ;  /* 0x0000000f000a7213 */ /* 0x000fe40000000000 */
[----:B------:R-:W0:Y:S08]  /*101c0*/  I2F.RP R6, R8 ;  /* 0x0000000800067306 */ /* 0x000e300000209400 */
[----:B0-----:R-:W0:Y:S02]  /*101d0*/  MUFU.RCP R6, R6 ;  /* 0x0000000600067308 */ /* 0x001e240000001000 */
[----:B0-----:R-:W-:-:S06]  /*101e0*/  VIADD R3, R6, 0xffffffe ;  /* 0x0ffffffe06037836 */ /* 0x001fcc0000000000 */
[----:B------:R-:W0:Y:S02]  /*101f0*/  F2I.FTZ.U32.TRUNC.NTZ R3, R3 ;  /* 0x0000000300037305 */ /* 0x000e24000021f000 */
[----:B0-----:R-:W-:-:S04]  /*10200*/  IMAD.MOV R2, RZ, RZ, -R3 ;  /* 0x000000ffff027224 */ /* 0x001fc800078e0a03 */
[----:B------:R-:W-:Y:S02]  /*10210*/  IMAD.MOV.U32 R7, RZ, RZ, R2 ;  /* 0x000000ffff077224 */ /* 0x000fe400078e0002 */
[----:B------:R-:W-:Y:S02]  /*10220*/  IMAD.MOV.U32 R2, RZ, RZ, RZ ;  /* 0x000000ffff027224 */ /* 0x000fe400078e00ff */
        /* <DEDUP_REMOVED lines=13> */
[----:B------:R-:W-:-:S06]  /*10300*/  @P0 IADD3 R2, R2, 0x1, RZ ;  /* 0x0000000102020810 */ /* 0x000fcc0007ffe0ff */
[----:B------:R-:W-:Y:S01]  /*10310*/  @!P2 IMAD.MOV R2, RZ, RZ, -R2 ;  /* 0x000000ffff02a224 */ /* 0x000fe200078e0a02 */
[----:B------:R-:W-:-:S04]  /*10320*/  @!P1 LOP3.LUT R2, RZ, R15, RZ, 0x33, !PT ;  /* 0x0000000fff029212 */ /* 0x000fc800078e33ff */
[----:B------:R-:W-:Y:S01]  /*10330*/  LOP3.LUT R17, RZ, R2, RZ, 0x33, !PT ;  /* 0x00000002ff117212 */ /* 0x000fe200078e33ff */
[----:B------:R-:W-:-:S04]  /*10340*/  IMAD R18, R2, R18, R3 ;  /* 0x0000001202127224 */ /* 0x000fc800078e0203 */
[----:B------:R-:W-:Y:S01]  /*10350*/  IMAD.IADD R17, R0, 0x1, R17 ;  /* 0x0000000100117824 */ /* 0x000fe200078e0211 */
[----:B------:R-:W-:Y:S06]  /*10360*/  BRA `(.L_x_2798) ;  /* 0x0000000000107947 */ /* 0x000fec0003800000 */
.L_x_2793:
[----:B------:R-:W-:Y:S01]  /*10370*/  IMAD.MOV.U32 R16, RZ, RZ, R7 ;  /* 0x000000ffff107224 */ /* 0x000fe200078e0007 */
[----:B------:R-:W-:Y:S01]  /*10380*/  ULDC UR40, c[0x0][0xc3c] ;  /* 0x00030f0000287ab9 */ /* 0x000fe20000000800 */
[----:B------:R-:W-:Y:S02]  /*10390*/  IMAD.MOV.U32 R17, RZ, RZ, RZ ;  /* 0x000000ffff117224 */ /* 0x000fe400078e00ff */
[----:B------:R-:W-:-:S07]  /*103a0*/  IMAD.MOV.U32 R18, RZ, RZ, RZ ;  /* 0x000000ffff127224 */ /* 0x000fce00078e00ff */
.L_x_2798:
[----:B------:R-:W-:Y:S01]  /*103b0*/  ISETP.NE.AND P0, PT, R5, RZ, PT ;  /* 0x000000ff0500720c */ /* 0x000fe20003f05270 */
[----:B------:R-:W-:-:S12]  /*103c0*/  IMAD.U32 R19, RZ, RZ, UR40 ;  /* 0x00000028ff137e24 */ /* 0x000fd8000f8e00ff */
[----:B------:R-:W0:Y:S01]  /*103d0*/  @!P0 S2R R3, SR_CgaCtaId ;  /* 0x0000000000038919 */ /* 0x000e220000008800 */
[----:B------:R-:W-:-:S04]  /*103e0*/  @!P0 MOV R0, 0x400 ;  /* 0x0000040000008802 */ /* 0x000fc80000000f00 */
[----:B0-----:R-:W-:-:S05]  /*103f0*/  @!P0 LEA R0, R3, R0, 0x18 ;  /* 0x0000000003008211 */ /* 0x001fca00078ec0ff */
[----:B------:R0:W-:Y:S01]  /*10400*/  @!P0 STS.128 [R0+0x228d0], R16 ;  /* 0x0228d01000008388 */ /* 0x0001e20000000c00 */
[----:B------:R-:W-:Y:S06]  /*10410*/  BAR.ARV 0x5, 0x180 ;  /* 0x0146000000007b1d */ /* 0x000fec0000002000 */
.L_x_2791:
[----:B------:R-:W-:Y:S01]  /*10420*/  ULDC UR4, c[0x0][0xc3c] ;  /* 0x00030f0000047ab9 */ /* 0x000fe20000000800 */
[----:B------:R1:W-:Y:S01]  /*10430*/  STL [R1+0x18], RZ ;  /* 0x000018ff01007387 */ /* 0x0003e20000100800 */
[----:B------:R-:W-:Y:S01]  /*10440*/  UISETP.GE.AND UP0, UPT, UR40, UR4, UPT ;  /* 0x000000042800728c */ /* 0x000fe2000bf06270 */
[----:B------:R-:W-:Y:S01]  /*10450*/  MOV R35, 0x1 ;  /* 0x0000000100237802 */ /* 0x000fe20000000f00 */
[----:B------:R-:W-:-:S04]  /*10460*/  IMAD.MOV.U32 R32, RZ, RZ, RZ ;  /* 0x000000ffff207224 */ /* 0x000fc800078e00ff */
[----:B------:R-:W-:-:S13]  /*10470*/  PLOP3.LUT P0, PT, PT, PT, UP0, 0x80, 0x0 ;  /* 0x000000000000781c */ /* 0x000fda0003f0f008 */
        /* <DEDUP_REMOVED lines=13> */
[----:B------:R-:W-:Y:S01]  /*10550*/  IMAD.SHL.U32 R9, R10, 0x4, RZ ;  /* 0x000000040a097824 */ /* 0x000fe200078e00ff */
[----:B------:R-:W-:-:S02]  /*10560*/  LOP3.LUT R4, R5, 0x80, RZ, 0xc0, !PT ;  /* 0x0000008005047812 */ /* 0x000fc400078ec0ff */
[----:B0-----:R-:W-:Y:S02]  /*10570*/  SHF.R.U32.HI R0, RZ, 0x5, R8 ;  /* 0x00000005ff007819 */ /* 0x001fe40000011608 */
[----:B------:R-:W-:Y:S02]  /*10580*/  LOP3.LUT R3, R2, 0x380, RZ, 0xc0, !PT ;  /* 0x0000038002037812 */ /* 0x000fe400078ec0ff */
[C---:B------:R-:W-:Y:S02]  /*10590*/  LOP3.LUT R7, R5.reuse, 0x60, RZ, 0xc0, !PT ;  /* 0x0000006005077812 */ /* 0x040fe400078ec0ff */
[----:B------:R-:W-:Y:S01]  /*105a0*/  LOP3.LUT R6, R4, 0x10, R10, 0xf8, !PT ;  /* 0x0000001004067812 */ /* 0x000fe200078ef80a */
        /* <DEDUP_REMOVED lines=12> */
[----:B--2---:R-:W-:Y:S01]  /*10670*/  IMAD.U32 R3, RZ, RZ, UR4 ;  /* 0x00000004ff037e24 */ /* 0x004fe2000f8e00ff */
[----:B------:R-:W-:Y:S02]  /*10680*/  SHF.R.U32.HI R2, RZ, 0x3, R8 ;  /* 0x00000003ff027819 */ /* 0x000fe40000011608 */
[----:B------:R0:W-:Y:S01]  /*10690*/  STL [R1+0xc], R0 ;  /* 0x00000c0001007387 */ /* 0x0001e20000100800 */
[----:B------:R-:W-:-:S02]  /*106a0*/  LOP3.LUT R31, R4, 0x70, RZ, 0xc0, !PT ;  /* 0x00000070041f7812 */ /* 0x000fc400078ec0ff */
[----:B------:R-:W-:Y:S01]  /*106b0*/  LEA R22, R3, R22, 0x18 ;  /* 0x0000001603167211 */ /* 0x000fe200078ec0ff */
[----:B------:R-:W-:Y:S04]  /*106c0*/  STL [R1+0x18], RZ ;  /* 0x000018ff01007387 */ /* 0x000fe80000100800 */
[----:B------:R1:W-:Y:S01]  /*106d0*/  STL [R1], R3 ;  /* 0x0000000301007387 */ /* 0x0003e20000100800 */
[----:B0-----:R-:W-:-:S04]  /*106e0*/  MOV R0, 0x40 ;  /* 0x0000004000007802 */ /* 0x001fc80000000f00 */
[----:B------:R-:W-:Y:S02]  /*106f0*/  SEL R0, R0, 0xffffffc0, !P0 ;  /* 0xffffffc000007807 */ /* 0x000fe40004000000 */
[----:B-1----:R-:W-:-:S03]  /*10700*/  LOP3.LUT R3, R2, 0x70, R4, 0xf8, !PT ;  /* 0x0000007002037812 */ /* 0x002fc600078ef804 */
[----:B------:R0:W-:Y:S01]  /*10710*/  STL [R1+0x10], R0 ;  /* 0x0000100001007387 */ /* 0x0001e20000100800 */
[----:B------:R-:W-:Y:S02]  /*10720*/  LOP3.LUT R2, R9, 0x400, R4, 0xf8, !PT ;  /* 0x0000040009027812 */ /* 0x000fe400078ef804 */
[----:B------:R-:W-:-:S03]  /*10730*/  LOP3.LUT R3, R3, 0x80, RZ, 0xfc, !PT ;  /* 0x0000008003037812 */ /* 0x000fc600078efcff */
[----:B------:R1:W-:Y:S01]  /*10740*/  STL [R1+0x4], R2 ;  /* 0x0000040201007387 */ /* 0x0003e20000100800 */
[----:B0-----:R-:W-:-:S05]  /*10750*/  IMAD.IADD R0, R22, 0x1, R2 ;  /* 0x0000000116007824 */ /* 0x001fca00078e0202 */
[----:B------:R1:W-:Y:S02]  /*10760*/  STL [R1+0x14], R0 ;  /* 0x0000140001007387 */ /* 0x0003e40000100800 */
.L_x_2872:
        /* <DEDUP_REMOVED lines=27> */
[----:B------:R-:W-:Y:S02]  /*10920*/  IMAD.U32 R3, RZ, RZ, UR5 ;  /* 0x00000005ff037e24 */ /* 0x000fe4000f8e00ff */
[----:B------:R-:W-:Y:S02]  /*10930*/  @UP0 UIADD3.X UR7, UR39, UR7, URZ, UP4, !UPT ;  /* 0x0000000727070290 */ /* 0x000fe4000a7fe43f */
[----:B------:R-:W-:Y:S01]  /*10940*/  UIADD3 UR8, UP0, UR45, UR8, URZ ;  /* 0x000000082d087290 */ /* 0x000fe2000ff1e03f */
[----:B------:R0:W5:Y:S03]  /*10950*/  @P0 LDG.E R0, desc[UR52][R2.64] ;  /* 0x0000003402000981 */ /* 0x000166000c1e1900 */
[----:B------:R-:W-:Y:S01]  /*10960*/  UIADD3.X UR4, UR39, UR9, URZ, UP0, !UPT ;  /* 0x0000000927047290 */ /* 0x000fe200087fe43f */
[----:B0-----:R-:W-:Y:S01]  /*10970*/  MOV R2, UR6 ;  /* 0x0000000600027c02 */ /* 0x001fe20008000f00 */
        /* <DEDUP_REMOVED lines=16> */
.L_x_2800:
        /* <DEDUP_REMOVED lines=16> */
[----:B------:R-:W-:-:S04]  /*10b80*/  IMAD.U32 R2, RZ, RZ, UR4 ;  /* 0x00000004ff027e24 */ /* 0x000fc8000f8e00ff */
[----:B------:R-:W-:-:S05]  /*10b90*/  IMAD.U32 R3, RZ, RZ, UR5 ;  /* 0x00000005ff037e24 */ /* 0x000fca000f8e00ff */
[----:B------:R-:W2:Y:S02]  /*10ba0*/  LDG.E R2, desc[UR52][R2.64] ;  /* 0x0000003402027981 */ /* 0x000ea4000c1e1900 */
[----:B--2---:R-:W-:Y:S01]  /*10bb0*/  R2UR UR38, R2 ;  /* 0x00000000022672ca */ /* 0x004fe200000e0000 */
[----:B------:R-:W-:-:S14]  /*10bc0*/  BRA `(.L_x_2802) ;  /* 0x00000000002c7947 */ /* 0x000fdc0003800000 */
.L_x_2801:
        /* <DEDUP_REMOVED lines=11> */
.L_x_2802:
[----:B------:R-:W-:Y:S01]  /*10c80*/  R2UR UR6, R17 ;  /* 0x00000000110672ca */ /* 0x000fe200000e0000 */
[----:B------:R-:W-:Y:S01]  /*10c90*/  ULDC UR4, c[0x0][0x448] ;  /* 0x0001120000047ab9 */ /* 0x000fe20000000800 */
[----:B------:R-:W-:Y:S01]  /*10ca0*/  UIADD3 UR38, -UR37, UR38, URZ ;  /* 0x0000002625267290 */ /* 0x000fe2000fffe13f */
[----:B------:R-:W-:Y:S01]  /*10cb0*/  BSSY B7, `(.L_x_2803) ;  /* 0x00004a7000077945 */ /* 0x000fe20003800000 */
[----:B------:R-:W-:Y:S02]  /*10cc0*/  UISETP.NE.AND UP0, UPT, UR4, 0x1, UPT ;  /* 0x000000010400788c */ /* 0x000fe4000bf05270 */
[----:B------:R-:W-:Y:S02]  /*10cd0*/  UIADD3 UR7, UR38, 0xa0, -UR41 ;  /* 0x000000a026077890 */ /* 0x000fe4000fffe829 */
[----:B------:R-:W-:-:S05]  /*10ce0*/  UP2UR UR49, UPR, URZ, 0x1 ;  /* 0x000000013f317883 */ /* 0x000fca0008000000 */
[----:B------:R-:W-:Y:S02]  /*10cf0*/  USHF.L.U32 UR6, UR6, 0x7, URZ ;  /* 0x0000000706067899 */ /* 0x000fe4000800063f */
[----:B------:R-:W-:Y:S01]  /*10d00*/  @UP0 ULDC UR4, c[0x0][0x44c] ;  /* 0x0001130000040ab9 */ /* 0x000fe20000000800 */
[----:B------:R-:W-:Y:S01]  /*10d10*/  @UP0 ULDC UR8, c[0x0][0x450] ;  /* 0x0001140000080ab9 */ /* 0x000fe20000000800 */
[----:B------:R-:W-:-:S04]  /*10d20*/  UIADD3 UR6, UR6, 0x7f, URZ ;  /* 0x0000007f06067890 */ /* 0x000fc8000fffe03f */
[----:B------:R-:W-:Y:S02]  /*10d30*/  UIMAD.WIDE.U32 UR4, UR6, UR4, URZ ;  /* 0x00000004060472a5 */ /* 0x000fe4000f8e003f */
[----:B------:R-:W-:Y:S02]  /*10d40*/  UIADD3 UR4, UR38, 0x9f, URZ ;  /* 0x0000009f26047890 */ /* 0x000fe4000fffe03f */
[----:B------:R-:W-:Y:S02]  /*10d50*/  @UP0 USHF.R.U32.HI UR6, URZ, UR8, UR5 ;  /* 0x000000083f060299 */ /* 0x000fe40008011605 */
[----:B------:R-:W-:Y:S02]  /*10d60*/  UIMAD.WIDE UR4, UR4, 0x66666667, URZ ;  /* 0x66666667040478a5 */ /* 0x000fe4000f8e023f */
[----:B------:R-:W-:Y:S02]  /*10d70*/  UIADD3 UR6, UR7, UR6, URZ ;  /* 0x0000000607067290 */ /* 0x000fe4000fffe03f */
[----:B------:R-:W-:-:S02]  /*10d80*/  USHF.R.U32.HI UR4, URZ, 0x1f, UR5 ;  /* 0x0000001f3f047899 */ /* 0x000fc40008011605 */
[----:B------:R-:W-:Y:S02]  /*10d90*/  UIMAD.WIDE UR6, UR6, 0x66666667, URZ ;  /* 0x66666667060678a5 */ /* 0x000fe4000f8e023f */
[----:B------:R-:W-:Y:S02]  /*10da0*/  ULEA.HI.SX32 UR4, UR5, UR4, 0x1a ;  /* 0x0000000405047291 */ /* 0x000fe4000f8fd23f */
[----:B------:R-:W-:-:S04]  /*10db0*/  USHF.R.U32.HI UR6, URZ, 0x1f, UR7 ;  /* 0x0000001f3f067899 */ /* 0x000fc80008011607 */
[----:B------:R-:W-:-:S04]  /*10dc0*/  ULEA.HI.SX32 UR6, UR7, UR6, 0x1a ;  /* 0x0000000607067291 */ /* 0x000fc8000f8fd23f */
[----:B------:R-:W-:-:S04]  /*10dd0*/  UISETP.LT.AND UP0, UPT, UR4, UR6, UPT ;  /* 0x000000060400728c */ /* 0x000fc8000bf01270 */
[----:B------:R-:W-:-:S06]  /*10de0*/  USEL UR42, UR4, UR6, UP0 ;  /* 0x00000006042a7287 */ /* 0x000fcc0008000000 */
[----:B------:R-:W-:-:S13]  /*10df0*/  ISETP.LT.AND P0, PT, RZ, UR42, PT ;  /* 0x0000002aff007c0c */ /* 0x000fda000bf01270 */
        /* <DEDUP_REMOVED lines=18> */
.L_x_2804:
        /* <DEDUP_REMOVED lines=20> */
.L_x_2807:
[----:B------:R-:W-:Y:S05]  /*11060*/  BSYNC B6 ;  /* 0x0000000000067941 */ /* 0x000fea0003800000 */
.L_x_2806:
[----:B------:R-:W-:Y:S01]  /*11070*/  IADD3 R0, R22, 0xa400, RZ ;  /* 0x0000a40016007810 */ /* 0x000fe20007ffe0ff */
[----:B------:R-:W-:Y:S01]  /*11080*/  BSSY B6, `(.L_x_2808) ;  /* 0x0000015000067945 */ /* 0x000fe20003800000 */
[----:B------:R-:W-:Y:S02]  /*11090*/  LOP3.LUT R30, R30, 0xfffffffe, RZ, 0xc0, !PT ;  /* 0xfffffffe1e1e7812 */ /* 0x000fe400078ec0ff */
        /* <DEDUP_REMOVED lines=8> */
[----:B------:R-:W-:Y:S01]  /*11120*/  MOV R13, RZ ;  /* 0x000000ff000d7202 */ /* 0x000fe20000000f00 */
[----:B------:R-:W0:Y:S01]  /*11130*/  LDC.64 R2, c[0x4][R2] ;  /* 0x0100000002027b82 */ /* 0x000e220000000a00 */
[----:B------:R-:W-:Y:S02]  /*11140*/  IMAD.U32 R5, RZ, RZ, UR7 ;  /* 0x00000007ff057e24 */ /* 0x000fe4000f8e00ff */
[----:B------:R-:W-:Y:S02]  /*11150*/  IMAD.U32 R6, RZ, RZ, UR8 ;  /* 0x00000008ff067e24 */ /* 0x000fe4000f8e00ff */
[----:B------:R-:W-:-:S02]  /*11160*/  IMAD.U32 R7, RZ, RZ, UR9 ;  /* 0x00000009ff077e24 */ /* 0x000fc4000f8e00ff */
[----:B------:R-:W-:Y:S02]  /*11170*/  IMAD.U32 R10, RZ, RZ, UR4 ;  /* 0x00000004ff0a7e24 */ /* 0x000fe4000f8e00ff */
[----:B------:R-:W-:Y:S02]  /*11180*/  IMAD.U32 R11, RZ, RZ, UR5 ;  /* 0x00000005ff0b7e24 */ /* 0x000fe4000f8e00ff */
[----:B------:R-:W-:Y:S02]  /*11190*/  IMAD.MOV.U32 R8, RZ, RZ, 0x70 ;  /* 0x00000070ff087424 */ /* 0x000fe400078e00ff */
[----:B------:R-:W-:-:S07]  /*111a0*/  IMAD.MOV.U32 R12, RZ, RZ, 0x1 ;  /* 0x00000001ff0c7424 */ /* 0x000fce00078e00ff */
[----:B------:R-:W-:-:S07]  /*111b0*/  LEPC R20, `(.L_x_2809) ;  /* 0x000000001014794e */ /* 0x000fce0000000000 */
[----:B0-----:R-:W-:Y:S05]  /*111c0*/  CALL.ABS.NOINC R2 ;  /* 0x0000000002007343 */ /* 0x001fea0003c00000 */
.L_x_2809:
[----:B------:R-:W-:Y:S05]  /*111d0*/  BSYNC B6 ;  /* 0x0000000000067941 */ /* 0x000fea0003800000 */
.L_x_2808:
        /* <DEDUP_REMOVED lines=20> */
.L_x_2811:
[----:B------:R-:W-:Y:S05]  /*11320*/  BSYNC B6 ;  /* 0x0000000000067941 */ /* 0x000fea0003800000 */
.L_x_2810:
        /* <DEDUP_REMOVED lines=19> */
.L_x_2813:
[----:B------:R-:W-:Y:S05]  /*11460*/  BSYNC B6 ;  /* 0x0000000000067941 */ /* 0x000fea0003800000 */
.L_x_2812:
        /* <DEDUP_REMOVED lines=15> */
.L_x_2892:
        /* <DEDUP_REMOVED lines=12> */
[----:B------:R-:W-:Y:S02]  /*11620*/  LOP3.LUT R0, R2, 0x70, R0, 0xf8, !PT ;  /* 0x0000007002007812 */ /* 0x000fe400078ef800 */
[----:B------:R-:W-:Y:S02]  /*11630*/  SHF.R.U32.HI R9, RZ, 0x3, R9 ;  /* 0x00000003ff097819 */ /* 0x000fe40000011609 */
[----:B---3--:R-:W-:Y:S01]  /*11640*/  SHF.L.U32 R12, R10, 0x4, RZ ;  /* 0x000000040a0c7819 */ /* 0x008fe200000006ff */
[----:B------:R-:W-:-:S03]  /*11650*/  VIADD R8, R0, UR4 ;  /* 0x0000000400087c36 */ /* 0x000fc60008000000 */
[----:B------:R-:W-:Y:S02]  /*11660*/  LOP3.LUT R12, R9, 0x70, R12, 0xf8, !PT ;  /* 0x00000070090c7812 */ /* 0x000fe400078ef80c */
[C---:B------:R-:W-:Y:S01]  /*11670*/  ISETP.GE.AND P1, PT, R8.reuse, UR38, PT ;  /* 0x0000002608007c0c */ /* 0x040fe2000bf26270 */
[----:B------:R-:W-:Y:S01]  /*11680*/  VIADD R8, R8, UR37 ;  /* 0x0000002508087c36 */ /* 0x000fe20008000000 */
[----:B------:R-:W-:-:S03]  /*11690*/  LOP3.LUT R12, R12, 0x80, RZ, 0xfc, !PT ;  /* 0x000000800c0c7812 */ /* 0x000fc600078efcff */
[----:B-1----:R-:W-:-:S04]  /*116a0*/  @P2 IMAD.HI.U32 R2, R8, R3, RZ ;  /* 0x0000000308022227 */ /* 0x002fc800078e00ff */
[----:B------:R-:W-:Y:S01]  /*116b0*/  IMAD.MOV.U32 R0, RZ, RZ, R8 ;  /* 0x000000ffff007224 */ /* 0x000fe200078e0008 */
        /* <DEDUP_REMOVED lines=17> */
[----:B------:R-:W-:-:S02]  /*117d0*/  ISETP.GT.U32.OR P0, PT, R12, 0x9f, P0 ;  /* 0x0000009f0c00780c */ /* 0x000fc40000704470 */
[----:B------:R-:W-:-:S03]  /*117e0*/  IMAD.MOV.U32 R9, RZ, RZ, R7 ;  /* 0x000000ffff097224 */ /* 0x000fc600078e0007 */
        /* <DEDUP_REMOVED lines=18> */
[----:B------:R-:W-:Y:S02]  /*11910*/  ISETP.NE.AND P2, PT, R2, 0x3, PT ;  /* 0x000000030200780c */ /* 0x000fe40003f45270 */
[----:B------:R-:W-:Y:S01]  /*11920*/  IADD3 R3, -R0, RZ, RZ ;  /* 0x000000ff00037210 */ /* 0x000fe20007ffe1ff */
[----:B------:R-:W-:-:S04]  /*11930*/  IMAD.MOV R0, RZ, RZ, -R9 ;  /* 0x000000ffff007224 */ /* 0x000fc800078e0a09 */
        /* <DEDUP_REMOVED lines=10> */
.L_x_2815:
[----:B------:R-:W-:Y:S01]  /*119e0*/  IMAD R0, R32, 0x8, R22 ;  /* 0x0000000820007824 */ /* 0x000fe200078e0216 */
[----:B------:R-:W-:Y:S01]  /*119f0*/  SHF.L.U32 R28, R35, 0x1f, RZ ;  /* 0x0000001f231c7819 */ /* 0x000fe200000006ff */
[----:B------:R-:W-:Y:S01]  /*11a00*/  BSSY B0, `(.L_x_2816) ;  /* 0x0000004000007945 */ /* 0x000fe20003800000 */
[----:B------:R-:W-:Y:S02]  /*11a10*/  SHF.R.S32.HI R23, RZ, 0x1f, R8 ;  /* 0x0000001fff177819 */ /* 0x000fe40000011408 */
[----:B------:R-:W0:Y:S02]  /*11a20*/  SYNCS.PHASECHK.TRANS64.TRYWAIT P0, [R0+URZ+0x22880], R28 ;  /* 0x0228801c000075a7 */ /* 0x000e24000800017f */
[----:B0-----:R-:W-:Y:S05]  /*11a30*/  @!P0 BRA `(.L_x_2817) ;  /* 0x0000005000108947 */ /* 0x001fea0003800000 */
.L_x_2893:
[----:B------:R-:W-:Y:S05]  /*11a40*/  BSYNC B0 ;  /* 0x0000000000007941 */ /* 0x000fea0003800000 */
.L_x_2816:
        /* <DEDUP_REMOVED lines=15> */
[----:B-1----:R-:W-:-:S03]  /*11b40*/  ISETP.GE.AND P1, PT, R31, R9, PT ;  /* 0x000000091f00720c */ /* 0x002fc60003f26270 */
[----:B------:R-:W-:Y:S01]  /*11b50*/  IMAD.IADD R3, R3, 0x1, R4 ;  /* 0x0000000103037824 */ /* 0x000fe200078e0204 */
[----:B------:R-:W-:Y:S01]  /*11b60*/  SHF.R.S32.HI R27, RZ, 0x1f, R7 ;  /* 0x0000001fff1b7819 */ /* 0x000fe20000011407 */
[----:B------:R-:W-:Y:S01]  /*11b70*/  IMAD R21, R36, UR8, RZ ;  /* 0x0000000824157c24 */ /* 0x000fe2000f8e02ff */
[----:B------:R-:W1:Y:S01]  /*11b80*/  S2R R13, SR_TID.X ;  /* 0x00000000000d7919 */ /* 0x000e620000002100 */
[----:B------:R-:W-:Y:S01]  /*11b90*/  IMAD.WIDE.U32 R2, R18, UR8, R2 ;  /* 0x0000000812027c25 */ /* 0x000fe2000f8e0002 */
[----:B------:R-:W-:-:S03]  /*11ba0*/  ISETP.GE.AND P0, PT, R31, R9, PT ;  /* 0x000000091f00720c */ /* 0x000fc60003f06270 */
[----:B------:R-:W-:Y:S02]  /*11bb0*/  IMAD R21, R18, UR9, R21 ;  /* 0x0000000912157c24 */ /* 0x000fe4000f8e0215 */
[----:B------:R-:W-:Y:S01]  /*11bc0*/  IMAD R4, R27, UR4, RZ ;  /* 0x000000041b047c24 */ /* 0x000fe2000f8e02ff */
[----:B------:R-:W-:Y:S02]  /*11bd0*/  @P1 LOP3.LUT R30, R30, 0x1, RZ, 0xfc, !PT ;  /* 0x000000011e1e1812 */ /* 0x000fe400078efcff */
[----:B------:R-:W-:Y:S01]  /*11be0*/  IADD3 R9, P1, R2, UR10, RZ ;  /* 0x0000000a02097c10 */ /* 0x000fe2000ff3e0ff */
[----:B------:R-:W-:Y:S01]  /*11bf0*/  IMAD R4, R7, UR5, R4 ;  /* 0x0000000507047c24 */ /* 0x000fe2000f8e0204 */
[----:B------:R-:W-:Y:S02]  /*11c00*/  SHF.R.S32.HI R26, RZ, 0x1f, R5 ;  /* 0x0000001fff1a7819 */ /* 0x000fe40000011405 */
[----:B------:R-:W-:Y:S01]  /*11c10*/  IADD3.X R10, R3, UR11, R21, P1, !PT ;  /* 0x0000000b030a7c10 */ /* 0x000fe20008ffe415 */
[----:B------:R-:W-:-:S04]  /*11c20*/  IMAD.WIDE.U32 R2, R7, UR4, RZ ;  /* 0x0000000407027c25 */ /* 0x000fc8000f8e00ff */
[----:B------:R-:W-:Y:S02]  /*11c30*/  IMAD.IADD R3, R3, 0x1, R4 ;  /* 0x0000000103037824 */ /* 0x000fe400078e0204 */
[----:B------:R-:W-:Y:S02]  /*11c40*/  IMAD R4, R26, UR6, RZ ;  /* 0x000000061a047c24 */ /* 0x000fe4000f8e02ff */
[----:B------:R-:W-:-:S04]  /*11c50*/  IMAD.WIDE.U32 R2, R5, UR6, R2 ;  /* 0x0000000605027c25 */ /* 0x000fc8000f8e0002 */
[----:B------:R-:W-:-:S05]  /*11c60*/  IMAD R4, R5, UR7, R4 ;  /* 0x0000000705047c24 */ /* 0x000fca000f8e0204 */
[----:B------:R-:W-:-:S03]  /*11c70*/  IADD3 R3, R3, R4, RZ ;  /* 0x0000000403037210 */ /* 0x000fc60007ffe0ff */
        /* <DEDUP_REMOVED lines=15> */
[----:B------:R-:W-:Y:S01]  /*11d70*/  IMAD.IADD R4, R22, 0x1, R4 ;  /* 0x0000000116047824 */ /* 0x000fe200078e0204 */
[C---:B------:R-:W-:Y:S02]  /*11d80*/  ISETP.GE.AND P3, PT, R19.reuse, 0x41, PT ;  /* 0x000000411300780c */ /* 0x040fe40003f66270 */
        /* <DEDUP_REMOVED lines=74> */
.L_x_2915:
        /* <DEDUP_REMOVED lines=9> */
.L_x_2819:
        /* <DEDUP_REMOVED lines=11> */
.L_x_2820:
[----:B------:R1:W-:Y:S01]  /*12370*/  SYNCS.ARRIVE.TRANS64.A1T0 RZ, [R0+URZ+0x22870], RZ ;  /* 0x022870ff00ff79a7 */ /* 0x0003e2000810003f */
[----:B------:R-:W-:Y:S05]  /*12380*/  @!P6 BRA `(.L_x_2821) ;  /* 0x000000000004e947 */ /* 0x000fea0003800000 */
[----:B------:R-:W-:Y:S01]  /*12390*/  BPT.TRAP 0x1 ;  /* 0x000000040000795c */ /* 0x000fe20000300000 */
.L_x_2821:
[----:B------:R-:W2:Y:S01]  /*123a0*/  SYNCS.PHASECHK.TRANS64.TRYWAIT P0, [R0+URZ+0x22840], R28 ;  /* 0x0228401c000075a7 */ /* 0x000ea2000800017f */
[----:B------:R-:W-:Y:S04]  /*123b0*/  BSSY B0, `(.L_x_2822) ;  /* 0x0000002000007945 */ /* 0x000fe80003800000 */
[----:B--2---:R-:W-:Y:S05]  /*123c0*/  @!P0 BRA `(.L_x_2823) ;  /* 0x0000005000e48947 */ /* 0x004fea0003800000 */
.L_x_2916:
[----:B------:R-:W-:Y:S05]  /*123d0*/  BSYNC B0 ;  /* 0x0000000000007941 */ /* 0x000fea0003800000 */
.L_x_2822:
        /* <DEDUP_REMOVED lines=18> */
[----:B---3--:R-:W-:Y:S01]  /*12500*/  ISETP.GE.AND P2, PT, R31, R11, PT ;  /* 0x0000000b1f00720c */ /* 0x008fe20003f46270 */
        /* <DEDUP_REMOVED lines=41> */
[----:B----4-:R-:W-:Y:S01]  /*127a0*/  @P4 IMAD.X R9, RZ, RZ, R2, P0 ;  /* 0x000000ffff094224 */ /* 0x010fe200000e0602 */
[----:B------:R-:W-:Y:S02]  /*127b0*/  @P4 MOV R2, R14 ;  /* 0x0000000e00024202 */ /* 0x000fe40000000f00 */
[----:B------:R-:W3:Y:S01]  /*127c0*/  SHFL.IDX PT, R14, R8, 0x4, 0x181f ;  /* 0x00981f00080e7f89 */ /* 0x000ee200000e0000 */
[----:B------:R-:W-:-:S05]  /*127d0*/  @P4 IMAD.MOV.U32 R3, RZ, RZ, R9 ;  /* 0x000000ffff034224 */ /* 0x000fca00078e0009 */
        /* <DEDUP_REMOVED lines=19> */
[----:B----4-:R-:W-:Y:S01]  /*12910*/  @P6 IMAD.X R9, RZ, RZ, R2, P0 ;  /* 0x000000ffff096224 */ /* 0x010fe200000e0602 */
[----:B------:R-:W-:Y:S02]  /*12920*/  @P6 MOV R2, R14 ;  /* 0x0000000e00026202 */ /* 0x000fe40000000f00 */
        /* <DEDUP_REMOVED lines=17> */
.L_x_2938:
        /* <DEDUP_REMOVED lines=9> */
.L_x_2825:
        /* <DEDUP_REMOVED lines=11> */
.L_x_2826:
[----:B------:R3:W-:Y:S02]  /*12b80*/  SYNCS.ARRIVE.TRANS64.A1T0 RZ, [R0+URZ+0x22830], RZ ;  /* 0x022830ff00ff79a7 */ /* 0x0007e4000810003f */
[----:B------:R-:W-:Y:S05]  /*12b90*/  WARPSYNC.ALL ;  /* 0x0000000000007948 */ /* 0x000fea0003800000 */
[----:B------:R-:W-:Y:S01]  /*12ba0*/  R2UR UR5, R24 ;  /* 0x00000000180572ca */ /* 0x000fe200000e0000 */
[----:B0123--:R-:W-:Y:S01]  /*12bb0*/  VIADD R0, R22, 0x14400 ;  /* 0x0001440016007836 */ /* 0x00ffe20000000000 */
[----:B------:R-:W-:Y:S01]  /*12bc0*/  R2UR UR38, R24 ;  /* 0x00000000182672ca */ /* 0x000fe200000e0000 */
[----:B------:R-:W-:Y:S01]  /*12bd0*/  ULDC.64 UR6, c[0x0][0x298] ;  /* 0x0000a60000067ab9 */ /* 0x000fe20000000a00 */
[----:B------:R-:W-:Y:S01]  /*12be0*/  UISETP.NE.AND UP0, UPT, UR50, URZ, UPT ;  /* 0x0000003f3200728c */ /* 0x000fe2000bf05270 */
[----:B------:R-:W-:Y:S01]  /*12bf0*/  BSSY B6, `(.L_x_2827) ;  /* 0x000001b000067945 */ /* 0x000fe20003800000 */
[----:B------:R-:W-:Y:S01]  /*12c00*/  BAR.SYNC.DEFER_BLOCKING 0x8, 0x180 ;  /* 0x0206000000007b1d */ /* 0x000fe20000010000 */
[----:B------:R-:W-:Y:S01]  /*12c10*/  LOP3.LUT P0, RZ, R0, 0x3ff, RZ, 0xc0, !PT ;  /* 0x000003ff00ff7812 */ /* 0x000fe2000780c0ff */
[----:B------:R-:W-:-:S02]  /*12c20*/  USEL UR43, UR43, URZ, !UP0 ;  /* 0x0000003f2b2b7287 */ /* 0x000fc4000c000000 */
        /* <DEDUP_REMOVED lines=23> */
.L_x_2828:
[----:B------:R-:W-:Y:S05]  /*12da0*/  BSYNC B6 ;  /* 0x0000000000067941 */ /* 0x000fea0003800000 */
.L_x_2827:
[----:B------:R0:W5:Y:S01]  /*12db0*/  LDL R8, [R1+0x14] ;  /* 0x0000140001087983 */ /* 0x0001620000100800 */
[----:B------:R-:W-:Y:S01]  /*12dc0*/  R2UR UR6, R36 ;  /* 0x00000000240672ca */ /* 0x000fe200000e0000 */
[----:B------:R-:W-:Y:S01]  /*12dd0*/  UISETP.NE.AND UP0, UPT, UR49, URZ, UPT ;  /* 0x0000003f3100728c */ /* 0x000fe2000bf05270 */
[C---:B------:R-:W-:Y:S01]  /*12de0*/  R2UR UR10, R18.reuse ;  /* 0x00000000120a72ca */ /* 0x040fe200000e0000 */
[----:B------:R-:W1:Y:S01]  /*12df0*/  S2R R2, SR_TID.X ;  /* 0x0000000000027919 */ /* 0x000e620000002100 */
[----:B------:R-:W-:Y:S01]  /*12e00*/  R2UR UR7, R18 ;  /* 0x00000000120772ca */ /* 0x000fe200000e0000 */
[----:B------:R-:W-:Y:S01]  /*12e10*/  ULDC.64 UR8, c[0x0][0x2d8] ;  /* 0x0000b60000087ab9 */ /* 0x000fe20000000a00 */
[----:B------:R-:W2:Y:S01]  /*12e20*/  LDC R4, c[0x0][0x448] ;  /* 0x00011200ff047b82 */ /* 0x000ea20000000800 */
[----:B------:R-:W-:Y:S01]  /*12e30*/  PLOP3.LUT P0, PT, PT, PT, UP0, 0x80, 0x0 ;  /* 0x000000000000781c */ /* 0x000fe20003f0f008 */
[----:B------:R-:W-:Y:S01]  /*12e40*/  UMOV UR4, UR38 ;  /* 0x0000002600047c82 */ /* 0x000fe20008000000 */
[----:B------:R-:W-:Y:S01]  /*12e50*/  PLOP3.LUT P1, PT, PT, PT, UP0, 0x80, 0x0 ;  /* 0x000000000000781c */ /* 0x000fe20003f2f008 */
[----:B------:R-:W-:-:S03]  /*12e60*/  UMOV UR5, UR45 ;  /* 0x0000002d00057c82 */ /* 0x000fc60008000000 */
[----:B------:R-:W-:-:S04]  /*12e70*/  UIMAD UR6, UR6, UR8, URZ ;  /* 0x00000008060672a4 */ /* 0x000fc8000f8e023f */
[----:B------:R-:W-:Y:S02]  /*12e80*/  UIMAD UR6, UR10, UR9, UR6 ;  /* 0x000000090a0672a4 */ /* 0x000fe4000f8e0206 */
[----:B------:R-:W-:Y:S01]  /*12e90*/  UIMAD.WIDE.U32 UR4, UR7, UR8, UR4 ;  /* 0x00000008070472a5 */ /* 0x000fe2000f8e0004 */
[----:B------:R-:W-:Y:S02]  /*12ea0*/  @UP0 ULDC UR10, c[0x0][0x44c] ;  /* 0x00011300000a0ab9 */ /* 0x000fe40000000800 */
[----:B------:R-:W-:Y:S01]  /*12eb0*/  ULDC.64 UR8, c[0x0][0x2e0] ;  /* 0x0000b80000087ab9 */ /* 0x000fe20000000a00 */
[C---:B-1----:R-:W-:Y:S01]  /*12ec0*/  LOP3.LUT R19, R2.reuse, 0x7f, RZ, 0xc0, !PT ;  /* 0x0000007f02137812 */ /* 0x042fe200078ec0ff */
[----:B------:R-:W-:Y:S01]  /*12ed0*/  IMAD.SHL.U32 R2, R2, 0x10, RZ ;  /* 0x0000001002027824 */ /* 0x000fe200078e00ff */
[----:B------:R-:W-:Y:S02]  /*12ee0*/  UIADD3 UR5, UR5, UR6, URZ ;  /* 0x0000000605057290 */ /* 0x000fe4000fffe03f */
[----:B------:R-:W-:Y:S01]  /*12ef0*/  SHF.R.U32.HI R19, RZ, 0x3, R19 ;  /* 0x00000003ff137819 */ /* 0x000fe20000011613 */
[----:B------:R-:W-:Y:S01]  /*12f00*/  @UP0 ULDC UR6, c[0x0][0x450] ;  /* 0x0001140000060ab9 */ /* 0x000fe20000000800 */
[----:B------:R-:W-:-:S02]  /*12f10*/  UIMAD UR7, UR44, UR8, URZ ;  /* 0x000000082c0772a4 */ /* 0x000fc4000f8e023f */
[----:B------:R-:W-:-:S05]  /*12f20*/  LOP3.LUT R2, R19, 0x70, R2, 0xf8, !PT ;  /* 0x0000007013027812 */ /* 0x000fca00078ef802 */
[----:B------:R-:W-:-:S04]  /*12f30*/  IMAD R5, R17, 0x80, R2 ;  /* 0x0000008011057824 */ /* 0x000fc800078e0202 */
[----:B------:R-:W-:Y:S01]  /*12f40*/  @P0 IMAD.HI.U32 R2, R5, UR10, RZ ;  /* 0x0000000a05020c27 */ /* 0x000fe2000f8e00ff */
[----:B------:R-:W1:Y:S03]  /*12f50*/  S2R R19, SR_TID.X ;  /* 0x0000000000137919 */ /* 0x000e660000002100 */
[----:B------:R-:W-:Y:S01]  /*12f60*/  IMAD.MOV.U32 R0, RZ, RZ, R5 ;  /* 0x000000ffff007224 */ /* 0x000fe200078e0005 */
[----:B------:R-:W-:Y:S01]  /*12f70*/  @P1 SHF.R.U32.HI R0, RZ, UR6, R2 ;  /* 0x00000006ff001c19 */ /* 0x000fe20008011602 */
[----:B------:R-:W-:Y:S02]  /*12f80*/  UIMAD UR7, UR43, UR9, UR7 ;  /* 0x000000092b0772a4 */ /* 0x000fe4000f8e0207 */
[----:B------:R-:W-:Y:S01]  /*12f90*/  UIMAD.WIDE.U32 UR4, UR43, UR8, UR4 ;  /* 0x000000082b0472a5 */ /* 0x000fe2000f8e0004 */
[--C-:B------:R-:W-:Y:S01]  /*12fa0*/  SHF.R.S32.HI R2, RZ, 0x1f, R0.reuse ;  /* 0x0000001fff027819 */ /* 0x100fe20000011400 */
[----:B------:R-:W-:Y:S01]  /*12fb0*/  IMAD.MOV R6, RZ, RZ, -R0 ;  /* 0x000000ffff067224 */ /* 0x000fe200078e0a00 */
[----:B------:R-:W-:Y:S01]  /*12fc0*/  ULDC.64 UR8, c[0x0][0x2d0] ;  /* 0x0000b40000087ab9 */ /* 0x000fe20000000a00 */
[----:B------:R-:W-:Y:S01]  /*12fd0*/  UIADD3 UR5, UR5, UR7, URZ ;  /* 0x0000000705057290 */ /* 0x000fe2000fffe03f */
[----:B------:R-:W-:-:S02]  /*12fe0*/  IMAD.U32 R9, RZ, RZ, UR8 ;  /* 0x00000008ff097e24 */ /* 0x000fc4000f8e00ff */
[----:B------:R-:W-:Y:S02]  /*12ff0*/  IMAD R3, R2, UR8, RZ ;  /* 0x0000000802037c24 */ /* 0x000fe4000f8e02ff */
[----:B--2---:R-:W-:Y:S02]  /*13000*/  IMAD R5, R4, R6, R5 ;  /* 0x0000000604057224 */ /* 0x004fe400078e0205 */
[C---:B------:R-:W-:Y:S02]  /*13010*/  IMAD R7, R0.reuse, UR9, R3 ;  /* 0x0000000900077c24 */ /* 0x040fe4000f8e0203 */
[----:B------:R-:W-:Y:S01]  /*13020*/  IMAD.WIDE.U32 R2, R0, R9, UR4 ;  /* 0x0000000400027e25 */ /* 0x000fe2000f8e0009 */
[----:B------:R-:W-:Y:S01]  /*13030*/  SHF.R.S32.HI R0, RZ, 0x1f, R5 ;  /* 0x0000001fff007819 */ /* 0x000fe20000011405 */
[----:B------:R-:W-:Y:S02]  /*13040*/  ULDC.64 UR4, c[0x0][0x2c8] ;  /* 0x0000b20000047ab9 */ /* 0x000fe40000000a00 */
[----:B------:R-:W-:-:S02]  /*13050*/  IMAD.IADD R3, R3, 0x1, R7 ;  /* 0x0000000103037824 */ /* 0x000fc400078e0207 */
        /* <DEDUP_REMOVED lines=14> */
[----:B------:R-:W-:Y:S01]  /*13140*/  IMAD R17, R17, 0x80, R10 ;  /* 0x0000008011117824 */ /* 0x000fe200078e020a */
[----:B------:R-:W1:Y:S03]  /*13150*/  SHFL.IDX PT, R2, R5, RZ, 0x181f ;  /* 0x00181fff05027589 */ /* 0x000e6600000e0000 */
[C---:B------:R-:W-:Y:S01]  /*13160*/  VIADD R7, R17.reuse, 0x10 ;  /* 0x0000001011077836 */ /* 0x040fe20000000000 */
[----:B------:R-:W-:Y:S01]  /*13170*/  ISETP.GE.AND P2, PT, R17, R4, PT ;  /* 0x000000041100720c */ /* 0x000fe20003f46270 */
[----:B------:R-:W-:-:S12]  /*13180*/  SHFL.IDX PT, R6, R5, 0x1, 0x181f ;  /* 0x00381f0005067f89 */ /* 0x000fd800000e0000 */
[----:B0-----:R-:W-:-:S04]  /*13190*/  @!P2 IADD3 R14, P1, R31, R14, RZ ;  /* 0x0000000e1f0ea210 */ /* 0x001fc80007f3e0ff */
[----:B-1----:R-:W-:Y:S01]  /*131a0*/  @!P2 IADD3.X R3, RZ, R2, RZ, P1, !PT ;  /* 0x00000002ff03a210 */ /* 0x002fe20000ffe4ff */
        /* <DEDUP_REMOVED lines=40> */
[----:B------:R0:W2:Y:S03]  /*13430*/  SHFL.IDX PT, R14, R0, 0x7, 0x181f ;  /* 0x00f81f00000e7f89 */ /* 0x0000a600000e0000 */
[----:B-1----:R-:W-:Y:S02]  /*13440*/  @!P2 IMAD.X R3, RZ, RZ, R6, P1 ;  /* 0x000000ffff03a224 */ /* 0x002fe400008e0606 */
[----:B------:R0:W1:Y:S04]  /*13450*/  SHFL.IDX PT, R6, R5, 0x7, 0x181f ;  /* 0x00f81f0005067f89 */ /* 0x00006800000e0000 */
[----:B------:R0:W-:Y:S02]  /*13460*/  @!P2 LDGSTS.E.BYPASS.LTC128B.128 [R8+0x17400], desc[UR52][R2.64], !P0 ;  /* 0x174000000208afae */ /* 0x0001e4000c101d74 */
.L_x_2955:
        /* <DEDUP_REMOVED lines=10> */
.L_x_2830:
        /* <DEDUP_REMOVED lines=18> */
.L_x_2956:
[----:B------:R-:W-:Y:S05]  /*13630*/  BSYNC B0 ;  /* 0x0000000000007941 */ /* 0x000fea0003800000 */
.L_x_2831:
[----:B------:R-:W-:-:S06]  /*13640*/  UISETP.GE.AND UP0, UPT, UR42, 0x2, UPT ;  /* 0x000000022a00788c */ /* 0x000fcc000bf06270 */
[----:B------:R-:W-:-:S13]  /*13650*/  PLOP3.LUT P0, PT, PT, PT, UP0, 0x80, 0x0 ;  /* 0x000000000000781c */ /* 0x000fda0003f0f008 */
[----:B------:R-:W-:Y:S05]  /*13660*/  @!P0 BRA `(.L_x_2833) ;  /* 0x00000018002c8947 */ /* 0x000fea0003800000 */
[----:B------:R-:W-:Y:S01]  /*13670*/  UIADD3 UR4, UR42, -0x2, URZ ;  /* 0xfffffffe2a047890 */ /* 0x000fe2000fffe03f */
[----:B------:R-:W-:Y:S01]  /*13680*/  MOV R24, R35 ;  /* 0x0000002300187202 */ /* 0x000fe20000000f00 */
[----:B------:R-:W-:-:S04]  /*13690*/  IMAD.MOV.U32 R23, RZ, RZ, R32 ;  /* 0x000000ffff177224 */ /* 0x000fc800078e0020 */
[----:B------:R-:W-:-:S07]  /*136a0*/  IMAD.U32 R33, RZ, RZ, UR4 ;  /* 0x00000004ff217e24 */ /* 0x000fce000f8e00ff */
.L_x_2853:
        /* <DEDUP_REMOVED lines=17> */
[----:B------:R-:W-:-:S04]  /*137c0*/  IMAD.IADD R0, R8, 0x1, R9 ;  /* 0x0000000108007824 */ /* 0x000fc800078e0209 */
[----:B------:R-:W-:Y:S02]  /*137d0*/  IMAD.MOV.U32 R10, RZ, RZ, R0 ;  /* 0x000000ffff0a7224 */ /* 0x000fe400078e0000 */
        /* <DEDUP_REMOVED lines=11> */
[----:B---3--:R-:W-:Y:S01]  /*13890*/  @P0 IMAD.HI.U32 R3, R9, R6, RZ ;  /* 0x0000000609030227 */ /* 0x008fe200078e00ff */
[----:B------:R-:W-:-:S03]  /*138a0*/  MOV R11, R9 ;  /* 0x00000009000b7202 */ /* 0x000fc60000000f00 */
[----:B------:R-:W-:Y:S01]  /*138b0*/  IMAD.WIDE.U32 R4, R34, UR4, R4 ;  /* 0x0000000422047c25 */ /* 0x000fe2000f8e0004 */
[----:B0-----:R-:W-:-:S03]  /*138c0*/  @P0 SHF.R.U32.HI R11, RZ, R2, R3 ;  /* 0x00000002ff0b0219 */ /* 0x001fc60000011603 */
[----:B------:R-:W-:Y:S02]  /*138d0*/  IMAD R3, R37, UR4, RZ ;  /* 0x0000000425037c24 */ /* 0x000fe4000f8e02ff */
[----:B------:R-:W-:Y:S02]  /*138e0*/  @!P1 IMAD.MOV.U32 R2, RZ, RZ, R11 ;  /* 0x000000ffff029224 */ /* 0x000fe400078e000b */
[----:B------:R-:W-:Y:S01]  /*138f0*/  IMAD R8, R34, UR5, R3 ;  /* 0x0000000522087c24 */ /* 0x000fe2000f8e0203 */
[----:B------:R-:W-:-:S03]  /*13900*/  @!P1 SHF.R.S32.HI R3, RZ, 0x1f, R11 ;  /* 0x0000001fff039819 */ /* 0x000fc6000001140b */
[----:B------:R-:W-:Y:S02]  /*13910*/  IMAD.IADD R5, R8, 0x1, R5 ;  /* 0x0000000108057824 */ /* 0x000fe400078e0205 */
[----:B------:R-:W-:Y:S01]  /*13920*/  @!P1 IMAD.WIDE.U32 R2, R34, UR4, R2 ;  /* 0x0000000422029c25 */ /* 0x000fe2000f8e0002 */
[----:B------:R-:W-:Y:S02]  /*13930*/  ULDC.64 UR4, c[0x0][0x418] ;  /* 0x0001060000047ab9 */ /* 0x000fe40000000a00 */
[----:B------:R-:W-:Y:S01]  /*13940*/  LEA R6, P0, R4, UR4, 0x2 ;  /* 0x0000000404067c11 */ /* 0x000fe2000f8010ff */
[----:B------:R-:W-:-:S03]  /*13950*/  @!P1 IMAD.IADD R8, R8, 0x1, R3 ;  /* 0x0000000108089824 */ /* 0x000fc600078e0203 */
[----:B------:R-:W-:Y:S02]  /*13960*/  LEA.HI.X R7, R4, UR5, R5, 0x2, P0 ;  /* 0x0000000504077c11 */ /* 0x000fe400080f1405 */
[C---:B------:R-:W-:Y:S02]  /*13970*/  @!P1 LEA R4, P0, R2.reuse, UR4, 0x2 ;  /* 0x0000000402049c11 */ /* 0x040fe4000f8010ff */
[----:B------:R-:W-:Y:S01]  /*13980*/  MOV R12, UR46 ;  /* 0x0000002e000c7c02 */ /* 0x000fe20008000f00 */
[----:B------:R-:W-:Y:S01]  /*13990*/  VIADD R32, R23, 0x1 ;  /* 0x0000000117207836 */ /* 0x000fe20000000000 */
[----:B------:R-:W-:Y:S01]  /*139a0*/  @!P1 LEA.HI.X R5, R2, UR5, R8, 0x2, P0 ;  /* 0x0000000502059c11 */ /* 0x000fe200080f1408 */
[----:B------:R-:W-:Y:S01]  /*139b0*/  IMAD.MOV R3, RZ, RZ, -R10 ;  /* 0x000000ffff037224 */ /* 0x000fe200078e0a0a */
[----:B------:R0:W2:Y:S01]  /*139c0*/  LDG.E R8, desc[UR52][R6.64] ;  /* 0x0000003406087981 */ /* 0x0000a2000c1e1900 */
[----:B------:R-:W-:Y:S01]  /*139d0*/  ISETP.NE.AND P2, PT, R12, 0x3, PT ;  /* 0x000000030c00780c */ /* 0x000fe20003f45270 */
[----:B------:R-:W-:Y:S01]  /*139e0*/  IMAD.MOV R2, RZ, RZ, -R11 ;  /* 0x000000ffff027224 */ /* 0x000fe200078e0a0b */
[----:B------:R-:W-:Y:S01]  /*139f0*/  ISETP.NE.AND P0, PT, R32, 0x2, PT ;  /* 0x000000022000780c */ /* 0x000fe20003f05270 */
[----:B------:R-:W-:Y:S01]  /*13a00*/  ULDC UR4, c[0x0][0x430] ;  /* 0x00010c0000047ab9 */ /* 0x000fe20000000800 */
[----:B0-----:R-:W-:-:S02]  /*13a10*/  IMAD.MOV.U32 R7, RZ, RZ, RZ ;  /* 0x000000ffff077224 */ /* 0x001fc400078e00ff */
[----:B------:R-:W-:Y:S01]  /*13a20*/  SEL R35, RZ, 0x1, P0 ;  /* 0x00000001ff237807 */ /* 0x000fe20000000000 */
[----:B------:R-:W-:-:S03]  /*13a30*/  IMAD R9, R2, UR4, R9 ;  /* 0x0000000402097c24 */ /* 0x000fc6000f8e0209 */
[----:B------:R0:W5:Y:S01]  /*13a40*/  @!P1 LDG.E R7, desc[UR52][R4.64] ;  /* 0x0000003404079981 */ /* 0x000162000c1e1900 */
[C---:B------:R-:W-:Y:S01]  /*13a50*/  ISETP.GT.AND P1, PT, R33.reuse, RZ, PT ;  /* 0x000000ff2100720c */ /* 0x040fe20003f24270 */
[----:B------:R-:W-:Y:S01]  /*13a60*/  VIADD R33, R33, 0xffffffff ;  /* 0xffffffff21217836 */ /* 0x000fe20000000000 */
[----:B------:R-:W-:Y:S02]  /*13a70*/  SEL R32, R32, RZ, P0 ;  /* 0x000000ff20207207 */ /* 0x000fe40000000000 */
[----:B------:R-:W-:Y:S01]  /*13a80*/  LOP3.LUT R35, R24, R35, RZ, 0x3c, !PT ;  /* 0x0000002318237212 */ /* 0x000fe200078e3cff */
[----:B0-----:R-:W-:Y:S01]  /*13a90*/  IMAD R4, R3, UR4, R0 ;  /* 0x0000000403047c24 */ /* 0x001fe2000f8e0200 */
[----:B--2---:R-:W-:Y:S01]  /*13aa0*/  SHF.R.S32.HI R28, RZ, 0x1f, R8 ;  /* 0x0000001fff1c7819 */ /* 0x004fe20000011408 */
[----:B------:R-:W-:Y:S06]  /*13ab0*/  @!P2 BRA `(.L_x_2834) ;  /* 0x000000000004a947 */ /* 0x000fec0003800000 */
[----:B------:R-:W-:Y:S01]  /*13ac0*/  BPT.TRAP 0x1 ;  /* 0x000000040000795c */ /* 0x000fe20000300000 */
.L_x_2834:
[----:B------:R-:W-:Y:S01]  /*13ad0*/  IMAD R0, R32, 0x8, R22 ;  /* 0x0000000820007824 */ /* 0x000fe200078e0216 */
[----:B------:R-:W-:Y:S01]  /*13ae0*/  SHF.L.U32 R29, R35, 0x1f, RZ ;  /* 0x0000001f231d7819 */ /* 0x000fe200000006ff */
[----:B------:R-:W-:Y:S01]  /*13af0*/  BSSY B0, `(.L_x_2835) ;  /* 0x0000004000007945 */ /* 0x000fe20003800000 */
[----:B------:R-:W-:Y:S02]  /*13b00*/  SHF.R.S32.HI R27, RZ, 0x1f, R4 ;  /* 0x0000001fff1b7819 */ /* 0x000fe40000011404 */
[----:B------:R-:W0:Y:S02]  /*13b10*/  SYNCS.PHASECHK.TRANS64.TRYWAIT P0, [R0+URZ+0x22880], R29 ;  /* 0x0228801d000075a7 */ /* 0x000e24000800017f */
[----:B0-----:R-:W-:Y:S05]  /*13b20*/  @!P0 BRA `(.L_x_2836) ;  /* 0x0000005000448947 */ /* 0x001fea0003800000 */
.L_x_2957:
[----:B------:R-:W-:Y:S05]  /*13b30*/  BSYNC B0 ;  /* 0x0000000000007941 */ /* 0x000fea0003800000 */
.L_x_2835:
        /* <DEDUP_REMOVED lines=47> */
[----:B------:R-:W-:Y:S02]  /*13e30*/  SHFL.IDX PT, R12, R5, RZ, 0x181f ;  /* 0x00181fff050c7589 */ /* 0x000fe400000e0000 */
[----:B----4-:R-:W-:-:S05]  /*13e40*/  IADD3.X R3, RZ, R21, RZ, P0, !PT ;  /* 0x00000015ff037210 */ /* 0x010fca00007fe4ff */
        /* <DEDUP_REMOVED lines=35> */
.L_x_2979:
        /* <DEDUP_REMOVED lines=8> */
.L_x_2838:
[----:B------:R-:W-:Y:S02]  /*14100*/  PLOP3.LUT P2, PT, P2, P0, PT, 0xa2, 0x0 ;  /* 0x000000000000781c */ /* 0x000fe40001741472 */
[----:B------:R-:W-:-:S08]  /*14110*/  @P0 R2UR P2, UR4, R0 ;  /* 0x00000000000402ca */ /* 0x000fd00000040000 */
[----:B------:R-:W-:-:S05]  /*14120*/  @P0 PLOP3.LUT P0, PT, P2, PT, PT, 0x80, 0x0 ;  /* 0x000000000000081c */ /* 0x000fca000170f070 */
[----:B------:R-:W-:Y:S01]  /*14130*/  @!P2 SYNCS.ARRIVE.TRANS64.RED.A0T1 RZ, [UR4+0x22870], RZ ;  /* 0x022870ffffffa9a7 */ /* 0x000fe20008200404 */
[----:B------:R-:W-:Y:S07]  /*14140*/  @!P2 ARRIVES.LDGSTSBAR.64.TRANSCNT [UR4+0x22870] ;  /* 0x02287000ff00a9b0 */ /* 0x000fee0008000a84 */
[----:B------:R-:W-:Y:S05]  /*14150*/  @P0 BRA.U.ANY `(.L_x_2838) ;  /* 0xfffffffd00e80947 */ /* 0x000fea000393ffff */
[----:B------:R-:W-:Y:S01]  /*14160*/  NOP ;  /* 0x0000000000007918 */ /* 0x000fe20000000000 */
[----:B-1----:R-:W-:-:S04]  /*14170*/  MOV R2, UR46 ;  /* 0x0000002e00027c02 */ /* 0x002fc80008000f00 */
[----:B------:R-:W-:-:S13]  /*14180*/  ISETP.NE.AND P3, PT, R2, 0x3, PT ;  /* 0x000000030200780c */ /* 0x000fda0003f65270 */
[----:B------:R-:W-:Y:S05]  /*14190*/  @!P3 BRA `(.L_x_2839) ;  /* 0x000000000004b947 */ /* 0x000fea0003800000 */
[----:B------:R-:W-:Y:S01]  /*141a0*/  BPT.TRAP 0x1 ;  /* 0x000000040000795c */ /* 0x000fe20000300000 */
.L_x_2839:
[----:B------:R1:W-:Y:S01]  /*141b0*/  SYNCS.ARRIVE.TRANS64.A1T0 RZ, [R0+URZ+0x22870], RZ ;  /* 0x022870ff00ff79a7 */ /* 0x0003e2000810003f */
[----:B------:R-:W-:Y:S05]  /*141c0*/  @!P3 BRA `(.L_x_2840) ;  /* 0x000000000004b947 */ /* 0x000fea0003800000 */
[----:B------:R-:W-:Y:S01]  /*141d0*/  BPT.TRAP 0x1 ;  /* 0x000000040000795c */ /* 0x000fe20000300000 */
.L_x_2840:
[----:B------:R-:W2:Y:S01]  /*141e0*/  SYNCS.PHASECHK.TRANS64.TRYWAIT P0, [R0+URZ+0x22840], R29 ;  /* 0x0228401d000075a7 */ /* 0x000ea2000800017f */
[----:B------:R-:W-:Y:S04]  /*141f0*/  BSSY B0, `(.L_x_2841) ;  /* 0x0000002000007945 */ /* 0x000fe80003800000 */
[----:B--2---:R-:W-:Y:S05]  /*14200*/  @!P0 BRA `(.L_x_2842) ;  /* 0x00000054005c8947 */ /* 0x004fea0003800000 */
.L_x_2980:
[----:B------:R-:W-:Y:S05]  /*14210*/  BSYNC B0 ;  /* 0x0000000000007941 */ /* 0x000fea0003800000 */
.L_x_2841:
        /* <DEDUP_REMOVED lines=13> */
[----:B------:R-:W-:Y:S01]  /*142f0*/  IMAD R26, R9, UR5, R26 ;  /* 0x00000005091a7c24 */ /* 0x000fe2000f8e021a */
        /* <DEDUP_REMOVED lines=39> */
[----:B------:R-:W0:Y:S01]  /*14570*/  SHFL.IDX PT, R14, R9, 0x4, 0x181f ;  /* 0x00981f00090e7f89 */ /* 0x000e2200000e0000 */
[----:B-1----:R-:W-:-:S05]  /*14580*/  IADD3.X R3, RZ, R3, RZ, P0, !PT ;  /* 0x00000003ff037210 */ /* 0x002fca00007fe4ff */
        /* <DEDUP_REMOVED lines=25> */
.L_x_3002:
        /* <DEDUP_REMOVED lines=8> */
.L_x_2844:
        /* <DEDUP_REMOVED lines=11> */
.L_x_2845:
[----:B------:R0:W-:Y:S02]  /*14850*/  SYNCS.ARRIVE.TRANS64.A1T0 RZ, [R0+URZ+0x22830], RZ ;  /* 0x022830ff00ff79a7 */ /* 0x0001e4000810003f */
[----:B0-----:R-:W-:-:S05]  /*14860*/  IMAD.U32 R0, RZ, RZ, UR47 ;  /* 0x0000002fff007e24 */ /* 0x001fca000f8e00ff */
[----:B------:R-:W-:-:S13]  /*14870*/  ISETP.NE.AND P0, PT, R0, 0x3, PT ;  /* 0x000000030000780c */ /* 0x000fda0003f05270 */
[----:B------:R-:W-:Y:S05]  /*14880*/  @!P0 BRA `(.L_x_2846) ;  /* 0x0000000000048947 */ /* 0x000fea0003800000 */
[----:B------:R-:W-:Y:S01]  /*14890*/  BPT.TRAP 0x1 ;  /* 0x000000040000795c */ /* 0x000fe20000300000 */
.L_x_2846:
[----:B------:R-:W-:Y:S01]  /*148a0*/  LOP3.LUT R0, R24, 0x1, RZ, 0x3c, !PT ;  /* 0x0000000118007812 */ /* 0x000fe200078e3cff */
[----:B------:R-:W-:Y:S01]  /*148b0*/  BSSY B0, `(.L_x_2847) ;  /* 0x0000005000007945 */ /* 0x000fe20003800000 */
[----:B------:R-:W-:Y:S02]  /*148c0*/  LEA R17, R23, R22, 0x3 ;  /* 0x0000001617117211 */ /* 0x000fe400078e18ff */
[----:B------:R-:W-:-:S04]  /*148d0*/  SHF.L.U32 R0, R0, 0x1f, RZ ;  /* 0x0000001f00007819 */ /* 0x000fc800000006ff */
[----:B------:R-:W0:Y:S02]  /*148e0*/  SYNCS.PHASECHK.TRANS64.TRYWAIT P2, [R17+URZ+0x22870], R0 ;  /* 0x02287000110075a7 */ /* 0x000e24000804017f */
[----:B0-----:R-:W-:Y:S05]  /*148f0*/  @!P2 BRA `(.L_x_2848) ;  /* 0x000000580058a947 */ /* 0x001fea0003800000 */
.L_x_3003:
[----:B------:R-:W-:Y:S05]  /*14900*/  BSYNC B0 ;  /* 0x0000000000007941 */ /* 0x000fea0003800000 */
.L_x_2847:
[----:B------:R-:W-:-:S05]  /*14910*/  IMAD.U32 R2, RZ, RZ, UR46 ;  /* 0x0000002eff027e24 */ /* 0x000fca000f8e00ff */
[----:B------:R-:W-:-:S13]  /*14920*/  ISETP.NE.AND P2, PT, R2, 0x3, PT ;  /* 0x000000030200780c */ /* 0x000fda0003f45270 */
[----:B------:R-:W-:Y:S05]  /*14930*/  @!P2 BRA `(.L_x_2849) ;  /* 0x000000000004a947 */ /* 0x000fea0003800000 */
[----:B------:R-:W-:Y:S01]  /*14940*/  BPT.TRAP 0x1 ;  /* 0x000000040000795c */ /* 0x000fe20000300000 */
.L_x_2849:
[----:B0-----:R-:W-:Y:S01]  /*14950*/  SHF.L.U32 R0, R24, 0x1f, RZ ;  /* 0x0000001f18007819 */ /* 0x001fe200000006ff */
[----:B------:R-:W-:-:S03]  /*14960*/  IMAD R3, R23, 0x5000, RZ ;  /* 0x0000500017037824 */ /* 0x000fc600078e02ff */
[----:B------:R-:W0:Y:S02]  /*14970*/  SYNCS.PHASECHK.TRANS64.TRYWAIT P2, [R17+URZ+0x22860], R0 ;  /* 0x02286000110075a7 */ /* 0x000e24000804017f */
[----:B0-----:R-:W-:Y:S05]  /*14980*/  @!P2 BRA `(.L_x_2850) ;  /* 0x000000580048a947 */ /* 0x001fea0003800000 */
.L_x_3004:
        /* <DEDUP_REMOVED lines=78> */
.L_x_2851:
[----:B-1----:R1:W-:Y:S01]  /*14e70*/  SYNCS.ARRIVE.TRANS64.A1T0 RZ, [R17+URZ+0x22850], RZ ;  /* 0x022850ff11ff79a7 */ /* 0x0023e2000810003f */
[----:B------:R-:W-:Y:S06]  /*14e80*/  BAR.SYNC.DEFER_BLOCKING 0x2, 0x80 ;  /* 0x0082000000007b1d */ /* 0x000fec0000010000 */
[----:B------:R-:W-:Y:S05]  /*14e90*/  @!P0 BRA `(.L_x_2852) ;  /* 0x0000000000048947 */ /* 0x000fea0003800000 */
[----:B------:R-:W-:Y:S01]  /*14ea0*/  BPT.TRAP 0x1 ;  /* 0x000000040000795c */ /* 0x000fe20000300000 */
.L_x_2852:
[----:B------:R-:W2:Y:S01]  /*14eb0*/  LDL R0, [R1] ;  /* 0x0000000001007983 */ /* 0x000ea20000100800 */
[----:B-1----:R-:W-:Y:S02]  /*14ec0*/  VIADD R17, R17, 0x22880 ;  /* 0x0002288011117836 */ /* 0x002fe40000000000 */
[----:B0-----:R-:W-:Y:S02]  /*14ed0*/  IMAD.MOV.U32 R24, RZ, RZ, R35 ;  /* 0x000000ffff187224 */ /* 0x001fe400078e0023 */
[----:B------:R-:W-:Y:S01]  /*14ee0*/  IMAD.MOV.U32 R23, RZ, RZ, R32 ;  /* 0x000000ffff177224 */ /* 0x000fe200078e0020 */
[----:B--2---:R-:W-:-:S04]  /*14ef0*/  PRMT R17, R0, 0x654, R17 ;  /* 0x0000065400117816 */ /* 0x004fc80000000011 */
[----:B------:R1:W-:Y:S01]  /*14f00*/  SYNCS.ARRIVE.TRANS64.RED.A1T0 RZ, [R17+URZ], RZ ;  /* 0x000000ff11ff79a7 */ /* 0x0003e2000810043f */
[----:B------:R-:W-:Y:S05]  /*14f10*/  @P1 BRA `(.L_x_2853) ;  /* 0xffffffe400e41947 */ /* 0x000fea000383ffff */
.L_x_2833:
        /* <DEDUP_REMOVED lines=19> */
.L_x_2855:
[----:B------:R-:W-:Y:S05]  /*15050*/  BSYNC B0 ;  /* 0x0000000000007941 */ /* 0x000fea0003800000 */
.L_x_2854:
[----:B------:R-:W-:Y:S05]  /*15060*/  @!P0 BRA `(.L_x_2856) ;  /* 0x0000000000048947 */ /* 0x000fea0003800000 */
[----:B------:R-:W-:Y:S01]  /*15070*/  BPT.TRAP 0x1 ;  /* 0x000000040000795c */ /* 0x000fe20000300000 */
.L_x_2856:
[----:B------:R-:W-:Y:S01]  /*15080*/  LOP3.LUT R0, R35, 0x1, RZ, 0x3c, !PT ;  /* 0x0000000123007812 */ /* 0x000fe200078e3cff */
[----:B------:R-:W-:Y:S01]  /*15090*/  BSSY B0, `(.L_x_2857) ;  /* 0x0000005000007945 */ /* 0x000fe20003800000 */
[----:B-1----:R-:W-:Y:S02]  /*150a0*/  LEA R17, R32, R22, 0x3 ;  /* 0x0000001620117211 */ /* 0x002fe400078e18ff */
[----:B------:R-:W-:-:S04]  /*150b0*/  SHF.L.U32 R0, R0, 0x1f, RZ ;  /* 0x0000001f00007819 */ /* 0x000fc800000006ff */
[----:B------:R-:W1:Y:S02]  /*150c0*/  SYNCS.PHASECHK.TRANS64.TRYWAIT P1, [R17+URZ+0x22870], R0 ;  /* 0x02287000110075a7 */ /* 0x000e64000802017f */
[----:B-1----:R-:W-:Y:S05]  /*150d0*/  @!P1 BRA `(.L_x_2858) ;  /* 0x0000005000889947 */ /* 0x002fea0003800000 */
.L_x_3005:
[----:B------:R-:W-:Y:S05]  /*150e0*/  BSYNC B0 ;  /* 0x0000000000007941 */ /* 0x000fea0003800000 */
.L_x_2857:
[----:B------:R-:W-:-:S05]  /*150f0*/  IMAD.U32 R2, RZ, RZ, UR46 ;  /* 0x0000002eff027e24 */ /* 0x000fca000f8e00ff */
[----:B------:R-:W-:-:S13]  /*15100*/  ISETP.NE.AND P1, PT, R2, 0x3, PT ;  /* 0x000000030200780c */ /* 0x000fda0003f25270 */
[----:B------:R-:W-:Y:S05]  /*15110*/  @!P1 BRA `(.L_x_2859) ;  /* 0x0000000000049947 */ /* 0x000fea0003800000 */
[----:B------:R-:W-:Y:S01]  /*15120*/  BPT.TRAP 0x1 ;  /* 0x000000040000795c */ /* 0x000fe20000300000 */
.L_x_2859:
[----:B-1----:R-:W-:Y:S01]  /*15130*/  SHF.L.U32 R0, R35, 0x1f, RZ ;  /* 0x0000001f23007819 */ /* 0x002fe200000006ff */
[----:B------:R-:W-:-:S03]  /*15140*/  IMAD R19, R32, 0x5000, RZ ;  /* 0x0000500020137824 */ /* 0x000fc600078e02ff */
[----:B------:R-:W1:Y:S02]  /*15150*/  SYNCS.PHASECHK.TRANS64.TRYWAIT P1, [R17+URZ+0x22860], R0 ;  /* 0x02286000110075a7 */ /* 0x000e64000802017f */
[----:B-1----:R-:W-:Y:S05]  /*15160*/  @!P1 BRA `(.L_x_2860) ;  /* 0x0000005000789947 */ /* 0x002fea0003800000 */
.L_x_3006:
        /* <DEDUP_REMOVED lines=78> */
.L_x_2861:
[----:B-1----:R1:W-:Y:S01]  /*15650*/  SYNCS.ARRIVE.TRANS64.A1T0 RZ, [R17+URZ+0x22850], RZ ;  /* 0x022850ff11ff79a7 */ /* 0x0023e2000810003f */
[----:B------:R-:W-:Y:S06]  /*15660*/  BAR.SYNC.DEFER_BLOCKING 0x2, 0x80 ;  /* 0x0082000000007b1d */ /* 0x000fec0000010000 */
[----:B------:R-:W-:Y:S05]  /*15670*/  @!P0 BRA `(.L_x_2862) ;  /* 0x0000000000048947 */ /* 0x000fea0003800000 */
[----:B------:R-:W-:Y:S01]  /*15680*/  BPT.TRAP 0x1 ;  /* 0x000000040000795c */ /* 0x000fe20000300000 */
.L_x_2862:
        /* <DEDUP_REMOVED lines=9> */
.L_x_2805:
[----:B------:R-:W-:Y:S05]  /*15720*/  BSYNC B7 ;  /* 0x0000000000077941 */ /* 0x000fea0003800000 */
.L_x_2803:
        /* <DEDUP_REMOVED lines=12> */
.L_x_2863:
[----:B------:R-:W1:Y:S01]  /*157f0*/  S2R R0, SR_TID.X ;  /* 0x0000000000007919 */ /* 0x000e620000002100 */
[----:B------:R-:W-:Y:S01]  /*15800*/  ULDC UR4, c[0x0][0xc3c] ;  /* 0x00030f0000047ab9 */ /* 0x000fe20000000800 */
[----:B-1----:R-:W-:Y:S02]  /*15810*/  LOP3.LUT R7, R0, 0x1f, RZ, 0xc0, !PT ;  /* 0x0000001f00077812 */ /* 0x002fe400078ec0ff */
[----:B------:R-:W-:Y:S02]  /*15820*/  MOV R0, RZ ;  /* 0x000000ff00007202 */ /* 0x000fe40000000f00 */
        /* <DEDUP_REMOVED lines=21> */
[----:B------:R-:W-:Y:S02]  /*15980*/  IMAD.IADD R3, R4, 0x1, R3 ;  /* 0x0000000104037824 */ /* 0x000fe400078e0203 */
[----:B------:R-:W-:Y:S04]  /*15990*/  SHFL.IDX PT, R4, R16, 0x1, 0x1f ;  /* 0x00201f0010047f89 */ /* 0x000fe800000e0000 */
        /* <DEDUP_REMOVED lines=12> */
.L_x_2869:
[----:B------:R-:W-:-:S04]  /*15a60*/  UIADD3 UR40, UR40, 0x1f, URZ ;  /* 0x0000001f28287890 */ /* 0x000fc8000fffe03f */
[----:B------:R-:W-:-:S06]  /*15a70*/  UISETP.GE.AND UP0, UPT, UR40, UR4, UPT ;  /* 0x000000042800728c */ /* 0x000fcc000bf06270 */
[----:B------:R-:W-:-:S13]  /*15a80*/  PLOP3.LUT P6, PT, PT, PT, UP0, 0x40, 0x0 ;  /* 0x000000000000781c */ /* 0x000fda0003fce808 */
[----:B------:R-:W-:Y:S05]  /*15a90*/  @!P6 BRA `(.L_x_2866) ;  /* 0x0000000400d0e947 */ /* 0x000fea0003800000 */
[----:B------:R-:W1:Y:S01]  /*15aa0*/  S2R R0, SR_TID.X ;  /* 0x0000000000007919 */ /* 0x000e620000002100 */
[----:B------:R-:W-:Y:S01]  /*15ab0*/  BSSY B0, `(.L_x_2867) ;  /* 0x0000009000007945 */ /* 0x000fe20003800000 */
[----:B-1----:R-:W-:-:S05]  /*15ac0*/  LOP3.LUT R0, R0, 0x1f, RZ, 0xc0, !PT ;  /* 0x0000001f00007812 */ /* 0x002fca00078ec0ff */
[----:B------:R-:W-:Y:S02]  /*15ad0*/  VIADD R7, R0, UR40 ;  /* 0x0000002800077c36 */ /* 0x000fe40008000000 */
[----:B------:R-:W-:-:S03]  /*15ae0*/  IMAD.MOV.U32 R0, RZ, RZ, RZ ;  /* 0x000000ffff007224 */ /* 0x000fc600078e00ff */
[----:B------:R-:W-:-:S13]  /*15af0*/  ISETP.GE.OR P6, PT, R7, UR4, !P0 ;  /* 0x0000000407007c0c */ /* 0x000fda000c7c6670 */
[----:B------:R-:W-:Y:S05]  /*15b00*/  @P6 BRA `(.L_x_2868) ;  /* 0x00000000000c6947 */ /* 0x000fea0003800000 */
[----:B------:R-:W1:Y:S02]  /*15b10*/  LDC.64 R2, c[0x0][0xc80] ;  /* 0x00032000ff027b82 */ /* 0x000e640000000a00 */
[----:B-1----:R-:W-:-:S05]  /*15b20*/  IMAD.WIDE R2, R7, 0x4, R2 ;  /* 0x0000000407027825 */ /* 0x002fca00078e0202 */
[----:B------:R1:W5:Y:S02]  /*15b30*/  LDG.E R0, desc[UR52][R2.64] ;  /* 0x0000003402007981 */ /* 0x000364000c1e1900 */
.L_x_2868:
[----:B------:R-:W-:Y:S05]  /*15b40*/  BSYNC B0 ;  /* 0x0000000000007941 */ /* 0x000fea0003800000 */
.L_x_2867:
[----:B-1---5:R-:W1:Y:S02]  /*15b50*/  SHFL.UP PT, R2, R0, 0x1, RZ ;  /* 0x0420000000027989 */ /* 0x022e6400000e00ff */
        /* <DEDUP_REMOVED lines=22> */
.L_x_2865:
[----:B------:R-:W-:Y:S01]  /*15cc0*/  IMAD.IADD R11, R4, 0x1, -R9 ;  /* 0x00000001040b7824 */ /* 0x000fe200078e0a09 */
[----:B------:R-:W-:-:S03]  /*15cd0*/  ULDC.64 UR4, c[0x0][0xc90] ;  /* 0x0003240000047ab9 */ /* 0x000fc60000000a00 */
[----:B------:R-:W-:-:S05]  /*15ce0*/  IMAD R2, R7, R6, R11 ;  /* 0x0000000607027224 */ /* 0x000fca00078e020b */
[----:B------:R-:W-:-:S13]  /*15cf0*/  ISETP.GT.AND P0, PT, R2, R5, PT ;  /* 0x000000050200720c */ /* 0x000fda0003f04270 */
[----:B------:R-:W-:Y:S02]  /*15d00*/  VOTEU.ANY UR7, UPT, !P0 ;  /* 0x0000000000077886 */ /* 0x000fe400040e0100 */
[----:B------:R-:W-:-:S04]  /*15d10*/  UPOPC UR6, UR7 ;  /* 0x00000007000672bf */ /* 0x000fc80008000000 */
[----:B------:R-:W-:-:S04]  /*15d20*/  UIADD3 UR40, UR6, UR40, URZ ;  /* 0x0000002806287290 */ /* 0x000fc8000fffe03f */
[----:B------:R-:W-:-:S06]  /*15d30*/  UIMAD.WIDE UR4, UR40, 0x4, UR4 ;  /* 0x00000004280478a5 */ /* 0x000fcc000f8e0204 */
[----:B------:R-:W-:Y:S01]  /*15d40*/  MOV R2, UR4 ;  /* 0x0000000400027c02 */ /* 0x000fe20008000f00 */
[----:B------:R-:W-:-:S05]  /*15d50*/  IMAD.U32 R3, RZ, RZ, UR5 ;  /* 0x00000005ff037e24 */ /* 0x000fca000f8e00ff */
[----:B------:R-:W2:Y:S01]  /*15d60*/  LDG.E R9, desc[UR52][R2.64] ;  /* 0x0000003402097981 */ /* 0x000ea2000c1e1900 */
[----:B------:R-:W-:Y:S01]  /*15d70*/  IMAD.U32 R13, RZ, RZ, UR6 ;  /* 0x00000006ff0d7e24 */ /* 0x000fe2000f8e00ff */
[----:B------:R-:W-:Y:S01]  /*15d80*/  ISETP.NE.AND P0, PT, RZ, UR7, PT ;  /* 0x00000007ff007c0c */ /* 0x000fe2000bf05270 */
[----:B------:R-:W-:-:S03]  /*15d90*/  IMAD.MOV.U32 R16, RZ, RZ, RZ ;  /* 0x000000ffff107224 */ /* 0x000fc600078e00ff */
[----:B------:R-:W2:Y:S02]  /*15da0*/  SHFL.IDX PT, R0, R0, R13, 0x1f ;  /* 0x00001f0d00007589 */ /* 0x000ea400000e0000 */
[----:B--2---:R-:W-:-:S05]  /*15db0*/  IMAD R4, R0, R9, RZ ;  /* 0x0000000900047224 */ /* 0x004fca00078e02ff */
[----:B------:R-:W-:-:S04]  /*15dc0*/  IABS R8, R4 ;  /* 0x0000000400087213 */ /* 0x000fc80000000000 */
[----:B------:R-:W1:Y:S08]  /*15dd0*/  I2F.RP R10, R8 ;  /* 0x00000008000a7306 */ /* 0x000e700000209400 */
[----:B-1----:R-:W1:Y:S02]  /*15de0*/  MUFU.RCP R10, R10 ;  /* 0x0000000a000a7308 */ /* 0x002e640000001000 */
[----:B-1----:R-:W-:-:S06]  /*15df0*/  VIADD R12, R10, 0xffffffe ;  /* 0x0ffffffe0a0c7836 */ /* 0x002fcc0000000000 */
[----:B------:R-:W1:Y:S02]  /*15e00*/  F2I.FTZ.U32.TRUNC.NTZ R3, R12 ;  /* 0x0000000c00037305 */ /* 0x000e64000021f000 */
[----:B-1----:R-:W-:Y:S01]  /*15e10*/  IMAD.MOV R15, RZ, RZ, -R3 ;  /* 0x000000ffff0f7224 */ /* 0x002fe200078e0a03 */
[----:B------:R-:W-:Y:S06]  /*15e20*/  @!P0 BRA `(.L_x_2870) ;  /* 0x00000000000c8947 */ /* 0x000fec0003800000 */
[----:B------:R-:W-:-:S06]  /*15e30*/  UIADD3 UR4, UR6, -0x1, URZ ;  /* 0xffffffff06047890 */ /* 0x000fcc000fffe03f */
[----:B------:R-:W-:-:S06]  /*15e40*/  IMAD.U32 R16, RZ, RZ, UR4 ;  /* 0x00000004ff107e24 */ /* 0x000fcc000f8e00ff */
[----:B------:R1:W2:Y:S02]  /*15e50*/  SHFL.IDX PT, R16, R7, R16, 0x1f ;  /* 0x00001f1007107589 */ /* 0x0002a400000e0000 */
.L_x_2870:
[----:B-1----:R-:W-:Y:S02]  /*15e60*/  IMAD R7, R15, R8, RZ ;  /* 0x000000080f077224 */ /* 0x002fe400078e02ff */
[----:B------:R-:W-:Y:S02]  /*15e70*/  IMAD.MOV.U32 R2, RZ, RZ, RZ ;  /* 0x000000ffff027224 */ /* 0x000fe400078e00ff */
[----:B--2---:R-:W-:Y:S02]  /*15e80*/  IMAD R16, R16, R6, R11 ;  /* 0x0000000610107224 */ /* 0x004fe400078e020b */
[----:B------:R-:W-:-:S04]  /*15e90*/  IMAD.HI.U32 R3, R3, R7, R2 ;  /* 0x0000000703037227 */ /* 0x000fc800078e0002 */
[----:B------:R-:W-:Y:S01]  /*15ea0*/  IMAD.IADD R7, R5, 0x1, -R16 ;  /* 0x0000000105077824 */ /* 0x000fe200078e0a10 */
[----:B------:R-:W-:-:S04]  /*15eb0*/  IABS R5, R4 ;  /* 0x0000000400057213 */ /* 0x000fc80000000000 */
        /* <DEDUP_REMOVED lines=18> */
[----:B------:R-:W-:Y:S02]  /*15fe0*/  IMAD R4, R4, R2, R7 ;  /* 0x0000000204047224 */ /* 0x000fe400078e0207 */
[----:B------:R-:W-:Y:S01]  /*15ff0*/  IMAD.MOV.U32 R2, RZ, RZ, RZ ;  /* 0x000000ffff027224 */ /* 0x000fe200078e00ff */
[----:B------:R-:W-:Y:S01]  /*16000*/  VIADDMNMX R6, R3, R6, R9, PT ;  /* 0x0000000603067246 */ /* 0x000fe20003800109 */
[----:B------:R-:W-:-:S03]  /*16010*/  IMAD.IADD R5, R4, 0x1, R5 ;  /* 0x0000000104057824 */ /* 0x000fc600078e0205 */
[----:B------:R-:W-:-:S04]  /*16020*/  IABS R8, R6 ;  /* 0x0000000600087213 */ /* 0x000fc80000000000 */
[----:B------:R-:W1:Y:S08]  /*16030*/  I2F.RP R9, R8 ;  /* 0x0000000800097306 */ /* 0x000e700000209400 */
[----:B-1----:R-:W1:Y:S02]  /*16040*/  MUFU.RCP R9, R9 ;  /* 0x0000000900097308 */ /* 0x002e640000001000 */
[----:B-1----:R-:W-:Y:S01]  /*16050*/  VIADD R3, R9, 0xffffffe ;  /* 0x0ffffffe09037836 */ /* 0x002fe20000000000 */
[----:B------:R-:W-:-:S05]  /*16060*/  IABS R9, R6 ;  /* 0x0000000600097213 */ /* 0x000fca0000000000 */
[----:B------:R-:W1:Y:S02]  /*16070*/  F2I.FTZ.U32.TRUNC.NTZ R3, R3 ;  /* 0x0000000300037305 */ /* 0x000e64000021f000 */
[----:B-1----:R-:W-:-:S05]  /*16080*/  IADD3 R7, RZ, -R3, RZ ;  /* 0x80000003ff077210 */ /* 0x002fca0007ffe0ff */
[----:B------:R-:W-:-:S04]  /*16090*/  IMAD R7, R7, R8, RZ ;  /* 0x0000000807077224 */ /* 0x000fc800078e02ff */
        /* <DEDUP_REMOVED lines=14> */
[----:B------:R-:W-:Y:S01]  /*16180*/  @!P1 LOP3.LUT R2, RZ, R6, RZ, 0x33, !PT ;  /* 0x00000006ff029212 */ /* 0x000fe200078e33ff */
[----:B------:R-:W-:-:S03]  /*16190*/  IMAD.MOV R6, RZ, RZ, -R6 ;  /* 0x000000ffff067224 */ /* 0x000fc600078e0a06 */
[----:B0-----:R-:W-:Y:S01]  /*161a0*/  LOP3.LUT R17, RZ, R2, RZ, 0x33, !PT ;  /* 0x00000002ff117212 */ /* 0x001fe200078e33ff */
[----:B------:R-:W-:-:S03]  /*161b0*/  IMAD R18, R2, R6, R5 ;  /* 0x0000000602127224 */ /* 0x000fc600078e0205 */
[----:B------:R-:W-:Y:S01]  /*161c0*/  IADD3 R17, R0, R17, RZ ;  /* 0x0000001100117210 */ /* 0x000fe20007ffe0ff */
[----:B------:R-:W-:Y:S06]  /*161d0*/  BRA `(.L_x_2871) ;  /* 0x0000000000107947 */ /* 0x000fec0003800000 */
.L_x_2866:
[----:B------:R-:W-:Y:S01]  /*161e0*/  IMAD.MOV.U32 R16, RZ, RZ, R5 ;  /* 0x000000ffff107224 */ /* 0x000fe200078e0005 */
[----:B------:R-:W-:Y:S01]  /*161f0*/  ULDC UR40, c[0x0][0xc3c] ;  /* 0x00030f0000287ab9 */ /* 0x000fe20000000800 */
[----:B0-----:R-:W-:Y:S02]  /*16200*/  IMAD.MOV.U32 R17, RZ, RZ, RZ ;  /* 0x000000ffff117224 */ /* 0x001fe400078e00ff */
[----:B------:R-:W-:-:S07]  /*16210*/  IMAD.MOV.U32 R18, RZ, RZ, RZ ;  /* 0x000000ffff127224 */ /* 0x000fce00078e00ff */
.L_x_2871:
[----:B------:R0:W2:Y:S01]  /*16220*/  LDL R2, [R1] ;  /* 0x0000000001027983 */ /* 0x0000a20000100800 */
[----:B------:R-:W1:Y:S02]  /*16230*/  S2R R0, SR_TID.X ;  /* 0x0000000000007919 */ /* 0x000e640000002100 */
[----:B-1----:R-:W-:Y:S01]  /*16240*/  LOP3.LUT R0, R0, 0x1f, RZ, 0xc0, !PT ;  /* 0x0000001f00007812 */ /* 0x002fe200078ec0ff */
[----:B------:R-:W-:Y:S03]  /*16250*/  BAR.SYNC.DEFER_BLOCKING 0x4, 0x180 ;  /* 0x0106000000007b1d */ /* 0x000fe60000010000 */
[----:B------:R-:W-:Y:S01]  /*16260*/  ISETP.NE.AND P0, PT, R0, RZ, PT ;  /* 0x000000ff0000720c */ /* 0x000fe20003f05270 */
[----:B------:R-:W-:-:S12]  /*16270*/  IMAD.U32 R19, RZ, RZ, UR40 ;  /* 0x00000028ff137e24 */ /* 0x000fd8000f8e00ff */
[----:B------:R-:W-:Y:S01]  /*16280*/  @!P0 MOV R0, 0x400 ;  /* 0x0000040000008802 */ /* 0x000fe20000000f00 */
[----:B--2---:R-:W1:Y:S03]  /*16290*/  @!P0 S2R R2, SR_CgaCtaId ;  /* 0x0000000000028919 */ /* 0x004e660000008800 */
[----:B-1----:R-:W-:Y:S01]  /*162a0*/  @!P0 LEA R22, R2, R0, 0x18 ;  /* 0x0000000002168211 */ /* 0x002fe200078ec0ff */
[----:B------:R0:W-:Y:S04]  /*162b0*/  @!P0 STL [R1], R2 ;  /* 0x0000000201008387 */ /* 0x0001e80000100800 */
[----:B------:R0:W-:Y:S01]  /*162c0*/  @!P0 STS.128 [R22+0x228d0], R16 ;  /* 0x0228d01016008388 */ /* 0x0001e20000000c00 */
[----:B------:R-:W-:Y:S06]  /*162d0*/  BAR.ARV 0x5, 0x180 ;  /* 0x0146000000007b1d */ /* 0x000fec0000002000 */
.L_x_2864:
[----:B------:R-:W-:Y:S02]  /*162e0*/  ULDC UR4, c[0x0][0xc3c] ;  /* 0x00030f0000047ab9 */ /* 0x000fe40000000800 */
[----:B------:R-:W-:-:S06]  /*162f0*/  UISETP.GE.AND UP0, UPT, UR40, UR4, UPT ;  /* 0x000000042800728c */ /* 0x000fcc000bf06270 */
[----:B------:R-:W-:-:S13]  /*16300*/  PLOP3.LUT P0, PT, PT, PT, UP0, 0x80, 0x0 ;  /* 0x000000000000781c */ /* 0x000fda0003f0f008 */
[----:B------:R-:W-:Y:S05]  /*16310*/  @!P0 BRA `(.L_x_2872) ;  /* 0xffffffa400148947 */ /* 0x000fea000383ffff */
.L_x_2799:
[----:B0-----:R-:W2:Y:S01]  /*16320*/  LDL.LU R0, [R1+0x18] ;  /* 0x0000180001007983 */ /* 0x001ea20000300800 */
[----:B------:R-:W-:Y:S01]  /*16330*/  BSSY B0, `(.L_x_2873) ;  /* 0x000000b000007945 */ /* 0x000fe20003800000 */
[----:B------:R-:W0:Y:S01]  /*16340*/  S2R R5, SR_CgaCtaId ;  /* 0x0000000000057919 */ /* 0x000e220000008800 */
[----:B--2---:R-:W-:-:S05]  /*16350*/  VIADD R0, R0, 0x1 ;  /* 0x0000000100007836 */ /* 0x004fca0000000000 */
        /* <DEDUP_REMOVED lines=8> */
.L_x_3007:
[----:B------:R-:W-:Y:S05]  /*163e0*/  BSYNC B0 ;  /* 0x0000000000007941 */ /* 0x000fea0003800000 */
.L_x_2873:
[----:B------:R-:W-:-:S03]  /*163f0*/  UMOV UR4, 0xffffffff ;  /* 0xffffffff00047882 */ /* 0x000fc60000000000 */
[----:B------:R-:W-:Y:S05]  /*16400*/  BRA.DIV UR4, `(.L_x_2875) ;  /* 0x0000003e04f87947 */ /* 0x000fea000b800000 */
[----:B0-----:R-:W0:Y:S02]  /*16410*/  S2R R0, SR_TID.X ;  /* 0x0000000000007919 */ /* 0x001e240000002100 */
[----:B0-----:R-:W-:-:S04]  /*16420*/  SHF.R.U32.HI R0, RZ, 0x5, R0 ;  /* 0x00000005ff007819 */ /* 0x001fc80000011600 */
[----:B------:R-:W-:-:S05]  /*16430*/  LOP3.LUT R0, R0, 0x3, RZ, 0xc0, !PT ;  /* 0x0000000300007812 */ /* 0x000fca00078ec0ff */
[----:B------:R0:W1:Y:S02]  /*16440*/  SHFL.IDX PT, R14, R0, RZ, 0x1f ;  /* 0x00001fff000e7589 */ /* 0x00006400000e0000 */
.L_x_3010:
[----:B-1----:R-:W-:Y:S01]  /*16450*/  ISETP.NE.AND P0, PT, R14, RZ, PT ;  /* 0x000000ff0e00720c */ /* 0x002fe20003f05270 */
[----:B------:R-:W-:-:S12]  /*16460*/  BSSY B0, `(.L_x_2876) ;  /* 0x000002c000007945 */ /* 0x000fd80003800000 */
[----:B------:R-:W-:Y:S05]  /*16470*/  @P0 BRA `(.L_x_2877) ;  /* 0x0000000000a80947 */ /* 0x000fea0003800000 */
[----:B------:R-:W-:-:S03]  /*16480*/  UMOV UR4, 0xffffffff ;  /* 0xffffffff00047882 */ /* 0x000fc60000000000 */
[----:B------:R-:W-:Y:S05]  /*16490*/  BRA.DIV UR4, `(.L_x_2878) ;  /* 0x0000004204087947 */ /* 0x000fea000b800000 */
[----:B------:R-:W-:-:S13]  /*164a0*/  ELECT P6, URZ, PT ;  /* 0x00000000003f782f */ /* 0x000fda00038c0000 */
.L_x_3013:
[----:B------:R-:W-:Y:S05]  /*164b0*/  @!P6 BRA `(.L_x_2877) ;  /* 0x000000000098e947 */ /* 0x000fea0003800000 */
[----:B------:R-:W-:-:S06]  /*164c0*/  ULOP3.LUT UR4, UR36, 0x2, URZ, 0xfc, !UPT ;  /* 0x0000000224047892 */ /* 0x000fcc000f8efc3f */
[----:B0-----:R-:W-:-:S05]  /*164d0*/  IMAD.U32 R0, RZ, RZ, UR4 ;  /* 0x00000004ff007e24 */ /* 0x001fca000f8e00ff */
[----:B------:R-:W-:-:S13]  /*164e0*/  ISETP.NE.AND P0, PT, R0, 0x3, PT ;  /* 0x000000030000780c */ /* 0x000fda0003f05270 */
[----:B------:R-:W-:Y:S05]  /*164f0*/  @!P0 BRA `(.L_x_2879) ;  /* 0x0000000000048947 */ /* 0x000fea0003800000 */
[----:B------:R-:W-:Y:S01]  /*16500*/  BPT.TRAP 0x1 ;  /* 0x000000040000795c */ /* 0x000fe20000300000 */
.L_x_2879:
[C---:B------:R-:W-:Y:S01]  /*16510*/  IMAD R3, R32.reuse, 0x8, R5 ;  /* 0x0000000820037824 */ /* 0x040fe200078e0205 */
[----:B------:R-:W-:Y:S02]  /*16520*/  SHF.L.U32 R2, R35, 0x1f, RZ ;  /* 0x0000001f23027819 */ /* 0x000fe400000006ff */
[----:B------:R-:W-:Y:S02]  /*16530*/  IADD3 R32, R32, 0x1, RZ ;  /* 0x0000000120207810 */ /* 0x000fe40007ffe0ff */
[----:B------:R-:W0:Y:S02]  /*16540*/  SYNCS.PHASECHK.TRANS64.TRYWAIT P1, [R3+URZ+0x22840], R2 ;  /* 0x02284002030075a7 */ /* 0x000e24000802017f */
[----:B------:R-:W-:-:S04]  /*16550*/  ISETP.NE.AND P2, PT, R32, 0x2, PT ;  /* 0x000000022000780c */ /* 0x000fc80003f45270 */
[----:B------:R-:W-:Y:S01]  /*16560*/  SEL R0, RZ, 0x1, P2 ;  /* 0x00000001ff007807 */ /* 0x000fe20001000000 */
[----:B0-----:R-:W-:Y:S08]  /*16570*/  @!P1 BRA `(.L_x_2880) ;  /* 0x0000003c00f09947 */ /* 0x001ff00003800000 */
.L_x_3014:
[----:B------:R-:W-:Y:S02]  /*16580*/  SEL R32, R32, RZ, P2 ;  /* 0x000000ff20207207 */ /* 0x000fe40001000000 */
[----:B------:R-:W-:Y:S01]  /*16590*/  LOP3.LUT R0, R35, R0, RZ, 0x3c, !PT ;  /* 0x0000000023007212 */ /* 0x000fe200078e3cff */
[----:B------:R-:W-:Y:S06]  /*165a0*/  @!P0 BRA `(.L_x_2881) ;  /* 0x0000000000048947 */ /* 0x000fec0003800000 */
[----:B------:R-:W-:Y:S01]  /*165b0*/  BPT.TRAP 0x1 ;  /* 0x000000040000795c */ /* 0x000fe20000300000 */
.L_x_2881:
[----:B------:R-:W-:Y:S01]  /*165c0*/  IMAD R5, R32, 0x8, R5 ;  /* 0x0000000820057824 */ /* 0x000fe200078e0205 */
[----:B------:R-:W-:-:S04]  /*165d0*/  SHF.L.U32 R0, R0, 0x1f, RZ ;  /* 0x0000001f00007819 */ /* 0x000fc800000006ff */
[----:B------:R-:W1:Y:S02]  /*165e0*/  SYNCS.PHASECHK.TRANS64.TRYWAIT P1, [R5+URZ+0x22840], R0 ;  /* 0x02284000050075a7 */ /* 0x000e64000802017f */
[----:B-1----:R-:W-:Y:S05]  /*165f0*/  @!P1 BRA `(.L_x_2882) ;  /* 0x0000003c00e49947 */ /* 0x002fea0003800000 */
.L_x_3015:
[----:B------:R-:W-:Y:S05]  /*16600*/  @!P0 BRA `(.L_x_2883) ;  /* 0x0000000000048947 */ /* 0x000fea0003800000 */
[----:B------:R-:W-:Y:S01]  /*16610*/  BPT.TRAP 0x1 ;  /* 0x000000040000795c */ /* 0x000fe20000300000 */
.L_x_2883:
[----:B------:R-:W2:Y:S02]  /*16620*/  SYNCS.PHASECHK.TRANS64.TRYWAIT P1, [R3+URZ+0x22860], R2 ;  /* 0x02286002030075a7 */ /* 0x000ea4000802017f */
[----:B--2---:R-:W-:Y:S05]  /*16630*/  @!P1 BRA `(.L_x_2884) ;  /* 0x0000003c00e89947 */ /* 0x004fea0003800000 */
.L_x_3016:
[----:B------:R-:W-:Y:S05]  /*16640*/  @!P0 BRA `(.L_x_2885) ;  /* 0x0000000000048947 */ /* 0x000fea0003800000 */
[----:B------:R-:W-:Y:S01]  /*16650*/  BPT.TRAP 0x1 ;  /* 0x000000040000795c */ /* 0x000fe20000300000 */
.L_x_2885:
[----:B------:R-:W3:Y:S02]  /*16660*/  SYNCS.PHASECHK.TRANS64.TRYWAIT P1, [R5+URZ+0x22860], R0 ;  /* 0x02286000050075a7 */ /* 0x000ee4000802017f */
[----:B---3--:R-:W-:Y:S05]  /*16670*/  @!P1 BRA `(.L_x_2886) ;  /* 0x0000003c00ec9947 */ /* 0x008fea0003800000 */
.L_x_3017:
[----:B------:R-:W-:Y:S05]  /*16680*/  @!P0 BRA `(.L_x_2887) ;  /* 0x0000000000048947 */ /* 0x000fea0003800000 */
[----:B------:R-:W-:Y:S01]  /*16690*/  BPT.TRAP 0x1 ;  /* 0x000000040000795c */ /* 0x000fe20000300000 */
.L_x_2887:
[----:B------:R-:W4:Y:S02]  /*166a0*/  SYNCS.PHASECHK.TRANS64.TRYWAIT P1, [R3+URZ+0x22880], R2 ;  /* 0x02288002030075a7 */ /* 0x000f24000802017f */
[----:B----4-:R-:W-:Y:S05]  /*166b0*/  @!P1 BRA `(.L_x_2888) ;  /* 0x0000003c00f09947 */ /* 0x010fea0003800000 */
.L_x_3018:
[----:B------:R-:W-:Y:S05]  /*166c0*/  @!P0 BRA `(.L_x_2889) ;  /* 0x0000000000048947 */ /* 0x000fea0003800000 */
[----:B------:R-:W-:Y:S01]  /*166d0*/  BPT.TRAP 0x1 ;  /* 0x000000040000795c */ /* 0x000fe20000300000 */
.L_x_2889:
[----:B------:R0:W0:Y:S02]  /*166e0*/  SYNCS.PHASECHK.TRANS64.TRYWAIT P0, [R5+URZ+0x22880], R0 ;  /* 0x02288000050075a7 */ /* 0x000024000800017f */
[----:B0-----:R-:W-:Y:S05]  /*166f0*/  @!P0 NANOSLEEP.SYNCS 0x989680 ;  /* 0x009896800000895d */ /* 0x001fea0003900000 */
[----:B------:R-:W0:Y:S02]  /*16700*/  @!P0 SYNCS.PHASECHK.TRANS64 P0, [R5+URZ+0x22880], R0 ;  /* 0x02288000050085a7 */ /* 0x000e24000800007f */
[----:B0-----:R-:W-:Y:S05]  /*16710*/  @!P0 BRA `(.L_x_2889) ;  /* 0xfffffffc00f08947 */ /* 0x001fea000383ffff */
.L_x_2877:
[----:B------:R-:W-:Y:S05]  /*16720*/  BSYNC B0 ;  /* 0x0000000000007941 */ /* 0x000fea0003800000 */
.L_x_2876:
[----:B------:R-:W-:Y:S05]  /*16730*/  EXIT ;  /* 0x000000000000794d */ /* 0x000fea0003800000 */
.L_x_2736:
[----:B0-----:R-:W-:-:S04]  /*16740*/  IMAD.U32 R3, RZ, RZ, UR43 ;  /* 0x0000002bff037e24 */ /* 0x001fc8000f8e00ff */
[----:B------:R0:W1:Y:S03]  /*16750*/  SYNCS.PHASECHK.TRANS64.TRYWAIT P1, [R3+URZ+0x22800], R6 ;  /* 0x02280006030075a7 */ /* 0x000066000802017f */
[----:B-1----:R-:W-:Y:S05]  /*16760*/  @!P1 NANOSLEEP.SYNCS 0x989680 ;  /* 0x009896800000995d */ /* 0x002fea0003900000 */
[----:B------:R-:W1:Y:S02]  /*16770*/  @!P1 SYNCS.PHASECHK.TRANS64 P1, [R3+URZ+0x22800], R6 ;  /* 0x02280006030095a7 */ /* 0x000e64000802007f */
[----:B-1----:R-:W-:Y:S05]  /*16780*/  @!P1 BRA `(.L_x_2736) ;  /* 0xfffffffc00ec9947 */ /* 0x002fea000383ffff */
[----:B------:R-:W-:Y:S05]  /*16790*/  BRA `(.L_x_2890) ;  /* 0xfffffeb000d07947 */ /* 0x000fea000383ffff */
.L_x_2740:
[----:B-1----:R1:W2:Y:S02]  /*167a0*/  SYNCS.PHASECHK.TRANS64.TRYWAIT P1, [R2+URZ+0x22830], R3 ;  /* 0x02283003020075a7 */ /* 0x0022a4000802017f */
[----:B--2---:R-:W-:Y:S05]  /*167b0*/  @!P1 NANOSLEEP.SYNCS 0x989680 ;  /* 0x009896800000995d */ /* 0x004fea0003900000 */
[----:B------:R-:W2:Y:S02]  /*167c0*/  @!P1 SYNCS.PHASECHK.TRANS64 P1, [R2+URZ+0x22830], R3 ;  /* 0x02283003020095a7 */ /* 0x000ea4000802007f */
[----:B--2---:R-:W-:Y:S05]  /*167d0*/  @!P1 BRA `(.L_x_2740) ;  /* 0xfffffffc00f09947 */ /* 0x004fea000383ffff */
[----:B------:R-:W-:Y:S05]  /*167e0*/  BRA `(.L_x_2739) ;  /* 0xfffffeb000ec7947 */ /* 0x000fea000383ffff */
.L_x_2746:
[----:B-1----:R-:W-:-:S04]  /*167f0*/  IMAD.U32 R8, RZ, RZ, UR6 ;  /* 0x00000006ff087e24 */ /* 0x002fc8000f8e00ff */
[----:B------:R1:W2:Y:S03]  /*16800*/  SYNCS.PHASECHK.TRANS64.TRYWAIT P1, [R8+URZ+0x22830], R7 ;  /* 0x02283007080075a7 */ /* 0x0002a6000802017f */
[----:B--2---:R-:W-:Y:S05]  /*16810*/  @!P1 NANOSLEEP.SYNCS 0x989680 ;  /* 0x009896800000995d */ /* 0x004fea0003900000 */
[----:B------:R-:W2:Y:S02]  /*16820*/  @!P1 SYNCS.PHASECHK.TRANS64 P1, [R8+URZ+0x22830], R7 ;  /* 0x02283007080095a7 */ /* 0x000ea4000802007f */
[----:B--2---:R-:W-:Y:S05]  /*16830*/  @!P1 BRA `(.L_x_2746) ;  /* 0xfffffffc00ec9947 */ /* 0x004fea000383ffff */
[----:B------:R-:W-:Y:S05]  /*16840*/  BRA `(.L_x_2743) ;  /* 0xfffffeec004c7947 */ /* 0x000fea000383ffff */
.L_x_2750:
[----:B-1----:R-:W-:-:S04]  /*16850*/  IMAD.U32 R8, RZ, RZ, UR6 ;  /* 0x00000006ff087e24 */ /* 0x002fc8000f8e00ff */
[----:B------:R1:W2:Y:S03]  /*16860*/  SYNCS.PHASECHK.TRANS64.TRYWAIT P1, [R8+URZ+0x22850], R7 ;  /* 0x02285007080075a7 */ /* 0x0002a6000802017f */
[----:B--2---:R-:W-:Y:S05]  /*16870*/  @!P1 NANOSLEEP.SYNCS 0x989680 ;  /* 0x009896800000995d */ /* 0x004fea0003900000 */
[----:B------:R-:W2:Y:S02]  /*16880*/  @!P1 SYNCS.PHASECHK.TRANS64 P1, [R8+URZ+0x22850], R7 ;  /* 0x02285007080095a7 */ /* 0x000ea4000802007f */
[----:B--2---:R-:W-:Y:S05]  /*16890*/  @!P1 BRA `(.L_x_2750) ;  /* 0xfffffffc00ec9947 */ /* 0x004fea000383ffff */
[----:B------:R-:W-:Y:S05]  /*168a0*/  BRA `(.L_x_2747) ;  /* 0xfffffef400687947 */ /* 0x000fea000383ffff */
.L_x_2758:
[----:B-1----:R-:W-:-:S04]  /*168b0*/  IMAD.U32 R8, RZ, RZ, UR6 ;  /* 0x00000006ff087e24 */ /* 0x002fc8000f8e00ff */
[----:B------:R1:W2:Y:S03]  /*168c0*/  SYNCS.PHASECHK.TRANS64.TRYWAIT P1, [R8+URZ+0x22830], R7 ;  /* 0x02283007080075a7 */ /* 0x0002a6000802017f */
[----:B--2---:R-:W-:Y:S05]  /*168d0*/  @!P1 NANOSLEEP.SYNCS 0x989680 ;  /* 0x009896800000995d */ /* 0x004fea0003900000 */
[----:B------:R-:W2:Y:S02]  /*168e0*/  @!P1 SYNCS.PHASECHK.TRANS64 P1, [R8+URZ+0x22830], R7 ;  /* 0x02283007080095a7 */ /* 0x000ea4000802007f */
[----:B--2---:R-:W-:Y:S05]  /*168f0*/  @!P1 BRA `(.L_x_2758) ;  /* 0xfffffffc00ec9947 */ /* 0x004fea000383ffff */
[----:B------:R-:W-:Y:S05]  /*16900*/  BRA `(.L_x_2755) ;  /* 0xffffff2800d47947 */ /* 0x000fea000383ffff */
.L_x_2762:
[----:B-1----:R-:W-:-:S04]  /*16910*/  IMAD.U32 R8, RZ, RZ, UR6 ;  /* 0x00000006ff087e24 */ /* 0x002fc8000f8e00ff */
[----:B------:R1:W2:Y:S03]  /*16920*/  SYNCS.PHASECHK.TRANS64.TRYWAIT P1, [R8+URZ+0x22850], R7 ;  /* 0x02285007080075a7 */ /* 0x0002a6000802017f */
[----:B--2---:R-:W-:Y:S05]  /*16930*/  @!P1 NANOSLEEP.SYNCS 0x989680 ;  /* 0x009896800000995d */ /* 0x004fea0003900000 */
[----:B------:R-:W2:Y:S02]  /*16940*/  @!P1 SYNCS.PHASECHK.TRANS64 P1, [R8+URZ+0x22850], R7 ;  /* 0x02285007080095a7 */ /* 0x000ea4000802007f */
[----:B--2---:R-:W-:Y:S05]  /*16950*/  @!P1 BRA `(.L_x_2762) ;  /* 0xfffffffc00ec9947 */ /* 0x004fea000383ffff */
[----:B------:R-:W-:Y:S05]  /*16960*/  BRA `(.L_x_2759) ;  /* 0xffffff3000e47947 */ /* 0x000fea000383ffff */
.L_x_2769:
[----:B-1----:R-:W-:-:S04]  /*16970*/  IMAD.U32 R5, RZ, RZ, UR9 ;  /* 0x00000009ff057e24 */ /* 0x002fc8000f8e00ff */
[----:B------:R1:W2:Y:S03]  /*16980*/  SYNCS.PHASECHK.TRANS64.TRYWAIT P1, [R5+URZ+0x22850], R0 ;  /* 0x02285000050075a7 */ /* 0x0002a6000802017f */
[----:B--2---:R-:W-:Y:S05]  /*16990*/  @!P1 NANOSLEEP.SYNCS 0x989680 ;  /* 0x009896800000995d */ /* 0x004fea0003900000 */
[----:B------:R-:W2:Y:S02]  /*169a0*/  @!P1 SYNCS.PHASECHK.TRANS64 P1, [R5+URZ+0x22850], R0 ;  /* 0x02285000050095a7 */ /* 0x000ea4000802007f */
[----:B--2---:R-:W-:Y:S05]  /*169b0*/  @!P1 BRA `(.L_x_2769) ;  /* 0xfffffffc00ec9947 */ /* 0x004fea000383ffff */
[----:B------:R-:W-:Y:S05]  /*169c0*/  BRA `(.L_x_2768) ;  /* 0xffffff5c003c7947 */ /* 0x000fea000383ffff */
.L_x_2814:
[----:B------:R-:W0:Y:S01]  /*169d0*/  S2R R20, SR_TID.X ;  /* 0x0000000000147919 */ /* 0x000e220000002100 */
[----:B------:R-:W-:Y:S01]  /*169e0*/  MOV R12, RZ ;  /* 0x000000ff000c7202 */ /* 0x000fe20000000f00 */
        /* <DEDUP_REMOVED lines=8> */
.L_x_2891:
[----:B------:R-:W-:Y:S05]  /*16a70*/  BRA `(.L_x_2892) ;  /* 0xffffffa800b87947 */ /* 0x000fea000383ffff */
.L_x_2817:
[----:B0-----:R0:W1:Y:S02]  /*16a80*/  SYNCS.PHASECHK.TRANS64.TRYWAIT P0, [R0+URZ+0x22880], R28 ;  /* 0x0228801c000075a7 */ /* 0x001064000800017f */
[----:B-1----:R-:W-:Y:S05]  /*16a90*/  @!P0 NANOSLEEP.SYNCS 0x989680 ;  /* 0x009896800000895d */ /* 0x002fea0003900000 */
[----:B------:R-:W1:Y:S02]  /*16aa0*/  @!P0 SYNCS.PHASECHK.TRANS64 P0, [R0+URZ+0x22880], R28 ;  /* 0x0228801c000085a7 */ /* 0x000e64000800007f */
[----:B-1----:R-:W-:Y:S05]  /*16ab0*/  @!P0 BRA `(.L_x_2817) ;  /* 0xfffffffc00f08947 */ /* 0x002fea000383ffff */
[----:B------:R-:W-:Y:S05]  /*16ac0*/  BRA `(.L_x_2893) ;  /* 0xffffffac00dc7947 */ /* 0x000fea000383ffff */
.L_x_2818:
        /* <DEDUP_REMOVED lines=8> */
.L_x_2895:
[----:B------:R-:W-:Y:S05]  /*16b50*/  BSYNC B0 ;  /* 0x0000000000007941 */ /* 0x000fea0003800000 */
.L_x_2894:
        /* <DEDUP_REMOVED lines=12> */
.L_x_2896:
[C---:B------:R-:W-:Y:S02]  /*16c20*/  ISETP.GE.AND P5, PT, R19.reuse, 0x21, PT ;  /* 0x000000211300780c */ /* 0x040fe40003fa6270 */
[----:B------:R-:W-:Y:S01]  /*16c30*/  ISETP.GE.AND P4, PT, R19, 0x31, PT ;  /* 0x000000311300780c */ /* 0x000fe20003f86270 */
[----:B------:R-:W-:Y:S02]  /*16c40*/  IMAD.MOV.U32 R13, RZ, RZ, R10 ;  /* 0x000000ffff0d7224 */ /* 0x000fe400078e000a */
[----:B------:R-:W-:Y:S02]  /*16c50*/  IMAD.MOV.U32 R12, RZ, RZ, 0x1 ;  /* 0x00000001ff0c7424 */ /* 0x000fe400078e00ff */
[----:B------:R-:W-:-:S08]  /*16c60*/  IMAD.MOV.U32 R2, RZ, RZ, R14 ;  /* 0x000000ffff027224 */ /* 0x000fd000078e000e */
[----:B------:R-:W-:Y:S05]  /*16c70*/  WARPSYNC.COLLECTIVE R15, `(.L_x_2897) ;  /* 0x000000000f087348 */ /* 0x000fea0003c00000 */
[----:B------:R0:W1:Y:S02]  /*16c80*/  SHFL.IDX P6, R14, R13, R12, R11 ;  /* 0x0000000c0d0e7389 */ /* 0x00006400000c000b */
[----:B01----:R-:W-:Y:S01]  /*16c90*/  ENDCOLLECTIVE ;  /* 0x000000000000791b */ /* 0x003fe20003800000 */
.L_x_2897:
        /* <DEDUP_REMOVED lines=8> */
[----:B0-----:R-:W-:-:S07]  /*16d20*/  MOV R3, R14 ;  /* 0x0000000e00037202 */ /* 0x001fce0000000f00 */
[----:B------:R-:W-:Y:S05]  /*16d30*/  WARPSYNC.COLLECTIVE R15, `(.L_x_2898) ;  /* 0x000000000f087348 */ /* 0x000fea0003c00000 */
[----:B------:R0:W1:Y:S02]  /*16d40*/  SHFL.IDX P6, R14, R13, R12, R11 ;  /* 0x0000000c0d0e7389 */ /* 0x00006400000c000b */
[----:B01----:R-:W-:Y:S01]  /*16d50*/  ENDCOLLECTIVE ;  /* 0x000000000000791b */ /* 0x003fe20003800000 */
.L_x_2898:
[----:B------:R-:W-:Y:S02]  /*16d60*/  IMAD.MOV.U32 R13, RZ, RZ, R10 ;  /* 0x000000ffff0d7224 */ /* 0x000fe400078e000a */
[----:B------:R-:W-:Y:S02]  /*16d70*/  IMAD.MOV.U32 R12, RZ, RZ, 0x2 ;  /* 0x00000002ff0c7424 */ /* 0x000fe400078e00ff */
[----:B------:R-:W-:-:S07]  /*16d80*/  IMAD.MOV.U32 R2, RZ, RZ, R14 ;  /* 0x000000ffff027224 */ /* 0x000fce00078e000e */
[----:B------:R-:W-:Y:S05]  /*16d90*/  WARPSYNC.COLLECTIVE R15, `(.L_x_2899) ;  /* 0x000000000f087348 */ /* 0x000fea0003c00000 */
[----:B------:R0:W1:Y:S02]  /*16da0*/  SHFL.IDX P6, R14, R13, R12, R11 ;  /* 0x0000000c0d0e7389 */ /* 0x00006400000c000b */
[----:B01----:R-:W-:Y:S01]  /*16db0*/  ENDCOLLECTIVE ;  /* 0x000000000000791b */ /* 0x003fe20003800000 */
.L_x_2899:
        /* <DEDUP_REMOVED lines=12> */
.L_x_2900:
[----:B------:R-:W-:Y:S02]  /*16e80*/  IMAD.MOV.U32 R13, RZ, RZ, R10 ;  /* 0x000000ffff0d7224 */ /* 0x000fe400078e000a */
[----:B------:R-:W-:Y:S01]  /*16e90*/  IMAD.MOV.U32 R12, RZ, RZ, 0x3 ;  /* 0x00000003ff0c7424 */ /* 0x000fe200078e00ff */
[----:B------:R-:W-:-:S07]  /*16ea0*/  MOV R2, R14 ;  /* 0x0000000e00027202 */ /* 0x000fce0000000f00 */
[----:B------:R-:W-:Y:S05]  /*16eb0*/  WARPSYNC.COLLECTIVE R15, `(.L_x_2901) ;  /* 0x000000000f087348 */ /* 0x000fea0003c00000 */
[----:B------:R0:W1:Y:S02]  /*16ec0*/  SHFL.IDX P6, R14, R13, R12, R11 ;  /* 0x0000000c0d0e7389 */ /* 0x00006400000c000b */
[----:B01----:R-:W-:Y:S01]  /*16ed0*/  ENDCOLLECTIVE ;  /* 0x000000000000791b */ /* 0x003fe20003800000 */
.L_x_2901:
        /* <DEDUP_REMOVED lines=12> */
.L_x_2902:
[----:B------:R-:W-:Y:S01]  /*16fa0*/  MOV R13, R10 ;  /* 0x0000000a000d7202 */ /* 0x000fe20000000f00 */
[----:B------:R-:W-:Y:S02]  /*16fb0*/  IMAD.MOV.U32 R12, RZ, RZ, 0x4 ;  /* 0x00000004ff0c7424 */ /* 0x000fe400078e00ff */
[----:B------:R-:W-:-:S07]  /*16fc0*/  IMAD.MOV.U32 R2, RZ, RZ, R14 ;  /* 0x000000ffff027224 */ /* 0x000fce00078e000e */
[----:B------:R-:W-:Y:S05]  /*16fd0*/  WARPSYNC.COLLECTIVE R15, `(.L_x_2903) ;  /* 0x000000000f087348 */ /* 0x000fea0003c00000 */
[----:B------:R0:W1:Y:S02]  /*16fe0*/  SHFL.IDX P6, R14, R13, R12, R11 ;  /* 0x0000000c0d0e7389 */ /* 0x00006400000c000b */
[----:B01----:R-:W-:Y:S01]  /*16ff0*/  ENDCOLLECTIVE ;  /* 0x000000000000791b */ /* 0x003fe20003800000 */
.L_x_2903:
        /* <DEDUP_REMOVED lines=12> */
.L_x_2904:
[----:B------:R-:W-:Y:S02]  /*170c0*/  IMAD.MOV.U32 R13, RZ, RZ, R10 ;  /* 0x000000ffff0d7224 */ /* 0x000fe400078e000a */
[----:B------:R-:W-:Y:S02]  /*170d0*/  IMAD.MOV.U32 R12, RZ, RZ, 0x5 ;  /* 0x00000005ff0c7424 */ /* 0x000fe400078e00ff */
[----:B------:R-:W-:-:S07]  /*170e0*/  IMAD.MOV.U32 R2, RZ, RZ, R14 ;  /* 0x000000ffff027224 */ /* 0x000fce00078e000e */
[----:B------:R-:W-:Y:S05]  /*170f0*/  WARPSYNC.COLLECTIVE R15, `(.L_x_2905) ;  /* 0x000000000f087348 */ /* 0x000fea0003c00000 */
[----:B------:R0:W1:Y:S02]  /*17100*/  SHFL.IDX P6, R14, R13, R12, R11 ;  /* 0x0000000c0d0e7389 */ /* 0x00006400000c000b */
[----:B01----:R-:W-:Y:S01]  /*17110*/  ENDCOLLECTIVE ;  /* 0x000000000000791b */ /* 0x003fe20003800000 */
.L_x_2905:
        /* <DEDUP_REMOVED lines=12> */
.L_x_2906:
[----:B------:R-:W-:Y:S02]  /*171e0*/  IMAD.MOV.U32 R13, RZ, RZ, R10 ;  /* 0x000000ffff0d7224 */ /* 0x000fe400078e000a */
[----:B------:R-:W-:Y:S02]  /*171f0*/  IMAD.MOV.U32 R12, RZ, RZ, 0x6 ;  /* 0x00000006ff0c7424 */ /* 0x000fe400078e00ff */
[----:B------:R-:W-:-:S07]  /*17200*/  IMAD.MOV.U32 R2, RZ, RZ, R14 ;  /* 0x000000ffff027224 */ /* 0x000fce00078e000e */
[----:B------:R-:W-:Y:S05]  /*17210*/  WARPSYNC.COLLECTIVE R15, `(.L_x_2907) ;  /* 0x000000000f087348 */ /* 0x000fea0003c00000 */
[----:B------:R0:W1:Y:S02]  /*17220*/  SHFL.IDX P6, R14, R13, R12, R11 ;  /* 0x0000000c0d0e7389 */ /* 0x00006400000c000b */
[----:B01----:R-:W-:Y:S01]  /*17230*/  ENDCOLLECTIVE ;  /* 0x000000000000791b */ /* 0x003fe20003800000 */
.L_x_2907:
        /* <DEDUP_REMOVED lines=12> */
.L_x_2908:
[----:B------:R-:W-:Y:S02]  /*17300*/  IMAD.MOV.U32 R13, RZ, RZ, R10 ;  /* 0x000000ffff0d7224 */ /* 0x000fe400078e000a */
[----:B------:R-:W-:Y:S01]  /*17310*/  IMAD.MOV.U32 R12, RZ, RZ, 0x7 ;  /* 0x00000007ff0c7424 */ /* 0x000fe200078e00ff */
[----:B------:R-:W-:-:S07]  /*17320*/  MOV R2, R14 ;  /* 0x0000000e00027202 */ /* 0x000fce0000000f00 */
[----:B------:R-:W-:Y:S05]  /*17330*/  WARPSYNC.COLLECTIVE R15, `(.L_x_2909) ;  /* 0x000000000f087348 */ /* 0x000fea0003c00000 */
[----:B------:R0:W1:Y:S02]  /*17340*/  SHFL.IDX P6, R14, R13, R12, R11 ;  /* 0x0000000c0d0e7389 */ /* 0x00006400000c000b */
[----:B01----:R-:W-:Y:S01]  /*17350*/  ENDCOLLECTIVE ;  /* 0x000000000000791b */ /* 0x003fe20003800000 */
.L_x_2909:
        /* <DEDUP_REMOVED lines=12> */
.L_x_2910:
[----:B------:R-:W-:Y:S01]  /*17420*/  MOV R13, R21 ;  /* 0x00000015000d7202 */ /* 0x000fe20000000f00 */
[----:B------:R-:W-:Y:S02]  /*17430*/  IMAD.MOV.U32 R12, RZ, RZ, RZ ;  /* 0x000000ffff0c7224 */ /* 0x000fe400078e00ff */
[----:B------:R-:W-:-:S07]  /*17440*/  IMAD.MOV.U32 R2, RZ, RZ, R14 ;  /* 0x000000ffff027224 */ /* 0x000fce00078e000e */
[----:B------:R-:W-:Y:S05]  /*17450*/  WARPSYNC.COLLECTIVE R15, `(.L_x_2911) ;  /* 0x000000000f087348 */ /* 0x000fea0003c00000 */
[----:B------:R0:W1:Y:S02]  /*17460*/  SHFL.IDX P6, R14, R13, R12, R11 ;  /* 0x0000000c0d0e7389 */ /* 0x00006400000c000b */
[----:B01----:R-:W-:Y:S01]  /*17470*/  ENDCOLLECTIVE ;  /* 0x000000000000791b */ /* 0x003fe20003800000 */
.L_x_2911:
        /* <DEDUP_REMOVED lines=12> */
.L_x_2912:
[----:B------:R-:W-:Y:S02]  /*17540*/  IMAD.MOV.U32 R13, RZ, RZ, R21 ;  /* 0x000000ffff0d7224 */ /* 0x000fe400078e0015 */
[----:B------:R-:W-:Y:S02]  /*17550*/  IMAD.MOV.U32 R12, RZ, RZ, 0x1 ;  /* 0x00000001ff0c7424 */ /* 0x000fe400078e00ff */
[----:B------:R-:W-:-:S07]  /*17560*/  IMAD.MOV.U32 R2, RZ, RZ, R14 ;  /* 0x000000ffff027224 */ /* 0x000fce00078e000e */
[----:B------:R-:W-:Y:S05]  /*17570*/  WARPSYNC.COLLECTIVE R15, `(.L_x_2913) ;  /* 0x000000000f087348 */ /* 0x000fea0003c00000 */
[----:B------:R0:W1:Y:S02]  /*17580*/  SHFL.IDX P6, R14, R13, R12, R11 ;  /* 0x0000000c0d0e7389 */ /* 0x00006400000c000b */
[----:B01----:R-:W-:Y:S01]  /*17590*/  ENDCOLLECTIVE ;  /* 0x000000000000791b */ /* 0x003fe20003800000 */
.L_x_2913:
        /* <DEDUP_REMOVED lines=8> */
[----:B------:R-:W-:Y:S02]  /*17620*/  ISETP.GE.AND P1, PT, R19, 0x11, PT ;  /* 0x000000111300780c */ /* 0x000fe40003f26270 */
[----:B------:R-:W-:-:S11]  /*17630*/  MOV R21, R14 ;  /* 0x0000000e00157202 */ /* 0x000fd60000000f00 */
[----:B0-----:R-:W-:Y:S05]  /*17640*/  WARPSYNC.COLLECTIVE R15, `(.L_x_2914) ;  /* 0x000000000f087348 */ /* 0x001fea0003c00000 */
[----:B------:R1:W2:Y:S02]  /*17650*/  SHFL.IDX P6, R14, R13, R12, R11 ;  /* 0x0000000c0d0e7389 */ /* 0x0002a400000c000b */
[----:B012---:R-:W-:Y:S01]  /*17660*/  ENDCOLLECTIVE ;  /* 0x000000000000791b */ /* 0x007fe20003800000 */
.L_x_2914:
        /* <DEDUP_REMOVED lines=15> */
.L_x_2823:
[----:B--2---:R2:W3:Y:S02]  /*17760*/  SYNCS.PHASECHK.TRANS64.TRYWAIT P0, [R0+URZ+0x22840], R28 ;  /* 0x0228401c000075a7 */ /* 0x0044e4000800017f */
[----:B---3--:R-:W-:Y:S05]  /*17770*/  @!P0 NANOSLEEP.SYNCS 0x989680 ;  /* 0x009896800000895d */ /* 0x008fea0003900000 */
[----:B------:R-:W3:Y:S02]  /*17780*/  @!P0 SYNCS.PHASECHK.TRANS64 P0, [R0+URZ+0x22840], R28 ;  /* 0x0228401c000085a7 */ /* 0x000ee4000800007f */
[----:B---3--:R-:W-:Y:S05]  /*17790*/  @!P0 BRA `(.L_x_2823) ;  /* 0xfffffffc00f08947 */ /* 0x008fea000383ffff */
[----:B------:R-:W-:Y:S05]  /*177a0*/  BRA `(.L_x_2916) ;  /* 0xffffffac00087947 */ /* 0x000fea000383ffff */
.L_x_2824:
        /* <DEDUP_REMOVED lines=8> */
.L_x_2918:
[----:B------:R-:W-:Y:S05]  /*17830*/  BSYNC B0 ;  /* 0x0000000000007941 */ /* 0x000fea0003800000 */
.L_x_2917:
        /* <DEDUP_REMOVED lines=8> */
.L_x_2919:
        /* <DEDUP_REMOVED lines=13> */
.L_x_2920:
[----:B------:R-:W-:Y:S01]  /*17990*/  IMAD.MOV.U32 R13, RZ, RZ, R8 ;  /* 0x000000ffff0d7224 */ /* 0x000fe200078e0008 */
[----:B------:R-:W-:-:S07]  /*179a0*/  MOV R2, R14 ;  /* 0x0000000e00027202 */ /* 0x000fce0000000f00 */
[----:B------:R-:W-:Y:S05]  /*179b0*/  WARPSYNC.COLLECTIVE R15, `(.L_x_2921) ;  /* 0x000000000f087348 */ /* 0x000fea0003c00000 */
[----:B------:R0:W1:Y:S02]  /*179c0*/  SHFL.IDX P6, R14, R13, R12, R11 ;  /* 0x0000000c0d0e7389 */ /* 0x00006400000c000b */
[----:B01----:R-:W-:Y:S01]  /*179d0*/  ENDCOLLECTIVE ;  /* 0x000000000000791b */ /* 0x003fe20003800000 */
.L_x_2921:
        /* <DEDUP_REMOVED lines=13> */
.L_x_2922:
[----:B------:R-:W-:Y:S02]  /*17ab0*/  IMAD.MOV.U32 R13, RZ, RZ, R8 ;  /* 0x000000ffff0d7224 */ /* 0x000fe400078e0008 */
[----:B------:R-:W-:-:S07]  /*17ac0*/  IMAD.MOV.U32 R2, RZ, RZ, R14 ;  /* 0x000000ffff027224 */ /* 0x000fce00078e000e */
[----:B------:R-:W-:Y:S05]  /*17ad0*/  WARPSYNC.COLLECTIVE R15, `(.L_x_2923) ;  /* 0x000000000f087348 */ /* 0x000fea0003c00000 */
[----:B------:R0:W1:Y:S02]  /*17ae0*/  SHFL.IDX P6, R14, R13, R12, R11 ;  /* 0x0000000c0d0e7389 */ /* 0x00006400000c000b */
[----:B01----:R-:W-:Y:S01]  /*17af0*/  ENDCOLLECTIVE ;  /* 0x000000000000791b */ /* 0x003fe20003800000 */
.L_x_2923:
        /* <DEDUP_REMOVED lines=8> */
.L_x_2924:
        /* <DEDUP_REMOVED lines=11> */
.L_x_2925:
        /* <DEDUP_REMOVED lines=8> */
.L_x_2926:
        /* <DEDUP_REMOVED lines=11> */
.L_x_2927:
        /* <DEDUP_REMOVED lines=8> */
.L_x_2928:
        /* <DEDUP_REMOVED lines=11> */
.L_x_2929:
        /* <DEDUP_REMOVED lines=8> */
.L_x_2930:
        /* <DEDUP_REMOVED lines=10> */
.L_x_2931:
        /* <DEDUP_REMOVED lines=8> */
.L_x_2932:
        /* <DEDUP_REMOVED lines=10> */
.L_x_2933:
[----:B------:R-:W-:Y:S02]  /*180d0*/  IMAD.MOV.U32 R13, RZ, RZ, R5 ;  /* 0x000000ffff0d7224 */ /* 0x000fe400078e0005 */
[----:B------:R-:W-:Y:S01]  /*180e0*/  IMAD.MOV.U32 R12, RZ, RZ, RZ ;  /* 0x000000ffff0c7224 */ /* 0x000fe200078e00ff */
[----:B------:R-:W-:-:S05]  /*180f0*/  @P3 IADD3 R14, P0, R31, R14, RZ ;  /* 0x0000000e1f0e3210 */ /* 0x000fca0007f1e0ff */
[----:B------:R-:W-:-:S08]  /*18100*/  @P3 IMAD.MOV.U32 R2, RZ, RZ, R14 ;  /* 0x000000ffff023224 */ /* 0x000fd000078e000e */
[----:B------:R-:W-:Y:S05]  /*18110*/  WARPSYNC.COLLECTIVE R15, `(.L_x_2934) ;  /* 0x000000000f087348 */ /* 0x000fea0003c00000 */
[----:B------:R0:W1:Y:S02]  /*18120*/  SHFL.IDX P6, R14, R13, R12, R11 ;  /* 0x0000000c0d0e7389 */ /* 0x00006400000c000b */
[----:B01----:R-:W-:Y:S01]  /*18130*/  ENDCOLLECTIVE ;  /* 0x000000000000791b */ /* 0x003fe20003800000 */
.L_x_2934:
        /* <DEDUP_REMOVED lines=11> */
.L_x_2935:
        /* <DEDUP_REMOVED lines=8> */
.L_x_2936:
        /* <DEDUP_REMOVED lines=10> */
.L_x_2937:
[----:B------:R-:W-:Y:S05]  /*18310*/  BRA `(.L_x_2938) ;  /* 0xffffffa400c87947 */ /* 0x000fea000383ffff */
.L_x_2829:
[----:B------:R-:W-:Y:S02]  /*18320*/  IMAD.MOV.U32 R13, RZ, RZ, R5 ;  /* 0x000000ffff0d7224 */ /* 0x000fe400078e0005 */
[----:B------:R-:W-:Y:S02]  /*18330*/  IMAD.MOV.U32 R12, RZ, RZ, RZ ;  /* 0x000000ffff0c7224 */ /* 0x000fe400078e00ff */
[----:B------:R-:W-:Y:S02]  /*18340*/  IMAD.MOV.U32 R11, RZ, RZ, 0x181f ;  /* 0x0000181fff0b7424 */ /* 0x000fe400078e00ff */
[----:B------:R-:W-:Y:S02]  /*18350*/  IMAD.MOV.U32 R15, RZ, RZ, -0x1 ;  /* 0xffffffffff0f7424 */ /* 0x000fe400078e00ff */
[----:B------:R-:W-:Y:S02]  /*18360*/  IMAD R4, R4, UR41, RZ ;  /* 0x0000002904047c24 */ /* 0x000fe4000f8e02ff */
[----:B------:R-:W-:-:S07]  /*18370*/  IMAD R17, R17, 0x80, R10 ;  /* 0x0000008011117824 */ /* 0x000fce00078e020a */
[----:B-----5:R-:W-:Y:S05]  /*18380*/  WARPSYNC.COLLECTIVE R15, `(.L_x_2939) ;  /* 0x000000000f087348 */ /* 0x020fea0003c00000 */
[----:B------:R0:W1:Y:S02]  /*18390*/  SHFL.IDX P6, R14, R13, R12, R11 ;  /* 0x0000000c0d0e7389 */ /* 0x00006400000c000b */
[----:B01---5:R-:W-:Y:S01]  /*183a0*/  ENDCOLLECTIVE ;  /* 0x000000000000791b */ /* 0x023fe20003800000 */
.L_x_2939:
[C---:B------:R-:W-:Y:S01]  /*183b0*/  VIADD R7, R17.reuse, 0x10 ;  /* 0x0000001011077836 */ /* 0x040fe20000000000 */
[----:B------:R-:W-:Y:S01]  /*183c0*/  ISETP.GE.AND P2, PT, R17, R4, PT ;  /* 0x000000041100720c */ /* 0x000fe20003f46270 */
[----:B------:R-:W-:Y:S02]  /*183d0*/  IMAD.MOV.U32 R13, RZ, RZ, R0 ;  /* 0x000000ffff0d7224 */ /* 0x000fe400078e0000 */
[----:B------:R-:W-:-:S10]  /*183e0*/  IMAD.MOV.U32 R2, RZ, RZ, R14 ;  /* 0x000000ffff027224 */ /* 0x000fd400078e000e */
[----:B------:R-:W-:Y:S05]  /*183f0*/  WARPSYNC.COLLECTIVE R15, `(.L_x_2940) ;  /* 0x000000000f087348 */ /* 0x000fea0003c00000 */
[----:B------:R0:W1:Y:S02]  /*18400*/  SHFL.IDX P6, R14, R13, R12, R11 ;  /* 0x0000000c0d0e7389 */ /* 0x00006400000c000b */
[----:B01----:R-:W-:Y:S01]  /*18410*/  ENDCOLLECTIVE ;  /* 0x000000000000791b */ /* 0x003fe20003800000 */
.L_x_2940:
[----:B------:R-:W-:Y:S02]  /*18420*/  IMAD.MOV.U32 R13, RZ, RZ, R5 ;  /* 0x000000ffff0d7224 */ /* 0x000fe400078e0005 */
[----:B------:R-:W-:Y:S01]  /*18430*/  IMAD.MOV.U32 R12, RZ, RZ, 0x1 ;  /* 0x00000001ff0c7424 */ /* 0x000fe200078e00ff */
[----:B------:R-:W-:-:S04]  /*18440*/  @!P2 IADD3 R14, P1, R31, R14, RZ ;  /* 0x0000000e1f0ea210 */ /* 0x000fc80007f3e0ff */
[----:B------:R-:W-:Y:S01]  /*18450*/  @!P2 IADD3.X R3, RZ, R2, RZ, P1, !PT ;  /* 0x00000002ff03a210 */ /* 0x000fe20000ffe4ff */
[----:B------:R-:W-:-:S08]  /*18460*/  @!P2 IMAD.MOV.U32 R2, RZ, RZ, R14 ;  /* 0x000000ffff02a224 */ /* 0x000fd000078e000e */
[----:B------:R-:W-:Y:S05]  /*18470*/  WARPSYNC.COLLECTIVE R15, `(.L_x_2941) ;  /* 0x000000000f087348 */ /* 0x000fea0003c00000 */
[----:B------:R0:W1:Y:S02]  /*18480*/  SHFL.IDX P6, R14, R13, R12, R11 ;  /* 0x0000000c0d0e7389 */ /* 0x00006400000c000b */
[----:B01----:R-:W-:Y:S01]  /*18490*/  ENDCOLLECTIVE ;  /* 0x000000000000791b */ /* 0x003fe20003800000 */
.L_x_2941:
        /* <DEDUP_REMOVED lines=11> */
.L_x_2942:
[----:B------:R-:W-:Y:S02]  /*18550*/  IMAD.MOV.U32 R13, RZ, RZ, R5 ;  /* 0x000000ffff0d7224 */ /* 0x000fe400078e0005 */
[----:B------:R-:W-:Y:S01]  /*18560*/  IMAD.MOV.U32 R12, RZ, RZ, 0x2 ;  /* 0x00000002ff0c7424 */ /* 0x000fe200078e00ff */
[----:B------:R-:W-:-:S13]  /*18570*/  @!P2 IADD3 R2, P1, R31, R14, RZ ;  /* 0x0000000e1f02a210 */ /* 0x000fda0007f3e0ff */
[----:B------:R-:W-:Y:S05]  /*18580*/  WARPSYNC.COLLECTIVE R15, `(.L_x_2943) ;  /* 0x000000000f087348 */ /* 0x000fea0003c00000 */
[----:B------:R0:W1:Y:S02]  /*18590*/  SHFL.IDX P6, R14, R13, R12, R11 ;  /* 0x0000000c0d0e7389 */ /* 0x00006400000c000b */
[----:B01----:R-:W-:Y:S01]  /*185a0*/  ENDCOLLECTIVE ;  /* 0x000000000000791b */ /* 0x003fe20003800000 */
.L_x_2943:
        /* <DEDUP_REMOVED lines=12> */
.L_x_2944:
[----:B------:R-:W-:Y:S01]  /*18670*/  IMAD.MOV.U32 R13, RZ, RZ, R5 ;  /* 0x000000ffff0d7224 */ /* 0x000fe200078e0005 */
[----:B------:R-:W-:Y:S02]  /*18680*/  MOV R12, 0x3 ;  /* 0x00000003000c7802 */ /* 0x000fe40000000f00 */
[----:B------:R-:W-:-:S13]  /*18690*/  @!P2 IADD3 R2, P1, R31, R14, RZ ;  /* 0x0000000e1f02a210 */ /* 0x000fda0007f3e0ff */
[----:B------:R-:W-:Y:S05]  /*186a0*/  WARPSYNC.COLLECTIVE R15, `(.L_x_2945) ;  /* 0x000000000f087348 */ /* 0x000fea0003c00000 */
[----:B------:R0:W1:Y:S02]  /*186b0*/  SHFL.IDX P6, R14, R13, R12, R11 ;  /* 0x0000000c0d0e7389 */ /* 0x00006400000c000b */
[----:B01----:R-:W-:Y:S01]  /*186c0*/  ENDCOLLECTIVE ;  /* 0x000000000000791b */ /* 0x003fe20003800000 */
.L_x_2945:
        /* <DEDUP_REMOVED lines=12> */
.L_x_2946:
[----:B------:R-:W-:Y:S02]  /*18790*/  IMAD.MOV.U32 R13, RZ, RZ, R5 ;  /* 0x000000ffff0d7224 */ /* 0x000fe400078e0005 */
[----:B------:R-:W-:Y:S01]  /*187a0*/  IMAD.MOV.U32 R12, RZ, RZ, 0x4 ;  /* 0x00000004ff0c7424 */ /* 0x000fe200078e00ff */
[----:B------:R-:W-:-:S13]  /*187b0*/  @!P2 IADD3 R2, P1, R31, R14, RZ ;  /* 0x0000000e1f02a210 */ /* 0x000fda0007f3e0ff */
[----:B------:R-:W-:Y:S05]  /*187c0*/  WARPSYNC.COLLECTIVE R15, `(.L_x_2947) ;  /* 0x000000000f087348 */ /* 0x000fea0003c00000 */
[----:B------:R0:W1:Y:S02]  /*187d0*/  SHFL.IDX P6, R14, R13, R12, R11 ;  /* 0x0000000c0d0e7389 */ /* 0x00006400000c000b */
[----:B01----:R-:W-:Y:S01]  /*187e0*/  ENDCOLLECTIVE ;  /* 0x000000000000791b */ /* 0x003fe20003800000 */
.L_x_2947:
[----:B------:R-:W-:-:S05]  /*187f0*/  @!P2 IMAD.X R3, RZ, RZ, R6, P1 ;  /* 0x000000ffff03a224 */ /* 0x000fca00008e0606 */
[----:B------:R-:W-:Y:S01]  /*18800*/  @!PT LDS RZ, [RZ] ;  /* 0x00000000fffff984 */ /* 0x000fe20000000800 */
[----:B------:R-:W-:Y:S01]  /*18810*/  @!PT LDS RZ, [RZ] ;  /* 0x00000000fffff984 */ /* 0x000fe20000000800 */
[----:B------:R-:W-:Y:S01]  /*18820*/  @!PT LDS RZ, [RZ] ;  /* 0x00000000fffff984 */ /* 0x000fe20000000800 */
[----:B------:R0:W-:Y:S01]  /*18830*/  @!P2 LDGSTS.E.BYPASS.LTC128B.128 [R8+0x15c00], desc[UR52][R2.64], !P0 ;  /* 0x15c000000208afae */ /* 0x0001e2000c101d74 */
[----:B------:R-:W-:Y:S01]  /*18840*/  ISETP.GE.AND P2, PT, R7, R4, PT ;  /* 0x000000040700720c */ /* 0x000fe20003f46270 */
[----:B------:R-:W-:Y:S01]  /*18850*/  VIADD R7, R17, 0x50 ;  /* 0x0000005011077836 */ /* 0x000fe20000000000 */
[----:B------:R-:W-:Y:S01]  /*18860*/  MOV R13, R0 ;  /* 0x00000000000d7202 */ /* 0x000fe20000000f00 */
[----:B------:R-:W-:-:S10]  /*18870*/  IMAD.MOV.U32 R6, RZ, RZ, R14 ;  /* 0x000000ffff067224 */ /* 0x000fd400078e000e */
[----:B0-----:R-:W-:Y:S05]  /*18880*/  WARPSYNC.COLLECTIVE R15, `(.L_x_2948) ;  /* 0x000000000f087348 */ /* 0x001fea0003c00000 */
[----:B------:R1:W2:Y:S02]  /*18890*/  SHFL.IDX P6, R14, R13, R12, R11 ;  /* 0x0000000c0d0e7389 */ /* 0x0002a400000c000b */
[----:B012---:R-:W-:Y:S01]  /*188a0*/  ENDCOLLECTIVE ;  /* 0x000000000000791b */ /* 0x007fe20003800000 */
.L_x_2948:
[----:B------:R-:W-:Y:S02]  /*188b0*/  IMAD.MOV.U32 R13, RZ, RZ, R5 ;  /* 0x000000ffff0d7224 */ /* 0x000fe400078e0005 */
[----:B------:R-:W-:Y:S01]  /*188c0*/  IMAD.MOV.U32 R12, RZ, RZ, 0x5 ;  /* 0x00000005ff0c7424 */ /* 0x000fe200078e00ff */
[----:B------:R-:W-:-:S13]  /*188d0*/  @!P2 IADD3 R2, P1, R31, R14, RZ ;  /* 0x0000000e1f02a210 */ /* 0x000fda0007f3e0ff */
[----:B------:R-:W-:Y:S05]  /*188e0*/  WARPSYNC.COLLECTIVE R15, `(.L_x_2949) ;  /* 0x000000000f087348 */ /* 0x000fea0003c00000 */
[----:B------:R0:W1:Y:S02]  /*188f0*/  SHFL.IDX P6, R14, R13, R12, R11 ;  /* 0x0000000c0d0e7389 */ /* 0x00006400000c000b */
[----:B01----:R-:W-:Y:S01]  /*18900*/  ENDCOLLECTIVE ;  /* 0x000000000000791b */ /* 0x003fe20003800000 */
.L_x_2949:
        /* <DEDUP_REMOVED lines=11> */
.L_x_2950:
[----:B------:R-:W-:Y:S01]  /*189c0*/  MOV R13, R5 ;  /* 0x00000005000d7202 */ /* 0x000fe20000000f00 */
[----:B------:R-:W-:Y:S01]  /*189d0*/  IMAD.MOV.U32 R12, RZ, RZ, 0x6 ;  /* 0x00000006ff0c7424 */ /* 0x000fe200078e00ff */
[----:B------:R-:W-:-:S13]  /*189e0*/  @!P2 IADD3 R2, P1, R31, R14, RZ ;  /* 0x0000000e1f02a210 */ /* 0x000fda0007f3e0ff */
[----:B------:R-:W-:Y:S05]  /*189f0*/  WARPSYNC.COLLECTIVE R15, `(.L_x_2951) ;  /* 0x000000000f087348 */ /* 0x000fea0003c00000 */
[----:B------:R0:W1:Y:S02]  /*18a00*/  SHFL.IDX P6, R14, R13, R12, R11 ;  /* 0x0000000c0d0e7389 */ /* 0x00006400000c000b */
[----:B01----:R-:W-:Y:S01]  /*18a10*/  ENDCOLLECTIVE ;  /* 0x000000000000791b */ /* 0x003fe20003800000 */
.L_x_2951:
        /* <DEDUP_REMOVED lines=12> */
.L_x_2952:
[----:B------:R-:W-:Y:S02]  /*18ae0*/  IMAD.MOV.U32 R13, RZ, RZ, R5 ;  /* 0x000000ffff0d7224 */ /* 0x000fe400078e0005 */
[----:B------:R-:W-:Y:S01]  /*18af0*/  IMAD.MOV.U32 R12, RZ, RZ, 0x7 ;  /* 0x00000007ff0c7424 */ /* 0x000fe200078e00ff */
[----:B------:R-:W-:-:S13]  /*18b00*/  @!P2 IADD3 R2, P1, R31, R14, RZ ;  /* 0x0000000e1f02a210 */ /* 0x000fda0007f3e0ff */
[----:B------:R-:W-:Y:S05]  /*18b10*/  WARPSYNC.COLLECTIVE R15, `(.L_x_2953) ;  /* 0x000000000f087348 */ /* 0x000fea0003c00000 */
[----:B------:R0:W1:Y:S02]  /*18b20*/  SHFL.IDX P6, R14, R13, R12, R11 ;  /* 0x0000000c0d0e7389 */ /* 0x00006400000c000b */
[----:B01----:R-:W-:Y:S01]  /*18b30*/  ENDCOLLECTIVE ;  /* 0x000000000000791b */ /* 0x003fe20003800000 */
.L_x_2953:
[----:B------:R-:W-:-:S05]  /*18b40*/  @!P2 IMAD.X R3, RZ, RZ, R6, P1 ;  /* 0x000000ffff03a224 */ /* 0x000fca00008e0606 */
[----:B------:R-:W-:Y:S01]  /*18b50*/  @!PT LDS RZ, [RZ] ;  /* 0x00000000fffff984 */ /* 0x000fe20000000800 */
[----:B------:R-:W-:Y:S01]  /*18b60*/  @!PT LDS RZ, [RZ] ;  /* 0x00000000fffff984 */ /* 0x000fe20000000800 */
[----:B------:R-:W-:Y:S01]  /*18b70*/  @!PT LDS RZ, [RZ] ;  /* 0x00000000fffff984 */ /* 0x000fe20000000800 */
[----:B------:R0:W-:Y:S01]  /*18b80*/  @!P2 LDGSTS.E.BYPASS.LTC128B.128 [R8+0x17400], desc[UR52][R2.64], !P0 ;  /* 0x174000000208afae */ /* 0x0001e2000c101d74 */
[----:B------:R-:W-:Y:S01]  /*18b90*/  IMAD.MOV.U32 R13, RZ, RZ, R0 ;  /* 0x000000ffff0d7224 */ /* 0x000fe200078e0000 */
[----:B------:R-:W-:-:S07]  /*18ba0*/  MOV R6, R14 ;  /* 0x0000000e00067202 */ /* 0x000fce0000000f00 */
[----:B0-----:R-:W-:Y:S05]  /*18bb0*/  WARPSYNC.COLLECTIVE R15, `(.L_x_2954) ;  /* 0x000000000f087348 */ /* 0x001fea0003c00000 */
[----:B------:R1:W2:Y:S02]  /*18bc0*/  SHFL.IDX P6, R14, R13, R12, R11 ;  /* 0x0000000c0d0e7389 */ /* 0x0002a400000c000b */
[----:B012---:R-:W-:Y:S01]  /*18bd0*/  ENDCOLLECTIVE ;  /* 0x000000000000791b */ /* 0x007fe20003800000 */
.L_x_2954:
[----:B------:R-:W-:Y:S05]  /*18be0*/  BRA `(.L_x_2955) ;  /* 0xffffffa800207947 */ /* 0x000fea000383ffff */
.L_x_2832:
[----:B0-----:R0:W1:Y:S02]  /*18bf0*/  SYNCS.PHASECHK.TRANS64.TRYWAIT P0, [R22+URZ+0x22820], R3 ;  /* 0x02282003160075a7 */ /* 0x001064000800017f */
[----:B-1----:R-:W-:Y:S05]  /*18c00*/  @!P0 NANOSLEEP.SYNCS 0x989680 ;  /* 0x009896800000895d */ /* 0x002fea0003900000 */
[----:B------:R-:W1:Y:S02]  /*18c10*/  @!P0 SYNCS.PHASECHK.TRANS64 P0, [R22+URZ+0x22820], R3 ;  /* 0x02282003160085a7 */ /* 0x000e64000800007f */
[----:B-1----:R-:W-:Y:S05]  /*18c20*/  @!P0 BRA `(.L_x_2832) ;  /* 0xfffffffc00f08947 */ /* 0x002fea000383ffff */
[----:B------:R-:W-:Y:S05]  /*18c30*/  BRA `(.L_x_2956) ;  /* 0xffffffa8007c7947 */ /* 0x000fea000383ffff */
.L_x_2836:
[----:B0-----:R0:W1:Y:S02]  /*18c40*/  SYNCS.PHASECHK.TRANS64.TRYWAIT P0, [R0+URZ+0x22880], R29 ;  /* 0x0228801d000075a7 */ /* 0x001064000800017f */
[----:B-1----:R-:W-:Y:S05]  /*18c50*/  @!P0 NANOSLEEP.SYNCS 0x989680 ;  /* 0x009896800000895d */ /* 0x002fea0003900000 */
[----:B------:R-:W1:Y:S02]  /*18c60*/  @!P0 SYNCS.PHASECHK.TRANS64 P0, [R0+URZ+0x22880], R29 ;  /* 0x0228801d000085a7 */ /* 0x000e64000800007f */
[----:B-1----:R-:W-:Y:S05]  /*18c70*/  @!P0 BRA `(.L_x_2836) ;  /* 0xfffffffc00f08947 */ /* 0x002fea000383ffff */
[----:B------:R-:W-:Y:S05]  /*18c80*/  BRA `(.L_x_2957) ;  /* 0xffffffac00a87947 */ /* 0x000fea000383ffff */
.L_x_2837:
        /* <DEDUP_REMOVED lines=8> */
.L_x_2959:
[----:B------:R-:W-:Y:S05]  /*18d10*/  BSYNC B0 ;  /* 0x0000000000007941 */ /* 0x000fea0003800000 */
.L_x_2958:
[----:B------:R-:W-:Y:S01]  /*18d20*/  IMAD.MOV.U32 R13, RZ, RZ, R17 ;  /* 0x000000ffff0d7224 */ /* 0x000fe200078e0011 */
[----:B------:R-:W-:Y:S01]  /*18d30*/  MOV R12, RZ ;  /* 0x000000ff000c7202 */ /* 0x000fe20000000f00 */
[----:B------:R-:W-:Y:S02]  /*18d40*/  IMAD.MOV.U32 R11, RZ, RZ, 0x181f ;  /* 0x0000181fff0b7424 */ /* 0x000fe400078e00ff */
[----:B------:R-:W-:Y:S02]  /*18d50*/  IMAD.MOV.U32 R15, RZ, RZ, -0x1 ;  /* 0xffffffffff0f7424 */ /* 0x000fe400078e00ff */
[----:B------:R-:W-:Y:S02]  /*18d60*/  IMAD.MOV.U32 R3, RZ, RZ, R14 ;  /* 0x000000ffff037224 */ /* 0x000fe400078e000e */
[----:B------:R-:W-:-:S07]  /*18d70*/  IMAD.IADD R6, R22, 0x1, R6 ;  /* 0x0000000116067824 */ /* 0x000fce00078e0206 */
[----:B------:R-:W-:Y:S05]  /*18d80*/  WARPSYNC.COLLECTIVE R15, `(.L_x_2960) ;  /* 0x000000000f087348 */ /* 0x000fea0003c00000 */
[----:B------:R0:W1:Y:S02]  /*18d90*/  SHFL.IDX P6, R14, R13, R12, R11 ;  /* 0x0000000c0d0e7389 */ /* 0x00006400000c000b */
[----:B01----:R-:W-:Y:S01]  /*18da0*/  ENDCOLLECTIVE ;  /* 0x000000000000791b */ /* 0x003fe20003800000 */
.L_x_2960:
[----:B------:R-:W-:Y:S02]  /*18db0*/  IMAD.MOV.U32 R13, RZ, RZ, R19 ;  /* 0x000000ffff0d7224 */ /* 0x000fe400078e0013 */
[----:B------:R-:W-:Y:S02]  /*18dc0*/  IMAD.MOV.U32 R12, RZ, RZ, 0x1 ;  /* 0x00000001ff0c7424 */ /* 0x000fe400078e00ff */
[----:B------:R-:W-:-:S07]  /*18dd0*/  IMAD.MOV.U32 R2, RZ, RZ, R14 ;  /* 0x000000ffff027224 */ /* 0x000fce00078e000e */
[----:B------:R-:W-:Y:S05]  /*18de0*/  WARPSYNC.COLLECTIVE R15, `(.L_x_2961) ;  /* 0x000000000f087348 */ /* 0x000fea0003c00000 */
[----:B------:R0:W1:Y:S02]  /*18df0*/  SHFL.IDX P6, R14, R13, R12, R11 ;  /* 0x0000000c0d0e7389 */ /* 0x00006400000c000b */
[----:B01----:R-:W-:Y:S01]  /*18e00*/  ENDCOLLECTIVE ;  /* 0x000000000000791b */ /* 0x003fe20003800000 */
.L_x_2961:
        /* <DEDUP_REMOVED lines=11> */
.L_x_2962:
        /* <DEDUP_REMOVED lines=8> */
.L_x_2963:
        /* <DEDUP_REMOVED lines=9> */
.L_x_2964:
[----:B------:R-:W-:Y:S02]  /*18fd0*/  IMAD.MOV.U32 R13, RZ, RZ, R19 ;  /* 0x000000ffff0d7224 */ /* 0x000fe400078e0013 */
[----:B------:R-:W-:Y:S01]  /*18fe0*/  IMAD.MOV.U32 R12, RZ, RZ, 0x3 ;  /* 0x00000003ff0c7424 */ /* 0x000fe200078e00ff */
[----:B------:R-:W-:-:S04]  /*18ff0*/  MOV R11, R14 ;  /* 0x0000000e000b7202 */ /* 0x000fc80000000f00 */
[----:B------:R-:W-:Y:S01]  /*19000*/  IADD3 R2, P0, R31, R11, RZ ;  /* 0x0000000b1f027210 */ /* 0x000fe20007f1e0ff */
[----:B------:R-:W-:-:S04]  /*19010*/  IMAD.MOV.U32 R11, RZ, RZ, 0x181f ;  /* 0x0000181fff0b7424 */ /* 0x000fc800078e00ff */
[----:B------:R-:W-:-:S08]  /*19020*/  IMAD.X R3, RZ, RZ, R20, P0 ;  /* 0x000000ffff037224 */ /* 0x000fd000000e0614 */
[----:B------:R-:W-:Y:S05]  /*19030*/  WARPSYNC.COLLECTIVE R15, `(.L_x_2965) ;  /* 0x000000000f087348 */ /* 0x000fea0003c00000 */
[----:B------:R0:W1:Y:S02]  /*19040*/  SHFL.IDX P6, R14, R13, R12, R11 ;  /* 0x0000000c0d0e7389 */ /* 0x00006400000c000b */
[----:B01----:R-:W-:Y:S01]  /*19050*/  ENDCOLLECTIVE ;  /* 0x000000000000791b */ /* 0x003fe20003800000 */
.L_x_2965:
        /* <DEDUP_REMOVED lines=9> */
.L_x_2966:
[----:B------:R-:W-:Y:S02]  /*190f0*/  IMAD.MOV.U32 R13, RZ, RZ, R19 ;  /* 0x000000ffff0d7224 */ /* 0x000fe400078e0013 */
[----:B------:R-:W-:Y:S02]  /*19100*/  IMAD.MOV.U32 R12, RZ, RZ, 0x4 ;  /* 0x00000004ff0c7424 */ /* 0x000fe400078e00ff */
[----:B------:R-:W-:-:S07]  /*19110*/  IMAD.MOV.U32 R2, RZ, RZ, R14 ;  /* 0x000000ffff027224 */ /* 0x000fce00078e000e */
[----:B------:R-:W-:Y:S05]  /*19120*/  WARPSYNC.COLLECTIVE R15, `(.L_x_2967) ;  /* 0x000000000f087348 */ /* 0x000fea0003c00000 */
[----:B------:R0:W1:Y:S02]  /*19130*/  SHFL.IDX P6, R14, R13, R12, R11 ;  /* 0x0000000c0d0e7389 */ /* 0x00006400000c000b */
[----:B01----:R-:W-:Y:S01]  /*19140*/  ENDCOLLECTIVE ;  /* 0x000000000000791b */ /* 0x003fe20003800000 */
.L_x_2967:
        /* <DEDUP_REMOVED lines=11> */
.L_x_2968:
[----:B------:R-:W-:Y:S01]  /*19200*/  IMAD.MOV.U32 R13, RZ, RZ, R19 ;  /* 0x000000ffff0d7224 */ /* 0x000fe200078e0013 */
[----:B------:R-:W-:Y:S01]  /*19210*/  MOV R12, 0x5 ;  /* 0x00000005000c7802 */ /* 0x000fe20000000f00 */
[----:B------:R-:W-:-:S07]  /*19220*/  IMAD.MOV.U32 R2, RZ, RZ, R14 ;  /* 0x000000ffff027224 */ /* 0x000fce00078e000e */
[----:B------:R-:W-:Y:S05]  /*19230*/  WARPSYNC.COLLECTIVE R15, `(.L_x_2969) ;  /* 0x000000000f087348 */ /* 0x000fea0003c00000 */
[----:B------:R0:W1:Y:S02]  /*19240*/  SHFL.IDX P6, R14, R13, R12, R11 ;  /* 0x0000000c0d0e7389 */ /* 0x00006400000c000b */
[----:B01----:R-:W-:Y:S01]  /*19250*/  ENDCOLLECTIVE ;  /* 0x000000000000791b */ /* 0x003fe20003800000 */
.L_x_2969:
        /* <DEDUP_REMOVED lines=11> */
.L_x_2970:
[----:B------:R-:W-:Y:S02]  /*19310*/  IMAD.MOV.U32 R13, RZ, RZ, R19 ;  /* 0x000000ffff0d7224 */ /* 0x000fe400078e0013 */
[----:B------:R-:W-:Y:S02]  /*19320*/  IMAD.MOV.U32 R12, RZ, RZ, 0x6 ;  /* 0x00000006ff0c7424 */ /* 0x000fe400078e00ff */
[----:B------:R-:W-:-:S07]  /*19330*/  IMAD.MOV.U32 R2, RZ, RZ, R14 ;  /* 0x000000ffff027224 */ /* 0x000fce00078e000e */
[----:B------:R-:W-:Y:S05]  /*19340*/  WARPSYNC.COLLECTIVE R15, `(.L_x_2971) ;  /* 0x000000000f087348 */ /* 0x000fea0003c00000 */
[----:B------:R0:W1:Y:S02]  /*19350*/  SHFL.IDX P6, R14, R13, R12, R11 ;  /* 0x0000000c0d0e7389 */ /* 0x00006400000c000b */
[----:B01----:R-:W-:Y:S01]  /*19360*/  ENDCOLLECTIVE ;  /* 0x000000000000791b */ /* 0x003fe20003800000 */
.L_x_2971:
        /* <DEDUP_REMOVED lines=11> */
.L_x_2972:
[----:B------:R-:W-:Y:S02]  /*19420*/  IMAD.MOV.U32 R13, RZ, RZ, R19 ;  /* 0x000000ffff0d7224 */ /* 0x000fe400078e0013 */
[----:B------:R-:W-:Y:S02]  /*19430*/  IMAD.MOV.U32 R12, RZ, RZ, 0x7 ;  /* 0x00000007ff0c7424 */ /* 0x000fe400078e00ff */
[----:B------:R-:W-:-:S07]  /*19440*/  IMAD.MOV.U32 R2, RZ, RZ, R14 ;  /* 0x000000ffff027224 */ /* 0x000fce00078e000e */
[----:B------:R-:W-:Y:S05]  /*19450*/  WARPSYNC.COLLECTIVE R15, `(.L_x_2973) ;  /* 0x000000000f087348 */ /* 0x000fea0003c00000 */
[----:B------:R0:W1:Y:S02]  /*19460*/  SHFL.IDX P6, R14, R13, R12, R11 ;  /* 0x0000000c0d0e7389 */ /* 0x00006400000c000b */
[----:B01----:R-:W-:Y:S01]  /*19470*/  ENDCOLLECTIVE ;  /* 0x000000000000791b */ /* 0x003fe20003800000 */
.L_x_2973:
        /* <DEDUP_REMOVED lines=11> */
.L_x_2974:
[----:B------:R-:W-:Y:S02]  /*19530*/  IMAD.MOV.U32 R13, RZ, RZ, R10 ;  /* 0x000000ffff0d7224 */ /* 0x000fe400078e000a */
[----:B------:R-:W-:Y:S02]  /*19540*/  IMAD.MOV.U32 R12, RZ, RZ, RZ ;  /* 0x000000ffff0c7224 */ /* 0x000fe400078e00ff */
[----:B------:R-:W-:-:S05]  /*19550*/  IMAD.MOV.U32 R11, RZ, RZ, R14 ;  /* 0x000000ffff0b7224 */ /* 0x000fca00078e000e */
[----:B------:R-:W-:Y:S01]  /*19560*/  IADD3 R2, P0, R31, R11, RZ ;  /* 0x0000000b1f027210 */ /* 0x000fe20007f1e0ff */
[----:B------:R-:W-:-:S03]  /*19570*/  IMAD.MOV.U32 R11, RZ, RZ, 0x181f ;  /* 0x0000181fff0b7424 */ /* 0x000fc600078e00ff */
[----:B------:R-:W-:-:S09]  /*19580*/  IADD3.X R3, RZ, R19, RZ, P0, !PT ;  /* 0x00000013ff037210 */ /* 0x000fd200007fe4ff */
[----:B------:R-:W-:Y:S05]  /*19590*/  WARPSYNC.COLLECTIVE R15, `(.L_x_2975) ;  /* 0x000000000f087348 */ /* 0x000fea0003c00000 */
[----:B------:R0:W1:Y:S02]  /*195a0*/  SHFL.IDX P6, R14, R13, R12, R11 ;  /* 0x0000000c0d0e7389 */ /* 0x00006400000c000b */
[----:B01----:R-:W-:Y:S01]  /*195b0*/  ENDCOLLECTIVE ;  /* 0x000000000000791b */ /* 0x003fe20003800000 */
.L_x_2975:
        /* <DEDUP_REMOVED lines=9> */
.L_x_2976:
        /* <DEDUP_REMOVED lines=8> */
.L_x_2977:
        /* <DEDUP_REMOVED lines=9> */
.L_x_2978:
[----:B------:R-:W-:Y:S01]  /*19760*/  IMAD.MOV.U32 R2, RZ, RZ, R14 ;  /* 0x000000ffff027224 */ /* 0x000fe200078e000e */
[----:B------:R-:W-:Y:S06]  /*19770*/  BRA `(.L_x_2979) ;  /* 0xffffffa800407947 */ /* 0x000fec000383ffff */
.L_x_2842:
[----:B--2---:R2:W3:Y:S02]  /*19780*/  SYNCS.PHASECHK.TRANS64.TRYWAIT P0, [R0+URZ+0x22840], R29 ;  /* 0x0228401d000075a7 */ /* 0x0044e4000800017f */
[----:B---3--:R-:W-:Y:S05]  /*19790*/  @!P0 NANOSLEEP.SYNCS 0x989680 ;  /* 0x009896800000895d */ /* 0x008fea0003900000 */
[----:B------:R-:W3:Y:S02]  /*197a0*/  @!P0 SYNCS.PHASECHK.TRANS64 P0, [R0+URZ+0x22840], R29 ;  /* 0x0228401d000085a7 */ /* 0x000ee4000800007f */
[----:B---3--:R-:W-:Y:S05]  /*197b0*/  @!P0 BRA `(.L_x_2842) ;  /* 0xfffffffc00f08947 */ /* 0x008fea000383ffff */
[----:B------:R-:W-:Y:S05]  /*197c0*/  BRA `(.L_x_2980) ;  /* 0xffffffa800907947 */ /* 0x000fea000383ffff */
.L_x_2843:
[----:B------:R-:W-:Y:S01]  /*197d0*/  BSSY B0, `(.L_x_2981) ;  /* 0x0000008000007945 */ /* 0x000fe20003800000 */
[----:B------:R-:W-:Y:S01]  /*197e0*/  IMAD.MOV.U32 R13, RZ, RZ, R4 ;  /* 0x000000ffff0d7224 */ /* 0x000fe200078e0004 */
[----:B------:R-:W-:Y:S01]  /*197f0*/  MOV R15, 0xffffffff ;  /* 0xffffffff000f7802 */ /* 0x000fe20000000f00 */
[----:B------:R-:W-:Y:S02]  /*19800*/  IMAD.MOV.U32 R12, RZ, RZ, RZ ;  /* 0x000000ffff0c7224 */ /* 0x000fe400078e00ff */
[----:B------:R-:W-:-:S07]  /*19810*/  IMAD.MOV.U32 R11, RZ, RZ, 0x181f ;  /* 0x0000181fff0b7424 */ /* 0x000fce00078e00ff */
[----:B-12---:R-:W-:Y:S05]  /*19820*/  WARPSYNC.COLLECTIVE R15, `(.L_x_2982) ;  /* 0x000000000f087348 */ /* 0x006fea0003c00000 */
[----:B------:R0:W3:Y:S02]  /*19830*/  SHFL.IDX P6, R14, R13, R12, R11 ;  /* 0x0000000c0d0e7389 */ /* 0x0000e400000c000b */
[----:B0123--:R-:W-:Y:S01]  /*19840*/  ENDCOLLECTIVE ;  /* 0x000000000000791b */ /* 0x00ffe20003800000 */
.L_x_2982:
[----:B------:R-:W-:Y:S05]  /*19850*/  BSYNC B0 ;  /* 0x0000000000007941 */ /* 0x000fea0003800000 */
.L_x_2981:
        /* <DEDUP_REMOVED lines=8> */
.L_x_2983:
[----:B------:R-:W-:Y:S01]  /*198e0*/  MOV R13, R4 ;  /* 0x00000004000d7202 */ /* 0x000fe20000000f00 */
[----:B------:R-:W-:Y:S02]  /*198f0*/  IMAD.MOV.U32 R12, RZ, RZ, 0x1 ;  /* 0x00000001ff0c7424 */ /* 0x000fe400078e00ff */
[----:B------:R-:W-:-:S07]  /*19900*/  IMAD.MOV.U32 R2, RZ, RZ, R14 ;  /* 0x000000ffff027224 */ /* 0x000fce00078e000e */
[----:B------:R-:W-:Y:S05]  /*19910*/  WARPSYNC.COLLECTIVE R15, `(.L_x_2984) ;  /* 0x000000000f087348 */ /* 0x000fea0003c00000 */
[----:B------:R0:W1:Y:S02]  /*19920*/  SHFL.IDX P6, R14, R13, R12, R11 ;  /* 0x0000000c0d0e7389 */ /* 0x00006400000c000b */
[----:B01----:R-:W-:Y:S01]  /*19930*/  ENDCOLLECTIVE ;  /* 0x000000000000791b */ /* 0x003fe20003800000 */
.L_x_2984:
        /* <DEDUP_REMOVED lines=11> */
.L_x_2985:
        /* <DEDUP_REMOVED lines=8> */
.L_x_2986:
        /* <DEDUP_REMOVED lines=9> */
.L_x_2987:
        /* <DEDUP_REMOVED lines=9> */
.L_x_2988:
        /* <DEDUP_REMOVED lines=9> */
.L_x_2989:
[----:B------:R-:W-:Y:S02]  /*19c20*/  IMAD.MOV.U32 R13, RZ, RZ, R4 ;  /* 0x000000ffff0d7224 */ /* 0x000fe400078e0004 */
[----:B------:R-:W-:Y:S01]  /*19c30*/  IMAD.MOV.U32 R12, RZ, RZ, 0x4 ;  /* 0x00000004ff0c7424 */ /* 0x000fe200078e00ff */
[----:B------:R-:W-:-:S13]  /*19c40*/  IADD3 R2, P0, R31, R14, RZ ;  /* 0x0000000e1f027210 */ /* 0x000fda0007f1e0ff */
[----:B------:R-:W-:Y:S05]  /*19c50*/  WARPSYNC.COLLECTIVE R15, `(.L_x_2990) ;  /* 0x000000000f087348 */ /* 0x000fea0003c00000 */
[----:B------:R0:W1:Y:S02]  /*19c60*/  SHFL.IDX P6, R14, R13, R12, R11 ;  /* 0x0000000c0d0e7389 */ /* 0x00006400000c000b */
[----:B01----:R-:W-:Y:S01]  /*19c70*/  ENDCOLLECTIVE ;  /* 0x000000000000791b */ /* 0x003fe20003800000 */
.L_x_2990:
        /* <DEDUP_REMOVED lines=10> */
.L_x_2991:
[----:B------:R-:W-:Y:S01]  /*19d20*/  IMAD.MOV.U32 R13, RZ, RZ, R4 ;  /* 0x000000ffff0d7224 */ /* 0x000fe200078e0004 */
[----:B------:R-:W-:Y:S02]  /*19d30*/  MOV R12, 0x5 ;  /* 0x00000005000c7802 */ /* 0x000fe40000000f00 */
[----:B------:R-:W-:-:S13]  /*19d40*/  IADD3 R2, P0, R31, R14, RZ ;  /* 0x0000000e1f027210 */ /* 0x000fda0007f1e0ff */
[----:B------:R-:W-:Y:S05]  /*19d50*/  WARPSYNC.COLLECTIVE R15, `(.L_x_2992) ;  /* 0x000000000f087348 */ /* 0x000fea0003c00000 */
[----:B------:R0:W1:Y:S02]  /*19d60*/  SHFL.IDX P6, R14, R13, R12, R11 ;  /* 0x0000000c0d0e7389 */ /* 0x00006400000c000b */
[----:B01----:R-:W-:Y:S01]  /*19d70*/  ENDCOLLECTIVE ;  /* 0x000000000000791b */ /* 0x003fe20003800000 */
.L_x_2992:
        /* <DEDUP_REMOVED lines=10> */
.L_x_2993:
[----:B------:R-:W-:Y:S02]  /*19e20*/  IMAD.MOV.U32 R13, RZ, RZ, R4 ;  /* 0x000000ffff0d7224 */ /* 0x000fe400078e0004 */
[----:B------:R-:W-:Y:S01]  /*19e30*/  IMAD.MOV.U32 R12, RZ, RZ, 0x6 ;  /* 0x00000006ff0c7424 */ /* 0x000fe200078e00ff */
[----:B------:R-:W-:-:S13]  /*19e40*/  IADD3 R2, P0, R31, R14, RZ ;  /* 0x0000000e1f027210 */ /* 0x000fda0007f1e0ff */
[----:B------:R-:W-:Y:S05]  /*19e50*/  WARPSYNC.COLLECTIVE R15, `(.L_x_2994) ;  /* 0x000000000f087348 */ /* 0x000fea0003c00000 */
[----:B------:R0:W1:Y:S02]  /*19e60*/  SHFL.IDX P6, R14, R13, R12, R11 ;  /* 0x0000000c0d0e7389 */ /* 0x00006400000c000b */
[----:B01----:R-:W-:Y:S01]  /*19e70*/  ENDCOLLECTIVE ;  /* 0x000000000000791b */ /* 0x003fe20003800000 */
.L_x_2994:
        /* <DEDUP_REMOVED lines=10> */
.L_x_2995:
[----:B------:R-:W-:Y:S02]  /*19f20*/  IMAD.MOV.U32 R13, RZ, RZ, R4 ;  /* 0x000000ffff0d7224 */ /* 0x000fe400078e0004 */
[----:B------:R-:W-:Y:S01]  /*19f30*/  IMAD.MOV.U32 R12, RZ, RZ, 0x7 ;  /* 0x00000007ff0c7424 */ /* 0x000fe200078e00ff */
[----:B------:R-:W-:-:S07]  /*19f40*/  MOV R2, R14 ;  /* 0x0000000e00027202 */ /* 0x000fce0000000f00 */
[----:B------:R-:W-:Y:S05]  /*19f50*/  WARPSYNC.COLLECTIVE R15, `(.L_x_2996) ;  /* 0x000000000f087348 */ /* 0x000fea0003c00000 */
[----:B------:R0:W1:Y:S02]  /*19f60*/  SHFL.IDX P6, R14, R13, R12, R11 ;  /* 0x0000000c0d0e7389 */ /* 0x00006400000c000b */
[----:B01----:R-:W-:Y:S01]  /*19f70*/  ENDCOLLECTIVE ;  /* 0x000000000000791b */ /* 0x003fe20003800000 */
.L_x_2996:
        /* <DEDUP_REMOVED lines=11> */
.L_x_2997:
[----:B------:R-:W-:Y:S01]  /*1a030*/  MOV R13, R8 ;  /* 0x00000008000d7202 */ /* 0x000fe20000000f00 */
[----:B------:R-:W-:Y:S02]  /*1a040*/  IMAD.MOV.U32 R12, RZ, RZ, RZ ;  /* 0x000000ffff0c7224 */ /* 0x000fe400078e00ff */
[----:B------:R-:W-:-:S07]  /*1a050*/  IMAD.MOV.U32 R9, RZ, RZ, R14 ;  /* 0x000000ffff097224 */ /* 0x000fce00078e000e */
[----:B------:R-:W-:Y:S05]  /*1a060*/  WARPSYNC.COLLECTIVE R15, `(.L_x_2998) ;  /* 0x000000000f087348 */ /* 0x000fea0003c00000 */
[----:B------:R0:W1:Y:S02]  /*1a070*/  SHFL.IDX P6, R14, R13, R12, R11 ;  /* 0x0000000c0d0e7389 */ /* 0x00006400000c000b */
[----:B01----:R-:W-:Y:S01]  /*1a080*/  ENDCOLLECTIVE ;  /* 0x000000000000791b */ /* 0x003fe20003800000 */
.L_x_2998:
        /* <DEDUP_REMOVED lines=11> */
.L_x_2999:
[----:B------:R-:W-:Y:S02]  /*1a140*/  IMAD.MOV.U32 R13, RZ, RZ, R8 ;  /* 0x000000ffff0d7224 */ /* 0x000fe400078e0008 */
[----:B------:R-:W-:Y:S02]  /*1a150*/  IMAD.MOV.U32 R12, RZ, RZ, 0x1 ;  /* 0x00000001ff0c7424 */ /* 0x000fe400078e00ff */
[----:B------:R-:W-:-:S07]  /*1a160*/  IMAD.MOV.U32 R5, RZ, RZ, R14 ;  /* 0x000000ffff057224 */ /* 0x000fce00078e000e */
[----:B------:R-:W-:Y:S05]  /*1a170*/  WARPSYNC.COLLECTIVE R15, `(.L_x_3000) ;  /* 0x000000000f087348 */ /* 0x000fea0003c00000 */
[----:B------:R0:W1:Y:S02]  /*1a180*/  SHFL.IDX P6, R14, R13, R12, R11 ;  /* 0x0000000c0d0e7389 */ /* 0x00006400000c000b */
[----:B01----:R-:W-:Y:S01]  /*1a190*/  ENDCOLLECTIVE ;  /* 0x000000000000791b */ /* 0x003fe20003800000 */
.L_x_3000:
        /* <DEDUP_REMOVED lines=11> */
.L_x_3001:
[----:B------:R-:W-:Y:S05]  /*1a250*/  BRA `(.L_x_3002) ;  /* 0xffffffa400307947 */ /* 0x000fea000383ffff */
.L_x_2848:
[----:B0-----:R0:W1:Y:S02]  /*1a260*/  SYNCS.PHASECHK.TRANS64.TRYWAIT P2, [R17+URZ+0x22870], R0 ;  /* 0x02287000110075a7 */ /* 0x001064000804017f */
[----:B-1----:R-:W-:Y:S05]  /*1a270*/  @!P2 NANOSLEEP.SYNCS 0x989680 ;  /* 0x009896800000a95d */ /* 0x002fea0003900000 */
[----:B------:R-:W1:Y:S02]  /*1a280*/  @!P2 SYNCS.PHASECHK.TRANS64 P2, [R17+URZ+0x22870], R0 ;  /* 0x022870001100a5a7 */ /* 0x000e64000804007f */
[----:B-1----:R-:W-:Y:S05]  /*1a290*/  @!P2 BRA `(.L_x_2848) ;  /* 0xfffffffc00f0a947 */ /* 0x002fea000383ffff */
[----:B------:R-:W-:Y:S05]  /*1a2a0*/  BRA `(.L_x_3003) ;  /* 0xffffffa400947947 */ /* 0x000fea000383ffff */
.L_x_2850:
[----:B0-----:R0:W1:Y:S02]  /*1a2b0*/  SYNCS.PHASECHK.TRANS64.TRYWAIT P2, [R17+URZ+0x22860], R0 ;  /* 0x02286000110075a7 */ /* 0x001064000804017f */
[----:B-1----:R-:W-:Y:S05]  /*1a2c0*/  @!P2 NANOSLEEP.SYNCS 0x989680 ;  /* 0x009896800000a95d */ /* 0x002fea0003900000 */
[----:B------:R-:W1:Y:S02]  /*1a2d0*/  @!P2 SYNCS.PHASECHK.TRANS64 P2, [R17+URZ+0x22860], R0 ;  /* 0x022860001100a5a7 */ /* 0x000e64000804007f */
[----:B-1----:R-:W-:Y:S05]  /*1a2e0*/  @!P2 BRA `(.L_x_2850) ;  /* 0xfffffffc00f0a947 */ /* 0x002fea000383ffff */
[----:B------:R-:W-:Y:S05]  /*1a2f0*/  BRA `(.L_x_3004) ;  /* 0xffffffa400a47947 */ /* 0x000fea000383ffff */
.L_x_2858:
[----:B-1----:R1:W2:Y:S02]  /*1a300*/  SYNCS.PHASECHK.TRANS64.TRYWAIT P1, [R17+URZ+0x22870], R0 ;  /* 0x02287000110075a7 */ /* 0x0022a4000802017f */
[----:B--2---:R-:W-:Y:S05]  /*1a310*/  @!P1 NANOSLEEP.SYNCS 0x989680 ;  /* 0x009896800000995d */ /* 0x004fea0003900000 */
[----:B------:R-:W2:Y:S02]  /*1a320*/  @!P1 SYNCS.PHASECHK.TRANS64 P1, [R17+URZ+0x22870], R0 ;  /* 0x02287000110095a7 */ /* 0x000ea4000802007f */
[----:B--2---:R-:W-:Y:S05]  /*1a330*/  @!P1 BRA `(.L_x_2858) ;  /* 0xfffffffc00f09947 */ /* 0x004fea000383ffff */
[----:B------:R-:W-:Y:S05]  /*1a340*/  BRA `(.L_x_3005) ;  /* 0xffffffac00647947 */ /* 0x000fea000383ffff */
.L_x_2860:
[----:B-1----:R1:W2:Y:S02]  /*1a350*/  SYNCS.PHASECHK.TRANS64.TRYWAIT P1, [R17+URZ+0x22860], R0 ;  /* 0x02286000110075a7 */ /* 0x0022a4000802017f */
[----:B--2---:R-:W-:Y:S05]  /*1a360*/  @!P1 NANOSLEEP.SYNCS 0x989680 ;  /* 0x009896800000995d */ /* 0x004fea0003900000 */
[----:B------:R-:W2:Y:S02]  /*1a370*/  @!P1 SYNCS.PHASECHK.TRANS64 P1, [R17+URZ+0x22860], R0 ;  /* 0x02286000110095a7 */ /* 0x000ea4000802007f */
[----:B--2---:R-:W-:Y:S05]  /*1a380*/  @!P1 BRA `(.L_x_2860) ;  /* 0xfffffffc00f09947 */ /* 0x004fea000383ffff */
[----:B------:R-:W-:Y:S05]  /*1a390*/  BRA `(.L_x_3006) ;  /* 0xffffffac00747947 */ /* 0x000fea000383ffff */
.L_x_2874:
[----:B0-----:R0:W1:Y:S02]  /*1a3a0*/  SYNCS.PHASECHK.TRANS64.TRYWAIT P0, [R5+URZ+0x22820], R0 ;  /* 0x02282000050075a7 */ /* 0x001064000800017f */
[----:B-1----:R-:W-:Y:S05]  /*1a3b0*/  @!P0 NANOSLEEP.SYNCS 0x989680 ;  /* 0x009896800000895d */ /* 0x002fea0003900000 */
[----:B------:R-:W1:Y:S02]  /*1a3c0*/  @!P0 SYNCS.PHASECHK.TRANS64 P0, [R5+URZ+0x22820], R0 ;  /* 0x02282000050085a7 */ /* 0x000e64000800007f */
[----:B-1----:R-:W-:Y:S05]  /*1a3d0*/  @!P0 BRA `(.L_x_2874) ;  /* 0xfffffffc00f08947 */ /* 0x002fea000383ffff */
[----:B------:R-:W-:Y:S05]  /*1a3e0*/  BRA `(.L_x_3007) ;  /* 0xffffffbc00fc7947 */ /* 0x000fea000383ffff */
.L_x_2875:
        /* <DEDUP_REMOVED lines=11> */
.L_x_3009:
[----:B------:R-:W-:Y:S05]  /*1a4a0*/  BSYNC B0 ;  /* 0x0000000000007941 */ /* 0x000fea0003800000 */
.L_x_3008:
[----:B------:R-:W-:Y:S05]  /*1a4b0*/  BRA `(.L_x_3010) ;  /* 0xffffffbc00e47947 */ /* 0x000fea000383ffff */
.L_x_2878:
[----:B------:R-:W-:Y:S01]  /*1a4c0*/  BSSY B1, `(.L_x_3011) ;  /* 0x0000006000017945 */ /* 0x000fe20003800000 */
[----:B------:R-:W-:-:S07]  /*1a4d0*/  IMAD.MOV.U32 R15, RZ, RZ, -0x1 ;  /* 0xffffffffff0f7424 */ /* 0x000fce00078e00ff */
[----:B0-----:R-:W-:Y:S05]  /*1a4e0*/  WARPSYNC.COLLECTIVE R15, `(.L_x_3012) ;  /* 0x000000000f0c7348 */ /* 0x001fea0003c00000 */
[----:B------:R-:W-:Y:S02]  /*1a4f0*/  ELECT P6, UR62, PT ;  /* 0x00000000003e782f */ /* 0x000fe400038c0000 */
[----:B------:R-:W-:Y:S01]  /*1a500*/  MOV R14, UR62 ;  /* 0x0000003e000e7c02 */ /* 0x000fe20008000f00 */
[----:B0-----:R-:W-:Y:S10]  /*1a510*/  ENDCOLLECTIVE ;  /* 0x000000000000791b */ /* 0x001ff40003800000 */
.L_x_3012:
[----:B------:R-:W-:Y:S05]  /*1a520*/  BSYNC B1 ;  /* 0x0000000000017941 */ /* 0x000fea0003800000 */
.L_x_3011:
[----:B------:R-:W-:Y:S05]  /*1a530*/  BRA `(.L_x_3013) ;  /* 0xffffffbc00dc7947 */ /* 0x000fea000383ffff */
.L_x_2880:
[----:B0-----:R0:W1:Y:S02]  /*1a540*/  SYNCS.PHASECHK.TRANS64.TRYWAIT P1, [R3+URZ+0x22840], R2 ;  /* 0x02284002030075a7 */ /* 0x001064000802017f */
[----:B-1----:R-:W-:Y:S05]  /*1a550*/  @!P1 NANOSLEEP.SYNCS 0x989680 ;  /* 0x009896800000995d */ /* 0x002fea0003900000 */
[----:B------:R-:W1:Y:S02]  /*1a560*/  @!P1 SYNCS.PHASECHK.TRANS64 P1, [R3+URZ+0x22840], R2 ;  /* 0x02284002030095a7 */ /* 0x000e64000802007f */
[----:B-1----:R-:W-:Y:S05]  /*1a570*/  @!P1 BRA `(.L_x_2880) ;  /* 0xfffffffc00f09947 */ /* 0x002fea000383ffff */
[----:B------:R-:W-:Y:S05]  /*1a580*/  BRA `(.L_x_3014) ;  /* 0xffffffbc00fc7947 */ /* 0x000fea000383ffff */
.L_x_2882:
[----:B-1----:R1:W2:Y:S02]  /*1a590*/  SYNCS.PHASECHK.TRANS64.TRYWAIT P1, [R5+URZ+0x22840], R0 ;  /* 0x02284000050075a7 */ /* 0x0022a4000802017f */
[----:B--2---:R-:W-:Y:S05]  /*1a5a0*/  @!P1 NANOSLEEP.SYNCS 0x989680 ;  /* 0x009896800000995d */ /* 0x004fea0003900000 */
[----:B------:R-:W2:Y:S02]  /*1a5b0*/  @!P1 SYNCS.PHASECHK.TRANS64 P1, [R5+URZ+0x22840], R0 ;  /* 0x02284000050095a7 */ /* 0x000ea4000802007f */
[----:B--2---:R-:W-:Y:S05]  /*1a5c0*/  @!P1 BRA `(.L_x_2882) ;  /* 0xfffffffc00f09947 */ /* 0x004fea000383ffff */
[----:B------:R-:W-:Y:S05]  /*1a5d0*/  BRA `(.L_x_3015) ;  /* 0xffffffc000087947 */ /* 0x000fea000383ffff */
.L_x_2884:
[----:B--2---:R2:W3:Y:S02]  /*1a5e0*/  SYNCS.PHASECHK.TRANS64.TRYWAIT P1, [R3+URZ+0x22860], R2 ;  /* 0x02286002030075a7 */ /* 0x0044e4000802017f */
[----:B---3--:R-:W-:Y:S05]  /*1a5f0*/  @!P1 NANOSLEEP.SYNCS 0x989680 ;  /* 0x009896800000995d */ /* 0x008fea0003900000 */
[----:B------:R-:W3:Y:S02]  /*1a600*/  @!P1 SYNCS.PHASECHK.TRANS64 P1, [R3+URZ+0x22860], R2 ;  /* 0x02286002030095a7 */ /* 0x000ee4000802007f */
[----:B---3--:R-:W-:Y:S05]  /*1a610*/  @!P1 BRA `(.L_x_2884) ;  /* 0xfffffffc00f09947 */ /* 0x008fea000383ffff */
[----:B------:R-:W-:Y:S05]  /*1a620*/  BRA `(.L_x_3016) ;  /* 0xffffffc000047947 */ /* 0x000fea000383ffff */
.L_x_2886:
[----:B---3--:R3:W4:Y:S02]  /*1a630*/  SYNCS.PHASECHK.TRANS64.TRYWAIT P1, [R5+URZ+0x22860], R0 ;  /* 0x02286000050075a7 */ /* 0x008724000802017f */
[----:B----4-:R-:W-:Y:S05]  /*1a640*/  @!P1 NANOSLEEP.SYNCS 0x989680 ;  /* 0x009896800000995d */ /* 0x010fea0003900000 */
[----:B------:R-:W4:Y:S02]  /*1a650*/  @!P1 SYNCS.PHASECHK.TRANS64 P1, [R5+URZ+0x22860], R0 ;  /* 0x02286000050095a7 */ /* 0x000f24000802007f */
[----:B----4-:R-:W-:Y:S05]  /*1a660*/  @!P1 BRA `(.L_x_2886) ;  /* 0xfffffffc00f09947 */ /* 0x010fea000383ffff */
[----:B------:R-:W-:Y:S05]  /*1a670*/  BRA `(.L_x_3017) ;  /* 0xffffffc000007947 */ /* 0x000fea000383ffff */
.L_x_2888:
[----:B----4-:R4:W0:Y:S02]  /*1a680*/  SYNCS.PHASECHK.TRANS64.TRYWAIT P1, [R3+URZ+0x22880], R2 ;  /* 0x02288002030075a7 */ /* 0x010824000802017f */
[----:B0-----:R-:W-:Y:S05]  /*1a690*/  @!P1 NANOSLEEP.SYNCS 0x989680 ;  /* 0x009896800000995d */ /* 0x001fea0003900000 */
[----:B------:R-:W0:Y:S02]  /*1a6a0*/  @!P1 SYNCS.PHASECHK.TRANS64 P1, [R3+URZ+0x22880], R2 ;  /* 0x02288002030095a7 */ /* 0x000e24000802007f */
[----:B0-----:R-:W-:Y:S05]  /*1a6b0*/  @!P1 BRA `(.L_x_2888) ;  /* 0xfffffffc00f09947 */ /* 0x001fea000383ffff */
[----:B------:R-:W-:Y:S05]  /*1a6c0*/  BRA `(.L_x_3018) ;  /* 0xffffffbc00fc7947 */ /* 0x000fea000383ffff */
.L_x_3019:
        /* <DEDUP_REMOVED lines=11> */
.L_x_3629:


//--------------------- .text._ZN7cutlass13device_kernelIN5flash11enable_sm90INS1_16FlashAttnFwdSm90INS1_25CollectiveMainloopFwdSm90ILi2EN4cute5tupleIJNS5_1CILi1EEES8_S8_EEENS6_IJNS7_ILi128EEENS7_ILi160EEESA_EEELi128ENS_12float_e4m3_tEfNS_4arch4Sm90ELb1ELb0ELb1ELb1ELb1ELb1ELb0ELb1ELb1ELb1ELb0ELb0EEENS1_21CollectiveEpilogueFwdINS6_IJSA_SA_SB_EEES9_NS_10bfloat16_tESF_Li256ELb1ELb1ELb0ELb1EEENS1_36VarlenDynamicPersistentTileSchedulerILi128ELi160ELi256ELi128ELb0ELb1ELb1ELb1ELb1ELb1EEEEEEEEEvNT_6ParamsE --------------------------
	.section	.text._ZN7cutlass13device_kernelIN5flash11enable_sm90INS1_16FlashAttnFwdSm90INS1_25CollectiveMainloopFwdSm90ILi2EN4cute5tupleIJNS5_1CILi1EEES8_S8_EEENS6_IJNS7_ILi128EEENS7_ILi160EEESA_EEELi128ENS_12float_e4m3_tEfNS_4arch4Sm90ELb1ELb0ELb1ELb1ELb1ELb1ELb0ELb1ELb1ELb1ELb0ELb0EEENS1_21CollectiveEpilogueFwdINS6_IJSA_SA_SB_EEES9_NS_10bfloat16_tESF_Li256ELb1ELb1ELb0ELb1EEENS1_36VarlenDynamicPersistentTileSchedulerILi128ELi160ELi256ELi128ELb0ELb1ELb1ELb1ELb1ELb1EEEEEEEEEvNT_6ParamsE,"ax",@progbits
	.align	128
.text._ZN7cutlass13device_kernelIN5flash11enable_sm90INS1_16FlashAttnFwdSm90INS1_25CollectiveMainloopFwdSm90ILi2EN4cute5tupleIJNS5_1CILi1EEES8_S8_EEENS6_IJNS7_ILi128EEENS7_ILi160EEESA_EEELi128ENS_12float_e4m3_tEfNS_4arch4Sm90ELb1ELb0ELb1ELb1ELb1ELb1ELb0ELb1ELb1ELb1ELb0ELb0EEENS1_21CollectiveEpilogueFwdINS6_IJSA_SA_SB_EEES9_NS_10bfloat16_tESF_Li256ELb1ELb1ELb0ELb1EEENS1_36VarlenDynamicPersistentTileSchedulerILi128ELi160ELi256ELi128ELb0ELb1ELb1ELb1ELb1ELb1EEEEEEEEEvNT_6ParamsE:
        .type           _ZN7cutlass13device_kernelIN5flash11enable_sm90INS1_16FlashAttnFwdSm90INS1_25CollectiveMainloopFwdSm90ILi2EN4cute5tupleIJNS5_1CILi1EEES8_S8_EEENS6_IJNS7_ILi128EEENS7_ILi160EEESA_EEELi128ENS_12float_e4m3_tEfNS_4arch4Sm90ELb1ELb0ELb1ELb1ELb1ELb1ELb0ELb1ELb1ELb1ELb0ELb0EEENS1_21CollectiveEpilogueFwdINS6_IJSA_SA_SB_EEES9_NS_10bfloat16_tESF_Li256ELb1ELb1ELb0ELb1EEENS1_36VarlenDynamicPersistentTileSchedulerILi128ELi160ELi256ELi128ELb0ELb1ELb1ELb1ELb1ELb1EEEEEEEEEvNT_6ParamsE,@function
        .size           _ZN7cutlass13device_kernelIN5flash11enable_sm90INS1_16FlashAttnFwdSm90INS1_25CollectiveMainloopFwdSm90ILi2EN4cute5tupleIJNS5_1CILi1EEES8_S8_EEENS6_IJNS7_ILi128EEENS7_ILi160EEESA_EEELi128ENS_12float_e4m3_tEfNS_4arch4Sm90ELb1ELb0ELb1ELb1ELb1ELb1ELb0ELb1ELb1ELb1ELb0ELb0EEENS1_21CollectiveEpilogueFwdINS6_IJSA_SA_SB_EEES9_NS_10bfloat16_tESF_Li256ELb1ELb1ELb0ELb1EEENS1_36VarlenDynamicPersistentTileSchedulerILi128ELi160ELi256ELi128ELb0ELb1ELb1ELb1ELb1ELb1EEEEEEEEEvNT_6ParamsE,(.L_x_3630 - _ZN7cutlass13device_kernelIN5flash11enable_sm90INS1_16FlashAttnFwdSm90INS1_25CollectiveMainloopFwdSm90ILi2EN4cute5tupleIJNS5_1CILi1EEES8_S8_EEENS6_IJNS7_ILi128EEENS7_ILi160EEESA_EEELi128ENS_12float_e4m3_tEfNS_4arch4Sm90ELb1ELb0ELb1ELb1ELb1ELb1ELb0ELb1ELb1ELb1ELb0ELb0EEENS1_21CollectiveEpilogueFwdINS6_IJSA_SA_SB_EEES9_NS_10bfloat16_tESF_Li256ELb1ELb1ELb0ELb1EEENS1_36VarlenDynamicPersistentTileSchedulerILi128ELi160ELi256ELi128ELb0ELb1ELb1ELb1ELb1ELb1EEEEEEEEEvNT_6ParamsE)
        .other          _ZN7cutlass13device_kernelIN5flash11enable_sm90INS1_16FlashAttnFwdSm90INS1_25CollectiveMainloopFwdSm90ILi2EN4cute5tupleIJNS5_1CILi1EEES8_S8_EEENS6_IJNS7_ILi128EEENS7_ILi160EEESA_EEELi128ENS_12float_e4m3_tEfNS_4arch4Sm90ELb1ELb0ELb1ELb1ELb1ELb1ELb0ELb1ELb1ELb1ELb0ELb0EEENS1_21CollectiveEpilogueFwdINS6_IJSA_SA_SB_EEES9_NS_10bfloat16_tESF_Li256ELb1ELb1ELb0ELb1EEENS1_36VarlenDynamicPersistentTileSchedulerILi128ELi160ELi256ELi128ELb0ELb1ELb1ELb1ELb1ELb1EEEEEEEEEvNT_6ParamsE,@"STO_CUDA_ENTRY STV_DEFAULT"
_ZN7cutlass13device_kernelIN5flash11enable_sm90INS1_16FlashAttnFwdSm90INS1_25CollectiveMainloopFwdSm90ILi2EN4cute5tupleIJNS5_1CILi1EEES8_S8_EEENS6_IJNS7_ILi128EEENS7_ILi160EEESA_EEELi128ENS_12float_e4m3_tEfNS_4arch4Sm90ELb1ELb0ELb1ELb1ELb1ELb1ELb0ELb1ELb1ELb1ELb0ELb0EEENS1_21CollectiveEpilogueFwdINS6_IJSA_SA_SB_EEES9_NS_10bfloat16_tESF_Li256ELb1ELb1ELb0ELb1EEENS1_36VarlenDynamicPersistentTileSchedulerILi128ELi160ELi256ELi128ELb0ELb1ELb1ELb1ELb1ELb1EEEEEEEEEvNT_6ParamsE:
        /* <DEDUP_REMOVED lines=17> */
.L_x_3021:
[----:B------:R-:W-:Y:S05]  /*0110*/  BSYNC B0 ;  /* 0x0000000000007941 */ /* 0x000fea0003800000 */
.L_x_3020:
        /* <DEDUP_REMOVED lines=40> */
.L_x_3022:
        /* <DEDUP_REMOVED lines=22> */
.L_x_3023:
        /* <DEDUP_REMOVED lines=18> */
.L_x_3024:
        /* <DEDUP_REMOVED lines=22> */
.L_x_3025:
        /* <DEDUP_REMOVED lines=23> */
.L_x_3026:
        /* <DEDUP_REMOVED lines=9> */
.L_x_3029:
        /* <DEDUP_REMOVED lines=28> */
[----:B------:R-:W-:-:S04]  /*0b40*/  SHF.R.S32.HI R4, RZ, 0x1f, R8 ;  /* 0x0000001fff047819 */ /* 0x000fc80000011408 */
[----:B------:R-:W-:Y:S02]  /*0b50*/  LEA.HI R3, R4, R5, RZ, 0x3 ;  /* 0x0000000504037211 */ /* 0x000fe400078f18ff */
[CC--:B------:R-:W-:Y:S02]  /*0b60*/  LEA.HI R4, R0.reuse, R12.reuse, RZ, 0x4 ;  /* 0x0000000c00047211 */ /* 0x0c0fe400078f20ff */
[----:B------:R-:W-:Y:S02]  /*0b70*/  LOP3.LUT R10, R3, 0xfffffff8, RZ, 0xc0, !PT ;  /* 0xfffffff8030a7812 */ /* 0x000fe400078ec0ff */
[----:B------:R-:W-:Y:S02]  /*0b80*/  LEA.HI R3, R0, R12, RZ, 0x5 ;  /* 0x0000000c00037211 */ /* 0x000fe400078f28ff */
[----:B------:R-:W-:Y:S01]  /*0b90*/  SHF.R.S32.HI R7, RZ, 0x4, R4 ;  /* 0x00000004ff077819 */ /* 0x000fe20000011404 */
[----:B------:R-:W-:Y:S01]  /*0ba0*/  IMAD.IADD R9, R5, 0x1, -R10 ;  /* 0x0000000105097824 */ /* 0x000fe200078e0a0a */
[----:B------:R-:W-:-:S02]  /*0bb0*/  SHF.R.S32.HI R14, RZ, 0x7, R2 ;  /* 0x00000007ff0e7819 */ /* 0x000fc40000011402 */
[C---:B------:R-:W-:Y:S02]  /*0bc0*/  LOP3.LUT R5, R4.reuse, 0x3fffff0, RZ, 0xc0, !PT ;  /* 0x03fffff004057812 */ /* 0x040fe400078ec0ff */
[----:B------:R-:W-:Y:S02]  /*0bd0*/  SHF.L.U32 R3, R3, 0x5, RZ ;  /* 0x0000000503037819 */ /* 0x000fe400000006ff */
[----:B------:R-:W-:Y:S02]  /*0be0*/  LEA.HI R4, R4, R7, RZ, 0x1 ;  /* 0x0000000704047211 */ /* 0x000fe400078f08ff */
[----:B------:R-:W-:Y:S02]  /*0bf0*/  LEA.HI R2, R2, R14, RZ, 0x1 ;  /* 0x0000000e02027211 */ /* 0x000fe400078f08ff */
[----:B------:R-:W-:Y:S01]  /*0c00*/  LEA.HI R6, R6, R11, RZ, 0x5 ;  /* 0x0000000b06067211 */ /* 0x000fe200078f28ff */
[----:B------:R-:W-:Y:S01]  /*0c10*/  IMAD.IADD R5, R12, 0x1, -R5 ;  /* 0x000000010c057824 */ /* 0x000fe200078e0a05 */
[----:B------:R-:W-:-:S02]  /*0c20*/  LOP3.LUT R204, R3, 0xfffffc00, RZ, 0xc0, !PT ;  /* 0xfffffc0003cc7812 */ /* 0x000fc400078ec0ff */
[----:B------:R-:W-:Y:S02]  /*0c30*/  LOP3.LUT R4, R4, 0x1ffffffe, RZ, 0xc0, !PT ;  /* 0x1ffffffe04047812 */ /* 0x000fe400078ec0ff */
[CC--:B------:R-:W-:Y:S02]  /*0c40*/  LEA.HI R222, R0.reuse, R12.reuse, RZ, 0x3 ;  /* 0x0000000c00de7211 */ /* 0x0c0fe400078f18ff */
[----:B------:R-:W-:Y:S02]  /*0c50*/  LEA.HI R0, R0, R12, RZ, 0x2 ;  /* 0x0000000c00007211 */ /* 0x000fe400078f10ff */
[----:B------:R-:W-:Y:S02]  /*0c60*/  SHF.R.S32.HI R6, RZ, 0x5, R6 ;  /* 0x00000005ff067819 */ /* 0x000fe40000011406 */
[----:B------:R-:W-:Y:S01]  /*0c70*/  LOP3.LUT R2, R2, 0x3fffffe, RZ, 0xc0, !PT ;  /* 0x03fffffe02027812 */ /* 0x000fe200078ec0ff */
[----:B------:R-:W-:Y:S01]  /*0c80*/  IMAD.IADD R4, R7, 0x1, -R4 ;  /* 0x0000000107047824 */ /* 0x000fe200078e0a04 */
[----:B------:R-:W-:Y:S01]  /*0c90*/  SHF.R.S32.HI R195, RZ, 0x2, R0 ;  /* 0x00000002ffc37819 */ /* 0x000fe20000011400 */
[----:B------:R-:W-:-:S02]  /*0ca0*/  IMAD R5, R5, 0x40, R204 ;  /* 0x0000004005057824 */ /* 0x000fc400078e02cc */
[----:B------:R-:W-:Y:S02]  /*0cb0*/  IMAD R9, R6, 0x10, R9 ;  /* 0x0000001006097824 */ /* 0x000fe400078e0209 */
[----:B------:R-:W-:Y:S01]  /*0cc0*/  IMAD.IADD R2, R14, 0x1, -R2 ;  /* 0x000000010e027824 */ /* 0x000fe200078e0a02 */
[----:B------:R-:W-:Y:S01]  /*0cd0*/  LEA R3, R4, R5, 0x3 ;  /* 0x0000000504037211 */ /* 0x000fe200078e18ff */
[C---:B------:R-:W-:Y:S01]  /*0ce0*/  VIADD R7, R195.reuse, 0x40 ;  /* 0x00000040c3077836 */ /* 0x040fe20000000000 */
[----:B------:R-:W-:Y:S01]  /*0cf0*/  LOP3.LUT R212, R222, 0xfffffff8, RZ, 0xc0, !PT ;  /* 0xfffffff8ded47812 */ /* 0x000fe200078ec0ff */
[----:B------:R-:W-:Y:S01]  /*0d00*/  IMAD R6, R2, 0x40, R9 ;  /* 0x0000004002067824 */ /* 0x000fe200078e0209 */
[----:B------:R-:W-:Y:S01]  /*0d10*/  SHF.R.S32.HI R2, RZ, 0x1f, R0 ;  /* 0x0000001fff027819 */ /* 0x000fe20000011400 */
[----:B------:R0:W-:Y:S01]  /*0d20*/  STL [R1+0x20], R3 ;  /* 0x0000200301007387 */ /* 0x0001e20000100800 */
[----:B------:R-:W-:Y:S01]  /*0d30*/  LOP3.LUT R229, R0, 0xfffffffc, RZ, 0xc0, !PT ;  /* 0xfffffffc00e57812 */ /* 0x000fe200078ec0ff */
[----:B------:R-:W-:Y:S01]  /*0d40*/  IMAD.IADD R212, R12, 0x1, -R212 ;  /* 0x000000010cd47824 */ /* 0x000fe200078e0ad4 */
[----:B------:R-:W-:Y:S01]  /*0d50*/  LEA.HI R2, R2, R195, RZ, 0x3 ;  /* 0x000000c302027211 */ /* 0x000fe200078f18ff */
[----:B------:R-:W-:Y:S01]  /*0d60*/  VIADD R5, R195, 0x80 ;  /* 0x00000080c3057836 */ /* 0x000fe20000000000 */
[----:B------:R-:W-:Y:S01]  /*0d70*/  IADD3 R229, R12, -R229, RZ ;  /* 0x800000e50ce57210 */ /* 0x000fe20007ffe0ff */
[----:B------:R-:W-:Y:S01]  /*0d80*/  IMAD.SHL.U32 R201, R7, 0x80, RZ ;  /* 0x0000008007c97824 */ /* 0x000fe200078e00ff */
[----:B0-----:R-:W-:-:S02]  /*0d90*/  SHF.R.S32.HI R3, RZ, 0x1f, R7 ;  /* 0x0000001fff037819 */ /* 0x001fc40000011407 */
[----:B------:R-:W-:Y:S02]  /*0da0*/  LOP3.LUT R2, R2, 0xfffffff8, RZ, 0xc0, !PT ;  /* 0xfffffff802027812 */ /* 0x000fe400078ec0ff */
[----:B------:R-:W-:Y:S01]  /*0db0*/  LEA.HI R3, R3, R7, RZ, 0x3 ;  /* 0x0000000703037211 */ /* 0x000fe200078f18ff */
[----:B------:R-:W-:Y:S01]  /*0dc0*/  IMAD.SHL.U32 R16, R229, 0x10, RZ ;  /* 0x00000010e5107824 */ /* 0x000fe200078e00ff */
[----:B------:R-:W-:Y:S02]  /*0dd0*/  SHF.R.S32.HI R4, RZ, 0x1f, R5 ;  /* 0x0000001fff047819 */ /* 0x000fe40000011405 */
[----:B------:R-:W-:Y:S02]  /*0de0*/  SHF.L.U32 R203, R212, 0x3, RZ ;  /* 0x00000003d4cb7819 */ /* 0x000fe400000006ff */
[----:B------:R-:W-:Y:S02]  /*0df0*/  LOP3.LUT R201, R201, 0x380, RZ, 0xc0, !PT ;  /* 0x00000380c9c97812 */ /* 0x000fe400078ec0ff */
[----:B------:R-:W-:Y:S01]  /*0e00*/  SHF.L.U32 R3, R3, 0x7, RZ ;  /* 0x0000000703037819 */ /* 0x000fe200000006ff */
        /* <DEDUP_REMOVED lines=22> */
[----:B------:R-:W-:Y:S01]  /*0f70*/  SHF.R.S32.HI R222, RZ, 0x3, R222 ;  /* 0x00000003ffde7819 */ /* 0x000fe200000114de */
[----:B------:R-:W-:Y:S01]  /*0f80*/  IMAD.MOV.U32 R199, RZ, RZ, RZ ;  /* 0x000000ffffc77224 */ /* 0x000fe200078e00ff */
[----:B------:R-:W-:Y:S01]  /*0f90*/  LOP3.LUT R202, R202, 0x380, RZ, 0xc0, !PT ;  /* 0x00000380caca7812 */ /* 0x000fe200078ec0ff */
[----:B------:R-:W-:Y:S01]  /*0fa0*/  IMAD.MOV.U32 R197, RZ, RZ, RZ ;  /* 0x000000ffffc57224 */ /* 0x000fe200078e00ff */
[----:B------:R-:W-:Y:S01]  /*0fb0*/  SHF.R.S32.HI R17, RZ, 0x1f, R16 ;  /* 0x0000001fff117819 */ /* 0x000fe20000011410 */
[----:B------:R-:W-:Y:S01]  /*0fc0*/  IMAD.IADD R207, R11, 0x1, -R207 ;  /* 0x000000010bcf7824 */ /* 0x000fe200078e0acf */
[----:B------:R-:W-:Y:S01]  /*0fd0*/  SHF.R.S32.HI R194, RZ, 0x1f, R19 ;  /* 0x0000001fffc27819 */ /* 0x000fe20000011413 */
[----:B------:R-:W-:Y:S01]  /*0fe0*/  IMAD R208, R0, 0x8, R6 ;  /* 0x0000000800d07824 */ /* 0x000fe200078e0206 */
[----:B------:R-:W-:-:S02]  /*0ff0*/  SHF.R.S32.HI R3, RZ, 0x1f, R211 ;  /* 0x0000001fff037819 */ /* 0x000fc400000114d3 */
[----:B------:R-:W-:Y:S02]  /*1000*/  SHF.R.S32.HI R228, RZ, 0x1f, R196 ;  /* 0x0000001fffe47819 */ /* 0x000fe400000114c4 */
[----:B------:R-:W-:Y:S02]  /*1010*/  LOP3.LUT R209, R4, 0xfffffc00, RZ, 0xc0, !PT ;  /* 0xfffffc0004d17812 */ /* 0x000fe400078ec0ff */
[----:B0-2---:R-:W-:-:S07]  /*1020*/  LOP3.LUT R198, R13, 0x1, RZ, 0xfc, !PT ;  /* 0x000000010dc67812 */ /* 0x005fce00078efcff */
.L_x_3210:
[----:B0--34-:R-:W0:Y:S02]  /*1030*/  LDC.64 R2, c[0x0][0xc88] ;  /* 0x00032200ff027b82 */ /* 0x019e240000000a00 */
[----:B0-----:R-:W-:-:S05]  /*1040*/  IMAD.WIDE R2, R191, 0x4, R2 ;  /* 0x00000004bf027825 */ /* 0x001fca00078e0202 */
[----:B--2---:R0:W2:Y:S01]  /*1050*/  LDG.E R210, desc[UR60][R2.64] ;  /* 0x0000003c02d27981 */ /* 0x0040a2000c1e1900 */
[----:B------:R-:W-:Y:S05]  /*1060*/  YIELD ;  /* 0x0000000000007946 */ /* 0x000fea0003800000 */
[----:B------:R-:W-:Y:S01]  /*1070*/  ULDC.64 UR4, c[0x0][0xa28] ;  /* 0x00028a0000047ab9 */ /* 0x000fe20000000a00 */
[----:B------:R-:W-:Y:S01]  /*1080*/  ULDC.64 UR8, c[0x0][0xa18] ;  /* 0x0002860000087ab9 */ /* 0x000fe20000000a00 */
[----:B------:R-:W-:Y:S01]  /*1090*/  ISETP.NE.U32.AND P1, PT, RZ, UR4, PT ;  /* 0x00000004ff007c0c */ /* 0x000fe2000bf25070 */
[----:B------:R-:W-:Y:S01]  /*10a0*/  ULDC.64 UR6, c[0x0][0xa08] ;  /* 0x0002820000067ab9 */ /* 0x000fe20000000a00 */
[----:B0-----:R-:W-:Y:S01]  /*10b0*/  IMAD.MOV.U32 R3, RZ, RZ, RZ ;  /* 0x000000ffff037224 */ /* 0x001fe200078e00ff */
[----:B------:R-:W-:Y:S01]  /*10c0*/  ISETP.NE.U32.AND P0, PT, RZ, UR6, PT ;  /* 0x00000006ff007c0c */ /* 0x000fe2000bf05070 */
[----:B------:R-:W-:Y:S01]  /*10d0*/  IMAD.MOV.U32 R87, RZ, RZ, RZ ;  /* 0x000000ffff577224 */ /* 0x000fe200078e00ff */
[----:B------:R-:W-:-:S02]  /*10e0*/  ISETP.NE.AND.EX P1, PT, RZ, UR5, PT, P1 ;  /* 0x00000005ff007c0c */ /* 0x000fc4000bf25310 */
[----:B------:R-:W-:Y:S02]  /*10f0*/  ISETP.NE.AND.EX P0, PT, RZ, UR7, PT, P0 ;  /* 0x00000007ff007c0c */ /* 0x000fe4000bf05300 */
[----:B--2---:R-:W-:-:S09]  /*1100*/  SHF.R.S32.HI R221, RZ, 0x1f, R210 ;  /* 0x0000001fffdd7819 */ /* 0x004fd200000114d2 */
[C---:B------:R-:W-:Y:S02]  /*1110*/  @P1 LEA R4, P2, R210.reuse, UR4, 0x2 ;  /* 0x00000004d2041c11 */ /* 0x040fe4000f8410ff */
[C---:B------:R-:W-:Y:S02]  /*1120*/  SHF.L.U32 R214, R210.reuse, 0x2, RZ ;  /* 0x00000002d2d67819 */ /* 0x040fe400000006ff */
[C-C-:B------:R-:W-:Y:S02]  /*1130*/  @P1 LEA.HI.X R5, R210.reuse, UR5, R221.reuse, 0x2, P2 ;  /* 0x00000005d2051c11 */ /* 0x140fe400090f14dd */
[----:B------:R-:W-:Y:S01]  /*1140*/  ISETP.NE.U32.AND P2, PT, RZ, UR8, PT ;  /* 0x00000008ff007c0c */ /* 0x000fe2000bf45070 */
[----:B------:R-:W-:Y:S01]  /*1150*/  ULDC UR4, c[0x0][0x288] ;  /* 0x0000a20000047ab9 */ /* 0x000fe20000000800 */
[----:B------:R-:W-:Y:S01]  /*1160*/  SHF.L.U64.HI R215, R210, 0x2, R221 ;  /* 0x00000002d2d77819 */ /* 0x000fe200000102dd */
[----:B------:R0:W5:Y:S01]  /*1170*/  @P1 LDG.E R3, desc[UR60][R4.64] ;  /* 0x0000003c04031981 */ /* 0x000162000c1e1900 */
[----:B------:R-:W-:-:S02]  /*1180*/  ISETP.NE.AND.EX P2, PT, RZ, UR9, PT, P2 ;  /* 0x00000009ff007c0c */ /* 0x000fc4000bf45320 */
[----:B------:R-:W-:Y:S01]  /*1190*/  IADD3 R8, P3, R214, UR6, RZ ;  /* 0x00000006d6087c10 */ /* 0x000fe2000ff7e0ff */
[----:B------:R-:W-:Y:S01]  /*11a0*/  IMAD.U32 R191, RZ, RZ, UR4 ;  /* 0x00000004ffbf7e24 */ /* 0x000fe2000f8e00ff */
[----:B------:R-:W-:Y:S02]  /*11b0*/  ULDC.64 UR4, c[0x0][0x418] ;  /* 0x0001060000047ab9 */ /* 0x000fe40000000a00 */
[----:B------:R-:W-:-:S05]  /*11c0*/  IADD3.X R9, R215, UR7, RZ, P3, !PT ;  /* 0x00000007d7097c10 */ /* 0x000fca0009ffe4ff */
[----:B------:R0:W5:Y:S02]  /*11d0*/  @P0 LDG.E R87, desc[UR60][R8.64] ;  /* 0x0000003c08570981 */ /* 0x000164000c1e1900 */
        /* <DEDUP_REMOVED lines=10> */
[----:B------:R-:W-:Y:S01]  /*1280*/  IMAD.U32 R25, RZ, RZ, UR5 ;  /* 0x00000005ff197e24 */ /* 0x000fe2000f8e00ff */
[----:B------:R-:W-:Y:S01]  /*1290*/  MOV R28, UR4 ;  /* 0x00000004001c7c02 */ /* 0x000fe20008000f00 */
        /* <DEDUP_REMOVED lines=11> */
.L_x_3031:
[----:B------:R-:W-:Y:S01]  /*1350*/  ULDC.64 UR4, c[0x0][0xa20] ;  /* 0x0002880000047ab9 */ /* 0x000fe20000000a00 */
[----:B------:R-:W-:Y:S01]  /*1360*/  IMAD.MOV.U32 R213, RZ, RZ, R190 ;  /* 0x000000ffffd57224 */ /* 0x000fe200078e00be */
[----:B------:R-:W-:-:S04]  /*1370*/  ISETP.NE.U32.AND P1, PT, RZ, UR4, PT ;  /* 0x00000004ff007c0c */ /* 0x000fc8000bf25070 */
[----:B------:R-:W-:-:S13]  /*1380*/  ISETP.NE.AND.EX P1, PT, RZ, UR5, PT, P1 ;  /* 0x00000005ff007c0c */ /* 0x000fda000bf25310 */
[----:B------:R-:W-:Y:S05]  /*1390*/  @!P1 BRA `(.L_x_3032) ;  /* 0x0000000000109947 */ /* 0x000fea0003800000 */
[----:B------:R-:W-:-:S04]  /*13a0*/  IADD3 R4, P0, R214, UR4, RZ ;  /* 0x00000004d6047c10 */ /* 0x000fc8000ff1e0ff */
[----:B------:R-:W-:-:S05]  /*13b0*/  IADD3.X R5, R215, UR5, RZ, P0, !PT ;  /* 0x00000005d7057c10 */ /* 0x000fca00087fe4ff */
[----:B------:R0:W5:Y:S01]  /*13c0*/  LDG.E R28, desc[UR60][R4.64] ;  /* 0x0000003c041c7981 */ /* 0x000162000c1e1900 */
[----:B------:R-:W-:Y:S05]  /*13d0*/  BRA `(.L_x_3033) ;  /* 0x0000000000107947 */ /* 0x000fea0003800000 */
.L_x_3032:
[----:B------:R-:W-:Y:S05]  /*13e0*/  @!P0 BRA `(.L_x_3033) ;  /* 0x00000000000c8947 */ /* 0x000fea0003800000 */
[----:B------:R-:W2:Y:S04]  /*13f0*/  LDG.E R5, desc[UR60][R8.64] ;  /* 0x0000003c08057981 */ /* 0x000ea8000c1e1900 */
[----:B------:R-:W2:Y:S02]  /*1400*/  LDG.E R28, desc[UR60][R8.64+0x4] ;  /* 0x0000043c081c7981 */ /* 0x000ea4000c1e1900 */
[----:B--2---:R-:W-:-:S07]  /*1410*/  IMAD.IADD R28, R28, 0x1, -R5 ;  /* 0x000000011c1c7824 */ /* 0x004fce00078e0a05 */
.L_x_3033:
[----:B------:R-:W-:Y:S01]  /*1420*/  ULDC.64 UR4, c[0x0][0xa10] ;  /* 0x0002840000047ab9 */ /* 0x000fe20000000a00 */
[----:B------:R-:W1:Y:S01]  /*1430*/  LDC R8, c[0x0][0x448] ;  /* 0x00011200ff087b82 */ /* 0x000e620000000800 */
[----:B------:R-:W-:-:S04]  /*1440*/  ISETP.NE.U32.AND P0, PT, RZ, UR4, PT ;  /* 0x00000004ff007c0c */ /* 0x000fc8000bf05070 */
[----:B------:R-:W-:Y:S01]  /*1450*/  ISETP.NE.AND.EX P0, PT, RZ, UR5, PT, P0 ;  /* 0x00000005ff007c0c */ /* 0x000fe2000bf05300 */
[----:B------:R-:W-:-:S12]  /*1460*/  ULDC.64 UR4, c[0x0][0xa30] ;  /* 0x00028c0000047ab9 */ /* 0x000fd80000000a00 */
[----:B0-----:R-:W0:Y:S02]  /*1470*/  @P0 LDC.64 R4, c[0x0][0xa10] ;  /* 0x00028400ff040b82 */ /* 0x001e240000000a00 */
[----:B0-----:R-:W-:-:S05]  /*1480*/  @P0 IMAD.WIDE R4, R2, 0x4, R4 ;  /* 0x0000000402040825 */ /* 0x001fca00078e0204 */
[----:B------:R-:W2:Y:S04]  /*1490*/  @P0 LDG.E R0, desc[UR60][R4.64] ;  /* 0x0000003c04000981 */ /* 0x000ea8000c1e1900 */
[----:B------:R0:W2:Y:S01]  /*14a0*/  @P0 LDG.E R9, desc[UR60][R4.64+0x4] ;  /* 0x0000043c04090981 */ /* 0x0000a2000c1e1900 */
[----:B------:R-:W-:Y:S01]  /*14b0*/  ISETP.NE.U32.AND P1, PT, RZ, UR4, PT ;  /* 0x00000004ff007c0c */ /* 0x000fe2000bf25070 */
[----:B-----5:R-:W-:-:S03]  /*14c0*/  IMAD.MOV.U32 R24, RZ, RZ, R28 ;  /* 0x000000ffff187224 */ /* 0x020fc600078e001c */
[----:B------:R-:W-:-:S13]  /*14d0*/  ISETP.NE.AND.EX P1, PT, RZ, UR5, PT, P1 ;  /* 0x00000005ff007c0c */ /* 0x000fda000bf25310 */
[----:B------:R-:W-:-:S04]  /*14e0*/  @P1 IADD3 R6, P2, R214, UR4, RZ ;  /* 0x00000004d6061c10 */ /* 0x000fc8000ff5e0ff */
[----:B------:R-:W-:-:S05]  /*14f0*/  @P1 IADD3.X R7, R215, UR5, RZ, P2, !PT ;  /* 0x00000005d7071c10 */ /* 0x000fca00097fe4ff */
[----:B------:R3:W5:Y:S01]  /*1500*/  @P1 LDG.E R24, desc[UR60][R6.64] ;  /* 0x0000003c06181981 */ /* 0x000762000c1e1900 */
[----:B-1----:R-:W-:Y:S01]  /*1510*/  ISETP.NE.AND P1, PT, R8, 0x1, PT ;  /* 0x000000010800780c */ /* 0x002fe20003f25270 */
[----:B------:R-:W-:Y:S02]  /*1520*/  IMAD.SHL.U32 R200, R189, 0x80, RZ ;  /* 0x00000080bdc87824 */ /* 0x000fe400078e00ff */
[----:B------:R-:W-:-:S03]  /*1530*/  IMAD.IADD R8, R28, 0x1, -R3 ;  /* 0x000000011c087824 */ /* 0x000fc600078e0a03 */
[----:B0-----:R-:W-:-:S07]  /*1540*/  IADD3 R4, R200, 0x7f, RZ ;  /* 0x0000007fc8047810 */ /* 0x001fce0007ffe0ff */
[----:B------:R-:W0:Y:S08]  /*1550*/  @P1 LDC R11, c[0x0][0x44c] ;  /* 0x00011300ff0b1b82 */ /* 0x000e300000000800 */
[----:B------:R-:W1:Y:S01]  /*1560*/  @P1 LDC R5, c[0x0][0x450] ;  /* 0x00011400ff051b82 */ /* 0x000e620000000800 */
[----:B--2---:R-:W-:Y:S02]  /*1570*/  @P0 IMAD.IADD R25, R9, 0x1, -R0 ;  /* 0x0000000109190824 */ /* 0x004fe400078e0a00 */
[----:B0-----:R-:W-:-:S04]  /*1580*/  @P1 IMAD.HI.U32 R0, R4, R11, RZ ;  /* 0x0000000b04001227 */ /* 0x001fc800078e00ff */
[----:B------:R-:W-:Y:S01]  /*1590*/  IMAD.IADD R189, R8, 0x1, R25 ;  /* 0x0000000108bd7824 */ /* 0x000fe200078e0219 */
[----:B-1----:R-:W-:-:S03]  /*15a0*/  @P1 SHF.R.U32.HI R4, RZ, R5, R0 ;  /* 0x00000005ff041219 */ /* 0x002fc60000011600 */
[C---:B------:R-:W-:Y:S01]  /*15b0*/  VIADD R0, R189.reuse, 0x9f ;  /* 0x0000009fbd007836 */ /* 0x040fe20000000000 */
[----:B------:R-:W-:-:S03]  /*15c0*/  IADD3 R49, R189, 0xa0, -R191 ;  /* 0x000000a0bd317810 */ /* 0x000fc60007ffe8bf */
[----:B------:R-:W-:-:S04]  /*15d0*/  IMAD.HI R0, R0, 0x66666667, RZ ;  /* 0x6666666700007827 */ /* 0x000fc800078e02ff */
[----:B------:R-:W-:Y:S01]  /*15e0*/  IMAD.IADD R4, R49, 0x1, R4 ;  /* 0x0000000131047824 */ /* 0x000fe200078e0204 */
[----:B------:R-:W-:-:S03]  /*15f0*/  SHF.R.U32.HI R3, RZ, 0x1f, R0 ;  /* 0x0000001fff037819 */ /* 0x000fc60000011600 */
[----:B------:R-:W-:Y:S01]  /*1600*/  IMAD.HI R4, R4, 0x66666667, RZ ;  /* 0x6666666704047827 */ /* 0x000fe200078e02ff */
[----:B------:R-:W-:-:S04]  /*1610*/  LEA.HI.SX32 R48, R0, R3, 0x1a ;  /* 0x0000000300307211 */ /* 0x000fc800078fd2ff */
[----:B------:R-:W-:-:S04]  /*1620*/  SHF.R.U32.HI R5, RZ, 0x1f, R4 ;  /* 0x0000001fff057819 */ /* 0x000fc80000011604 */
[----:B------:R-:W-:Y:S02]  /*1630*/  LEA.HI.SX32 R5, R4, R5, 0x1a ;  /* 0x0000000504057211 */ /* 0x000fe400078fd2ff */
[----:B------:R-:W-:Y:S02]  /*1640*/  IADD3 R4, -R8, RZ, RZ ;  /* 0x000000ff08047210 */ /* 0x000fe40007ffe1ff */
[----:B------:R-:W-:Y:S02]  /*1650*/  VIMNMX R5, R48, R5, PT ;  /* 0x0000000530057248 */ /* 0x000fe40003fe0100 */
[----:B------:R-:W-:-:S03]  /*1660*/  VIMNMX R4, RZ, R4, !PT ;  /* 0x00000004ff047248 */ /* 0x000fc60007fe0100 */
[----:B------:R-:W-:-:S05]  /*1670*/  IMAD R0, R5, 0xa0, -R8 ;  /* 0x000000a005007824 */ /* 0x000fca00078e0a08 */
        /* <DEDUP_REMOVED lines=11> */
[----:B---3--:R-:W-:Y:S05]  /*1730*/  @!P1 BRA `(.L_x_3034) ;  /* 0x0000007c00909947 */ /* 0x008fea0003800000 */
        /* <DEDUP_REMOVED lines=14> */
[----:B------:R-:W-:Y:S01]  /*1820*/  MOV R13, RZ ;  /* 0x000000ff000d7202 */ /* 0x000fe20000000f00 */
[----:B------:R-:W-:-:S02]  /*1830*/  IMAD.U32 R11, RZ, RZ, UR7 ;  /* 0x00000007ff0b7e24 */ /* 0x000fc4000f8e00ff */
[----:B------:R-:W-:Y:S02]  /*1840*/  IMAD.MOV.U32 R8, RZ, RZ, 0x70 ;  /* 0x00000070ff087424 */ /* 0x000fe400078e00ff */
[----:B0-----:R-:W-:-:S07]  /*1850*/  IMAD.MOV.U32 R12, RZ, RZ, 0x1 ;  /* 0x00000001ff0c7424 */ /* 0x001fce00078e00ff */
[----:B------:R-:W-:-:S07]  /*1860*/  LEPC R20, `(.L_x_3036) ;  /* 0x000000001014794e */ /* 0x000fce0000000000 */
[----:B-1---5:R-:W-:Y:S05]  /*1870*/  CALL.ABS.NOINC R14 ;  /* 0x000000000e007343 */ /* 0x022fea0003c00000 */
.L_x_3036:
[----:B------:R-:W-:Y:S05]  /*1880*/  BSYNC B6 ;  /* 0x0000000000067941 */ /* 0x000fea0003800000 */
.L_x_3035:
        /* <DEDUP_REMOVED lines=11> */
[----:B------:R-:W-:Y:S01]  /*1940*/  MOV R10, UR6 ;  /* 0x00000006000a7c02 */ /* 0x000fe20008000f00 */
        /* <DEDUP_REMOVED lines=8> */
.L_x_3038:
[----:B------:R-:W-:Y:S05]  /*19d0*/  BSYNC B6 ;  /* 0x0000000000067941 */ /* 0x000fea0003800000 */
.L_x_3037:
[----:B------:R-:W-:Y:S01]  /*19e0*/  ULDC.64 UR4, c[0x0][0x9f8] ;  /* 0x00027e0000047ab9 */ /* 0x000fe20000000a00 */
[----:B------:R-:W0:Y:S01]  /*19f0*/  LDC.64 R52, c[0x0][0x3f8] ;  /* 0x0000fe00ff347b82 */ /* 0x000e220000000a00 */
[----:B------:R-:W-:-:S04]  /*1a00*/  ISETP.NE.U32.AND P0, PT, RZ, UR4, PT ;  /* 0x00000004ff007c0c */ /* 0x000fc8000bf05070 */
[----:B------:R-:W-:-:S03]  /*1a10*/  ISETP.NE.AND.EX P0, PT, RZ, UR5, PT, P0 ;  /* 0x00000005ff007c0c */ /* 0x000fc6000bf05300 */
[----:B------:R-:W1:Y:S08]  /*1a20*/  LDC R29, c[0x0][0x3f4] ;  /* 0x0000fd00ff1d7b82 */ /* 0x000e700000000800 */
[----:B------:R-:W2:Y:S02]  /*1a30*/  LDC.64 R58, c[0x0][0x408] ;  /* 0x00010200ff3a7b82 */ /* 0x000ea40000000a00 */
[----:B------:R-:W-:-:S04]  /*1a40*/  @P0 IADD3 R4, P1, R214, UR4, RZ ;  /* 0x00000004d6040c10 */ /* 0x000fc8000ff3e0ff */
[----:B------:R-:W-:-:S05]  /*1a50*/  @P0 IADD3.X R5, R215, UR5, RZ, P1, !PT ;  /* 0x00000005d7050c10 */ /* 0x000fca0008ffe4ff */
[----:B------:R3:W4:Y:S01]  /*1a60*/  @P0 LDG.E R2, desc[UR60][R4.64] ;  /* 0x0000003c04020981 */ /* 0x000722000c1e1900 */
[----:B------:R-:W-:Y:S01]  /*1a70*/  SHF.R.S32.HI R3, RZ, 0x1f, R195 ;  /* 0x0000001fff037819 */ /* 0x000fe200000114c3 */
[----:B------:R-:W-:Y:S01]  /*1a80*/  IMAD.SHL.U32 R82, R205, 0x80, RZ ;  /* 0x00000080cd527824 */ /* 0x000fe200078e00ff */
[--C-:B------:R-:W-:Y:S01]  /*1a90*/  SHF.R.S32.HI R23, RZ, 0x1f, R22.reuse ;  /* 0x0000001fff177819 */ /* 0x100fe20000011416 */
[----:B------:R-:W3:Y:S01]  /*1aa0*/  S2R R30, SR_TID.X ;  /* 0x00000000001e7919 */ /* 0x000ee20000002100 */
[----:B-1----:R-:W-:Y:S01]  /*1ab0*/  ISETP.GE.AND P0, PT, R16, R29, PT ;  /* 0x0000001d1000720c */ /* 0x002fe20003f06270 */
[-C--:B0-----:R-:W-:Y:S01]  /*1ac0*/  IMAD R0, R3, R52.reuse, RZ ;  /* 0x0000003403007224 */ /* 0x081fe200078e02ff */
[----:B------:R-:W-:Y:S01]  /*1ad0*/  LOP3.LUT R82, R82, 0x380, RZ, 0xc0, !PT ;  /* 0x0000038052527812 */ /* 0x000fe200078ec0ff */
[C---:B------:R-:W-:Y:S01]  /*1ae0*/  IMAD.WIDE.U32 R6, R195.reuse, R52, R22 ;  /* 0x00000034c3067225 */ /* 0x040fe200078e0016 */
[----:B------:R-:W-:Y:S02]  /*1af0*/  SHF.R.U32.HI R77, RZ, 0x3, R202 ;  /* 0x00000003ff4d7819 */ /* 0x000fe400000116ca */
[----:B------:R-:W-:Y:S01]  /*1b00*/  SHF.R.U32.HI R76, RZ, 0x3, R82 ;  /* 0x00000003ff4c7819 */ /* 0x000fe20000011652 */
[----:B------:R-:W-:Y:S01]  /*1b10*/  IMAD R13, R195, R53, R0 ;  /* 0x00000035c30d7224 */ /* 0x000fe200078e0200 */
[----:B------:R-:W-:Y:S01]  /*1b20*/  SHF.L.U64.HI R86, R52, 0x6, R53 ;  /* 0x0000000634567819 */ /* 0x000fe20000010235 */
[-C--:B--2---:R-:W-:Y:S01]  /*1b30*/  IMAD R0, R3, R58.reuse, RZ ;  /* 0x0000003a03007224 */ /* 0x084fe200078e02ff */
[----:B------:R-:W-:Y:S01]  /*1b40*/  SEL R3, R29, RZ, P0 ;  /* 0x000000ff1d037207 */ /* 0x000fe20000000000 */
[----:B---3--:R-:W-:Y:S01]  /*1b50*/  IMAD.WIDE.U32 R4, R195, R58, R22 ;  /* 0x0000003ac3047225 */ /* 0x008fe200078e0016 */
[----:B------:R-:W-:-:S02]  /*1b60*/  IADD3 R7, R7, R13, RZ ;  /* 0x0000000d07077210 */ /* 0x000fc40007ffe0ff */
[C---:B------:R-:W-:Y:S01]  /*1b70*/  SHF.L.U64.HI R85, R52.reuse, 0x7, R53 ;  /* 0x0000000734557819 */ /* 0x040fe20000010235 */
[C---:B------:R-:W-:Y:S01]  /*1b80*/  IMAD R15, R195.reuse, R59, R0 ;  /* 0x0000003bc30f7224 */ /* 0x040fe200078e0200 */
[----:B------:R-:W-:Y:S01]  /*1b90*/  SHF.L.U32 R84, R52, 0x6, RZ ;  /* 0x0000000634547819 */ /* 0x000fe200000006ff */
[----:B------:R-:W-:Y:S01]  /*1ba0*/  IMAD.WIDE.U32 R8, R195, R52, R16 ;  /* 0x00000034c3087225 */ /* 0x000fe200078e0010 */
[C-C-:B------:R-:W-:Y:S02]  /*1bb0*/  SHF.L.U64.HI R81, R58.reuse, 0x6, R59.reuse ;  /* 0x000000063a517819 */ /* 0x140fe4000001023b */
[----:B------:R-:W-:Y:S01]  /*1bc0*/  SHF.L.U64.HI R80, R58, 0x7, R59 ;  /* 0x000000073a507819 */ /* 0x000fe2000001023b */
[----:B------:R-:W-:Y:S01]  /*1bd0*/  IMAD.IADD R3, R16, 0x1, R3 ;  /* 0x0000000110037824 */ /* 0x000fe200078e0203 */
[----:B------:R-:W-:Y:S01]  /*1be0*/  LOP3.LUT P1, RZ, R205, 0x4, RZ, 0xc0, !PT ;  /* 0x00000004cdff7812 */ /* 0x000fe2000782c0ff */
[----:B------:R-:W-:Y:S01]  /*1bf0*/  IMAD.IADD R5, R5, 0x1, R15 ;  /* 0x0000000105057824 */ /* 0x000fe200078e020f */
[----:B------:R-:W-:Y:S01]  /*1c00*/  SHF.R.S32.HI R75, RZ, 0x1f, R190 ;  /* 0x0000001fff4b7819 */ /* 0x000fe200000114be */
[----:B------:R-:W-:Y:S01]  /*1c10*/  IMAD.IADD R9, R13, 0x1, R9 ;  /* 0x000000010d097824 */ /* 0x000fe200078e0209 */
[----:B-----5:R-:W-:Y:S01]  /*1c20*/  SHF.R.S32.HI R13, RZ, 0x1f, R24 ;  /* 0x0000001fff0d7819 */ /* 0x020fe20000011418 */
[----:B------:R-:W-:Y:S01]  /*1c30*/  IMAD.WIDE.U32 R54, R24, R58, R4 ;  /* 0x0000003a18367225 */ /* 0x000fe200078e0004 */
[----:B------:R-:W-:-:S02]  /*1c40*/  SHF.R.S32.HI R0, RZ, 0x1f, R3 ;  /* 0x0000001fff007819 */ /* 0x000fc40000011403 */
[--C-:B------:R-:W-:Y:S01]  /*1c50*/  LOP3.LUT R5, R82, 0x30, R16.reuse, 0xf8, !PT ;  /* 0x0000003052057812 */ /* 0x100fe200078ef810 */
[----:B------:R-:W-:Y:S01]  /*1c60*/  IMAD.WIDE.U32 R10, R195, R58, R16 ;  /* 0x0000003ac30a7225 */ /* 0x000fe200078e0010 */
[----:B------:R-:W-:Y:S02]  /*1c70*/  SHF.R.U32.HI R30, RZ, 0x7, R30 ;  /* 0x00000007ff1e7819 */ /* 0x000fe4000001161e */
[----:B------:R-:W-:Y:S01]  /*1c80*/  LEA.HI R3, R0, R3, RZ, 0x4 ;  /* 0x0000000300037211 */ /* 0x000fe200078f20ff */
[----:B------:R-:W-:Y:S01]  /*1c90*/  IMAD R0, R13, R52, RZ ;  /* 0x000000340d007224 */ /* 0x000fe200078e02ff */
[C---:B------:R-:W-:Y:S01]  /*1ca0*/  ISETP.NE.AND P6, PT, R30.reuse, 0x1, PT ;  /* 0x000000011e00780c */ /* 0x040fe20003fc5270 */
[----:B------:R-:W-:Y:S01]  /*1cb0*/  VIADD R74, R30, 0x8 ;  /* 0x000000081e4a7836 */ /* 0x000fe20000000000 */
[----:B------:R-:W-:Y:S01]  /*1cc0*/  LOP3.LUT R5, R5, R76, RZ, 0x3c, !PT ;  /* 0x0000004c05057212 */ /* 0x000fe200078e3cff */
[----:B------:R-:W-:Y:S01]  /*1cd0*/  IMAD R67, R24, R53, R0 ;  /* 0x0000003518437224 */ /* 0x000fe200078e0200 */
[----:B------:R-:W-:Y:S01]  /*1ce0*/  LOP3.LUT R0, R201, 0x70, R3, 0xf8, !PT ;  /* 0x00000070c9007812 */ /* 0x000fe200078ef803 */
[----:B------:R-:W-:Y:S01]  /*1cf0*/  IMAD.IADD R11, R15, 0x1, R11 ;  /* 0x000000010f0b7824 */ /* 0x000fe200078e020b */
[----:B------:R-:W-:Y:S01]  /*1d00*/  SHF.R.U32.HI R30, RZ, 0x3, R201 ;  /* 0x00000003ff1e7819 */ /* 0x000fe200000116c9 */
[----:B------:R-:W-:Y:S01]  /*1d10*/  IMAD.IADD R69, R204, 0x1, R5 ;  /* 0x00000001cc457824 */ /* 0x000fe200078e0205 */
[--C-:B------:R-:W-:Y:S01]  /*1d20*/  LOP3.LUT R5, R82, 0x70, R3.reuse, 0xf8, !PT ;  /* 0x0000007052057812 */ /* 0x100fe200078ef803 */
[----:B------:R-:W-:Y:S01]  /*1d30*/  IMAD R13, R13, R58, RZ ;  /* 0x0000003a0d0d7224 */ /* 0x000fe200078e02ff */
[----:B------:R-:W-:Y:S01]  /*1d40*/  LOP3.LUT R4, R202, 0x70, R3, 0xf8, !PT ;  /* 0x00000070ca047812 */ /* 0x000fe200078ef803 */
[----:B------:R-:W-:Y:S01]  /*1d50*/  IMAD.WIDE.U32 R20, R24, R52, R6 ;  /* 0x0000003418147225 */ /* 0x000fe200078e0006 */
[----:B------:R-:W-:Y:S01]  /*1d60*/  SHF.R.S32.HI R64, RZ, 0x4, R3 ;  /* 0x00000004ff407819 */ /* 0x000fe20000011403 */
[----:B------:R-:W-:Y:S05]  /*1d70*/  @!P6 WARPSYNC.ALL ;  /* 0x000000000000e948 */ /* 0x000fea0003800000 */
[----:B------:R-:W-:Y:S01]  /*1d80*/  LOP3.LUT R63, R3, 0xfffffff0, RZ, 0xc0, !PT ;  /* 0xfffffff0033f7812 */ /* 0x000fe200078ec0ff */
[----:B------:R-:W-:Y:S01]  /*1d90*/  ULDC UR4, c[0x0][0x2f4] ;  /* 0x0000bd0000047ab9 */ /* 0x000fe20000000800 */
[----:B------:R-:W-:Y:S01]  /*1da0*/  LOP3.LUT R3, R0, R30, RZ, 0x3c, !PT ;  /* 0x0000001e00037212 */ /* 0x000fe200078e3cff */
[----:B------:R-:W-:Y:S01]  /*1db0*/  IMAD R71, R53, 0xa0, RZ ;  /* 0x000000a035477824 */ /* 0x000fe200078e02ff */
[----:B------:R-:W-:Y:S01]  /*1dc0*/  LOP3.LUT R5, R5, R76, RZ, 0x3c, !PT ;  /* 0x0000004c05057212 */ /* 0x000fe200078e3cff */
[----:B------:R-:W-:Y:S01]  /*1dd0*/  IMAD.SHL.U32 R83, R52, 0x80, RZ ;  /* 0x0000008034537824 */ /* 0x000fe200078e00ff */
[----:B------:R-:W-:Y:S01]  /*1de0*/  LOP3.LUT R0, R4, R77, RZ, 0x3c, !PT ;  /* 0x0000004d04007212 */ /* 0x000fe200078e3cff */
[----:B------:R-:W-:Y:S01]  /*1df0*/  IMAD.WIDE.U32 R50, R24, R52, R8 ;  /* 0x0000003418327225 */ /* 0x000fe200078e0008 */
[----:B------:R-:W-:-:S02]  /*1e00*/  ISETP.GE.AND P2, PT, R19, UR4, PT ;  /* 0x0000000413007c0c */ /* 0x000fc4000bf46270 */
[----:B------:R-:W-:Y:S01]  /*1e10*/  SHF.L.U32 R72, R29, 0x1, RZ ;  /* 0x000000011d487819 */ /* 0x000fe200000006ff */
[----:B------:R-:W-:Y:S01]  /*1e20*/  IMAD R13, R24, R59, R13 ;  /* 0x0000003b180d7224 */ /* 0x000fe200078e020d */
[----:B------:R-:W-:Y:S01]  /*1e30*/  ISETP.GE.AND P1, PT, R16, UR4, PT ;  /* 0x0000000410007c0c */ /* 0x000fe2000bf26270 */
[----:B------:R-:W-:Y:S01]  /*1e40*/  IMAD R7, R59, 0xa0, RZ ;  /* 0x000000a03b077824 */ /* 0x000fe200078e02ff */
[----:B------:R-:W-:Y:S01]  /*1e50*/  P2R R89, PR, RZ, 0x4 ;  /* 0x00000004ff597803 */ /* 0x000fe20000000000 */
[C---:B------:R-:W-:Y:S01]  /*1e60*/  IMAD.SHL.U32 R79, R58.reuse, 0x40, RZ ;  /* 0x000000403a4f7824 */ /* 0x040fe200078e00ff */
[----:B------:R-:W-:Y:S01]  /*1e70*/  IADD3 R66, R55, R13, RZ ;  /* 0x0000000d37427210 */ /* 0x000fe20007ffe0ff */
[----:B------:R-:W-:Y:S01]  /*1e80*/  IMAD.SHL.U32 R78, R58, 0x80, RZ ;  /* 0x000000803a4e7824 */ /* 0x000fe200078e00ff */
[----:B------:R-:W-:Y:S01]  /*1e90*/  SHF.R.S32.HI R61, RZ, 0x1f, R63 ;  /* 0x0000001fff3d7819 */ /* 0x000fe2000001143f */
[----:B------:R-:W-:-:S04]  /*1ea0*/  IMAD.WIDE.U32 R56, R24, R58, R10 ;  /* 0x0000003a18387225 */ /* 0x000fc800078e000a */
[----:B------:R-:W-:-:S04]  /*1eb0*/  IMAD.WIDE.U32 R52, R52, 0xa0, RZ ;  /* 0x000000a034347825 */ /* 0x000fc800078e00ff */
[----:B------:R-:W-:-:S04]  /*1ec0*/  IMAD.WIDE.U32 R58, R58, 0xa0, RZ ;  /* 0x000000a03a3a7825 */ /* 0x000fc800078e00ff */
[----:B------:R-:W-:Y:S02]  /*1ed0*/  IMAD.IADD R68, R21, 0x1, R67 ;  /* 0x0000000115447824 */ /* 0x000fe400078e0243 */
[----:B------:R-:W-:Y:S02]  /*1ee0*/  IMAD.IADD R87, R87, 0x1, R28 ;  /* 0x0000000157577824 */ /* 0x000fe400078e021c */
[----:B------:R-:W-:Y:S02]  /*1ef0*/  IMAD R73, R229, 0x40, R195 ;  /* 0x00000040e5497824 */ /* 0x000fe400078e02c3 */
[----:B------:R-:W-:Y:S02]  /*1f00*/  IMAD.IADD R71, R53, 0x1, R71 ;  /* 0x0000000135477824 */ /* 0x000fe400078e0247 */
        /* <DEDUP_REMOVED lines=8> */
.L_x_3113:
[----:B0-----:R-:W0:Y:S01]  /*1f90*/  LDC R94, c[0x0][0x430] ;  /* 0x00010c00ff5e7b82 */ /* 0x001e220000000800 */
[----:B------:R-:W-:Y:S02]  /*1fa0*/  VIADD R26, R26, 0xffffffff ;  /* 0xffffffff1a1a7836 */ /* 0x000fe40000000000 */
[----:B------:R-:W-:Y:S02]  /*1fb0*/  IMAD.MOV.U32 R93, RZ, RZ, RZ ;  /* 0x000000ffff5d7224 */ /* 0x000fe400078e00ff */
[----:B--23--:R-:W-:-:S03]  /*1fc0*/  IMAD R8, R26, 0xa0, R73 ;  /* 0x000000a01a087824 */ /* 0x00cfc600078e0249 */
[----:B------:R-:W1:Y:S02]  /*1fd0*/  LDC R105, c[0x0][0x3f4] ;  /* 0x0000fd00ff697b82 */ /* 0x000e640000000800 */
[----:B------:R-:W-:Y:S02]  /*1fe0*/  ISETP.GE.AND P2, PT, R8, R25, PT ;  /* 0x000000190800720c */ /* 0x000fe40003f46270 */
[----:B------:R-:W-:Y:S02]  /*1ff0*/  IADD3 R11, R87, R8, RZ ;  /* 0x00000008570b7210 */ /* 0x000fe40007ffe0ff */
[----:B------:R-:W-:-:S03]  /*2000*/  ISETP.GT.OR P2, PT, R73, 0x9f, P2 ;  /* 0x0000009f4900780c */ /* 0x000fc60001744670 */
[----:B------:R-:W-:Y:S01]  /*2010*/  IMAD.MOV.U32 R9, RZ, RZ, R11 ;  /* 0x000000ffff097224 */ /* 0x000fe200078e000b */
[----:B0-----:R-:W-:-:S09]  /*2020*/  ISETP.NE.AND P3, PT, R94, 0x1, PT ;  /* 0x000000015e00780c */ /* 0x001fd20003f65270 */
        /* <DEDUP_REMOVED lines=20> */
[----:B------:R-:W-:Y:S05]  /*2170*/  YIELD ;  /* 0x0000000000007946 */ /* 0x000fea0003800000 */
[----:B-1----:R-:W-:Y:S01]  /*2180*/  ISETP.GE.AND P2, PT, R105, 0x1, PT ;  /* 0x000000016900780c */ /* 0x002fe20003f46270 */
[----:B------:R-:W-:Y:S01]  /*2190*/  BSSY B0, `(.L_x_3039) ;  /* 0x00006ce000007945 */ /* 0x000fe20003800000 */
[----:B------:R-:W-:Y:S01]  /*21a0*/  IADD3 R91, R5, 0x40, RZ ;  /* 0x00000040055b7810 */ /* 0x000fe20007ffe0ff */
[----:B------:R-:W-:-:S02]  /*21b0*/  IMAD R94, R94, R9, R11 ;  /* 0x000000095e5e7224 */ /* 0x000fc400078e020b */
[----:B------:R-:W-:Y:S02]  /*21c0*/  @P4 VIADD R91, R5, 0xffffffc0 ;  /* 0xffffffc0055b4836 */ /* 0x000fe40000000000 */
[C---:B------:R-:W-:Y:S02]  /*21d0*/  IMAD.IADD R92, R18.reuse, 0x1, R5 ;  /* 0x00000001125c7824 */ /* 0x040fe400078e0205 */
[----:B------:R-:W-:-:S04]  /*21e0*/  IMAD.IADD R91, R18, 0x1, R91 ;  /* 0x00000001125b7824 */ /* 0x000fc800078e025b */
        /* <DEDUP_REMOVED lines=15> */
[----:B------:R-:W-:Y:S01]  /*22e0*/  IMAD.IADD R5, R5, 0x1, R7 ;  /* 0x0000000105057824 */ /* 0x000fe200078e0207 */
[----:B------:R-:W-:Y:S01]  /*22f0*/  SHF.R.S32.HI R7, RZ, 0x1f, R26 ;  /* 0x0000001fff077819 */ /* 0x000fe2000001141a */
[----:B------:R-:W-:Y:S02]  /*2300*/  IMAD R9, R75, UR4, RZ ;  /* 0x000000044b097c24 */ /* 0x000fe4000f8e02ff */
[----:B------:R-:W-:-:S04]  /*2310*/  IMAD.WIDE.U32 R102, R190, UR4, R4 ;  /* 0x00000004be667c25 */ /* 0x000fc8000f8e0004 */
[----:B------:R-:W-:Y:S01]  /*2320*/  IMAD R9, R190, UR5, R9 ;  /* 0x00000005be097c24 */ /* 0x000fe2000f8e0209 */
[----:B------:R-:W-:Y:S01]  /*2330*/  ULDC.64 UR4, c[0x0][0x2e8] ;  /* 0x0000ba0000047ab9 */ /* 0x000fe20000000a00 */
[-C--:B------:R-:W-:Y:S01]  /*2340*/  IMAD R4, R71, R26.reuse, RZ ;  /* 0x0000001a47047224 */ /* 0x080fe200078e02ff */
[----:B------:R-:W-:Y:S01]  /*2350*/  IADD3 R101, P2, R102, UR4, RZ ;  /* 0x0000000466657c10 */ /* 0x000fe2000ff5e0ff */
[----:B------:R-:W-:Y:S01]  /*2360*/  ULDC.U8 UR4, c[0x0][0x410] ;  /* 0x0001040000047ab9 */ /* 0x000fe20000000000 */
[----:B------:R-:W-:Y:S02]  /*2370*/  IMAD R5, R70, R26, RZ ;  /* 0x0000001a46057224 */ /* 0x000fe400078e02ff */
[----:B------:R-:W-:Y:S01]  /*2380*/  IADD3.X R102, R103, UR5, R9, P2, !PT ;  /* 0x0000000567667c10 */ /* 0x000fe200097fe409 */
[C---:B------:R-:W-:Y:S01]  /*2390*/  IMAD R11, R7.reuse, R52, R4 ;  /* 0x00000034070b7224 */ /* 0x040fe200078e0204 */
[----:B------:R-:W-:Y:S01]  /*23a0*/  ISETP.NE.AND P2, PT, RZ, UR4, PT ;  /* 0x00000004ff007c0c */ /* 0x000fe2000bf45270 */
[----:B------:R-:W-:-:S02]  /*23b0*/  IMAD R13, R7, R58, R5 ;  /* 0x0000003a070d7224 */ /* 0x000fc400078e0205 */
[----:B------:R-:W-:-:S04]  /*23c0*/  IMAD.WIDE.U32 R4, R52, R26, RZ ;  /* 0x0000001a34047225 */ /* 0x000fc800078e00ff */
[----:B------:R-:W-:Y:S01]  /*23d0*/  IMAD.WIDE.U32 R6, R58, R26, RZ ;  /* 0x0000001a3a067225 */ /* 0x000fe200078e00ff */
[----:B------:R-:W-:-:S03]  /*23e0*/  IADD3 R88, R5, R11, RZ ;  /* 0x0000000b05587210 */ /* 0x000fc60007ffe0ff */
        /* <DEDUP_REMOVED lines=33> */
.L_x_3043:
[----:B------:R-:W-:Y:S05]  /*2600*/  BSYNC B1 ;  /* 0x0000000000017941 */ /* 0x000fea0003800000 */
.L_x_3042:
        /* <DEDUP_REMOVED lines=26> */
.L_x_3045:
[----:B------:R-:W-:Y:S05]  /*27b0*/  BSYNC B1 ;  /* 0x0000000000017941 */ /* 0x000fea0003800000 */
.L_x_3044:
        /* <DEDUP_REMOVED lines=22> */
.L_x_3047:
[----:B------:R-:W-:Y:S05]  /*2920*/  BSYNC B1 ;  /* 0x0000000000017941 */ /* 0x000fea0003800000 */
.L_x_3046:
[----:B------:R-:W-:Y:S01]  /*2930*/  ISETP.NE.AND P5, PT, R198, 0x3, PT ;  /* 0x00000003c600780c */ /* 0x000fe20003fa5270 */
[----:B------:R-:W-:Y:S01]  /*2940*/  IMAD.MOV.U32 R119, RZ, RZ, R46 ;  /* 0x000000ffff777224 */ /* 0x000fe200078e002e */
[----:B------:R-:W-:Y:S01]  /*2950*/  MOV R114, R42 ;  /* 0x0000002a00727202 */ /* 0x000fe20000000f00 */
[----:B-----5:R-:W-:Y:S01]  /*2960*/  IMAD.MOV.U32 R109, RZ, RZ, R34 ;  /* 0x000000ffff6d7224 */ /* 0x020fe200078e0022 */
        /* <DEDUP_REMOVED lines=9> */
.L_x_3048:
[----:B------:R-:W-:Y:S01]  /*2a00*/  IMAD R88, R192, 0x8, R18 ;  /* 0x00000008c0587824 */ /* 0x000fe200078e0212 */
[----:B------:R-:W-:Y:S01]  /*2a10*/  SHF.L.U32 R100, R199, 0x1f, RZ ;  /* 0x0000001fc7647819 */ /* 0x000fe200000006ff */
[----:B------:R-:W-:Y:S03]  /*2a20*/  BSSY B1, `(.L_x_3049) ;  /* 0x0000003000017945 */ /* 0x000fe60003800000 */
[----:B------:R-:W1:Y:S02]  /*2a30*/  SYNCS.PHASECHK.TRANS64.TRYWAIT P6, [R88+URZ+0x22890], R100 ;  /* 0x02289064580075a7 */ /* 0x000e6400080c017f */
[----:B-1----:R-:W-:Y:S05]  /*2a40*/  @!P6 BRA `(.L_x_3050) ;  /* 0x0000022800f4e947 */ /* 0x002fea0003800000 */
.L_x_3343:
[----:B------:R-:W-:Y:S05]  /*2a50*/  BSYNC B1 ;  /* 0x0000000000017941 */ /* 0x000fea0003800000 */
.L_x_3049:
[----:B------:R-:W-:-:S03]  /*2a60*/  UMOV UR4, 0xffffffff ;  /* 0xffffffff00047882 */ /* 0x000fc60000000000 */
[----:B------:R-:W-:Y:S05]  /*2a70*/  BRA.DIV UR4, `(.L_x_3051) ;  /* 0x0000022a04fc7947 */ /* 0x000fea000b800000 */
[----:B------:R2:W3:Y:S04]  /*2a80*/  SHFL.IDX PT, R103, R102, RZ, 0x1c1f ;  /* 0x001c1fff66677589 */ /* 0x0004e800000e0000 */
[----:B------:R2:W4:Y:S02]  /*2a90*/  SHFL.IDX PT, R14, R101, RZ, 0x1c1f ;  /* 0x001c1fff650e7589 */ /* 0x00052400000e0000 */
.L_x_3347:
        /* <DEDUP_REMOVED lines=13> */
[----:B------:R-:W-:Y:S02]  /*2b70*/  SHF.R.U32.HI R115, RZ, 0x10, R99 ;  /* 0x00000010ff737819 */ /* 0x000fe40000011663 */
[----:B------:R-:W-:Y:S01]  /*2b80*/  LOP3.LUT R46, R99, 0xff0000ff, RZ, 0xc0, !PT ;  /* 0xff0000ff632e7812 */ /* 0x000fe200078ec0ff */
[----:B------:R-:W-:Y:S01]  /*2b90*/  IMAD.SHL.U32 R15, R15, 0x100, RZ ;  /* 0x000001000f0f7824 */ /* 0x000fe200078e00ff */
[----:B------:R-:W-:Y:S02]  /*2ba0*/  SHF.L.U32 R13, R13, 0x8, RZ ;  /* 0x000000080d0d7819 */ /* 0x000fe400000006ff */
[----:B------:R-:W-:-:S02]  /*2bb0*/  SHF.R.U32.HI R99, RZ, 0x10, R47 ;  /* 0x00000010ff637819 */ /* 0x000fc4000001162f */
[----:B------:R-:W-:Y:S02]  /*2bc0*/  LOP3.LUT R98, R47, 0xff0000ff, RZ, 0xc0, !PT ;  /* 0xff0000ff2f627812 */ /* 0x000fe400078ec0ff */
        /* <DEDUP_REMOVED lines=94> */
.L_x_3057:
[----:B------:R-:W-:Y:S05]  /*31b0*/  BSYNC B3 ;  /* 0x0000000000037941 */ /* 0x000fea0003800000 */
.L_x_3056:
[----:B0-----:R0:W-:Y:S02]  /*31c0*/  ST.E.128 desc[UR60][R10.64], R4 ;  /* 0x000000040a007985 */ /* 0x0011e4000c101d3c */
.L_x_3055:
[----:B------:R-:W-:Y:S05]  /*31d0*/  BSYNC B2 ;  /* 0x0000000000027941 */ /* 0x000fea0003800000 */
.L_x_3054:
        /* <DEDUP_REMOVED lines=10> */
[--C-:B------:R-:W-:Y:S02]  /*3280*/  SHF.R.U32.HI R42, RZ, 0x8, R43.reuse ;  /* 0x00000008ff2a7819 */ /* 0x100fe4000001162b */
[----:B------:R-:W-:Y:S01]  /*3290*/  MOV R14, R7 ;  /* 0x00000007000e7202 */ /* 0x000fe20000000f00 */
[----:B------:R-:W-:Y:S01]  /*32a0*/  IMAD.SHL.U32 R7, R46, 0x100, RZ ;  /* 0x000001002e077824 */ /* 0x000fe200078e00ff */
[----:B------:R-:W-:Y:S01]  /*32b0*/  LOP3.LUT R12, R45, 0xff0000ff, RZ, 0xc0, !PT ;  /* 0xff0000ff2d0c7812 */ /* 0x000fe200078ec0ff */
[----:B------:R-:W-:Y:S01]  /*32c0*/  IMAD.SHL.U32 R6, R42, 0x100, RZ ;  /* 0x000001002a067824 */ /* 0x000fe200078e00ff */
[----:B------:R-:W-:Y:S02]  /*32d0*/  SHF.R.U32.HI R44, RZ, 0x10, R43 ;  /* 0x00000010ff2c7819 */ /* 0x000fe4000001162b */
[----:B------:R-:W-:-:S02]  /*32e0*/  SHF.R.U32.HI R45, RZ, 0x10, R45 ;  /* 0x00000010ff2d7819 */ /* 0x000fc4000001162d */
[----:B------:R-:W-:Y:S01]  /*32f0*/  LOP3.LUT R15, R43, 0xff0000ff, RZ, 0xc0, !PT ;  /* 0xff0000ff2b0f7812 */ /* 0x000fe200078ec0ff */
[----:B------:R-:W-:Y:S01]  /*3300*/  IMAD.U32 R44, R44, 0x10000, RZ ;  /* 0x000100002c2c7824 */ /* 0x000fe200078e00ff */
[----:B------:R-:W-:Y:S01]  /*3310*/  LOP3.LUT R7, R12, 0xff00, R7, 0xf8, !PT ;  /* 0x0000ff000c077812 */ /* 0x000fe200078ef807 */
[----:B------:R-:W-:Y:S01]  /*3320*/  IMAD.U32 R12, R45, 0x10000, RZ ;  /* 0x000100002d0c7824 */ /* 0x000fe200078e00ff */
[----:B------:R-:W-:Y:S02]  /*3330*/  LOP3.LUT R15, R15, 0xff00, R6, 0xf8, !PT ;  /* 0x0000ff000f0f7812 */ /* 0x000fe400078ef806 */
        /* <DEDUP_REMOVED lines=91> */
.L_x_3059:
[----:B------:R-:W-:Y:S05]  /*38f0*/  BSYNC B2 ;  /* 0x0000000000027941 */ /* 0x000fea0003800000 */
.L_x_3058:
[----:B0-----:R0:W-:Y:S02]  /*3900*/  ST.E.128 desc[UR60][R10.64], R4 ;  /* 0x000000040a007985 */ /* 0x0011e4000c101d3c */
.L_x_3053:
[----:B------:R-:W-:Y:S05]  /*3910*/  BSYNC B1 ;  /* 0x0000000000017941 */ /* 0x000fea0003800000 */
.L_x_3052:
[----:B------:R-:W-:-:S03]  /*3920*/  UMOV UR4, 0xffffffff ;  /* 0xffffffff00047882 */ /* 0x000fc60000000000 */
[----:B------:R-:W-:Y:S05]  /*3930*/  BRA.DIV UR4, `(.L_x_3060) ;  /* 0x0000021e04947947 */ /* 0x000fea000b800000 */
[----:B------:R0:W0:Y:S04]  /*3940*/  SHFL.IDX PT, R43, R102, 0x1, 0x1c1f ;  /* 0x003c1f00662b7f89 */ /* 0x00002800000e0000 */
[----:B----4-:R4:W0:Y:S02]  /*3950*/  SHFL.IDX PT, R14, R101, 0x1, 0x1c1f ;  /* 0x003c1f00650e7f89 */ /* 0x01082400000e0000 */
.L_x_3351:
        /* <DEDUP_REMOVED lines=20> */
[----:B------:R-:W-:-:S02]  /*3aa0*/  LOP3.LUT R7, R12, 0xff00, R7, 0xf8, !PT ;  /* 0x0000ff000c077812 */ /* 0x000fc400078ef807 */
[----:B------:R-:W-:Y:S01]  /*3ab0*/  SHF.L.U32 R12, R40, 0x10, RZ ;  /* 0x00000010280c7819 */ /* 0x000fe200000006ff */
[----:B------:R-:W-:Y:S01]  /*3ac0*/  IMAD.U32 R41, R41, 0x10000, RZ ;  /* 0x0001000029297824 */ /* 0x000fe200078e00ff */
[----:B------:R-:W-:Y:S02]  /*3ad0*/  LOP3.LUT R38, R38, 0xff00, R39, 0xf8, !PT ;  /* 0x0000ff0026267812 */ /* 0x000fe400078ef827 */
        /* <DEDUP_REMOVED lines=44> */
[----:B---3--:R-:W-:Y:S01]  /*3da0*/  F2FP.SATFINITE.E4M3.F32.PACK_AB_MERGE_C R103, R42, R39, RZ ;  /* 0x000000272a67723e */ /* 0x008fe200048070ff */
        /* <DEDUP_REMOVED lines=45> */
.L_x_3066:
[----:B------:R-:W-:Y:S05]  /*4080*/  BSYNC B3 ;  /* 0x0000000000037941 */ /* 0x000fea0003800000 */
.L_x_3065:
[----:B0-----:R0:W-:Y:S02]  /*4090*/  ST.E.128 desc[UR60][R10.64], R4 ;  /* 0x000000040a007985 */ /* 0x0011e4000c101d3c */
.L_x_3064:
[----:B------:R-:W-:Y:S05]  /*40a0*/  BSYNC B2 ;  /* 0x0000000000027941 */ /* 0x000fea0003800000 */
.L_x_3063:
        /* <DEDUP_REMOVED lines=113> */
.L_x_3068:
[----:B------:R-:W-:Y:S05]  /*47c0*/  BSYNC B2 ;  /* 0x0000000000027941 */ /* 0x000fea0003800000 */
.L_x_3067:
[----:B0-----:R0:W-:Y:S02]  /*47d0*/  ST.E.128 desc[UR60][R10.64], R4 ;  /* 0x000000040a007985 */ /* 0x0011e4000c101d3c */
.L_x_3062:
[----:B------:R-:W-:Y:S05]  /*47e0*/  BSYNC B1 ;  /* 0x0000000000017941 */ /* 0x000fea0003800000 */
.L_x_3061:
[----:B------:R-:W-:-:S03]  /*47f0*/  UMOV UR4, 0xffffffff ;  /* 0xffffffff00047882 */ /* 0x000fc60000000000 */
[----:B------:R-:W-:Y:S05]  /*4800*/  BRA.DIV UR4, `(.L_x_3069) ;  /* 0x0000021204287947 */ /* 0x000fea000b800000 */
[----:B------:R1:W1:Y:S04]  /*4810*/  SHFL.IDX PT, R35, R102, 0x2, 0x1c1f ;  /* 0x005c1f0066237f89 */ /* 0x00026800000e0000 */
[----:B0-----:R0:W0:Y:S02]  /*4820*/  SHFL.IDX PT, R14, R101, 0x2, 0x1c1f ;  /* 0x005c1f00650e7f89 */ /* 0x00102400000e0000 */
.L_x_3355:
[----:B------:R-:W-:Y:S05]  /*4830*/  @P4 BRA `(.L_x_3070) ;  /* 0x00000044008c4947 */ /* 0x000fea0003800000 */
[----:B------:R-:W-:Y:S04]  /*4840*/  BSSY B1, `(.L_x_3071) ;  /* 0x0000072000017945 */ /* 0x000fe80003800000 */
[----:B------:R-:W-:Y:S05]  /*4850*/  @P1 BRA `(.L_x_3072) ;  /* 0x0000000400c01947 */ /* 0x000fea0003800000 */
[----:B------:R2:W2:Y:S01]  /*4860*/  LDS.128 R4, [R92+0x1c400] ;  /* 0x01c400005c047984 */ /* 0x0004a20000000c00 */
[----:B0-----:R-:W-:Y:S01]  /*4870*/  IADD3 R10, P2, R16, R14, RZ ;  /* 0x0000000e100a7210 */ /* 0x001fe20007f5e0ff */
[----:B------:R-:W-:Y:S04]  /*4880*/  BSSY B2, `(.L_x_3073) ;  /* 0x000006c000027945 */ /* 0x000fe80003800000 */
[----:B-1----:R-:W-:Y:S01]  /*4890*/  IMAD.X R11, R35, 0x1, R17, P2 ;  /* 0x00000001230b7824 */ /* 0x002fe200010e0611 */
[----:B------:R-:W-:-:S13]  /*48a0*/  ISETP.GE.AND P2, PT, R22, R105, PT ;  /* 0x000000691600720c */ /* 0x000fda0003f46270 */
[----:B------:R-:W-:Y:S05]  /*48b0*/  @P2 BRA `(.L_x_3074) ;  /* 0x0000000400a02947 */ /* 0x000fea0003800000 */
[----:B------:R-:W-:Y:S01]  /*48c0*/  SHF.R.U32.HI R12, RZ, 0x8, R33 ;  /* 0x00000008ff0c7819 */ /* 0x000fe20000011621 */
[----:B--2---:R-:W-:Y:S01]  /*48d0*/  IMAD.MOV.U32 R15, RZ, RZ, R7 ;  /* 0x000000ffff0f7224 */ /* 0x004fe200078e0007 */
[----:B------:R-:W-:Y:S02]  /*48e0*/  SHF.R.U32.HI R34, RZ, 0x8, R31 ;  /* 0x00000008ff227819 */ /* 0x000fe4000001161f */
[----:B------:R-:W-:Y:S01]  /*48f0*/  SHF.R.U32.HI R32, RZ, 0x10, R33 ;  /* 0x00000010ff207819 */ /* 0x000fe20000011621 */
[----:B------:R-:W-:Y:S01]  /*4900*/  IMAD.SHL.U32 R7, R12, 0x100, RZ ;  /* 0x000001000c077824 */ /* 0x000fe200078e00ff */
[----:B------:R-:W-:Y:S02]  /*4910*/  LOP3.LUT R30, R33, 0xff0000ff, RZ, 0xc0, !PT ;  /* 0xff0000ff211e7812 */ /* 0x000fe400078ec0ff */
[----:B------:R-:W-:Y:S01]  /*4920*/  MOV R13, R6 ;  /* 0x00000006000d7202 */ /* 0x000fe20000000f00 */
[----:B------:R-:W-:Y:S01]  /*4930*/  IMAD.SHL.U32 R6, R34, 0x100, RZ ;  /* 0x0000010022067824 */ /* 0x000fe200078e00ff */
[----:B------:R-:W-:-:S02]  /*4940*/  SHF.R.U32.HI R36, RZ, 0x10, R31 ;  /* 0x00000010ff247819 */ /* 0x000fc4000001161f */
        /* <DEDUP_REMOVED lines=82> */
[C---:B------:R-:W-:Y:S01]  /*4e70*/  FMUL.FTZ R36, R4.reuse, R36 ;  /* 0x0000002404247220 */ /* 0x040fe20000410000 */
        /* <DEDUP_REMOVED lines=11> */
[----:B------:R-:W-:-:S07]  /*4f30*/  F2FP.SATFINITE.E4M3.F32.PACK_AB_MERGE_C R7, R15, R30, R33 ;  /* 0x0000001e0f07723e */ /* 0x000fce0004807021 */
.L_x_3074:
[----:B------:R-:W-:Y:S05]  /*4f40*/  BSYNC B2 ;  /* 0x0000000000027941 */ /* 0x000fea0003800000 */
.L_x_3073:
[----:B--2---:R0:W-:Y:S02]  /*4f50*/  ST.E.128 desc[UR60][R10.64], R4 ;  /* 0x000000040a007985 */ /* 0x0041e4000c101d3c */
.L_x_3072:
[----:B------:R-:W-:Y:S05]  /*4f60*/  BSYNC B1 ;  /* 0x0000000000017941 */ /* 0x000fea0003800000 */
.L_x_3071:
[----:B------:R-:W-:-:S13]  /*4f70*/  ISETP.NE.AND P2, PT, R89, RZ, PT ;  /* 0x000000ff5900720c */ /* 0x000fda0003f45270 */
[----:B------:R-:W-:Y:S05]  /*4f80*/  @P2 BRA `(.L_x_3070) ;  /* 0x0000003c00b82947 */ /* 0x000fea0003800000 */
[----:B0-----:R0:W0:Y:S01]  /*4f90*/  LDS.128 R4, [R91+0x1c400] ;  /* 0x01c400005b047984 */ /* 0x0010220000000c00 */
[----:B------:R-:W-:Y:S01]  /*4fa0*/  IADD3 R14, P2, R19, R14, RZ ;  /* 0x0000000e130e7210 */ /* 0x000fe20007f5e0ff */
[----:B------:R-:W-:Y:S04]  /*4fb0*/  BSSY B1, `(.L_x_3075) ;  /* 0x000006d000017945 */ /* 0x000fe80003800000 */
[----:B-1----:R-:W-:Y:S01]  /*4fc0*/  IMAD.X R15, R35, 0x1, R194, P2 ;  /* 0x00000001230f7824 */ /* 0x002fe200010e06c2 */
[----:B------:R-:W-:-:S13]  /*4fd0*/  ISETP.GE.AND P2, PT, R196, R105, PT ;  /* 0x00000069c400720c */ /* 0x000fda0003f46270 */
[----:B------:R-:W-:Y:S05]  /*4fe0*/  @P2 BRA `(.L_x_3076) ;  /* 0x0000000400a42947 */ /* 0x000fea0003800000 */
[----:B------:R-:W-:Y:S02]  /*4ff0*/  SHF.R.U32.HI R30, RZ, 0x8, R9 ;  /* 0x00000008ff1e7819 */ /* 0x000fe40000011609 */
[----:B------:R-:W-:Y:S02]  /*5000*/  SHF.R.U32.HI R12, RZ, 0x8, R29 ;  /* 0x00000008ff0c7819 */ /* 0x000fe4000001161d */
[----:B------:R-:W-:Y:S02]  /*5010*/  LOP3.LUT R8, R9, 0xff0000ff, RZ, 0xc0, !PT ;  /* 0xff0000ff09087812 */ /* 0x000fe400078ec0ff */
[----:B------:R-:W-:Y:S01]  /*5020*/  SHF.R.U32.HI R13, RZ, 0x10, R9 ;  /* 0x00000010ff0d7819 */ /* 0x000fe20000011609 */
[----:B0-----:R-:W-:Y:S01]  /*5030*/  IMAD.MOV.U32 R9, RZ, RZ, R6 ;  /* 0x000000ffff097224 */ /* 0x001fe200078e0006 */
[----:B------:R-:W-:Y:S01]  /*5040*/  MOV R10, R7 ;  /* 0x00000007000a7202 */ /* 0x000fe20000000f00 */
[----:B------:R-:W-:Y:S01]  /*5050*/  IMAD.SHL.U32 R7, R30, 0x100, RZ ;  /* 0x000001001e077824 */ /* 0x000fe200078e00ff */
        /* <DEDUP_REMOVED lines=98> */
.L_x_3076:
[----:B------:R-:W-:Y:S05]  /*5680*/  BSYNC B1 ;  /* 0x0000000000017941 */ /* 0x000fea0003800000 */
.L_x_3075:
[----:B0-----:R0:W-:Y:S01]  /*5690*/  ST.E.128 desc[UR60][R14.64], R4 ;  /* 0x000000040e007985 */ /* 0x0011e2000c101d3c */
[----:B------:R-:W-:Y:S05]  /*56a0*/  BRA `(.L_x_3070) ;  /* 0x0000003400f07947 */ /* 0x000fea0003800000 */
.L_x_3041:
[C---:B------:R-:W-:Y:S01]  /*56b0*/  VIADD R8, R195.reuse, 0x40 ;  /* 0x00000040c3087836 */ /* 0x040fe20000000000 */
        /* <DEDUP_REMOVED lines=44> */
[----:B------:R-:W-:Y:S02]  /*5980*/  CS2R R6, SRZ ;  /* 0x0000000000067805 */ /* 0x000fe4000001ff00 */
[----:B------:R-:W-:-:S02]  /*5990*/  @!P2 IADD3.X R11, R4, R11, RZ, P5, !PT ;  /* 0x0000000b040ba210 */ /* 0x000fc40002ffe4ff */
[----:B------:R-:W-:-:S03]  /*59a0*/  CS2R R4, SRZ ;  /* 0x0000000000047805 */ /* 0x000fc6000001ff00 */
        /* <DEDUP_REMOVED lines=12> */
[----:B-----5:R-:W-:Y:S01]  /*5a70*/  IMAD.MOV.U32 R107, RZ, RZ, R46 ;  /* 0x000000ffff6b7224 */ /* 0x020fe200078e002e */
[----:B------:R-:W-:Y:S01]  /*5a80*/  MOV R105, R44 ;  /* 0x0000002c00697202 */ /* 0x000fe20000000f00 */
[----:B------:R-:W-:Y:S02]  /*5a90*/  IMAD.MOV.U32 R116, RZ, RZ, R6 ;  /* 0x000000ffff747224 */ /* 0x000fe400078e0006 */
[----:B------:R-:W-:Y:S02]  /*5aa0*/  IMAD.MOV.U32 R118, RZ, RZ, R4 ;  /* 0x000000ffff767224 */ /* 0x000fe400078e0004 */
[----:B------:R-:W-:Y:S01]  /*5ab0*/  IMAD.MOV.U32 R110, RZ, RZ, R34 ;  /* 0x000000ffff6e7224 */ /* 0x000fe200078e0022 */
[----:B------:R-:W-:Y:S01]  /*5ac0*/  MOV R112, R32 ;  /* 0x0000002000707202 */ /* 0x000fe20000000f00 */
[----:B------:R-:W-:Y:S06]  /*5ad0*/  @!P5 BRA `(.L_x_3077) ;  /* 0x000000000004d947 */ /* 0x000fec0003800000 */
[----:B------:R-:W-:Y:S01]  /*5ae0*/  BPT.TRAP 0x1 ;  /* 0x000000040000795c */ /* 0x000fe20000300000 */
.L_x_3077:
[----:B------:R-:W-:Y:S01]  /*5af0*/  IMAD R88, R192, 0x8, R18 ;  /* 0x00000008c0587824 */ /* 0x000fe200078e0212 */
[----:B------:R-:W-:Y:S01]  /*5b00*/  SHF.L.U32 R100, R199, 0x1f, RZ ;  /* 0x0000001fc7647819 */ /* 0x000fe200000006ff */
[----:B------:R-:W0:Y:S01]  /*5b10*/  LDC R103, c[0x0][0x2f4] ;  /* 0x0000bd00ff677b82 */ /* 0x000e220000000800 */
[----:B------:R-:W-:Y:S02]  /*5b20*/  BSSY B1, `(.L_x_3078) ;  /* 0x0000003000017945 */ /* 0x000fe40003800000 */
[----:B------:R-:W1:Y:S02]  /*5b30*/  SYNCS.PHASECHK.TRANS64.TRYWAIT P3, [R88+URZ+0x22890], R100 ;  /* 0x02289064580075a7 */ /* 0x000e64000806017f */
[----:B-1----:R-:W-:Y:S05]  /*5b40*/  @!P3 BRA `(.L_x_3079) ;  /* 0x000001fc00a0b947 */ /* 0x002fea0003800000 */
.L_x_3356:
[----:B------:R-:W-:Y:S05]  /*5b50*/  BSYNC B1 ;  /* 0x0000000000017941 */ /* 0x000fea0003800000 */
.L_x_3078:
[----:B------:R-:W-:Y:S01]  /*5b60*/  UMOV UR4, 0xffffffff ;  /* 0xffffffff00047882 */ /* 0x000fe20000000000 */
[----:B0-----:R-:W-:Y:S02]  /*5b70*/  IMAD.IADD R111, R103, 0x1, -R72 ;  /* 0x00000001676f7824 */ /* 0x001fe400078e0a48 */
[----:B------:R-:W-:Y:S05]  /*5b80*/  BRA.DIV UR4, `(.L_x_3080) ;  /* 0x000001fe04a47947 */ /* 0x000fea000b800000 */
[----:B------:R0:W2:Y:S04]  /*5b90*/  SHFL.IDX PT, R104, R102, RZ, 0x1c1f ;  /* 0x001c1fff66687589 */ /* 0x0000a800000e0000 */
[----:B------:R0:W3:Y:S02]  /*5ba0*/  SHFL.IDX PT, R106, R101, RZ, 0x1c1f ;  /* 0x001c1fff656a7589 */ /* 0x0000e400000e0000 */
.L_x_3360:
        /* <DEDUP_REMOVED lines=12> */
[----:B------:R-:W-:-:S05]  /*5c70*/  LOP3.LUT R9, R9, R76, RZ, 0x3c, !PT ;  /* 0x0000004c09097212 */ /* 0x000fca00078e3cff */
[----:B------:R-:W-:Y:S02]  /*5c80*/  IMAD.IADD R11, R204, 0x1, R9 ;  /* 0x00000001cc0b7824 */ /* 0x000fe400078e0209 */
[C---:B------:R-:W-:Y:S02]  /*5c90*/  IMAD R9, R192.reuse, 0x5000, R60 ;  /* 0x00005000c0097824 */ /* 0x040fe400078e023c */
[----:B------:R-:W-:-:S03]  /*5ca0*/  IMAD R11, R192, 0x5000, R11 ;  /* 0x00005000c00b7824 */ /* 0x000fc600078e020b */
[C---:B------:R-:W-:Y:S01]  /*5cb0*/  IADD3 R9, R18.reuse, R9, RZ ;  /* 0x0000000912097210 */ /* 0x040fe20007ffe0ff */
[----:B------:R-:W-:-:S05]  /*5cc0*/  IMAD.IADD R12, R18, 0x1, R11 ;  /* 0x00000001120c7824 */ /* 0x000fca00078e020b */
[----:B------:R-:W2:Y:S04]  /*5cd0*/  LDS.128 R8, [R9+0x18400] ;  /* 0x0184000009087984 */ /* 0x000ea80000000c00 */
[----:B------:R-:W3:Y:S01]  /*5ce0*/  LDS.128 R12, [R12+0x18400] ;  /* 0x018400000c0c7984 */ /* 0x000ee20000000c00 */
[----:B------:R-:W-:Y:S05]  /*5cf0*/  @P2 BRA `(.L_x_3084) ;  /* 0x0000000c003c2947 */ /* 0x000fea0003800000 */
[----:B------:R-:W-:Y:S01]  /*5d00*/  SHF.R.U32.HI R128, RZ, 0x8, R5 ;  /* 0x00000008ff807819 */ /* 0x000fe20000011605 */
[----:B--2---:R-:W-:Y:S01]  /*5d10*/  IMAD.MOV.U32 R28, RZ, RZ, R8 ;  /* 0x000000ffff1c7224 */ /* 0x004fe200078e0008 */
[----:B------:R-:W-:Y:S02]  /*5d20*/  SHF.R.U32.HI R121, RZ, 0x8, R31 ;  /* 0x00000008ff797819 */ /* 0x000fe4000001161f */
[----:B------:R-:W-:Y:S02]  /*5d30*/  LOP3.LUT R4, R5, 0xff0000ff, RZ, 0xc0, !PT ;  /* 0xff0000ff05047812 */ /* 0x000fe400078ec0ff */
[----:B------:R-:W-:Y:S01]  /*5d40*/  SHF.R.U32.HI R125, RZ, 0x10, R5 ;  /* 0x00000010ff7d7819 */ /* 0x000fe20000011605 */
[----:B------:R-:W-:Y:S01]  /*5d50*/  IMAD.SHL.U32 R5, R128, 0x100, RZ ;  /* 0x0000010080057824 */ /* 0x000fe200078e00ff */
[----:B------:R-:W-:Y:S01]  /*5d60*/  SHF.R.U32.HI R122, RZ, 0x8, R29 ;  /* 0x00000008ff7a7819 */ /* 0x000fe2000001161d */
[----:B------:R-:W-:Y:S01]  /*5d70*/  IMAD.SHL.U32 R121, R121, 0x100, RZ ;  /* 0x0000010079797824 */ /* 0x000fe200078e00ff */
[----:B------:R-:W-:-:S02]  /*5d80*/  SHF.R.U32.HI R123, RZ, 0x8, R7 ;  /* 0x00000008ff7b7819 */ /* 0x000fc40000011607 */
[----:B------:R-:W-:Y:S02]  /*5d90*/  LOP3.LUT R30, R29, 0xff0000ff, RZ, 0xc0, !PT ;  /* 0xff0000ff1d1e7812 */ /* 0x000fe400078ec0ff */
[----:B------:R-:W-:Y:S02]  /*5da0*/  SHF.R.U32.HI R124, RZ, 0x10, R29 ;  /* 0x00000010ff7c7819 */ /* 0x000fe4000001161d */
[----:B------:R-:W-:Y:S02]  /*5db0*/  LOP3.LUT R120, R31, 0xff0000ff, RZ, 0xc0, !PT ;  /* 0xff0000ff1f787812 */ /* 0x000fe400078ec0ff */
[----:B------:R-:W-:Y:S01]  /*5dc0*/  SHF.R.U32.HI R126, RZ, 0x10, R31 ;  /* 0x00000010ff7e7819 */ /* 0x000fe2000001161f */
[----:B---3--:R-:W-:Y:S01]  /*5dd0*/  IMAD.MOV.U32 R31, RZ, RZ, R12 ;  /* 0x000000ffff1f7224 */ /* 0x008fe200078e000c */
[----:B------:R-:W-:Y:S01]  /*5de0*/  SHF.L.U32 R29, R122, 0x8, RZ ;  /* 0x000000087a1d7819 */ /* 0x000fe200000006ff */
[----:B------:R-:W-:Y:S01]  /*5df0*/  IMAD.U32 R124, R124, 0x10000, RZ ;  /* 0x000100007c7c7824 */ /* 0x000fe200078e00ff */
[----:B------:R-:W-:Y:S01]  /*5e00*/  LOP3.LUT R6, R7, 0xff0000ff, RZ, 0xc0, !PT ;  /* 0xff0000ff07067812 */ /* 0x000fe200078ec0ff */
[----:B------:R-:W-:Y:S01]  /*5e10*/  IMAD.U32 R126, R126, 0x10000, RZ ;  /* 0x000100007e7e7824 */ /* 0x000fe200078e00ff */
[----:B------:R-:W-:Y:S01]  /*5e20*/  SHF.R.U32.HI R127, RZ, 0x10, R7 ;  /* 0x00000010ff7f7819 */ /* 0x000fe20000011607 */
[----:B------:R-:W-:Y:S01]  /*5e30*/  IMAD.SHL.U32 R7, R123, 0x100, RZ ;  /* 0x000001007b077824 */ /* 0x000fe200078e00ff */
[----:B------:R-:W-:Y:S01]  /*5e40*/  LOP3.LUT R4, R4, 0xff00, R5, 0xf8, !PT ;  /* 0x0000ff0004047812 */ /* 0x000fe200078ef805 */
[----:B------:R-:W-:Y:S01]  /*5e50*/  IMAD.U32 R5, R125, 0x10000, RZ ;  /* 0x000100007d057824 */ /* 0x000fe200078e00ff */
[----:B------:R-:W-:-:S02]  /*5e60*/  LOP3.LUT R123, R30, 0xff00, R29, 0xf8, !PT ;  /* 0x0000ff001e7b7812 */ /* 0x000fc400078ef81d */
[----:B------:R-:W-:Y:S02]  /*5e70*/  LOP3.LUT R125, R120, 0xff00, R121, 0xf8, !PT ;  /* 0x0000ff00787d7812 */ /* 0x000fe400078ef879 */
        /* <DEDUP_REMOVED lines=69> */
[----:B------:R-:W-:Y:S01]  /*62d0*/  FFMA.FTZ R135, R30, R29, R119 ;  /* 0x0000001d1e877223 */ /* 0x000fe20000010077 */
[----:B------:R-:W-:Y:S01]  /*62e0*/  F2FP.F16.E4M3.UNPACK_B R116, R116 ;  /* 0x00000074ff74723e */ /* 0x000fe200020006ff */
[----:B------:R-:W-:Y:S01]  /*62f0*/  HADD2.F32 R14, -RZ, R10.H0_H0 ;  /* 0x2000000aff0e7230 */ /* 0x000fe20000004100 */
[----:B------:R-:W-:Y:S01]  /*6300*/  F2FP.SATFINITE.E4M3.F32.PACK_AB_MERGE_C R8, R127, R8, RZ ;  /* 0x000000087f08723e */ /* 0x000fe200048070ff */
[--C-:B------:R-:W-:Y:S01]  /*6310*/  HADD2.F32 R29, -RZ, R28.reuse.H0_H0 ;  /* 0x2000001cff1d7230 */ /* 0x100fe20000004100 */
[----:B------:R-:W-:Y:S01]  /*6320*/  F2FP.SATFINITE.E4M3.F32.PACK_AB_MERGE_C R135, R135, R120, RZ ;  /* 0x000000788787723e */ /* 0x000fe200048070ff */
[----:B------:R-:W-:Y:S01]  /*6330*/  HADD2.F32 R117, -RZ, R117.H1_H1 ;  /* 0x30000075ff757230 */ /* 0x000fe20000004100 */
[----:B------:R-:W-:Y:S01]  /*6340*/  F2FP.SATFINITE.E4M3.F32.PACK_AB_MERGE_C R8, R122, R123, R8 ;  /* 0x0000007b7a08723e */ /* 0x000fe20004807008 */
[----:B------:R-:W-:-:S02]  /*6350*/  HADD2.F32 R28, -RZ, R28.H1_H1 ;  /* 0x3000001cff1c7230 */ /* 0x000fc40000004100 */
[CC--:B------:R-:W-:Y:S01]  /*6360*/  FMUL.FTZ R119, R29.reuse, R118.reuse ;  /* 0x000000761d777220 */ /* 0x0c0fe20000410000 */
[----:B------:R-:W-:Y:S02]  /*6370*/  HADD2.F32 R30, -RZ, R116.H0_H0 ;  /* 0x20000074ff1e7230 */ /* 0x000fe40000004100 */
[----:B------:R-:W-:Y:S01]  /*6380*/  FMUL.FTZ R118, R14, R118 ;  /* 0x000000760e767220 */ /* 0x000fe20000410000 */
        /* <DEDUP_REMOVED lines=11> */
[--C-:B------:R-:W-:Y:S01]  /*6440*/  HADD2.F32 R31, -RZ, R30.reuse.H0_H0 ;  /* 0x2000001eff1f7230 */ /* 0x100fe20000004100 */
        /* <DEDUP_REMOVED lines=9> */
[----:B------:R-:W-:Y:S01]  /*64e0*/  FMUL.FTZ R120, R28, R120 ;  /* 0x000000781c787220 */ /* 0x000fe20000410000 */
[----:B------:R-:W-:Y:S01]  /*64f0*/  HADD2.F32 R119, -RZ, R119.H1_H1 ;  /* 0x30000077ff777230 */ /* 0x000fe20000004100 */
[----:B------:R-:W-:Y:S01]  /*6500*/  F2FP.F16.E4M3.UNPACK_B R9, R9.H1 ;  /* 0x00000009ff09723e */ /* 0x000fe200030006ff */
[----:B------:R-:W-:Y:S02]  /*6510*/  HADD2.F32 R30, -RZ, R29.H1_H1 ;  /* 0x3000001dff1e7230 */ /* 0x000fe40000004100 */
[-C--:B------:R-:W-:Y:S01]  /*6520*/  FFMA.FTZ R29, R31, R118.reuse, R120 ;  /* 0x000000761f1d7223 */ /* 0x080fe20000010078 */
[----:B------:R-:W-:Y:S02]  /*6530*/  HADD2.F32 R117, -RZ, R117.H1_H1 ;  /* 0x30000075ff757230 */ /* 0x000fe40000004100 */
[----:B------:R-:W-:Y:S01]  /*6540*/  FMUL.FTZ R31, R116, R119 ;  /* 0x00000077741f7220 */ /* 0x000fe20000410000 */
[----:B------:R-:W-:Y:S01]  /*6550*/  F2FP.F16.E4M3.UNPACK_B R13, R13.H1 ;  /* 0x0000000dff0d723e */ /* 0x000fe200030006ff */
[----:B------:R-:W-:Y:S01]  /*6560*/  FMUL.FTZ R119, R30, R119 ;  /* 0x000000771e777220 */ /* 0x000fe20000410000 */
[----:B------:R-:W-:Y:S01]  /*6570*/  FFMA.FTZ R28, R28, R118, -R121 ;  /* 0x000000761c1c7223 */ /* 0x000fe20000010879 */
[----:B------:R-:W-:Y:S01]  /*6580*/  FFMA.FTZ R123, R30, R117, -R31 ;  /* 0x000000751e7b7223 */ /* 0x000fe2000001081f */
[----:B------:R-:W-:Y:S01]  /*6590*/  F2FP.F16.E4M3.UNPACK_B R31, R7.H1 ;  /* 0x00000007ff1f723e */ /* 0x000fe200030006ff */
[----:B------:R-:W-:Y:S01]  /*65a0*/  FFMA.FTZ R122, R116, R117, R119 ;  /* 0x00000075747a7223 */ /* 0x000fe20000010077 */
[----:B------:R-:W-:Y:S01]  /*65b0*/  HADD2.F32 R7, -RZ, R9.H0_H0 ;  /* 0x20000009ff077230 */ /* 0x000fe20000004100 */
[----:B------:R-:W-:Y:S01]  /*65c0*/  F2FP.F16.E4M3.UNPACK_B R6, R6.H1 ;  /* 0x00000006ff06723e */ /* 0x000fe200030006ff */
[----:B------:R-:W-:Y:S01]  /*65d0*/  HADD2.F32 R30, -RZ, R13.H0_H0 ;  /* 0x2000000dff1e7230 */ /* 0x000fe20000004100 */
[----:B------:R-:W-:Y:S01]  /*65e0*/  F2FP.SATFINITE.E4M3.F32.PACK_AB_MERGE_C R12, R129, R12, RZ ;  /* 0x0000000c810c723e */ /* 0x000fe200048070ff */
[----:B------:R-:W-:Y:S01]  /*65f0*/  HADD2.F32 R116, -RZ, R31.H0_H0 ;  /* 0x2000001fff747230 */ /* 0x000fe20000004100 */
[----:B------:R-:W-:Y:S01]  /*6600*/  F2FP.F16.E4M3.UNPACK_B R119, R5.H1 ;  /* 0x00000005ff77723e */ /* 0x000fe200030006ff */
[----:B------:R-:W-:Y:S01]  /*6610*/  HADD2.F32 R13, -RZ, R13.H1_H1 ;  /* 0x3000000dff0d7230 */ /* 0x000fe20000004100 */
[----:B------:R-:W-:Y:S01]  /*6620*/  F2FP.SATFINITE.E4M3.F32.PACK_AB_MERGE_C R12, R125, R124, R12 ;  /* 0x0000007c7d0c723e */ /* 0x000fe2000480700c */
        /* <DEDUP_REMOVED lines=49> */
[----:B------:R-:W-:Y:S01]  /*6940*/  FMUL.FTZ R7, R6, R7 ;  /* 0x0000000706077220 */ /* 0x000fe20000410000 */
[----:B------:R-:W-:Y:S01]  /*6950*/  F2FP.SATFINITE.E4M3.F32.PACK_AB_MERGE_C R125, R126, R125, RZ ;  /* 0x0000007d7e7d723e */ /* 0x000fe200048070ff */
[-C--:B------:R-:W-:Y:S01]  /*6960*/  FFMA.FTZ R9, R6, R5.reuse, -R9 ;  /* 0x0000000506097223 */ /* 0x080fe20000010809 */
[----:B------:R-:W-:Y:S01]  /*6970*/  F2FP.SATFINITE.E4M3.F32.PACK_AB_MERGE_C R11, R11, R130, RZ ;  /* 0x000000820b0b723e */ /* 0x000fe200048070ff */
[----:B------:R-:W-:Y:S01]  /*6980*/  FFMA.FTZ R7, R30, R5, R7 ;  /* 0x000000051e077223 */ /* 0x000fe20000010007 */
[----:B------:R-:W-:-:S02]  /*6990*/  F2FP.SATFINITE.E4M3.F32.PACK_AB_MERGE_C R116, R116, R121, RZ ;  /* 0x000000797474723e */ /* 0x000fc400048070ff */
[----:B------:R-:W-:Y:S02]  /*69a0*/  F2FP.SATFINITE.E4M3.F32.PACK_AB_MERGE_C R123, R123, R28, R124 ;  /* 0x0000001c7b7b723e */ /* 0x000fe4000480707c */
[----:B------:R-:W-:Y:S02]  /*69b0*/  F2FP.SATFINITE.E4M3.F32.PACK_AB_MERGE_C R11, R9, R128, R11 ;  /* 0x00000080090b723e */ /* 0x000fe4000480700b */
[----:B------:R-:W-:Y:S02]  /*69c0*/  F2FP.SATFINITE.E4M3.F32.PACK_AB_MERGE_C R13, R122, R29, R125 ;  /* 0x0000001d7a0d723e */ /* 0x000fe4000480707d */
[----:B------:R-:W-:Y:S02]  /*69d0*/  F2FP.SATFINITE.E4M3.F32.PACK_AB_MERGE_C R15, R7, R120, R116 ;  /* 0x00000078070f723e */ /* 0x000fe40004807074 */
[----:B------:R-:W-:-:S07]  /*69e0*/  MOV R9, R123 ;  /* 0x0000007b00097202 */ /* 0x000fce0000000f00 */
.L_x_3084:
[----:B------:R-:W-:Y:S05]  /*69f0*/  BSYNC B2 ;  /* 0x0000000000027941 */ /* 0x000fea0003800000 */
.L_x_3083:
[----:B------:R-:W-:Y:S01]  /*6a00*/  ISETP.GE.AND P3, PT, R115, R103, PT ;  /* 0x000000677300720c */ /* 0x000fe20003f66270 */
[----:B--2---:R4:W-:-:S12]  /*6a10*/  ST.E.128 desc[UR60][R98.64], R8 ;  /* 0x0000000862007985 */ /* 0x0049d8000c101d3c */
[----:B------:R-:W-:-:S04]  /*6a20*/  @!P3 IADD3 R4, P4, R106, R115, RZ ;  /* 0x000000736a04b210 */ /* 0x000fc80007f9e0ff */
[----:B------:R-:W-:-:S05]  /*6a30*/  @!P3 LEA.HI.X.SX32 R5, R115, R104, 0x1, P4 ;  /* 0x000000687305b211 */ /* 0x000fca00020f0eff */
[----:B---3--:R4:W-:Y:S04]  /*6a40*/  @!P3 ST.E.128 desc[UR60][R4.64], R12 ;  /* 0x0000000c0400b985 */ /* 0x0089e8000c101d3c */
.L_x_3082:
[----:B------:R-:W-:Y:S05]  /*6a50*/  BSYNC B1 ;  /* 0x0000000000017941 */ /* 0x000fea0003800000 */
.L_x_3081:
[----:B------:R-:W-:-:S03]  /*6a60*/  UMOV UR4, 0xffffffff ;  /* 0xffffffff00047882 */ /* 0x000fc60000000000 */
[----:B------:R-:W-:Y:S05]  /*6a70*/  BRA.DIV UR4, `(.L_x_3085) ;  /* 0x000001f204347947 */ /* 0x000fea000b800000 */
[----:B------:R0:W0:Y:S04]  /*6a80*/  SHFL.IDX PT, R28, R102, 0x1, 0x1c1f ;  /* 0x003c1f00661c7f89 */ /* 0x00002800000e0000 */
[----:B----4-:R4:W0:Y:S02]  /*6a90*/  SHFL.IDX PT, R14, R101, 0x1, 0x1c1f ;  /* 0x003c1f00650e7f89 */ /* 0x01082400000e0000 */
.L_x_3364:
        /* <DEDUP_REMOVED lines=14> */
[----:B------:R-:W-:-:S05]  /*6b80*/  LOP3.LUT R5, R4, R6, RZ, 0x3c, !PT ;  /* 0x0000000604057212 */ /* 0x000fca00078e3cff */
[----:B------:R-:W-:Y:S02]  /*6b90*/  IMAD.IADD R7, R206, 0x1, R5 ;  /* 0x00000001ce077824 */ /* 0x000fe400078e0205 */
[C---:B------:R-:W-:Y:S02]  /*6ba0*/  IMAD R5, R192.reuse, 0x5000, R3 ;  /* 0x00005000c0057824 */ /* 0x040fe400078e0203 */
[----:B------:R-:W-:Y:S02]  /*6bb0*/  IMAD R7, R192, 0x5000, R7 ;  /* 0x00005000c0077824 */ /* 0x000fe400078e0207 */
[----:B------:R-:W-:-:S03]  /*6bc0*/  IMAD.IADD R5, R18, 0x1, R5 ;  /* 0x0000000112057824 */ /* 0x000fc600078e0205 */
[----:B------:R-:W-:-:S03]  /*6bd0*/  IADD3 R8, R18, R7, RZ ;  /* 0x0000000712087210 */ /* 0x000fc60007ffe0ff */
        /* <DEDUP_REMOVED lines=9> */
[----:B--2---:R-:W-:Y:S01]  /*6c70*/  SHF.R.U32.HI R104, RZ, 0x8, R35 ;  /* 0x00000008ff687819 */ /* 0x004fe20000011623 */
[----:B------:R-:W-:Y:S01]  /*6c80*/  IMAD.MOV.U32 R34, RZ, RZ, R8 ;  /* 0x000000ffff227224 */ /* 0x000fe200078e0008 */
[----:B------:R-:W-:Y:S01]  /*6c90*/  SHF.R.U32.HI R32, RZ, 0x8, R39 ;  /* 0x00000008ff207819 */ /* 0x000fe20000011627 */
[----:B------:R-:W-:Y:S01]  /*6ca0*/  IMAD.MOV.U32 R29, RZ, RZ, R6 ;  /* 0x000000ffff1d7224 */ /* 0x000fe200078e0006 */
[----:B---3--:R-:W-:Y:S01]  /*6cb0*/  SHF.R.U32.HI R106, RZ, 0x10, R35 ;  /* 0x00000010ff6a7819 */ /* 0x008fe20000011623 */
[----:B------:R-:W-:Y:S01]  /*6cc0*/  IMAD.U32 R8, R115, 0x10000, RZ ;  /* 0x0001000073087824 */ /* 0x000fe200078e00ff */
[----:B------:R-:W-:Y:S01]  /*6cd0*/  LOP3.LUT R33, R33, 0xff00, R4, 0xf8, !PT ;  /* 0x0000ff0021217812 */ /* 0x000fe200078ef804 */
[----:B------:R-:W-:Y:S01]  /*6ce0*/  IMAD.SHL.U32 R10, R32, 0x100, RZ ;  /* 0x00000100200a7824 */ /* 0x000fe200078e00ff */
[----:B------:R-:W-:-:S02]  /*6cf0*/  LOP3.LUT R35, R35, 0xff0000ff, RZ, 0xc0, !PT ;  /* 0xff0000ff23237812 */ /* 0x000fc400078ec0ff */
[----:B------:R-:W-:Y:S02]  /*6d00*/  SHF.L.U32 R4, R104, 0x8, RZ ;  /* 0x0000000868047819 */ /* 0x000fe400000006ff */
[----:B------:R-:W-:Y:S02]  /*6d10*/  SHF.R.U32.HI R36, RZ, 0x8, R37 ;  /* 0x00000008ff247819 */ /* 0x000fe40000011625 */
[----:B------:R-:W-:Y:S02]  /*6d20*/  SHF.R.U32.HI R98, RZ, 0x10, R39 ;  /* 0x00000010ff627819 */ /* 0x000fe40000011627 */
        /* <DEDUP_REMOVED lines=9> */
[----:B------:R-:W-:Y:S02]  /*6dc0*/  F2FP.F16.E4M3.UNPACK_B R32, R31.H1 ;  /* 0x0000001fff20723e */ /* 0x000fe400030006ff */
[----:B------:R-:W-:Y:S02]  /*6dd0*/  F2FP.F16.E4M3.UNPACK_B R35, R34.H1 ;  /* 0x00000022ff23723e */ /* 0x000fe400030006ff */
[----:B------:R-:W-:-:S02]  /*6de0*/  LOP3.LUT R4, R37, 0xff0000, R4, 0xf8, !PT ;  /* 0x00ff000025047812 */ /* 0x000fc400078ef804 */
[----:B------:R-:W-:Y:S01]  /*6df0*/  LOP3.LUT R99, R99, 0xff00, R6, 0xf8, !PT ;  /* 0x0000ff0063637812 */ /* 0x000fe200078ef806 */
[----:B------:R-:W-:Y:S01]  /*6e00*/  HADD2.F32 R6, -RZ, R39.H0_H0 ;  /* 0x20000027ff067230 */ /* 0x000fe20000004100 */
[----:B------:R-:W-:Y:S01]  /*6e10*/  LOP3.LUT R8, R33, 0xff0000, R8, 0xf8, !PT ;  /* 0x00ff000021087812 */ /* 0x000fe200078ef808 */
[----:B------:R-:W-:Y:S01]  /*6e20*/  HADD2.F32 R33, -RZ, R32.H0_H0 ;  /* 0x20000020ff217230 */ /* 0x000fe20000004100 */
[----:B------:R-:W-:Y:S01]  /*6e30*/  F2FP.F16.E4M3.UNPACK_B R37, R112.H1 ;  /* 0x00000070ff25723e */ /* 0x000fe200030006ff */
[----:B------:R-:W-:Y:S01]  /*6e40*/  HADD2.F32 R36, -RZ, R35.H0_H0 ;  /* 0x20000023ff247230 */ /* 0x000fe20000004100 */
[----:B------:R-:W-:Y:S01]  /*6e50*/  SHF.L.U32 R98, R98, 0x10, RZ ;  /* 0x0000001062627819 */ /* 0x000fe200000006ff */
[----:B------:R-:W-:Y:S02]  /*6e60*/  HADD2.F32 R39, -RZ, R39.H1_H1 ;  /* 0x30000027ff277230 */ /* 0x000fe40000004100 */
[----:B------:R-:W-:Y:S01]  /*6e70*/  FMUL.FTZ R117, R33, R6 ;  /* 0x0000000621757220 */ /* 0x000fe20000410000 */
[----:B------:R-:W-:-:S02]  /*6e80*/  HADD2.F32 R38, -RZ, R37.H0_H0 ;  /* 0x20000025ff267230 */ /* 0x000fc40000004100 */
[C---:B------:R-:W-:Y:S01]  /*6e90*/  FMUL.FTZ R104, R36.reuse, R6 ;  /* 0x0000000624687220 */ /* 0x040fe20000410000 */
[----:B------:R-:W-:Y:S01]  /*6ea0*/  F2FP.F16.E4M3.UNPACK_B R114, R114 ;  /* 0x00000072ff72723e */ /* 0x000fe200020006ff */
[----:B------:R-:W-:Y:S01]  /*6eb0*/  HADD2.F32 R37, -RZ, R37.H1_H1 ;  /* 0x30000025ff257230 */ /* 0x000fe20000004100 */
[----:B------:R-:W-:Y:S01]  /*6ec0*/  F2FP.F16.E4M3.UNPACK_B R34, R34 ;  /* 0x00000022ff22723e */ /* 0x000fe200020006ff */
[-C--:B------:R-:W-:Y:S01]  /*6ed0*/  FFMA.FTZ R117, R36, R38.reuse, R117 ;  /* 0x0000002624757223 */ /* 0x080fe20000010075 */
[----:B------:R-:W-:Y:S01]  /*6ee0*/  FFMA.FTZ R106, R33, R38, -R104 ;  /* 0x00000026216a7223 */ /* 0x000fe20000010868 */
[----:B------:R-:W-:Y:S01]  /*6ef0*/  HADD2.F32 R36, -RZ, R35.H1_H1 ;  /* 0x30000023ff247230 */ /* 0x000fe20000004100 */
[----:B------:R-:W-:Y:S01]  /*6f00*/  F2FP.F16.E4M3.UNPACK_B R31, R31 ;  /* 0x0000001fff1f723e */ /* 0x000fe200020006ff */
[----:B------:R-:W-:Y:S01]  /*6f10*/  HADD2.F32 R33, -RZ, R32.H1_H1 ;  /* 0x30000020ff217230 */ /* 0x000fe20000004100 */
[----:B------:R-:W-:Y:S01]  /*6f20*/  LOP3.LUT R6, R115, 0xff0000, R98, 0xf8, !PT ;  /* 0x00ff000073067812 */ /* 0x000fe200078ef862 */
[----:B------:R-:W-:-:S02]  /*6f30*/  HADD2.F32 R38, -RZ, R114.H0_H0 ;  /* 0x20000072ff267230 */ /* 0x000fc40000004100 */
[CC--:B------:R-:W-:Y:S01]  /*6f40*/  FMUL.FTZ R98, R36.reuse, R39.reuse ;  /* 0x0000002724627220 */ /* 0x0c0fe20000410000 */
[----:B------:R-:W-:Y:S01]  /*6f50*/  F2FP.F16.E4M3.UNPACK_B R112, R112 ;  /* 0x00000070ff70723e */ /* 0x000fe200020006ff */
        /* <DEDUP_REMOVED lines=68> */
[--C-:B------:R-:W-:Y:S01]  /*73a0*/  HADD2.F32 R99, -RZ, R38.reuse.H0_H0 ;  /* 0x20000026ff637230 */ /* 0x100fe20000004100 */
[----:B------:R-:W-:Y:S01]  /*73b0*/  F2FP.F16.E4M3.UNPACK_B R37, R8 ;  /* 0x00000008ff25723e */ /* 0x000fe200020006ff */
[----:B------:R-:W-:Y:S01]  /*73c0*/  HADD2.F32 R34, -RZ, R33.H0_H0 ;  /* 0x20000021ff227230 */ /* 0x000fe20000004100 */
[----:B------:R-:W-:Y:S01]  /*73d0*/  F2FP.SATFINITE.E4M3.F32.PACK_AB_MERGE_C R30, R29, R30, R114 ;  /* 0x0000001e1d1e723e */ /* 0x000fe20004807072 */
[----:B------:R-:W-:Y:S01]  /*73e0*/  HADD2.F32 R35, -RZ, R35.H1_H1 ;  /* 0x30000023ff237230 */ /* 0x000fe20000004100 */
[----:B------:R-:W-:Y:S01]  /*73f0*/  F2FP.SATFINITE.E4M3.F32.PACK_AB_MERGE_C R32, R104, R39, R32 ;  /* 0x000000276820723e */ /* 0x000fe20004807020 */
[----:B------:R-:W-:Y:S01]  /*7400*/  HADD2.F32 R39, -RZ, R37.H0_H0 ;  /* 0x20000025ff277230 */ /* 0x000fe20000004100 */
[----:B------:R-:W-:Y:S01]  /*7410*/  F2FP.SATFINITE.E4M3.F32.PACK_AB_MERGE_C R29, R113, R112, R121 ;  /* 0x00000070711d723e */ /* 0x000fe20004807079 */
[-C--:B------:R-:W-:Y:S01]  /*7420*/  FMUL.FTZ R113, R36, R99.reuse ;  /* 0x0000006324717220 */ /* 0x080fe20000410000 */
[----:B------:R-:W-:Y:S01]  /*7430*/  FMUL.FTZ R99, R34, R99 ;  /* 0x0000006322637220 */ /* 0x000fe20000410000 */
        /* <DEDUP_REMOVED lines=15> */
[----:B------:R-:W-:-:S02]  /*7530*/  HADD2.F32 R35, -RZ, R33.H0_H0 ;  /* 0x20000021ff237230 */ /* 0x000fc40000004100 */
[----:B------:R-:W-:Y:S02]  /*7540*/  HADD2.F32 R9, -RZ, R5.H0_H0 ;  /* 0x20000005ff097230 */ /* 0x000fe40000004100 */
[----:B------:R-:W-:Y:S02]  /*7550*/  HADD2.F32 R34, -RZ, R34.H1_H1 ;  /* 0x30000022ff227230 */ /* 0x000fe40000004100 */
[-C--:B------:R-:W-:Y:S01]  /*7560*/  FMUL.FTZ R38, R10, R35.reuse ;  /* 0x000000230a267220 */ /* 0x080fe20000410000 */
[----:B------:R-:W-:Y:S02]  /*7570*/  HADD2.F32 R36, -RZ, R33.H1_H1 ;  /* 0x30000021ff247230 */ /* 0x000fe40000004100 */
[----:B------:R-:W-:Y:S01]  /*7580*/  FMUL.FTZ R35, R9, R35 ;  /* 0x0000002309237220 */ /* 0x000fe20000410000 */
[----:B------:R-:W-:Y:S02]  /*7590*/  HADD2.F32 R33, -RZ, R8.H0_H0 ;  /* 0x20000008ff217230 */ /* 0x000fe40000004100 */
[----:B------:R-:W-:-:S02]  /*75a0*/  HADD2.F32 R5, -RZ, R5.H1_H1 ;  /* 0x30000005ff057230 */ /* 0x000fc40000004100 */
        /* <DEDUP_REMOVED lines=58> */
.L_x_3089:
[----:B------:R-:W-:Y:S05]  /*7950*/  BSYNC B2 ;  /* 0x0000000000027941 */ /* 0x000fea0003800000 */
.L_x_3088:
[----:B------:R-:W-:Y:S01]  /*7960*/  ISETP.GE.AND P3, PT, R15, R103, PT ;  /* 0x000000670f00720c */ /* 0x000fe20003f66270 */
[----:B0-----:R0:W-:-:S12]  /*7970*/  ST.E.128 desc[UR60][R12.64], R4 ;  /* 0x000000040c007985 */ /* 0x0011d8000c101d3c */
[----:B------:R-:W-:-:S04]  /*7980*/  @!P3 IADD3 R14, P4, R15, R14, RZ ;  /* 0x0000000e0f0eb210 */ /* 0x000fc80007f9e0ff */
[----:B------:R-:W-:-:S05]  /*7990*/  @!P3 LEA.HI.X.SX32 R15, R15, R28, 0x1, P4 ;  /* 0x0000001c0f0fb211 */ /* 0x000fca00020f0eff */
[----:B------:R0:W-:Y:S04]  /*79a0*/  @!P3 ST.E.128 desc[UR60][R14.64], R8 ;  /* 0x000000080e00b985 */ /* 0x0001e8000c101d3c */
.L_x_3087:
[----:B------:R-:W-:Y:S05]  /*79b0*/  BSYNC B1 ;  /* 0x0000000000017941 */ /* 0x000fea0003800000 */
.L_x_3086:
[----:B------:R-:W-:-:S03]  /*79c0*/  UMOV UR4, 0xffffffff ;  /* 0xffffffff00047882 */ /* 0x000fc60000000000 */
[----:B------:R-:W-:Y:S05]  /*79d0*/  BRA.DIV UR4, `(.L_x_3090) ;  /* 0x000001e204a47947 */ /* 0x000fea000b800000 */
[----:B0-----:R-:W0:Y:S04]  /*79e0*/  SHFL.IDX PT, R102, R102, 0x2, 0x1c1f ;  /* 0x005c1f0066667f89 */ /* 0x001e2800000e0000 */
[----:B------:R0:W0:Y:S02]  /*79f0*/  SHFL.IDX PT, R14, R101, 0x2, 0x1c1f ;  /* 0x005c1f00650e7f89 */ /* 0x00002400000e0000 */
.L_x_3368:
[----:B------:R-:W-:-:S05]  /*7a00*/  VIADD R4, R195, 0x80 ;  /* 0x00000080c3047836 */ /* 0x000fca0000000000 */
[----:B------:R-:W-:-:S13]  /*7a10*/  ISETP.GE.OR P3, PT, R4, R97, P1 ;  /* 0x000000610400720c */ /* 0x000fda0000f66670 */
[----:B------:R-:W-:Y:S05]  /*7a20*/  @P3 BRA `(.L_x_3070) ;  /* 0x0000001400103947 */ /* 0x000fea0003800000 */
[----:B------:R-:W-:Y:S01]  /*7a30*/  SEL R111, R72, R111, !P0 ;  /* 0x0000006f486f7207 */ /* 0x000fe20004000000 */
[----:B------:R-:W-:Y:S01]  /*7a40*/  IMAD R5, R192, 0x5000, R0 ;  /* 0x00005000c0057824 */ /* 0x000fe200078e0200 */
[----:B0-----:R-:W-:Y:S01]  /*7a50*/  IADD3 R12, P3, R63, R14, RZ ;  /* 0x0000000e3f0c7210 */ /* 0x001fe20007f7e0ff */
[----:B------:R-:W-:Y:S01]  /*7a60*/  BSSY B1, `(.L_x_3091) ;  /* 0x00000e3000017945 */ /* 0x000fe20003800000 */
[----:B------:R-:W-:Y:S01]  /*7a70*/  SHF.R.S32.HI R4, RZ, 0x1f, R111 ;  /* 0x0000001fff047819 */ /* 0x000fe2000001146f */
[----:B------:R-:W-:Y:S01]  /*7a80*/  IMAD.IADD R5, R18, 0x1, R5 ;  /* 0x0000000112057824 */ /* 0x000fe200078e0205 */
[----:B------:R-:W-:Y:S02]  /*7a90*/  IADD3.X R13, R102, R61, RZ, P3, !PT ;  /* 0x0000003d660d7210 */ /* 0x000fe40001ffe4ff */
[----:B------:R-:W-:-:S04]  /*7aa0*/  LEA.HI R111, R4, R111, RZ, 0x5 ;  /* 0x0000006f046f7211 */ /* 0x000fc800078f28ff */
[----:B------:R-:W-:-:S05]  /*7ab0*/  LEA.HI.SX32 R15, R111, R64, 0x1b ;  /* 0x000000406f0f7211 */ /* 0x000fca00078fdaff */
[----:B------:R-:W-:-:S05]  /*7ac0*/  IMAD.SHL.U32 R15, R15, 0x10, RZ ;  /* 0x000000100f0f7824 */ /* 0x000fca00078e00ff */
[----:B------:R-:W-:-:S04]  /*7ad0*/  LOP3.LUT R4, R202, 0x70, R15, 0xf8, !PT ;  /* 0x00000070ca047812 */ /* 0x000fc800078ef80f */
[----:B------:R-:W-:-:S05]  /*7ae0*/  LOP3.LUT R4, R4, R77, RZ, 0x3c, !PT ;  /* 0x0000004d04047212 */ /* 0x000fca00078e3cff */
[----:B------:R-:W-:-:S04]  /*7af0*/  IMAD.IADD R7, R209, 0x1, R4 ;  /* 0x00000001d1077824 */ /* 0x000fc800078e0204 */
[----:B------:R-:W-:-:S04]  /*7b00*/  IMAD R7, R192, 0x5000, R7 ;  /* 0x00005000c0077824 */ /* 0x000fc800078e0207 */
[----:B------:R-:W-:Y:S02]  /*7b10*/  IMAD.IADD R8, R18, 0x1, R7 ;  /* 0x0000000112087824 */ /* 0x000fe400078e0207 */
[----:B------:R-:W0:Y:S04]  /*7b20*/  LDS.128 R4, [R5+0x18400] ;  /* 0x0184000005047984 */ /* 0x000e280000000c00 */
[----:B------:R-:W0:Y:S01]  /*7b30*/  LDS.128 R8, [R8+0x18400] ;  /* 0x0184000008087984 */ /* 0x000e220000000c00 */
        /* <DEDUP_REMOVED lines=9> */
[----:B------:R-:W-:Y:S01]  /*7bd0*/  SHF.R.U32.HI R40, RZ, 0x10, R41 ;  /* 0x00000010ff287819 */ /* 0x000fe20000011629 */
[----:B------:R-:W-:Y:S01]  /*7be0*/  IMAD.SHL.U32 R33, R33, 0x100, RZ ;  /* 0x0000010021217824 */ /* 0x000fe200078e00ff */
[----:B------:R-:W-:Y:S01]  /*7bf0*/  SHF.R.U32.HI R38, RZ, 0x10, R43 ;  /* 0x00000010ff267819 */ /* 0x000fe2000001162b */
[----:B------:R-:W-:Y:S01]  /*7c00*/  IMAD.MOV.U32 R31, RZ, RZ, R6 ;  /* 0x000000ffff1f7224 */ /* 0x000fe200078e0006 */
[----:B------:R-:W-:-:S02]  /*7c10*/  LOP3.LUT R34, R45, 0xff0000ff, RZ, 0xc0, !PT ;  /* 0xff0000ff2d227812 */ /* 0x000fc400078ec0ff */
[----:B------:R-:W-:Y:S01]  /*7c20*/  LOP3.LUT R4, R29, 0xff00, R4, 0xf8, !PT ;  /* 0x0000ff001d047812 */ /* 0x000fe200078ef804 */
[----:B------:R-:W-:Y:S01]  /*7c30*/  IMAD.U32 R29, R40, 0x10000, RZ ;  /* 0x00010000281d7824 */ /* 0x000fe200078e00ff */
[----:B------:R-:W-:Y:S02]  /*7c40*/  LOP3.LUT R30, R43, 0xff0000ff, RZ, 0xc0, !PT ;  /* 0xff0000ff2b1e7812 */ /* 0x000fe400078ec0ff */
[----:B------:R-:W-:Y:S02]  /*7c50*/  SHF.R.U32.HI R39, RZ, 0x8, R47 ;  /* 0x00000008ff277819 */ /* 0x000fe4000001162f */
[----:B------:R-:W-:Y:S02]  /*7c60*/  MOV R32, R8 ;  /* 0x0000000800207202 */ /* 0x000fe40000000f00 */
[----:B------:R-:W-:Y:S01]  /*7c70*/  LOP3.LUT R10, R34, 0xff00, R37, 0xf8, !PT ;  /* 0x0000ff00220a7812 */ /* 0x000fe200078ef825 */
[----:B------:R-:W-:Y:S01]  /*7c80*/  IMAD.U32 R37, R38, 0x10000, RZ ;  /* 0x0001000026257824 */ /* 0x000fe200078e00ff */
[----:B------:R-:W-:-:S02]  /*7c90*/  LOP3.LUT R30, R30, 0xff00, R33, 0xf8, !PT ;  /* 0x0000ff001e1e7812 */ /* 0x000fc400078ef821 */
[----:B------:R-:W-:Y:S02]  /*7ca0*/  LOP3.LUT R36, R47, 0xff0000ff, RZ, 0xc0, !PT ;  /* 0xff0000ff2f247812 */ /* 0x000fe400078ec0ff */
[----:B------:R-:W-:Y:S02]  /*7cb0*/  SHF.L.U32 R39, R39, 0x8, RZ ;  /* 0x0000000827277819 */ /* 0x000fe400000006ff */
[----:B------:R-:W-:Y:S02]  /*7cc0*/  LOP3.LUT R8, R4, 0xff0000, R29, 0xf8, !PT ;  /* 0x00ff000004087812 */ /* 0x000fe400078ef81d */
[----:B------:R-:W-:Y:S02]  /*7cd0*/  F2FP.F16.E4M3.UNPACK_B R38, R105.H1 ;  /* 0x00000069ff26723e */ /* 0x000fe400030006ff */
[----:B------:R-:W-:Y:S02]  /*7ce0*/  F2FP.F16.E4M3.UNPACK_B R33, R32.H1 ;  /* 0x00000020ff21723e */ /* 0x000fe400030006ff */
[----:B------:R-:W-:-:S02]  /*7cf0*/  F2FP.F16.E4M3.UNPACK_B R29, R28.H1 ;  /* 0x0000001cff1d723e */ /* 0x000fc400030006ff */
[----:B------:R-:W-:Y:S01]  /*7d00*/  LOP3.LUT R6, R36, 0xff00, R39, 0xf8, !PT ;  /* 0x0000ff0024067812 */ /* 0x000fe200078ef827 */
[----:B------:R-:W-:Y:S01]  /*7d10*/  HADD2.F32 R39, -RZ, R38.H0_H0 ;  /* 0x20000026ff277230 */ /* 0x000fe20000004100 */
[----:B------:R-:W-:Y:S01]  /*7d20*/  LOP3.LUT R4, R30, 0xff0000, R37, 0xf8, !PT ;  /* 0x00ff00001e047812 */ /* 0x000fe200078ef825 */
[----:B------:R-:W-:Y:S01]  /*7d30*/  HADD2.F32 R34, -RZ, R33.H0_H0 ;  /* 0x20000021ff227230 */ /* 0x000fe20000004100 */
[----:B------:R-:W-:Y:S01]  /*7d40*/  F2FP.F16.E4M3.UNPACK_B R36, R109.H1 ;  /* 0x0000006dff24723e */ /* 0x000fe200030006ff */
[----:B------:R-:W-:Y:S01]  /*7d50*/  HADD2.F32 R30, -RZ, R29.H0_H0 ;  /* 0x2000001dff1e7230 */ /* 0x000fe20000004100 */
[----:B------:R-:W-:Y:S02]  /*7d60*/  SHF.R.U32.HI R41, RZ, 0x10, R45 ;  /* 0x00000010ff297819 */ /* 0x000fe4000001162d */
[-C--:B------:R-:W-:Y:S01]  /*7d70*/  FMUL.FTZ R45, R34, R39.reuse ;  /* 0x00000027222d7220 */ /* 0x080fe20000410000 */
[----:B------:R-:W-:Y:S02]  /*7d80*/  HADD2.F32 R37, -RZ, R36.H0_H0 ;  /* 0x20000024ff257230 */ /* 0x000fe40000004100 */
[----:B------:R-:W-:Y:S01]  /*7d90*/  FMUL.FTZ R39, R30, R39 ;  /* 0x000000271e277220 */ /* 0x000fe20000410000 */
[----:B------:R-:W-:Y:S01]  /*7da0*/  SHF.R.U32.HI R43, RZ, 0x10, R47 ;  /* 0x00000010ff2b7819 */ /* 0x000fe2000001162f */
[----:B------:R-:W-:Y:S01]  /*7db0*/  IMAD.U32 R41, R41, 0x10000, RZ ;  /* 0x0001000029297824 */ /* 0x000fe200078e00ff */
[----:B------:R-:W-:Y:S01]  /*7dc0*/  F2FP.F16.E4M3.UNPACK_B R105, R105 ;  /* 0x00000069ff69723e */ /* 0x000fe200020006ff */
[-C--:B------:R-:W-:Y:S01]  /*7dd0*/  FFMA.FTZ R42, R34, R37.reuse, R39 ;  /* 0x00000025222a7223 */ /* 0x080fe20000010027 */
[----:B------:R-:W-:Y:S01]  /*7de0*/  FFMA.FTZ R45, R30, R37, -R45 ;  /* 0x000000251e2d7223 */ /* 0x000fe2000001082d */
[----:B------:R-:W-:Y:S01]  /*7df0*/  HADD2.F32 R39, -RZ, R38.H1_H1 ;  /* 0x30000026ff277230 */ /* 0x000fe20000004100 */
[----:B------:R-:W-:Y:S01]  /*7e00*/  F2FP.F16.E4M3.UNPACK_B R32, R32 ;  /* 0x00000020ff20723e */ /* 0x000fe200020006ff */
[----:B------:R-:W-:Y:S01]  /*7e10*/  HADD2.F32 R34, -RZ, R33.H1_H1 ;  /* 0x30000021ff227230 */ /* 0x000fe20000004100 */
[----:B------:R-:W-:Y:S01]  /*7e20*/  F2FP.F16.E4M3.UNPACK_B R28, R28 ;  /* 0x0000001cff1c723e */ /* 0x000fe200020006ff */
[----:B------:R-:W-:Y:S01]  /*7e30*/  HADD2.F32 R30, -RZ, R29.H1_H1 ;  /* 0x3000001dff1e7230 */ /* 0x000fe20000004100 */
[----:B------:R-:W-:Y:S01]  /*7e40*/  LOP3.LUT R10, R10, 0xff0000, R41, 0xf8, !PT ;  /* 0x00ff00000a0a7812 */ /* 0x000fe200078ef829 */
[----:B------:R-:W-:-:S02]  /*7e50*/  IMAD.U32 R43, R43, 0x10000, RZ ;  /* 0x000100002b2b7824 */ /* 0x000fc400078e00ff */
[----:B------:R-:W-:Y:S01]  /*7e60*/  FMUL.FTZ R41, R34, R39 ;  /* 0x0000002722297220 */ /* 0x000fe20000410000 */
[----:B------:R-:W-:Y:S01]  /*7e70*/  HADD2.F32 R37, -RZ, R36.H1_H1 ;  /* 0x30000024ff257230 */ /* 0x000fe20000004100 */
[----:B------:R-:W-:Y:S01]  /*7e80*/  F2FP.F16.E4M3.UNPACK_B R109, R109 ;  /* 0x0000006dff6d723e */ /* 0x000fe200020006ff */
[----:B------:R-:W-:Y:S02]  /*7e90*/  HADD2.F32 R36, -RZ, R105.H0_H0 ;  /* 0x20000069ff247230 */ /* 0x000fe40000004100 */
[----:B------:R-:W-:Y:S01]  /*7ea0*/  FMUL.FTZ R39, R30, R39 ;  /* 0x000000271e277220 */ /* 0x000fe20000410000 */
[----:B------:R-:W-:Y:S01]  /*7eb0*/  HADD2.F32 R33, -RZ, R32.H0_H0 ;  /* 0x20000020ff217230 */ /* 0x000fe20000004100 */
[----:B------:R-:W-:Y:S01]  /*7ec0*/  LOP3.LUT R6, R6, 0xff0000, R43, 0xf8, !PT ;  /* 0x00ff000006067812 */ /* 0x000fe200078ef82b */
[----:B------:R-:W-:Y:S02]  /*7ed0*/  HADD2.F32 R29, -RZ, R28.H0_H0 ;  /* 0x2000001cff1d7230 */ /* 0x000fe40000004100 */
[-C--:B------:R-:W-:Y:S01]  /*7ee0*/  FFMA.FTZ R44, R30, R37.reuse, -R41 ;  /* 0x000000251e2c7223 */ /* 0x080fe20000010829 */
[----:B------:R-:W-:Y:S01]  /*7ef0*/  FFMA.FTZ R43, R34, R37, R39 ;  /* 0x00000025222b7223 */ /* 0x000fe20000010027 */
[----:B------:R-:W-:-:S02]  /*7f00*/  HADD2.F32 R30, -RZ, R109.H0_H0 ;  /* 0x2000006dff1e7230 */ /* 0x000fc40000004100 */
[-C--:B------:R-:W-:Y:S01]  /*7f10*/  FMUL.FTZ R34, R33, R36.reuse ;  /* 0x0000002421227220 */ /* 0x080fe20000410000 */
[----:B------:R-:W-:Y:S01]  /*7f20*/  FMUL.FTZ R36, R29, R36 ;  /* 0x000000241d247220 */ /* 0x000fe20000410000 */
[----:B------:R-:W-:Y:S01]  /*7f30*/  HADD2.F32 R105, -RZ, R105.H1_H1 ;  /* 0x30000069ff697230 */ /* 0x000fe20000004100 */
[----:B------:R-:W-:Y:S01]  /*7f40*/  F2FP.SATFINITE.E4M3.F32.PACK_AB_MERGE_C R44, R44, R45, RZ ;  /* 0x0000002d2c2c723e */ /* 0x000fe200048070ff */
[----:B------:R-:W-:Y:S02]  /*7f50*/  HADD2.F32 R32, -RZ, R32.H1_H1 ;  /* 0x30000020ff207230 */ /* 0x000fe40000004100 */
[-C--:B------:R-:W-:Y:S01]  /*7f60*/  FFMA.FTZ R39, R33, R30.reuse, R36 ;  /* 0x0000001e21277223 */ /* 0x080fe20000010024 */
[----:B------:R-:W-:Y:S02]  /*7f70*/  HADD2.F32 R28, -RZ, R28.H1_H1 ;  /* 0x3000001cff1c7230 */ /* 0x000fe40000004100 */
[----:B------:R-:W-:Y:S01]  /*7f80*/  FFMA.FTZ R38, R29, R30, -R34 ;  /* 0x0000001e1d267223 */ /* 0x000fe20000010822 */
[----:B------:R-:W-:-:S02]  /*7f90*/  HADD2.F32 R109, -RZ, R109.H1_H1 ;  /* 0x3000006dff6d7230 */ /* 0x000fc40000004100 */
[----:B------:R-:W-:Y:S01]  /*7fa0*/  FMUL.FTZ R33, R32, R105 ;  /* 0x0000006920217220 */ /* 0x000fe20000410000 */
[----:B------:R-:W-:Y:S01]  /*7fb0*/  F2FP.F16.E4M3.UNPACK_B R29, R107.H1 ;  /* 0x0000006bff1d723e */ /* 0x000fe200030006ff */
[C---:B------:R-:W-:Y:S01]  /*7fc0*/  FMUL.FTZ R105, R28.reuse, R105 ;  /* 0x000000691c697220 */ /* 0x040fe20000410000 */
[----:B------:R-:W-:Y:S01]  /*7fd0*/  F2FP.F16.E4M3.UNPACK_B R30, R35.H1 ;  /* 0x00000023ff1e723e */ /* 0x000fe200030006ff */
        /* <DEDUP_REMOVED lines=10> */
[----:B------:R-:W-:Y:S01]  /*8080*/  HADD2.F32 R32, -RZ, R34.H0_H0 ;  /* 0x20000022ff207230 */ /* 0x000fe20000004100 */
[----:B------:R-:W-:Y:S01]  /*8090*/  F2FP.F16.E4M3.UNPACK_B R35, R35 ;  /* 0x00000023ff23723e */ /* 0x000fe200020006ff */
[----:B------:R-:W-:Y:S02]  /*80a0*/  HADD2.F32 R30, -RZ, R30.H1_H1 ;  /* 0x3000001eff1e7230 */ /* 0x000fe40000004100 */
[C---:B------:R-:W-:Y:S01]  /*80b0*/  FMUL.FTZ R36, R29.reuse, R36 ;  /* 0x000000241d247220 */ /* 0x040fe20000410000 */
[----:B------:R-:W-:Y:S02]  /*80c0*/  HADD2.F32 R28, -RZ, R28.H1_H1 ;  /* 0x3000001cff1c7230 */ /* 0x000fe40000004100 */
[-C--:B------:R-:W-:Y:S01]  /*80d0*/  FFMA.FTZ R47, R29, R32.reuse, -R46 ;  /* 0x000000201d2f7223 */ /* 0x080fe2000001082e */
[----:B------:R-:W-:Y:S02]  /*80e0*/  HADD2.F32 R29, -RZ, R34.H1_H1 ;  /* 0x30000022ff1d7230 */ /* 0x000fe40000004100 */
[----:B------:R-:W-:Y:S01]  /*80f0*/  FMUL.FTZ R99, R30, R37 ;  /* 0x000000251e637220 */ /* 0x000fe20000410000 */
[----:B------:R-:W-:Y:S01]  /*8100*/  F2FP.F16.E4M3.UNPACK_B R31, R31 ;  /* 0x0000001fff1f723e */ /* 0x000fe200020006ff */
[C---:B------:R-:W-:Y:S01]  /*8110*/  FMUL.FTZ R37, R28.reuse, R37 ;  /* 0x000000251c257220 */ /* 0x040fe20000410000 */
[----:B------:R-:W-:Y:S01]  /*8120*/  FFMA.FTZ R98, R33, R32, R36 ;  /* 0x0000002021627223 */ /* 0x000fe20000010024 */
[----:B--2---:R-:W-:Y:S01]  /*8130*/  FFMA.FTZ R104, R28, R29, -R99 ;  /* 0x0000001d1c687223 */ /* 0x004fe20000010863 */
[----:B------:R-:W-:-:S02]  /*8140*/  HADD2.F32 R32, -RZ, R107.H0_H0 ;  /* 0x2000006bff207230 */ /* 0x000fc40000004100 */
[----:B------:R-:W-:Y:S01]  /*8150*/  FFMA.FTZ R99, R30, R29, R37 ;  /* 0x0000001d1e637223 */ /* 0x000fe20000010025 */
[----:B------:R-:W-:Y:S01]  /*8160*/  F2FP.F16.E4M3.UNPACK_B R108, R108 ;  /* 0x0000006cff6c723e */ /* 0x000fe200020006ff */
[----:B------:R-:W-:Y:S01]  /*8170*/  HADD2.F32 R29, -RZ, R35.H0_H0 ;  /* 0x20000023ff1d7230 */ /* 0x000fe20000004100 */
[----:B------:R-:W-:Y:S01]  /*8180*/  F2FP.SATFINITE.E4M3.F32.PACK_AB_MERGE_C R47, R104, R47, RZ ;  /* 0x0000002f682f723e */ /* 0x000fe200048070ff */
[----:B------:R-:W-:Y:S01]  /*8190*/  HADD2.F32 R28, -RZ, R31.H0_H0 ;  /* 0x2000001fff1c7230 */ /* 0x000fe20000004100 */
[----:B------:R-:W-:Y:S01]  /*81a0*/  F2FP.SATFINITE.E4M3.F32.PACK_AB_MERGE_C R42, R43, R42, RZ ;  /* 0x0000002a2b2a723e */ /* 0x000fe200048070ff */
[----:B------:R-:W-:Y:S02]  /*81b0*/  HADD2.F32 R34, -RZ, R107.H1_H1 ;  /* 0x3000006bff227230 */ /* 0x000fe40000004100 */
[-C--:B------:R-:W-:Y:S01]  /*81c0*/  FMUL.FTZ R33, R29, R32.reuse ;  /* 0x000000201d217220 */ /* 0x080fe20000410000 */
[----:B------:R-:W-:Y:S02]  /*81d0*/  HADD2.F32 R35, -RZ, R35.H1_H1 ;  /* 0x30000023ff237230 */ /* 0x000fe40000004100 */
[----:B------:R-:W-:Y:S01]  /*81e0*/  FMUL.FTZ R32, R28, R32 ;  /* 0x000000201c207220 */ /* 0x000fe20000410000 */
[----:B------:R-:W-:Y:S01]  /*81f0*/  HADD2.F32 R31, -RZ, R31.H1_H1 ;  /* 0x3000001fff1f7230 */ /* 0x000fe20000004100 */
[----:B----4-:R-:W-:Y:S01]  /*8200*/  F2FP.SATFINITE.E4M3.F32.PACK_AB_MERGE_C R101, R40, R39, R42 ;  /* 0x000000272865723e */ /* 0x010fe2000480702a */
[----:B------:R-:W-:-:S02]  /*8210*/  HADD2.F32 R30, -RZ, R108.H0_H0 ;  /* 0x2000006cff1e7230 */ /* 0x000fc40000004100 */
[-C--:B------:R-:W-:Y:S01]  /*8220*/  FMUL.FTZ R36, R35, R34.reuse ;  /* 0x0000002223247220 */ /* 0x080fe20000410000 */
[----:B------:R-:W-:Y:S02]  /*8230*/  HADD2.F32 R108, -RZ, R108.H1_H1 ;  /* 0x3000006cff6c7230 */ /* 0x000fe40000004100 */
[----:B------:R-:W-:Y:S01]  /*8240*/  FMUL.FTZ R46, R31, R34 ;  /* 0x000000221f2e7220 */ /* 0x000fe20000410000 */
[-C--:B------:R-:W-:Y:S01]  /*8250*/  FFMA.FTZ R34, R28, R30.reuse, -R33 ;  /* 0x0000001e1c227223 */ /* 0x080fe20000010821 */
[----:B------:R-:W-:Y:S01]  /*8260*/  FFMA.FTZ R37, R29, R30, R32 ;  /* 0x0000001e1d257223 */ /* 0x000fe20000010020 */
[-C--:B------:R-:W-:Y:S01]  /*8270*/  FFMA.FTZ R29, R31, R108.reuse, -R36 ;  /* 0x0000006c1f1d7223 */ /* 0x080fe20000010824 */
[----:B------:R-:W-:Y:S01]  /*8280*/  F2FP.F16.E4M3.UNPACK_B R30, R9 ;  /* 0x00000009ff1e723e */ /* 0x000fe200020006ff */
[----:B------:R-:W-:Y:S01]  /*8290*/  FFMA.FTZ R46, R35, R108, R46 ;  /* 0x0000006c232e7223 */ /* 0x000fe2000001002e */
[----:B------:R-:W-:Y:S02]  /*82a0*/  F2FP.F16.E4M3.UNPACK_B R33, R10 ;  /* 0x0000000aff21723e */ /* 0x000fe400020006ff */
        /* <DEDUP_REMOVED lines=13> */
[----:B------:R-:W-:Y:S01]  /*8380*/  F2FP.SATFINITE.E4M3.F32.PACK_AB_MERGE_C R46, R46, R37, R35 ;  /* 0x000000252e2e723e */ /* 0x000fe20004807023 */
[----:B------:R-:W-:Y:S02]  /*8390*/  HADD2.F32 R28, -RZ, R28.H1_H1 ;  /* 0x3000001cff1c7230 */ /* 0x000fe40000004100 */
[-C--:B------:R-:W-:Y:S01]  /*83a0*/  FFMA.FTZ R38, R29, R34.reuse, -R38 ;  /* 0x000000221d267223 */ /* 0x080fe20000010826 */
[----:B------:R-:W-:Y:S01]  /*83b0*/  FFMA.FTZ R36, R31, R34, R36 ;  /* 0x000000221f247223 */ /* 0x000fe20000010024 */
[----:B------:R-:W-:Y:S02]  /*83c0*/  HADD2.F32 R31, -RZ, R32.H1_H1 ;  /* 0x30000020ff1f7230 */ /* 0x000fe40000004100 */
        /* <DEDUP_REMOVED lines=9> */
[--C-:B------:R-:W-:Y:S01]  /*8460*/  HADD2.F32 R10, -RZ, R29.reuse.H0_H0 ;  /* 0x2000001dff0a7230 */ /* 0x100fe20000004100 */
[----:B------:R-:W-:Y:S01]  /*8470*/  F2FP.F16.E4M3.UNPACK_B R33, R6.H1 ;  /* 0x00000006ff21723e */ /* 0x000fe200030006ff */
[----:B------:R-:W-:Y:S02]  /*8480*/  HADD2.F32 R30, -RZ, R28.H0_H0 ;  /* 0x2000001cff1e7230 */ /* 0x000fe40000004100 */
[----:B------:R-:W-:-:S02]  /*8490*/  HADD2.F32 R29, -RZ, R29.H1_H1 ;  /* 0x3000001dff1d7230 */ /* 0x000fc40000004100 */
[----:B------:R-:W-:Y:S02]  /*84a0*/  HADD2.F32 R32, -RZ, R28.H1_H1 ;  /* 0x3000001cff207230 */ /* 0x000fe40000004100 */
[CC--:B------:R-:W-:Y:S01]  /*84b0*/  FMUL.FTZ R34, R10.reuse, R30.reuse ;  /* 0x0000001e0a227220 */ /* 0x0c0fe20000410000 */
[----:B------:R-:W-:Y:S02]  /*84c0*/  HADD2.F32 R5, -RZ, R5.H1_H1 ;  /* 0x30000005ff057230 */ /* 0x000fe40000004100 */
[----:B------:R-:W-:Y:S01]  /*84d0*/  FMUL.FTZ R31, R9, R30 ;  /* 0x0000001e091f7220 */ /* 0x000fe20000410000 */
[--C-:B------:R-:W-:Y:S02]  /*84e0*/  HADD2.F32 R28, -RZ, R8.reuse.H0_H0 ;  /* 0x20000008ff1c7230 */ /* 0x100fe40000004100 */
[-C--:B------:R-:W-:Y:S01]  /*84f0*/  FMUL.FTZ R30, R29, R32.reuse ;  /* 0x000000201d1e7220 */ /* 0x080fe20000410000 */
[----:B------:R-:W-:Y:S02]  /*8500*/  HADD2.F32 R8, -RZ, R8.H1_H1 ;  /* 0x30000008ff087230 */ /* 0x000fe40000004100 */
[----:B------:R-:W-:Y:S01]  /*8510*/  FMUL.FTZ R32, R5, R32 ;  /* 0x0000002005207220 */ /* 0x000fe20000410000 */
[----:B------:R-:W-:Y:S01]  /*8520*/  FFMA.FTZ R41, R10, R28, R31 ;  /* 0x0000001c0a297223 */ /* 0x000fe2000001001f */
[----:B------:R-:W-:-:S02]  /*8530*/  F2FP.F16.E4M3.UNPACK_B R10, R11 ;  /* 0x0000000bff0a723e */ /* 0x000fc400020006ff */
[----:B------:R-:W-:Y:S01]  /*8540*/  FFMA.FTZ R42, R29, R8, R32 ;  /* 0x000000081d2a7223 */ /* 0x000fe20000010020 */
[----:B------:R-:W-:Y:S01]  /*8550*/  F2FP.F16.E4M3.UNPACK_B R32, R6 ;  /* 0x00000006ff20723e */ /* 0x000fe200020006ff */
[----:B------:R-:W-:Y:S01]  /*8560*/  FFMA.FTZ R43, R5, R8, -R30 ;  /* 0x00000008052b7223 */ /* 0x000fe2000001081e */
[-C--:B------:R-:W-:Y:S01]  /*8570*/  F2FP.F16.E4M3.UNPACK_B R5, R7.reuse ;  /* 0x00000007ff05723e */ /* 0x080fe200020006ff */
[----:B------:R-:W-:Y:S01]  /*8580*/  FFMA.FTZ R40, R9, R28, -R34 ;  /* 0x0000001c09287223 */ /* 0x000fe20000010822 */
[----:B------:R-:W-:Y:S01]  /*8590*/  F2FP.F16.E4M3.UNPACK_B R7, R7.H1 ;  /* 0x00000007ff07723e */ /* 0x000fe200030006ff */
[----:B------:R-:W-:Y:S01]  /*85a0*/  HADD2.F32 R28, -RZ, R10.H0_H0 ;  /* 0x2000000aff1c7230 */ /* 0x000fe20000004100 */
[-C--:B------:R-:W-:Y:S01]  /*85b0*/  F2FP.F16.E4M3.UNPACK_B R6, R4.reuse ;  /* 0x00000004ff06723e */ /* 0x080fe200020006ff */
[----:B------:R-:W-:Y:S01]  /*85c0*/  HADD2.F32 R35, -RZ, R32.H0_H0 ;  /* 0x20000020ff237230 */ /* 0x000fe20000004100 */
[----:B------:R-:W-:Y:S01]  /*85d0*/  F2FP.F16.E4M3.UNPACK_B R11, R11.H1 ;  /* 0x0000000bff0b723e */ /* 0x000fe200030006ff */
        /* <DEDUP_REMOVED lines=8> */
[----:B------:R-:W-:Y:S02]  /*8660*/  HADD2.F32 R4, -RZ, R11.H0_H0 ;  /* 0x2000000bff047230 */ /* 0x000fe40000004100 */
[----:B------:R-:W-:Y:S01]  /*8670*/  FMUL.FTZ R47, R9, R34 ;  /* 0x00000022092f7220 */ /* 0x000fe20000410000 */
[----:B------:R-:W-:Y:S02]  /*8680*/  HADD2.F32 R30, -RZ, R29.H0_H0 ;  /* 0x2000001dff1e7230 */ /* 0x000fe40000004100 */
[----:B------:R-:W-:Y:S01]  /*8690*/  FFMA.FTZ R45, R8, R31, -R45 ;  /* 0x0000001f082d7223 */ /* 0x000fe2000001082d */
[----:B------:R-:W-:-:S02]  /*86a0*/  HADD2.F32 R11, -RZ, R11.H1_H1 ;  /* 0x3000000bff0b7230 */ /* 0x000fc40000004100 */
[C---:B------:R-:W-:Y:S01]  /*86b0*/  FMUL.FTZ R44, R4.reuse, R34 ;  /* 0x00000022042c7220 */ /* 0x040fe20000410000 */
[----:B------:R-:W-:Y:S02]  /*86c0*/  HADD2.F32 R8, -RZ, R33.H1_H1 ;  /* 0x30000021ff087230 */ /* 0x000fe40000004100 */
[-C--:B------:R-:W-:Y:S01]  /*86d0*/  FFMA.FTZ R47, R4, R30.reuse, R47 ;  /* 0x0000001e042f7223 */ /* 0x080fe2000001002f */
[----:B------:R-:W-:Y:S02]  /*86e0*/  HADD2.F32 R7, -RZ, R7.H1_H1 ;  /* 0x30000007ff077230 */ /* 0x000fe40000004100 */
[----:B------:R-:W-:Y:S01]  /*86f0*/  FFMA.FTZ R35, R28, R31, R35 ;  /* 0x0000001f1c237223 */ /* 0x000fe20000010023 */
[----:B------:R-:W-:Y:S02]  /*8700*/  HADD2.F32 R10, -RZ, R10.H1_H1 ;  /* 0x3000000aff0a7230 */ /* 0x000fe40000004100 */
[----:B------:R-:W-:Y:S01]  /*8710*/  FFMA.FTZ R44, R9, R30, -R44 ;  /* 0x0000001e092c7223 */ /* 0x000fe2000001082c */
[----:B------:R-:W-:-:S02]  /*8720*/  HADD2.F32 R32, -RZ, R32.H1_H1 ;  /* 0x30000020ff207230 */ /* 0x000fc40000004100 */
[-C--:B------:R-:W-:Y:S01]  /*8730*/  FMUL.FTZ R28, R11, R8.reuse ;  /* 0x000000080b1c7220 */ /* 0x080fe20000410000 */
[----:B------:R-:W-:Y:S02]  /*8740*/  HADD2.F32 R5, -RZ, R5.H1_H1 ;  /* 0x30000005ff057230 */ /* 0x000fe40000004100 */
[----:B------:R-:W-:Y:S01]  /*8750*/  FMUL.FTZ R30, R7, R8 ;  /* 0x00000008071e7220 */ /* 0x000fe20000410000 */
[----:B------:R-:W-:Y:S02]  /*8760*/  HADD2.F32 R4, -RZ, R29.H1_H1 ;  /* 0x3000001dff047230 */ /* 0x000fe40000004100 */
[-C--:B------:R-:W-:Y:S01]  /*8770*/  FMUL.FTZ R8, R10, R32.reuse ;  /* 0x000000200a087220 */ /* 0x080fe20000410000 */
[----:B------:R-:W-:Y:S02]  /*8780*/  HADD2.F32 R6, -RZ, R6.H1_H1 ;  /* 0x30000006ff067230 */ /* 0x000fe40000004100 */
[----:B------:R-:W-:Y:S01]  /*8790*/  FMUL.FTZ R9, R5, R32 ;  /* 0x0000002005097220 */ /* 0x000fe20000410000 */
[----:B------:R-:W-:Y:S01]  /*87a0*/  F2FP.SATFINITE.E4M3.F32.PACK_AB_MERGE_C R41, R42, R41, RZ ;  /* 0x000000292a29723e */ /* 0x000fe200048070ff */
[-C--:B------:R-:W-:Y:S01]  /*87b0*/  FFMA.FTZ R7, R7, R4.reuse, -R28 ;  /* 0x0000000407077223 */ /* 0x080fe2000001081c */
[----:B------:R-:W-:Y:S01]  /*87c0*/  FFMA.FTZ R30, R11, R4, R30 ;  /* 0x000000040b1e7223 */ /* 0x000fe2000001001e */
[-C--:B------:R-:W-:Y:S01]  /*87d0*/  FFMA.FTZ R8, R5, R6.reuse, -R8 ;  /* 0x0000000605087223 */ /* 0x080fe20000010808 */
[----:B------:R-:W-:Y:S01]  /*87e0*/  FFMA.FTZ R6, R10, R6, R9 ;  /* 0x000000060a067223 */ /* 0x000fe20000010009 */
[----:B------:R-:W-:Y:S01]  /*87f0*/  F2FP.SATFINITE.E4M3.F32.PACK_AB_MERGE_C R5, R37, R38, R40 ;  /* 0x000000262505723e */ /* 0x000fe20004807028 */
        /* <DEDUP_REMOVED lines=8> */
[----:B------:R-:W-:-:S07]  /*8880*/  MOV R8, R101 ;  /* 0x0000006500087202 */ /* 0x000fce0000000f00 */
.L_x_3092:
[----:B------:R-:W-:Y:S05]  /*8890*/  BSYNC B1 ;  /* 0x0000000000017941 */ /* 0x000fea0003800000 */
.L_x_3091:
[----:B0-----:R0:W-:Y:S01]  /*88a0*/  ST.E.128 desc[UR60][R12.64], R4 ;  /* 0x000000040c007985 */ /* 0x0011e2000c101d3c */
[----:B------:R-:W-:-:S13]  /*88b0*/  ISETP.GE.AND P2, PT, R15, R103, PT ;  /* 0x000000670f00720c */ /* 0x000fda0003f46270 */
[----:B------:R-:W-:Y:S05]  /*88c0*/  @P2 BRA `(.L_x_3070) ;  /* 0x0000000400682947 */ /* 0x000fea0003800000 */
[----:B------:R-:W-:-:S04]  /*88d0*/  IADD3 R14, P2, R15, R14, RZ ;  /* 0x0000000e0f0e7210 */ /* 0x000fc80007f5e0ff */
[----:B------:R-:W-:-:S05]  /*88e0*/  LEA.HI.X.SX32 R15, R15, R102, 0x1, P2 ;  /* 0x000000660f0f7211 */ /* 0x000fca00010f0eff */
[----:B------:R0:W-:Y:S01]  /*88f0*/  ST.E.128 desc[UR60][R14.64], R8 ;  /* 0x000000080e007985 */ /* 0x0001e2000c101d3c */
[----:B------:R-:W-:Y:S05]  /*8900*/  BRA `(.L_x_3070) ;  /* 0x0000000400587947 */ /* 0x000fea0003800000 */
.L_x_3040:
[----:B------:R-:W-:-:S13]  /*8910*/  ISETP.NE.AND P5, PT, R198, 0x3, PT ;  /* 0x00000003c600780c */ /* 0x000fda0003fa5270 */
[----:B------:R-:W-:Y:S05]  /*8920*/  @!P5 BRA `(.L_x_3093) ;  /* 0x000000000004d947 */ /* 0x000fea0003800000 */
[----:B------:R-:W-:Y:S01]  /*8930*/  BPT.TRAP 0x1 ;  /* 0x000000040000795c */ /* 0x000fe20000300000 */
.L_x_3093:
[----:B------:R-:W-:Y:S01]  /*8940*/  IMAD R88, R192, 0x8, R18 ;  /* 0x00000008c0587824 */ /* 0x000fe200078e0212 */
[----:B------:R-:W-:Y:S01]  /*8950*/  SHF.L.U32 R100, R199, 0x1f, RZ ;  /* 0x0000001fc7647819 */ /* 0x000fe200000006ff */
[----:B------:R-:W-:Y:S01]  /*8960*/  BSSY B1, `(.L_x_3094) ;  /* 0x0000004000017945 */ /* 0x000fe20003800000 */
[----:B------:R-:W-:Y:S02]  /*8970*/  SHF.R.S32.HI R95, RZ, 0x1f, R94 ;  /* 0x0000001fff5f7819 */ /* 0x000fe4000001145e */
[----:B------:R-:W0:Y:S02]  /*8980*/  SYNCS.PHASECHK.TRANS64.TRYWAIT P2, [R88+URZ+0x22890], R100 ;  /* 0x02289064580075a7 */ /* 0x000e24000804017f */
[----:B0-----:R-:W-:Y:S05]  /*8990*/  @!P2 BRA `(.L_x_3095) ;  /* 0x000001d000fca947 */ /* 0x001fea0003800000 */
.L_x_3369:
[----:B------:R-:W-:Y:S05]  /*89a0*/  BSYNC B1 ;  /* 0x0000000000017941 */ /* 0x000fea0003800000 */
.L_x_3094:
        /* <DEDUP_REMOVED lines=13> */
[----:B------:R-:W-:Y:S01]  /*8a80*/  ULDC.64 UR4, c[0x0][0x308] ;  /* 0x0000c20000047ab9 */ /* 0x000fe20000000a00 */
[----:B------:R-:W-:-:S02]  /*8a90*/  IADD3 R28, -R195, R97, RZ ;  /* 0x00000061c31c7210 */ /* 0x000fc40007ffe1ff */
[----:B------:R-:W-:Y:S02]  /*8aa0*/  IMAD.IADD R5, R5, 0x1, R7 ;  /* 0x0000000105057824 */ /* 0x000fe400078e0207 */
[----:B------:R-:W-:Y:S02]  /*8ab0*/  IMAD R7, R75, UR4, RZ ;  /* 0x000000044b077c24 */ /* 0x000fe4000f8e02ff */
[----:B------:R-:W-:Y:S01]  /*8ac0*/  IMAD.WIDE.U32 R4, R190, UR4, R4 ;  /* 0x00000004be047c25 */ /* 0x000fe2000f8e0004 */
[----:B------:R-:W-:-:S03]  /*8ad0*/  UMOV UR4, 0xffffffff ;  /* 0xffffffff00047882 */ /* 0x000fc60000000000 */
[----:B------:R-:W-:Y:S01]  /*8ae0*/  IMAD R7, R190, UR5, R7 ;  /* 0x00000005be077c24 */ /* 0x000fe2000f8e0207 */
[----:B------:R-:W-:-:S04]  /*8af0*/  IADD3 R8, P2, R4, UR6, RZ ;  /* 0x0000000604087c10 */ /* 0x000fc8000ff5e0ff */
[----:B------:R-:W-:Y:S02]  /*8b00*/  IADD3.X R9, R5, UR7, R7, P2, !PT ;  /* 0x0000000705097c10 */ /* 0x000fe400097fe407 */
[----:B------:R-:W-:Y:S01]  /*8b10*/  ISETP.GE.AND P2, PT, R28, 0x1, PT ;  /* 0x000000011c00780c */ /* 0x000fe20003f46270 */
[----:B------:R-:W-:-:S12]  /*8b20*/  BRA.DIV UR4, `(.L_x_3096) ;  /* 0x000001d204ac7947 */ /* 0x000fd8000b800000 */
[----:B------:R1:W2:Y:S04]  /*8b30*/  SHFL.IDX PT, R5, R9, RZ, 0x1c1f ;  /* 0x001c1fff09057589 */ /* 0x0002a800000e0000 */
[----:B------:R1:W3:Y:S02]  /*8b40*/  SHFL.IDX PT, R14, R8, RZ, 0x1c1f ;  /* 0x001c1fff080e7589 */ /* 0x0002e400000e0000 */
.L_x_3373:
        /* <DEDUP_REMOVED lines=13> */
.L_x_3098:
[----:B------:R-:W-:Y:S05]  /*8c20*/  BSYNC B1 ;  /* 0x0000000000017941 */ /* 0x000fea0003800000 */
.L_x_3097:
[----:B------:R-:W-:-:S03]  /*8c30*/  UMOV UR4, 0xffffffff ;  /* 0xffffffff00047882 */ /* 0x000fc60000000000 */
[----:B------:R-:W-:Y:S05]  /*8c40*/  BRA.DIV UR4, `(.L_x_3099) ;  /* 0x000001d204ac7947 */ /* 0x000fea000b800000 */
[----:B--2-4-:R2:W4:Y:S04]  /*8c50*/  SHFL.IDX PT, R5, R9, 0x1, 0x1c1f ;  /* 0x003c1f0009057f89 */ /* 0x01452800000e0000 */
[----:B---3--:R2:W3:Y:S02]  /*8c60*/  SHFL.IDX PT, R14, R8, 0x1, 0x1c1f ;  /* 0x003c1f00080e7f89 */ /* 0x0084e400000e0000 */
.L_x_3377:
        /* <DEDUP_REMOVED lines=14> */
.L_x_3101:
[----:B------:R-:W-:Y:S05]  /*8d50*/  BSYNC B1 ;  /* 0x0000000000017941 */ /* 0x000fea0003800000 */
.L_x_3100:
[----:B------:R-:W-:-:S03]  /*8d60*/  UMOV UR4, 0xffffffff ;  /* 0xffffffff00047882 */ /* 0x000fc60000000000 */
[----:B------:R-:W-:Y:S05]  /*8d70*/  BRA.DIV UR4, `(.L_x_3102) ;  /* 0x000001d204a87947 */ /* 0x000fea000b800000 */
[----:B---34-:R3:W4:Y:S04]  /*8d80*/  SHFL.IDX PT, R5, R9, 0x2, 0x1c1f ;  /* 0x005c1f0009057f89 */ /* 0x01872800000e0000 */
[----:B------:R3:W0:Y:S02]  /*8d90*/  SHFL.IDX PT, R14, R8, 0x2, 0x1c1f ;  /* 0x005c1f00080e7f89 */ /* 0x00062400000e0000 */
.L_x_3381:
[----:B------:R-:W-:-:S13]  /*8da0*/  ISETP.GE.AND P2, PT, R28, 0x81, PT ;  /* 0x000000811c00780c */ /* 0x000fda0003f46270 */
[----:B------:R-:W-:Y:S05]  /*8db0*/  @!P2 BRA `(.L_x_3070) ;  /* 0x00000000002ca947 */ /* 0x000fea0003800000 */
[----:B------:R-:W-:Y:S02]  /*8dc0*/  ULDC UR4, c[0x0][0x2f4] ;  /* 0x0000bd0000047ab9 */ /* 0x000fe40000000800 */
[----:B------:R-:W-:-:S13]  /*8dd0*/  ISETP.GE.AND P2, PT, R16, UR4, PT ;  /* 0x0000000410007c0c */ /* 0x000fda000bf46270 */
[----:B0123--:R-:W-:-:S05]  /*8de0*/  @!P2 IADD3 R8, P3, R16, R14, RZ ;  /* 0x0000000e1008a210 */ /* 0x00ffca0007f7e0ff */
[----:B----4-:R-:W-:Y:S01]  /*8df0*/  @!P2 IMAD.X R9, R5, 0x1, R17, P3 ;  /* 0x000000010509a824 */ /* 0x010fe200018e0611 */
[----:B------:R-:W-:-:S13]  /*8e00*/  ISETP.GE.AND P3, PT, R19, UR4, PT ;  /* 0x0000000413007c0c */ /* 0x000fda000bf66270 */
[----:B------:R-:W-:-:S04]  /*8e10*/  @!P3 IADD3 R14, P4, R19, R14, RZ ;  /* 0x0000000e130eb210 */ /* 0x000fc80007f9e0ff */
[----:B------:R-:W-:Y:S02]  /*8e20*/  @!P3 IADD3.X R15, R5, R194, RZ, P4, !PT ;  /* 0x000000c2050fb210 */ /* 0x000fe400027fe4ff */
[----:B------:R-:W0:Y:S04]  /*8e30*/  @!P2 LDS.128 R4, [R92+0x1c400] ;  /* 0x01c400005c04a984 */ /* 0x000e280000000c00 */
[----:B0-----:R-:W-:Y:S04]  /*8e40*/  @!P2 ST.E.128 desc[UR60][R8.64], R4 ;  /* 0x000000040800a985 */ /* 0x001fe8000c101d3c */
[----:B------:R-:W0:Y:S04]  /*8e50*/  @!P3 LDS.128 R4, [R91+0x1c400] ;  /* 0x01c400005b04b984 */ /* 0x000e280000000c00 */
[----:B0-----:R0:W-:Y:S02]  /*8e60*/  @!P3 ST.E.128 desc[UR60][R14.64], R4 ;  /* 0x000000040e00b985 */ /* 0x0011e4000c101d3c */
.L_x_3070:
[----:B------:R-:W-:Y:S05]  /*8e70*/  BSYNC B0 ;  /* 0x0000000000007941 */ /* 0x000fea0003800000 */
.L_x_3039:
[----:B0-----:R-:W0:Y:S01]  /*8e80*/  S2R R4, SR_TID.X ;  /* 0x0000000000047919 */ /* 0x001e220000002100 */
[----:B------:R-:W-:Y:S01]  /*8e90*/  @!PT LDS RZ, [RZ] ;  /* 0x00000000fffff984 */ /* 0x000fe20000000800 */
[----:B------:R-:W-:Y:S01]  /*8ea0*/  @!PT LDS RZ, [RZ] ;  /* 0x00000000fffff984 */ /* 0x000fe20000000800 */
[----:B------:R-:W-:Y:S01]  /*8eb0*/  @!PT LDS RZ, [RZ] ;  /* 0x00000000fffff984 */ /* 0x000fe20000000800 */
[----:B------:R-:W-:Y:S01]  /*8ec0*/  @!PT LDS RZ, [RZ] ;  /* 0x00000000fffff984 */ /* 0x000fe20000000800 */
[----:B------:R5:W-:Y:S06]  /*8ed0*/  MEMBAR.ALL.CTA ;  /* 0x0000000000007992 */ /* 0x000bec0000008000 */
[----:B-----5:R-:W5:Y:S01]  /*8ee0*/  FENCE.VIEW.ASYNC.S ;  /* 0x00000000000073c6 */ /* 0x020f620000000000 */
[----:B------:R-:W-:Y:S05]  /*8ef0*/  WARPSYNC.ALL ;  /* 0x0000000000007948 */ /* 0x000fea0003800000 */
[----:B------:R-:W-:Y:S01]  /*8f00*/  BSSY B0, `(.L_x_3103) ;  /* 0x0000008000007945 */ /* 0x000fe20003800000 */
[----:B-----5:R0:W-:Y:S02]  /*8f10*/  BAR.SYNC.DEFER_BLOCKING R74, 0x80 ;  /* 0x0002004a0000751d */ /* 0x0201e40000010000 */
[----:B0-----:R-:W-:-:S13]  /*8f20*/  LOP3.LUT P2, RZ, R4, 0x7f, RZ, 0xc0, !PT ;  /* 0x0000007f04ff7812 */ /* 0x001fda000784c0ff */
[----:B------:R-:W-:-:S05]  /*8f30*/  @!P2 VIADD R4, R88, 0x228a0 ;  /* 0x000228a05804a836 */ /* 0x000fca0000000000 */
[----:B------:R-:W-:-:S04]  /*8f40*/  @!P2 PRMT R4, RZ, 0x654, R4 ;  /* 0x00000654ff04a816 */ /* 0x000fc80000000004 */
[----:B------:R0:W-:Y:S01]  /*8f50*/  @!P2 SYNCS.ARRIVE.TRANS64.RED.A1T0 RZ, [R4+URZ], RZ ;  /* 0x000000ff04ffa9a7 */ /* 0x0001e2000810043f */
[----:B------:R-:W-:Y:S05]  /*8f60*/  @!P5 BRA `(.L_x_3104) ;  /* 0x000000000004d947 */ /* 0x000fea0003800000 */
[----:B------:R-:W-:Y:S01]  /*8f70*/  BPT.TRAP 0x1 ;  /* 0x000000040000795c */ /* 0x000fe20000300000 */
.L_x_3104:
[----:B------:R-:W-:Y:S05]  /*8f80*/  BSYNC B0 ;  /* 0x0000000000007941 */ /* 0x000fea0003800000 */
.L_x_3103:
[----:B------:R-:W5:Y:S01]  /*8f90*/  SYNCS.PHASECHK.TRANS64.TRYWAIT P3, [R88+URZ+0x228b0], R100 ;  /* 0x0228b064580075a7 */ /* 0x000f62000806017f */
[----:B------:R-:W-:Y:S04]  /*8fa0*/  BSSY B0, `(.L_x_3105) ;  /* 0x0000002000007945 */ /* 0x000fe80003800000 */
[----:B-----5:R-:W-:Y:S05]  /*8fb0*/  @!P3 BRA `(.L_x_3106) ;  /* 0x000001d00060b947 */ /* 0x020fea0003800000 */
.L_x_3382:
[----:B------:R-:W-:Y:S05]  /*8fc0*/  BSYNC B0 ;  /* 0x0000000000007941 */ /* 0x000fea0003800000 */
.L_x_3105:
[----:B------:R-:W-:Y:S01]  /*8fd0*/  ULDC.64 UR4, c[0x0][0x328] ;  /* 0x0000ca0000047ab9 */ /* 0x000fe20000000a00 */
[----:B------:R-:W-:Y:S01]  /*8fe0*/  ULDC.64 UR6, c[0x0][0x318] ;  /* 0x0000c60000067ab9 */ /* 0x000fe20000000a00 */
[----:B------:R-:W-:Y:S01]  /*8ff0*/  IMAD R95, R95, UR4, RZ ;  /* 0x000000045f5f7c24 */ /* 0x000fe2000f8e02ff */
[----:B------:R-:W-:Y:S01]  /*9000*/  BSSY B0, `(.L_x_3107) ;  /* 0x000001f000007945 */ /* 0x000fe20003800000 */
[----:B0---4-:R-:W-:-:S04]  /*9010*/  IMAD.WIDE.U32 R4, R94, UR4, RZ ;  /* 0x000000045e047c25 */ /* 0x011fc8000f8e00ff */
        /* <DEDUP_REMOVED lines=23> */
[----:B------:R-:W-:-:S04]  /*9190*/  @!P4 IADD3 R10, P5, R19, R10, RZ ;  /* 0x0000000a130ac210 */ /* 0x000fc80007fbe0ff */
[----:B------:R-:W-:Y:S02]  /*91a0*/  @!P4 IADD3.X R11, R5, R194, RZ, P5, !PT ;  /* 0x000000c2050bc210 */ /* 0x000fe40002ffe4ff */
[----:B------:R-:W0:Y:S04]  /*91b0*/  @!P3 LDS.128 R4, [R92+0xa400] ;  /* 0x00a400005c04b984 */ /* 0x000e280000000c00 */
[----:B0-----:R-:W-:Y:S04]  /*91c0*/  @!P3 ST.E.128 desc[UR60][R8.64], R4 ;  /* 0x000000040800b985 */ /* 0x001fe8000c101d3c */
[----:B------:R-:W0:Y:S04]  /*91d0*/  @!P4 LDS.128 R4, [R91+0xa400] ;  /* 0x00a400005b04c984 */ /* 0x000e280000000c00 */
[----:B0-----:R0:W-:Y:S02]  /*91e0*/  @!P4 ST.E.128 desc[UR60][R10.64], R4 ;  /* 0x000000040a00c985 */ /* 0x0011e4000c101d3c */
.L_x_3108:
[----:B------:R-:W-:Y:S05]  /*91f0*/  BSYNC B0 ;  /* 0x0000000000007941 */ /* 0x000fea0003800000 */
.L_x_3107:
        /* <DEDUP_REMOVED lines=16> */
.L_x_3110:
[----:B------:R-:W-:Y:S05]  /*9300*/  BSYNC B0 ;  /* 0x0000000000007941 */ /* 0x000fea0003800000 */
.L_x_3109:
        /* <DEDUP_REMOVED lines=16> */
.L_x_3112:
[----:B------:R-:W-:Y:S05]  /*9410*/  BSYNC B0 ;  /* 0x0000000000007941 */ /* 0x000fea0003800000 */
.L_x_3111:
        /* <DEDUP_REMOVED lines=8> */
[----:B------:R-:W-:-:S03]  /*94a0*/  ISETP.NE.AND P3, PT, R90, RZ, PT ;  /* 0x000000ff5a00720c */ /* 0x000fc60003f65270 */
[----:B------:R-:W-:Y:S02]  /*94b0*/  @!P2 PRMT R88, RZ, 0x654, R88 ;  /* 0x00000654ff58a816 */ /* 0x000fe40000000058 */
[----:B------:R-:W-:Y:S02]  /*94c0*/  IADD3 R192, R192, 0x1, RZ ;  /* 0x00000001c0c07810 */ /* 0x000fe40007ffe0ff */
[----:B------:R1:W-:Y:S02]  /*94d0*/  @!P2 SYNCS.ARRIVE.TRANS64.RED.A1T0 RZ, [R88+URZ], RZ ;  /* 0x000000ff58ffa9a7 */ /* 0x0003e4000810043f */
        /* <DEDUP_REMOVED lines=10> */
.L_x_3034:
[----:B------:R-:W1:Y:S01]  /*9580*/  LDC R0, c[0x0][0x448] ;  /* 0x00011200ff007b82 */ /* 0x000e620000000800 */
[----:B------:R-:W-:Y:S02]  /*9590*/  CS2R R88, SRZ ;  /* 0x0000000000587805 */ /* 0x000fe4000001ff00 */
[----:B------:R-:W-:Y:S02]  /*95a0*/  CS2R R86, SRZ ;  /* 0x0000000000567805 */ /* 0x000fe4000001ff00 */
[----:B------:R-:W-:Y:S02]  /*95b0*/  CS2R R6, SRZ ;  /* 0x0000000000067805 */ /* 0x000fe4000001ff00 */
[----:B------:R-:W-:Y:S02]  /*95c0*/  CS2R R84, SRZ ;  /* 0x0000000000547805 */ /* 0x000fe4000001ff00 */
[----:B--23--:R-:W-:Y:S02]  /*95d0*/  CS2R R8, SRZ ;  /* 0x0000000000087805 */ /* 0x00cfe4000001ff00 */
[----:B------:R-:W-:-:S02]  /*95e0*/  CS2R R4, SRZ ;  /* 0x0000000000047805 */ /* 0x000fc4000001ff00 */
[----:B------:R-:W-:Y:S02]  /*95f0*/  CS2R R78, SRZ ;  /* 0x00000000004e7805 */ /* 0x000fe4000001ff00 */
[----:B------:R-:W-:Y:S02]  /*9600*/  CS2R R76, SRZ ;  /* 0x00000000004c7805 */ /* 0x000fe4000001ff00 */
[----:B0-----:R-:W-:Y:S02]  /*9610*/  CS2R R10, SRZ ;  /* 0x00000000000a7805 */ /* 0x001fe4000001ff00 */
[----:B------:R-:W-:Y:S02]  /*9620*/  CS2R R70, SRZ ;  /* 0x0000000000467805 */ /* 0x000fe4000001ff00 */
[----:B------:R-:W-:Y:S02]  /*9630*/  CS2R R12, SRZ ;  /* 0x00000000000c7805 */ /* 0x000fe4000001ff00 */
[----:B------:R-:W-:-:S02]  /*9640*/  CS2R R68, SRZ ;  /* 0x0000000000447805 */ /* 0x000fc4000001ff00 */
[----:B------:R-:W-:Y:S02]  /*9650*/  CS2R R14, SRZ ;  /* 0x00000000000e7805 */ /* 0x000fe4000001ff00 */
[----:B------:R-:W-:Y:S02]  /*9660*/  CS2R R62, SRZ ;  /* 0x00000000003e7805 */ /* 0x000fe4000001ff00 */
[----:B------:R-:W-:Y:S02]  /*9670*/  CS2R R20, SRZ ;  /* 0x0000000000147805 */ /* 0x000fe4000001ff00 */
[----:B------:R-:W-:Y:S02]  /*9680*/  CS2R R60, SRZ ;  /* 0x00000000003c7805 */ /* 0x000fe4000001ff00 */
[----:B------:R-:W-:Y:S01]  /*9690*/  CS2R R28, SRZ ;  /* 0x00000000001c7805 */ /* 0x000fe2000001ff00 */
[----:B------:R-:W-:Y:S01]  /*96a0*/  IMAD.MOV.U32 R25, RZ, RZ, RZ ;  /* 0x000000ffff197224 */ /* 0x000fe200078e00ff */
[----:B------:R-:W-:-:S02]  /*96b0*/  CS2R R54, SRZ ;  /* 0x0000000000367805 */ /* 0x000fc4000001ff00 */
[----:B------:R-:W-:Y:S02]  /*96c0*/  CS2R R26, SRZ ;  /* 0x00000000001a7805 */ /* 0x000fe4000001ff00 */
[----:B------:R-:W-:Y:S02]  /*96d0*/  CS2R R52, SRZ ;  /* 0x0000000000347805 */ /* 0x000fe4000001ff00 */
[----:B------:R-:W-:Y:S02]  /*96e0*/  CS2R R32, SRZ ;  /* 0x0000000000207805 */ /* 0x000fe4000001ff00 */
[----:B------:R-:W-:Y:S02]  /*96f0*/  CS2R R46, SRZ ;  /* 0x00000000002e7805 */ /* 0x000fe4000001ff00 */
[----:B-1----:R-:W-:Y:S01]  /*9700*/  ISETP.NE.AND P1, PT, R0, 0x1, PT ;  /* 0x000000010000780c */ /* 0x002fe20003f25270 */
[----:B------:R-:W-:Y:S01]  /*9710*/  VIADD R0, R200, 0x7f ;  /* 0x0000007fc8007836 */ /* 0x000fe20000000000 */
[----:B------:R-:W-:-:S02]  /*9720*/  CS2R R30, SRZ ;  /* 0x00000000001e7805 */ /* 0x000fc4000001ff00 */
[----:B------:R-:W-:Y:S02]  /*9730*/  CS2R R44, SRZ ;  /* 0x00000000002c7805 */ /* 0x000fe4000001ff00 */
[----:B------:R-:W-:Y:S02]  /*9740*/  CS2R R36, SRZ ;  /* 0x0000000000247805 */ /* 0x000fe4000001ff00 */
[----:B------:R-:W-:Y:S01]  /*9750*/  CS2R R38, SRZ ;  /* 0x0000000000267805 */ /* 0x000fe2000001ff00 */
[----:B------:R-:W-:Y:S01]  /*9760*/  IMAD.MOV.U32 R34, RZ, RZ, RZ ;  /* 0x000000ffff227224 */ /* 0x000fe200078e00ff */
[----:B------:R-:W-:Y:S02]  /*9770*/  CS2R R90, SRZ ;  /* 0x00000000005a7805 */ /* 0x000fe4000001ff00 */
[----:B------:R-:W-:Y:S02]  /*9780*/  CS2R R40, SRZ ;  /* 0x0000000000287805 */ /* 0x000fe4000001ff00 */
[----:B------:R-:W-:Y:S01]  /*9790*/  CS2R R92, SRZ ;  /* 0x00000000005c7805 */ /* 0x000fe2000001ff00 */
[----:B------:R-:W-:Y:S01]  /*97a0*/  IMAD.MOV.U32 R94, RZ, RZ, RZ ;  /* 0x000000ffff5e7224 */ /* 0x000fe200078e00ff */
[----:B------:R-:W-:Y:S01]  /*97b0*/  MOV R57, RZ ;  /* 0x000000ff00397202 */ /* 0x000fe20000000f00 */
[----:B------:R-:W0:Y:S08]  /*97c0*/  @P1 LDC R3, c[0x0][0x44c] ;  /* 0x00011300ff031b82 */ /* 0x000e300000000800 */
[----:B------:R-:W1:Y:S01]  /*97d0*/  @P1 LDC R2, c[0x0][0x450] ;  /* 0x00011400ff021b82 */ /* 0x000e620000000800 */
[----:B0-----:R-:W-:-:S05]  /*97e0*/  @P1 IMAD.HI.U32 R3, R0, R3, RZ ;  /* 0x0000000300031227 */ /* 0x001fca00078e00ff */
[----:B-1----:R-:W-:Y:S02]  /*97f0*/  @P1 SHF.R.U32.HI R0, RZ, R2, R3 ;  /* 0x00000002ff001219 */ /* 0x002fe40000011603 */
[----:B------:R-:W-:-:S03]  /*9800*/  PLOP3.LUT P1, PT, PT, PT, PT, 0x80, 0x0 ;  /* 0x000000000000781c */ /* 0x000fc60003f2f070 */
[----:B------:R-:W-:-:S04]  /*9810*/  IMAD.IADD R0, R49, 0x1, R0 ;  /* 0x0000000131007824 */ /* 0x000fc800078e0200 */
[----:B------:R-:W-:-:S05]  /*9820*/  IMAD.HI R0, R0, 0x66666667, RZ ;  /* 0x6666666700007827 */ /* 0x000fca00078e02ff */
[----:B------:R-:W-:-:S04]  /*9830*/  SHF.R.U32.HI R3, RZ, 0x1f, R0 ;  /* 0x0000001fff037819 */ /* 0x000fc80000011600 */
[----:B------:R-:W-:-:S04]  /*9840*/  LEA.HI.SX32 R3, R0, R3, 0x1a ;  /* 0x0000000300037211 */ /* 0x000fc800078fd2ff */
[----:B------:R-:W-:Y:S02]  /*9850*/  VIMNMX R104, R48, R3, PT ;  /* 0x0000000330687248 */ /* 0x000fe40003fe0100 */
[----:B------:R-:W-:Y:S02]  /*9860*/  CS2R R48, SRZ ;  /* 0x0000000000307805 */ /* 0x000fe4000001ff00 */
[----:B------:R-:W-:Y:S01]  /*9870*/  ISETP.GE.AND P2, PT, R104, 0x1, PT ;  /* 0x000000016800780c */ /* 0x000fe20003f46270 */
[----:B------:R-:W-:-:S12]  /*9880*/  @P0 BRA `(.L_x_3114) ;  /* 0x00000000000c0947 */ /* 0x000fd80003800000 */
[----:B------:R-:W0:Y:S01]  /*9890*/  FENCE.VIEW.ASYNC.G ;  /* 0x00000000000073c6 */ /* 0x000e220000000100 */
[----:B------:R-:W-:Y:S05]  /*98a0*/  WARPSYNC.ALL ;  /* 0x0000000000007948 */ /* 0x000fea0003800000 */
[----:B0-----:R-:W-:Y:S06]  /*98b0*/  BAR.ARV 0xc, 0x180 ;  /* 0x0306000000007b1d */ /* 0x001fec0000002000 */
.L_x_3114:
[----:B------:R-:W-:Y:S02]  /*98c0*/  IMAD.MOV.U32 R95, RZ, RZ, RZ ;  /* 0x000000ffff5f7224 */ /* 0x000fe400078e00ff */
        /* <DEDUP_REMOVED lines=10> */
.L_x_3385:
[----:B01----:R-:W-:Y:S01]  /*9970*/  LEA.HI R0, R188, R188, RZ, 0x1 ;  /* 0x000000bcbc007211 */ /* 0x003fe200078f08ff */
[----:B------:R-:W-:Y:S01]  /*9980*/  VIADD R26, R18, 0x14400 ;  /* 0x00014400121a7836 */ /* 0x000fe20000000000 */
[----:B------:R-:W-:Y:S02]  /*9990*/  BSSY B6, `(.L_x_3117) ;  /* 0x0000018000067945 */ /* 0x000fe40003800000 */
[----:B------:R-:W-:Y:S02]  /*99a0*/  LOP3.LUT R3, R0, 0x1e, RZ, 0xc0, !PT ;  /* 0x0000001e00037812 */ /* 0x000fe400078ec0ff */
[----:B------:R-:W-:-:S03]  /*99b0*/  LOP3.LUT P0, RZ, R26, 0x9f, RZ, 0xc0, !PT ;  /* 0x0000009f1aff7812 */ /* 0x000fc6000780c0ff */
[----:B------:R-:W-:-:S05]  /*99c0*/  IMAD.IADD R3, R188, 0x1, -R3 ;  /* 0x00000001bc037824 */ /* 0x000fca00078e0a03 */
[----:B------:R-:W-:-:S04]  /*99d0*/  LEA R3, R3, R26, 0xd ;  /* 0x0000001a03037211 */ /* 0x000fc800078e68ff */
        /* <DEDUP_REMOVED lines=19> */
.L_x_3118:
[----:B------:R-:W-:Y:S05]  /*9b10*/  BSYNC B6 ;  /* 0x0000000000067941 */ /* 0x000fea0003800000 */
.L_x_3117:
[----:B------:R-:W-:Y:S01]  /*9b20*/  ULDC.64 UR4, c[0x0][0x990] ;  /* 0x0002640000047ab9 */ /* 0x000fe20000000a00 */
[----:B------:R-:W-:Y:S01]  /*9b30*/  ULDC.64 UR6, c[0x0][0x998] ;  /* 0x0002660000067ab9 */ /* 0x000fe20000000a00 */
[----:B------:R-:W-:Y:S02]  /*9b40*/  ISETP.NE.U32.AND P0, PT, RZ, UR4, PT ;  /* 0x00000004ff007c0c */ /* 0x000fe4000bf05070 */
[----:B------:R-:W-:Y:S02]  /*9b50*/  ISETP.NE.U32.AND P1, PT, RZ, UR6, PT ;  /* 0x00000006ff007c0c */ /* 0x000fe4000bf25070 */
[----:B------:R-:W-:Y:S02]  /*9b60*/  ISETP.NE.AND.EX P0, PT, RZ, UR5, PT, P0 ;  /* 0x00000005ff007c0c */ /* 0x000fe4000bf05300 */
[----:B------:R-:W-:-:S11]  /*9b70*/  ISETP.NE.AND.EX P1, PT, RZ, UR7, PT, P1 ;  /* 0x00000007ff007c0c */ /* 0x000fd6000bf25310 */
[----:B------:R-:W0:Y:S01]  /*9b80*/  @P0 LDC.64 R6, c[0x0][0x9a8] ;  /* 0x00026a00ff060b82 */ /* 0x000e220000000a00 */
[----:B------:R-:W-:-:S07]  /*9b90*/  @P0 SHF.R.S32.HI R15, RZ, 0x1f, R190 ;  /* 0x0000001fff0f0819 */ /* 0x000fce00000114be */
[----:B------:R-:W1:Y:S08]  /*9ba0*/  @P1 LDC.64 R8, c[0x0][0x9b8] ;  /* 0x00026e00ff081b82 */ /* 0x000e700000000a00 */
[----:B------:R-:W2:Y:S08]  /*9bb0*/  @P0 LDC.64 R10, c[0x0][0x9b0] ;  /* 0x00026c00ff0a0b82 */ /* 0x000eb00000000a00 */
[----:B------:R-:W3:Y:S01]  /*9bc0*/  @P1 LDC.64 R12, c[0x0][0x9c0] ;  /* 0x00027000ff0c1b82 */ /* 0x000ee20000000a00 */
[----:B0-----:R-:W-:-:S02]  /*9bd0*/  @P0 IMAD R0, R221, R6, RZ ;  /* 0x00000006dd000224 */ /* 0x001fc400078e02ff */
[----:B------:R-:W-:-:S04]  /*9be0*/  @P0 IMAD.WIDE.U32 R2, R210, R6, RZ ;  /* 0x00000006d2020225 */ /* 0x000fc800078e00ff */
[C---:B------:R-:W-:Y:S02]  /*9bf0*/  @P0 IMAD R7, R210.reuse, R7, R0 ;  /* 0x00000007d2070224 */ /* 0x040fe400078e0200 */
        /* <DEDUP_REMOVED lines=12> */
[----:B------:R-:W-:Y:S02]  /*9cc0*/  @P0 IADD3 R5, R3, R9, RZ ;  /* 0x0000000903050210 */ /* 0x000fe40007ffe0ff */
[----:B------:R-:W-:Y:S01]  /*9cd0*/  @P0 LEA R4, P2, R2, UR4, 0x2 ;  /* 0x0000000402040c11 */ /* 0x000fe2000f8410ff */
[----:B------:R-:W-:Y:S01]  /*9ce0*/  @P1 IMAD.IADD R3, R7, 0x1, R11 ;  /* 0x0000000107031824 */ /* 0x000fe200078e020b */
[----:B------:R-:W-:Y:S01]  /*9cf0*/  @P1 LEA R8, P3, R6, UR6, 0x2 ;  /* 0x0000000606081c11 */ /* 0x000fe2000f8610ff */
[----:B------:R-:W-:Y:S01]  /*9d00*/  IMAD.MOV.U32 R0, RZ, RZ, 0x3f800000 ;  /* 0x3f800000ff007424 */ /* 0x000fe200078e00ff */
[----:B------:R-:W-:Y:S01]  /*9d10*/  @P0 LEA.HI.X R5, R2, UR5, R5, 0x2, P2 ;  /* 0x0000000502050c11 */ /* 0x000fe200090f1405 */
[----:B------:R-:W-:Y:S01]  /*9d20*/  ULDC UR4, c[0x0][0x3f4] ;  /* 0x0000fd0000047ab9 */ /* 0x000fe20000000800 */
        /* <DEDUP_REMOVED lines=18> */
.L_x_3122:
[----:B-1----:R1:W2:Y:S02]  /*9e50*/  SYNCS.PHASECHK.TRANS64.TRYWAIT P0, [R18+URZ+0x22800], R3 ;  /* 0x02280003120075a7 */ /* 0x0022a4000800017f */
[----:B--2---:R-:W-:Y:S05]  /*9e60*/  @!P0 NANOSLEEP.SYNCS 0x989680 ;  /* 0x009896800000895d */ /* 0x004fea0003900000 */
[----:B------:R-:W2:Y:S02]  /*9e70*/  @!P0 SYNCS.PHASECHK.TRANS64 P0, [R18+URZ+0x22800], R3 ;  /* 0x02280003120085a7 */ /* 0x000ea4000800007f */
[----:B--2---:R-:W-:Y:S05]  /*9e80*/  @!P0 BRA `(.L_x_3122) ;  /* 0xfffffffc00f08947 */ /* 0x004fea000383ffff */
.L_x_3121:
[----:B------:R-:W-:Y:S05]  /*9e90*/  BSYNC B0 ;  /* 0x0000000000007941 */ /* 0x000fea0003800000 */
.L_x_3120:
[----:B------:R-:W-:Y:S05]  /*9ea0*/  BRA `(.L_x_3123) ;  /* 0x0000004c00987947 */ /* 0x000fea0003800000 */
.L_x_3119:
[----:B-----5:R-:W-:Y:S01]  /*9eb0*/  SHF.R.S32.HI R0, RZ, 0x1f, R24 ;  /* 0x0000001fff007819 */ /* 0x020fe20000011418 */
[----:B------:R-:W-:Y:S01]  /*9ec0*/  ULDC.64 UR4, c[0x0][0x3f8] ;  /* 0x0000fe0000047ab9 */ /* 0x000fe20000000a00 */
[----:B------:R-:W-:Y:S01]  /*9ed0*/  LOP3.LUT P0, RZ, R26, 0x3ff, RZ, 0xc0, !PT ;  /* 0x000003ff1aff7812 */ /* 0x000fe2000780c0ff */
        /* <DEDUP_REMOVED lines=8> */
[----:B------:R-:W-:Y:S01]  /*9f60*/  IMAD.IADD R29, R3, 0x1, R27 ;  /* 0x00000001031d7824 */ /* 0x000fe200078e021b */
[----:B------:R-:W-:Y:S01]  /*9f70*/  IADD3 R31, R5, R25, RZ ;  /* 0x00000019051f7210 */ /* 0x000fe20007ffe0ff */
        /* <DEDUP_REMOVED lines=17> */
.L_x_3125:
[----:B------:R-:W-:Y:S05]  /*a090*/  BSYNC B6 ;  /* 0x0000000000067941 */ /* 0x000fea0003800000 */
.L_x_3124:
[----:B------:R-:W-:Y:S01]  /*a0a0*/  ULDC.U8 UR4, c[0x0][0x410] ;  /* 0x0001040000047ab9 */ /* 0x000fe20000000000 */
[----:B------:R-:W-:Y:S01]  /*a0b0*/  BSSY B0, `(.L_x_3126) ;  /* 0x00004bd000007945 */ /* 0x000fe20003800000 */
[----:B------:R-:W-:Y:S01]  /*a0c0*/  ISETP.NE.AND P0, PT, RZ, UR4, PT ;  /* 0x00000004ff007c0c */ /* 0x000fe2000bf05270 */
[----:B------:R-:W-:-:S12]  /*a0d0*/  IMAD.IADD R36, R195, 0x1, R200 ;  /* 0x00000001c3247824 */ /* 0x000fd800078e02c8 */
[----:B------:R-:W-:Y:S05]  /*a0e0*/  @!P0 BRA `(.L_x_3127) ;  /* 0x0000002400a48947 */ /* 0x000fea0003800000 */
[----:B------:R-:W0:Y:S01]  /*a0f0*/  LDC R20, c[0x0][0x448] ;  /* 0x00011200ff147b82 */ /* 0x000e220000000800 */
[----:B------:R-:W-:Y:S01]  /*a100*/  IMAD R3, R229, 0x40, R36 ;  /* 0x00000040e5037824 */ /* 0x000fe200078e0224 */
[----:B------:R-:W-:Y:S01]  /*a110*/  MOV R4, R26 ;  /* 0x0000001a00047202 */ /* 0x000fe20000000f00 */
[----:B------:R-:W-:Y:S01]  /*a120*/  IMAD.MOV.U32 R8, RZ, RZ, R24 ;  /* 0x000000ffff087224 */ /* 0x000fe200078e0018 */
[----:B------:R-:W-:Y:S01]  /*a130*/  ULDC.64 UR4, c[0x0][0x3f8] ;  /* 0x0000fe0000047ab9 */ /* 0x000fe20000000a00 */
[----:B------:R-:W-:Y:S01]  /*a140*/  IMAD.MOV.U32 R9, RZ, RZ, R31 ;  /* 0x000000ffff097224 */ /* 0x000fe200078e001f */
[----:B------:R-:W-:Y:S01]  /*a150*/  ULDC.64 UR6, c[0x0][0x408] ;  /* 0x0001020000067ab9 */ /* 0x000fe20000000a00 */
[----:B------:R-:W-:Y:S01]  /*a160*/  ULDC.64 UR8, c[0x0][0x400] ;  /* 0x0001000000087ab9 */ /* 0x000fe20000000a00 */
        /* <DEDUP_REMOVED lines=10> */
[----:B------:R-:W-:Y:S02]  /*a210*/  IMAD R10, R0, UR6, RZ ;  /* 0x00000006000a7c24 */ /* 0x000fe4000f8e02ff */
[C---:B------:R-:W-:Y:S01]  /*a220*/  IMAD R7, R3.reuse, UR5, R6 ;  /* 0x0000000503077c24 */ /* 0x040fe2000f8e0206 */
[----:B------:R-:W-:Y:S01]  /*a230*/  ULDC.64 UR4, c[0x0][0x3e8] ;  /* 0x0000fa0000047ab9 */ /* 0x000fe20000000a00 */
[----:B------:R-:W-:Y:S01]  /*a240*/  IADD3 R6, P1, R8, UR8, RZ ;  /* 0x0000000808067c10 */ /* 0x000fe2000ff3e0ff */
        /* <DEDUP_REMOVED lines=10> */
.L_x_3391:
        /* <DEDUP_REMOVED lines=11> */
[----:B------:R-:W-:Y:S02]  /*a3a0*/  CS2R R20, SRZ ;  /* 0x0000000000147805 */ /* 0x000fe4000001ff00 */
[----:B------:R-:W-:Y:S02]  /*a3b0*/  ISETP.GE.AND P5, PT, R196, UR4, PT ;  /* 0x00000004c4007c0c */ /* 0x000fe4000bfa6270 */
[----:B------:R-:W-:Y:S02]  /*a3c0*/  CS2R R30, SRZ ;  /* 0x00000000001e7805 */ /* 0x000fe4000001ff00 */
[----:B------:R-:W-:-:S05]  /*a3d0*/  CS2R R28, SRZ ;  /* 0x00000000001c7805 */ /* 0x000fca000001ff00 */
[CC--:B----4-:R-:W-:Y:S02]  /*a3e0*/  @!P4 IADD3 R32, P1, R22.reuse, R14.reuse, RZ ;  /* 0x0000000e1620c210 */ /* 0x0d0fe40007f3e0ff */
[-C--:B--2---:R-:W-:Y:S02]  /*a3f0*/  @!P4 IADD3 R10, P0, R22, R5.reuse, RZ ;  /* 0x00000005160ac210 */ /* 0x084fe40007f1e0ff */
[C---:B------:R-:W-:Y:S02]  /*a400*/  @!P5 IADD3 R12, P2, R196.reuse, R5, RZ ;  /* 0x00000005c40cd210 */ /* 0x040fe40007f5e0ff */
[----:B------:R-:W-:Y:S02]  /*a410*/  @!P4 SHF.R.S32.HI R26, RZ, 0x1f, R22 ;  /* 0x0000001fff1ac819 */ /* 0x000fe40000011416 */
[----:B------:R-:W-:Y:S01]  /*a420*/  @!P5 IADD3 R14, P3, R196, R14, RZ ;  /* 0x0000000ec40ed210 */ /* 0x000fe20007f7e0ff */
[----:B-1----:R-:W-:Y:S01]  /*a430*/  @!P5 IMAD.X R13, R3, 0x1, R228, P2 ;  /* 0x00000001030dd824 */ /* 0x002fe200010e06e4 */
[----:B---3--:R-:W-:Y:S01]  /*a440*/  @!P4 IADD3.X R33, R7, R26, RZ, P1, !PT ;  /* 0x0000001a0721c210 */ /* 0x008fe20000ffe4ff */
[----:B------:R-:W-:-:S02]  /*a450*/  @!P4 IMAD.X R11, R3, 0x1, R26, P0 ;  /* 0x00000001030bc824 */ /* 0x000fc400000e061a */
[----:B------:R-:W-:Y:S01]  /*a460*/  @!P5 IMAD.X R15, R7, 0x1, R228, P3 ;  /* 0x00000001070fd824 */ /* 0x000fe200018e06e4 */
[----:B------:R1:W5:Y:S04]  /*a470*/  @!P5 LD.E.64 R24, desc[UR60][R12.64] ;  /* 0x0000003c0c18d980 */ /* 0x000368000c101b00 */
[----:B------:R1:W5:Y:S04]  /*a480*/  @!P5 LD.E.64 R20, desc[UR60][R14.64] ;  /* 0x0000003c0e14d980 */ /* 0x000368000c101b00 */
[----:B------:R1:W5:Y:S04]  /*a490*/  @!P4 LD.E.64 R30, desc[UR60][R10.64] ;  /* 0x0000003c0a1ec980 */ /* 0x000368000c101b00 */
[----:B------:R1:W5:Y:S02]  /*a4a0*/  @!P4 LD.E.64 R28, desc[UR60][R32.64] ;  /* 0x0000003c201cc980 */ /* 0x000364000c101b00 */
.L_x_3130:
[----:B------:R-:W-:Y:S05]  /*a4b0*/  BSYNC B1 ;  /* 0x0000000000017941 */ /* 0x000fea0003800000 */
.L_x_3129:
[----:B------:R-:W-:Y:S01]  /*a4c0*/  UMOV UR4, 0xffffffff ;  /* 0xffffffff00047882 */ /* 0x000fe20000000000 */
[----:B------:R-:W-:Y:S02]  /*a4d0*/  CS2R R26, SRZ ;  /* 0x00000000001a7805 */ /* 0x000fe4000001ff00 */
[----:B------:R-:W-:Y:S05]  /*a4e0*/  BRA.DIV UR4, `(.L_x_3131) ;  /* 0x000001be04d87947 */ /* 0x000fea000b800000 */
[----:B-1----:R1:W0:Y:S04]  /*a4f0*/  SHFL.IDX PT, R3, R4, 0x1, 0x1c1f ;  /* 0x003c1f0004037f89 */ /* 0x00222800000e0000 */
[----:B--2---:R1:W2:Y:S04]  /*a500*/  SHFL.IDX PT, R5, R0, 0x1, 0x1c1f ;  /* 0x003c1f0000057f89 */ /* 0x0042a800000e0000 */
[----:B---3--:R1:W3:Y:S04]  /*a510*/  SHFL.IDX PT, R7, R8, 0x1, 0x1c1f ;  /* 0x003c1f0008077f89 */ /* 0x0082e800000e0000 */
[----:B----4-:R1:W4:Y:S02]  /*a520*/  SHFL.IDX PT, R14, R6, 0x1, 0x1c1f ;  /* 0x003c1f00060e7f89 */ /* 0x01032400000e0000 */
.L_x_3397:
[----:B01----:R-:W-:Y:S01]  /*a530*/  VIADD R0, R36, 0x40 ;  /* 0x0000004024007836 */ /* 0x003fe20000000000 */
        /* <DEDUP_REMOVED lines=22> */
[----:B------:R-:W-:Y:S01]  /*a6a0*/  @!P5 IMAD.X R33, R3, 0x1, R228, P2 ;  /* 0x000000010321d824 */ /* 0x000fe200010e06e4 */
[----:B---3--:R-:W-:Y:S01]  /*a6b0*/  @!P4 IADD3.X R39, R7, R0, RZ, P1, !PT ;  /* 0x000000000727c210 */ /* 0x008fe20000ffe4ff */
[----:B------:R-:W-:-:S02]  /*a6c0*/  @!P4 IMAD.X R5, R3, 0x1, R0, P0 ;  /* 0x000000010305c824 */ /* 0x000fc400000e0600 */
[----:B------:R-:W-:Y:S01]  /*a6d0*/  @!P5 IMAD.X R15, R7, 0x1, R228, P3 ;  /* 0x00000001070fd824 */ /* 0x000fe200018e06e4 */
[----:B------:R0:W5:Y:S04]  /*a6e0*/  @!P5 LD.E.64 R10, desc[UR60][R32.64] ;  /* 0x0000003c200ad980 */ /* 0x000168000c101b00 */
[----:B------:R0:W5:Y:S04]  /*a6f0*/  @!P5 LD.E.64 R8, desc[UR60][R14.64] ;  /* 0x0000003c0e08d980 */ /* 0x000168000c101b00 */
[----:B------:R0:W5:Y:S04]  /*a700*/  @!P4 LD.E.64 R12, desc[UR60][R4.64] ;  /* 0x0000003c040cc980 */ /* 0x000168000c101b00 */
[----:B------:R0:W5:Y:S02]  /*a710*/  @!P4 LD.E.64 R26, desc[UR60][R38.64] ;  /* 0x0000003c261ac980 */ /* 0x000164000c101b00 */
.L_x_3133:
[----:B------:R-:W-:Y:S05]  /*a720*/  BSYNC B1 ;  /* 0x0000000000017941 */ /* 0x000fea0003800000 */
.L_x_3132:
[----:B------:R-:W1:Y:S01]  /*a730*/  SYNCS.PHASECHK.TRANS64.TRYWAIT P0, [R18+URZ+0x22800], R35 ;  /* 0x02280023120075a7 */ /* 0x000e62000800017f */
[----:B------:R-:W-:Y:S01]  /*a740*/  IMAD.SHL.U32 R0, R205, 0x80, RZ ;  /* 0x00000080cd007824 */ /* 0x000fe200078e00ff */
[----:B0---4-:R-:W-:Y:S01]  /*a750*/  VIADDMNMX R14, R37, -R200, 0x80, PT ;  /* 0x00000080250e7446 */ /* 0x011fe200038009c8 */
        /* <DEDUP_REMOVED lines=11> */
.L_x_3398:
[----:B------:R-:W-:Y:S05]  /*a810*/  BSYNC B1 ;  /* 0x0000000000017941 */ /* 0x000fea0003800000 */
.L_x_3134:
[----:B------:R-:W-:Y:S01]  /*a820*/  BSSY B1, `(.L_x_3136) ;  /* 0x00000fa000017945 */ /* 0x000fe20003800000 */
[----:B------:R-:W-:-:S03]  /*a830*/  @P2 VIADD R0, R4, 0xffffffc0 ;  /* 0xffffffc004002836 */ /* 0x000fc60000000000 */
[----:B------:R-:W-:Y:S05]  /*a840*/  @P1 BRA `(.L_x_3137) ;  /* 0x0000000c00dc1947 */ /* 0x000fea0003800000 */
[----:B--2---:R-:W1:Y:S01]  /*a850*/  LDC R5, c[0x0][0x3f4] ;  /* 0x0000fd00ff057b82 */ /* 0x004e620000000800 */
        /* <DEDUP_REMOVED lines=9> */
[----:B------:R-:W-:Y:S02]  /*a8f0*/  SHF.R.U32.HI R38, RZ, 0x8, R29 ;  /* 0x00000008ff267819 */ /* 0x000fe4000001161d */
[----:B------:R-:W-:-:S02]  /*a900*/  LOP3.LUT R33, R31, 0xff, RZ, 0xc0, !PT ;  /* 0x000000ff1f217812 */ /* 0x000fc400078ec0ff */
[----:B------:R-:W-:Y:S02]  /*a910*/  LOP3.LUT R36, R36, 0xff, RZ, 0xc0, !PT ;  /* 0x000000ff24247812 */ /* 0x000fe400078ec0ff */
[----:B------:R-:W-:Y:S02]  /*a920*/  PRMT R15, R32, 0x7604, R15 ;  /* 0x00007604200f7816 */ /* 0x000fe4000000000f */
[----:B------:R-:W-:Y:S02]  /*a930*/  SHF.R.U32.HI R39, RZ, 0x10, R29 ;  /* 0x00000010ff277819 */ /* 0x000fe4000001161d */
[----:B------:R-:W-:Y:S02]  /*a940*/  SHF.R.U32.HI R32, RZ, 0x8, R28 ;  /* 0x00000008ff207819 */ /* 0x000fe4000001161c */
[----:B------:R-:W-:Y:S01]  /*a950*/  SHF.R.U32.HI R40, RZ, 0x10, R31 ;  /* 0x00000010ff287819 */ /* 0x000fe2000001161f */
[----:B------:R-:W-:Y:S01]  /*a960*/  IMAD.U32 R39, R39, 0x10000, RZ ;  /* 0x0001000027277824 */ /* 0x000fe200078e00ff */
[----:B------:R-:W-:-:S02]  /*a970*/  LOP3.LUT R37, R29, 0xff, RZ, 0xc0, !PT ;  /* 0x000000ff1d257812 */ /* 0x000fc400078ec0ff */
[----:B------:R-:W-:Y:S02]  /*a980*/  LOP3.LUT R38, R38, 0xff, RZ, 0xc0, !PT ;  /* 0x000000ff26267812 */ /* 0x000fe400078ec0ff */
[----:B------:R-:W-:Y:S02]  /*a990*/  PRMT R33, R36, 0x7604, R33 ;  /* 0x0000760424217816 */ /* 0x000fe40000000021 */
[----:B0-----:R-:W-:Y:S02]  /*a9a0*/  LOP3.LUT R35, R28, 0xff, RZ, 0xc0, !PT ;  /* 0x000000ff1c237812 */ /* 0x001fe400078ec0ff */
[----:B------:R-:W-:Y:S02]  /*a9b0*/  LOP3.LUT R36, R32, 0xff, RZ, 0xc0, !PT ;  /* 0x000000ff20247812 */ /* 0x000fe400078ec0ff */
[----:B------:R-:W-:Y:S02]  /*a9c0*/  SHF.L.U32 R32, R40, 0x10, RZ ;  /* 0x0000001028207819 */ /* 0x000fe400000006ff */
[----:B------:R-:W-:-:S02]  /*a9d0*/  PRMT R38, R38, 0x7604, R37 ;  /* 0x0000760426267816 */ /* 0x000fc40000000025 */
[----:B------:R-:W-:Y:S02]  /*a9e0*/  PRMT R37, R36, 0x7604, R35 ;  /* 0x0000760424257816 */ /* 0x000fe40000000023 */
[----:B------:R-:W-:Y:S02]  /*a9f0*/  LOP3.LUT R35, R33, 0xff0000, R32, 0xf8, !PT ;  /* 0x00ff000021237812 */ /* 0x000fe400078ef820 */
[----:B------:R-:W-:Y:S02]  /*aa00*/  LOP3.LUT R39, R38, 0xff0000, R39, 0xf8, !PT ;  /* 0x00ff000026277812 */ /* 0x000fe400078ef827 */
[----:B------:R-:W-:Y:S02]  /*aa10*/  LOP3.LUT R35, R35, 0xff000000, R31, 0xf8, !PT ;  /* 0xff00000023237812 */ /* 0x000fe400078ef81f */
[----:B------:R-:W-:Y:S02]  /*aa20*/  LOP3.LUT R39, R39, 0xff000000, R29, 0xf8, !PT ;  /* 0xff00000027277812 */ /* 0x000fe400078ef81d */
[----:B------:R-:W-:-:S02]  /*aa30*/  LOP3.LUT R33, R15, 0xff0000, R30, 0xf8, !PT ;  /* 0x00ff00000f217812 */ /* 0x000fc400078ef81e */
[-C--:B-1----:R-:W-:Y:S02]  /*aa40*/  F2FP.F16.E4M3.UNPACK_B R15, R6.reuse.H1 ;  /* 0x00000006ff0f723e */ /* 0x082fe400030006ff */
[----:B------:R-:W-:Y:S02]  /*aa50*/  F2FP.F16.E4M3.UNPACK_B R38, R39 ;  /* 0x00000027ff26723e */ /* 0x000fe400020006ff */
[----:B------:R-:W-:Y:S02]  /*aa60*/  F2FP.F16.E4M3.UNPACK_B R32, R35 ;  /* 0x00000023ff20723e */ /* 0x000fe400020006ff */
[----:B------:R-:W-:Y:S01]  /*aa70*/  LOP3.LUT R33, R33, 0xff000000, R30, 0xf8, !PT ;  /* 0xff00000021217812 */ /* 0x000fe200078ef81e */
[--C-:B------:R-:W-:Y:S01]  /*aa80*/  HADD2.F32 R30, -RZ, R15.reuse.H0_H0 ;  /* 0x2000000fff1e7230 */ /* 0x100fe20000004100 */
[--C-:B------:R-:W-:Y:S01]  /*aa90*/  LOP3.LUT R37, R37, 0xff0000, R28.reuse, 0xf8, !PT ;  /* 0x00ff000025257812 */ /* 0x100fe200078ef81c */
[----:B------:R-:W-:Y:S01]  /*aaa0*/  HADD2.F32 R15, -RZ, R15.H1_H1 ;  /* 0x3000000fff0f7230 */ /* 0x000fe20000004100 */
[----:B------:R-:W-:Y:S01]  /*aab0*/  F2FP.F16.E4M3.UNPACK_B R29, R6 ;  /* 0x00000006ff1d723e */ /* 0x000fe200020006ff */
[----:B------:R-:W-:Y:S01]  /*aac0*/  HADD2.F32 R40, -RZ, R38.H1_H1 ;  /* 0x30000026ff287230 */ /* 0x000fe20000004100 */
[----:B------:R-:W-:Y:S01]  /*aad0*/  LOP3.LUT R37, R37, 0xff000000, R28, 0xf8, !PT ;  /* 0xff00000025257812 */ /* 0x000fe200078ef81c */
[----:B------:R-:W-:Y:S01]  /*aae0*/  HADD2.F32 R36, -RZ, R32.H1_H1 ;  /* 0x30000020ff247230 */ /* 0x000fe20000004100 */
[----:B------:R-:W-:Y:S01]  /*aaf0*/  F2FP.F16.E4M3.UNPACK_B R28, R5.H1 ;  /* 0x00000005ff1c723e */ /* 0x000fe200030006ff */
[----:B------:R-:W-:-:S02]  /*ab00*/  HADD2.F32 R38, -RZ, R38.H0_H0 ;  /* 0x20000026ff267230 */ /* 0x000fc40000004100 */
[C---:B------:R-:W-:Y:S01]  /*ab10*/  FMUL.FTZ R41, R15.reuse, R40 ;  /* 0x000000280f297220 */ /* 0x040fe20000410000 */
[----:B------:R-:W-:Y:S02]  /*ab20*/  HADD2.F32 R32, -RZ, R32.H0_H0 ;  /* 0x20000020ff207230 */ /* 0x000fe40000004100 */
[-C--:B------:R-:W-:Y:S01]  /*ab30*/  FMUL.FTZ R43, R15, R36.reuse ;  /* 0x000000240f2b7220 */ /* 0x080fe20000410000 */
[----:B------:R-:W-:Y:S01]  /*ab40*/  F2FP.F16.E4M3.UNPACK_B R15, R5 ;  /* 0x00000005ff0f723e */ /* 0x000fe200020006ff */
[--C-:B------:R-:W-:Y:S01]  /*ab50*/  HADD2.F32 R5, -RZ, R29.reuse.H1_H1 ;  /* 0x3000001dff057230 */ /* 0x100fe20000004100 */
[----:B------:R-:W-:Y:S01]  /*ab60*/  F2FP.F16.E4M3.UNPACK_B R31, R7 ;  /* 0x00000007ff1f723e */ /* 0x000fe200020006ff */
[C---:B------:R-:W-:Y:S01]  /*ab70*/  FFMA.FTZ R42, R30.reuse, R36, -R41 ;  /* 0x000000241e2a7223 */ /* 0x040fe20000010829 */
        /* <DEDUP_REMOVED lines=53> */
[----:B------:R-:W-:Y:S02]  /*aed0*/  HADD2.F32 R4, -RZ, R15.H1_H1 ;  /* 0x3000000fff047230 */ /* 0x000fe40000004100 */
[-C--:B------:R-:W-:Y:S01]  /*aee0*/  FMUL.FTZ R38, R5, R6.reuse ;  /* 0x0000000605267220 */ /* 0x080fe20000410000 */
[----:B------:R-:W-:Y:S02]  /*aef0*/  HADD2.F32 R33, -RZ, R33.H0_H0 ;  /* 0x20000021ff217230 */ /* 0x000fe40000004100 */
[----:B------:R-:W-:Y:S01]  /*af00*/  FFMA.FTZ R31, R28, R6, -R31 ;  /* 0x000000061c1f7223 */ /* 0x000fe2000001081f */
[----:B------:R-:W-:Y:S02]  /*af10*/  HADD2.F32 R15, -RZ, R15.H0_H0 ;  /* 0x2000000fff0f7230 */ /* 0x000fe40000004100 */
[----:B------:R-:W-:Y:S01]  /*af20*/  FMUL.FTZ R32, R4, R37 ;  /* 0x0000002504207220 */ /* 0x000fe20000410000 */
[----:B------:R-:W-:Y:S01]  /*af30*/  FFMA.FTZ R38, R28, R7, R38 ;  /* 0x000000071c267223 */ /* 0x000fe20000010026 */
[-C--:B------:R-:W-:Y:S01]  /*af40*/  FMUL.FTZ R4, R4, R33.reuse ;  /* 0x0000002104047220 */ /* 0x080fe20000410000 */
[----:B------:R-:W-:Y:S01]  /*af50*/  F2FP.SATFINITE.E4M3.F32.PACK_AB_MERGE_C R6, R43, R42, RZ ;  /* 0x0000002a2b06723e */ /* 0x000fe200048070ff */
[C---:B------:R-:W-:Y:S01]  /*af60*/  FFMA.FTZ R5, R15.reuse, R33, -R32 ;  /* 0x000000210f057223 */ /* 0x040fe20000010820 */
[----:B------:R-:W-:Y:S01]  /*af70*/  F2FP.SATFINITE.E4M3.F32.PACK_AB_MERGE_C R7, R46, R45, RZ ;  /* 0x0000002d2e07723e */ /* 0x000fe200048070ff */
[----:B------:R-:W-:Y:S01]  /*af80*/  FFMA.FTZ R28, R15, R37, R4 ;  /* 0x000000250f1c7223 */ /* 0x000fe20000010004 */
[----:B------:R-:W-:-:S02]  /*af90*/  F2FP.SATFINITE.E4M3.F32.PACK_AB_MERGE_C R4, R35, R36, RZ ;  /* 0x000000242304723e */ /* 0x000fc400048070ff */
[----:B------:R-:W-:Y:S02]  /*afa0*/  F2FP.SATFINITE.E4M3.F32.PACK_AB_MERGE_C R31, R38, R31, RZ ;  /* 0x0000001f261f723e */ /* 0x000fe400048070ff */
[----:B------:R-:W-:Y:S02]  /*afb0*/  F2FP.SATFINITE.E4M3.F32.PACK_AB_MERGE_C R6, R41, R40, R6 ;  /* 0x000000282906723e */ /* 0x000fe40004807006 */
[----:B------:R-:W-:Y:S02]  /*afc0*/  F2FP.SATFINITE.E4M3.F32.PACK_AB_MERGE_C R7, R44, R39, R7 ;  /* 0x000000272c07723e */ /* 0x000fe40004807007 */
[----:B------:R-:W-:Y:S02]  /*afd0*/  F2FP.SATFINITE.E4M3.F32.PACK_AB_MERGE_C R4, R30, R29, R4 ;  /* 0x0000001d1e04723e */ /* 0x000fe40004807004 */
[----:B------:R-:W-:-:S05]  /*afe0*/  F2FP.SATFINITE.E4M3.F32.PACK_AB_MERGE_C R5, R28, R5, R31 ;  /* 0x000000051c05723e */ /* 0x000fca000480701f */
[----:B------:R1:W-:Y:S02]  /*aff0*/  STS.128 [R3+0x14400], R4 ;  /* 0x0144000403007388 */ /* 0x0003e40000000c00 */
.L_x_3139:
[----:B------:R-:W-:Y:S05]  /*b000*/  BSYNC B2 ;  /* 0x0000000000027941 */ /* 0x000fea0003800000 */
.L_x_3138:
[----:B------:R-:W-:Y:S05]  /*b010*/  @P1 BRA `(.L_x_3137) ;  /* 0x0000000400e81947 */ /* 0x000fea0003800000 */
[----:B-1-3--:R-:W1:Y:S01]  /*b020*/  LDS.128 R4, [R0] ;  /* 0x0000000000047984 */ /* 0x00ae620000000c00 */
[----:B-----5:R-:W-:Y:S02]  /*b030*/  SHF.R.U32.HI R29, RZ, 0x8, R25 ;  /* 0x00000008ff1d7819 */ /* 0x020fe40000011619 */
[----:B0-----:R-:W-:Y:S02]  /*b040*/  SHF.R.U32.HI R35, RZ, 0x8, R21 ;  /* 0x00000008ff237819 */ /* 0x001fe40000011615 */
[----:B------:R-:W-:Y:S02]  /*b050*/  SHF.R.U32.HI R31, RZ, 0x8, R20 ;  /* 0x00000008ff1f7819 */ /* 0x000fe40000011614 */
[----:B------:R-:W-:Y:S02]  /*b060*/  LOP3.LUT R30, R25, 0xff, RZ, 0xc0, !PT ;  /* 0x000000ff191e7812 */ /* 0x000fe400078ec0ff */
[----:B------:R-:W-:Y:S02]  /*b070*/  LOP3.LUT R36, R21, 0xff, RZ, 0xc0, !PT ;  /* 0x000000ff15247812 */ /* 0x000fe400078ec0ff */
[----:B------:R-:W-:-:S02]  /*b080*/  LOP3.LUT R29, R29, 0xff, RZ, 0xc0, !PT ;  /* 0x000000ff1d1d7812 */ /* 0x000fc400078ec0ff */
[----:B------:R-:W-:Y:S02]  /*b090*/  LOP3.LUT R35, R35, 0xff, RZ, 0xc0, !PT ;  /* 0x000000ff23237812 */ /* 0x000fe400078ec0ff */
[----:B------:R-:W-:Y:S02]  /*b0a0*/  SHF.R.U32.HI R15, RZ, 0x8, R24 ;  /* 0x00000008ff0f7819 */ /* 0x000fe40000011618 */
[----:B------:R-:W-:Y:S02]  /*b0b0*/  LOP3.LUT R32, R31, 0xff, RZ, 0xc0, !PT ;  /* 0x000000ff1f207812 */ /* 0x000fe400078ec0ff */
[----:B------:R-:W-:Y:S02]  /*b0c0*/  PRMT R31, R29, 0x7604, R30 ;  /* 0x000076041d1f7816 */ /* 0x000fe4000000001e */
[----:B------:R-:W-:Y:S02]  /*b0d0*/  PRMT R36, R35, 0x7604, R36 ;  /* 0x0000760423247816 */ /* 0x000fe40000000024 */
[----:B------:R-:W-:-:S02]  /*b0e0*/  SHF.R.U32.HI R30, RZ, 0x10, R25 ;  /* 0x00000010ff1e7819 */ /* 0x000fc40000011619 */
[----:B------:R-:W-:Y:S02]  /*b0f0*/  SHF.R.U32.HI R35, RZ, 0x10, R21 ;  /* 0x00000010ff237819 */ /* 0x000fe40000011615 */
[----:B------:R-:W-:Y:S02]  /*b100*/  LOP3.LUT R28, R24, 0xff, RZ, 0xc0, !PT ;  /* 0x000000ff181c7812 */ /* 0x000fe400078ec0ff */
[----:B------:R-:W-:Y:S02]  /*b110*/  LOP3.LUT R15, R15, 0xff, RZ, 0xc0, !PT ;  /* 0x000000ff0f0f7812 */ /* 0x000fe400078ec0ff */
[----:B------:R-:W-:Y:S02]  /*b120*/  LOP3.LUT R30, R30, 0xff, RZ, 0xc0, !PT ;  /* 0x000000ff1e1e7812 */ /* 0x000fe400078ec0ff */
[----:B------:R-:W-:Y:S02]  /*b130*/  LOP3.LUT R35, R35, 0xff, RZ, 0xc0, !PT ;  /* 0x000000ff23237812 */ /* 0x000fe400078ec0ff */
[----:B------:R-:W-:-:S02]  /*b140*/  PRMT R28, R15, 0x7604, R28 ;  /* 0x000076040f1c7816 */ /* 0x000fc4000000001c */
[----:B------:R-:W-:Y:S02]  /*b150*/  LOP3.LUT R33, R20, 0xff, RZ, 0xc0, !PT ;  /* 0x000000ff14217812 */ /* 0x000fe400078ec0ff */
[----:B------:R-:W-:Y:S02]  /*b160*/  SHF.R.U32.HI R15, RZ, 0x10, R24 ;  /* 0x00000010ff0f7819 */ /* 0x000fe40000011618 */
[----:B------:R-:W-:Y:S02]  /*b170*/  SHF.R.U32.HI R29, RZ, 0x10, R20 ;  /* 0x00000010ff1d7819 */ /* 0x000fe40000011614 */
[----:B------:R-:W-:Y:S02]  /*b180*/  PRMT R31, R30, 0x7054, R31 ;  /* 0x000070541e1f7816 */ /* 0x000fe4000000001f */
        /* <DEDUP_REMOVED lines=23> */
[-C--:B------:R-:W-:Y:S01]  /*b300*/  FMUL.FTZ R39, R15, R30.reuse ;  /* 0x0000001e0f277220 */ /* 0x080fe20000410000 */
        /* <DEDUP_REMOVED lines=74> */
[----:B------:R4:W-:Y:S02]  /*b7b0*/  STS.128 [R0], R4 ;  /* 0x0000000400007388 */ /* 0x0009e40000000c00 */
.L_x_3137:
[----:B------:R-:W-:Y:S05]  /*b7c0*/  BSYNC B1 ;  /* 0x0000000000017941 */ /* 0x000fea0003800000 */
.L_x_3136:
[----:B-1--4-:R-:W-:-:S05]  /*b7d0*/  VIADD R4, R195, 0x40 ;  /* 0x00000040c3047836 */ /* 0x012fca0000000000 */
[----:B------:R-:W-:-:S13]  /*b7e0*/  ISETP.GE.AND P0, PT, R4, R14, PT ;  /* 0x0000000e0400720c */ /* 0x000fda0003f06270 */
        /* <DEDUP_REMOVED lines=13> */
[----:B------:R-:W-:Y:S02]  /*b8c0*/  SHF.R.U32.HI R14, RZ, 0x8, R12 ;  /* 0x00000008ff0e7819 */ /* 0x000fe4000001160c */
        /* <DEDUP_REMOVED lines=27> */
[----:B------:R-:W-:Y:S01]  /*ba80*/  HADD2.F32 R12, -RZ, R14.H1_H1 ;  /* 0x3000000eff0c7230 */ /* 0x000fe20000004100 */
[----:B------:R-:W-:Y:S01]  /*ba90*/  LOP3.LUT R29, R29, 0xff000000, R26, 0xf8, !PT ;  /* 0xff0000001d1d7812 */ /* 0x000fe200078ef81a */
[--C-:B------:R-:W-:Y:S01]  /*baa0*/  HADD2.F32 R28, -RZ, R27.reuse.H1_H1 ;  /* 0x3000001bff1c7230 */ /* 0x100fe20000004100 */
[----:B------:R-:W-:Y:S01]  /*bab0*/  F2FP.F16.E4M3.UNPACK_B R13, R5.H1 ;  /* 0x00000005ff0d723e */ /* 0x000fe200030006ff */
[----:B------:R-:W-:Y:S01]  /*bac0*/  HADD2.F32 R26, -RZ, R24.H1_H1 ;  /* 0x30000018ff1a7230 */ /* 0x000fe20000004100 */
[----:B------:R-:W-:Y:S01]  /*bad0*/  F2FP.F16.E4M3.UNPACK_B R20, R7 ;  /* 0x00000007ff14723e */ /* 0x000fe200020006ff */
[----:B------:R-:W-:Y:S01]  /*bae0*/  HADD2.F32 R15, -RZ, R14.H0_H0 ;  /* 0x2000000eff0f7230 */ /* 0x000fe20000004100 */
[----:B------:R-:W-:Y:S01]  /*baf0*/  F2FP.F16.E4M3.UNPACK_B R14, R6 ;  /* 0x00000006ff0e723e */ /* 0x000fe200020006ff */
[C---:B------:R-:W-:Y:S01]  /*bb00*/  FMUL.FTZ R30, R12.reuse, R28 ;  /* 0x0000001c0c1e7220 */ /* 0x040fe20000410000 */
[----:B------:R-:W-:Y:S01]  /*bb10*/  FMUL.FTZ R33, R12, R26 ;  /* 0x0000001a0c217220 */ /* 0x000fe20000410000 */
[----:B------:R-:W-:Y:S01]  /*bb20*/  F2FP.F16.E4M3.UNPACK_B R12, R5 ;  /* 0x00000005ff0c723e */ /* 0x000fe200020006ff */
[----:B------:R-:W-:-:S02]  /*bb30*/  HADD2.F32 R27, -RZ, R27.H0_H0 ;  /* 0x2000001bff1b7230 */ /* 0x000fc40000004100 */
[C---:B------:R-:W-:Y:S01]  /*bb40*/  FFMA.FTZ R32, R15.reuse, R26, -R30 ;  /* 0x0000001a0f207223 */ /* 0x040fe2000001081e */
[----:B------:R-:W-:Y:S02]  /*bb50*/  HADD2.F32 R5, -RZ, R14.H1_H1 ;  /* 0x3000000eff057230 */ /* 0x000fe40000004100 */
[----:B0-----:R-:W-:Y:S01]  /*bb60*/  FFMA.FTZ R35, R15, R28, R33 ;  /* 0x0000001c0f237223 */ /* 0x001fe20000010021 */
[----:B------:R-:W-:Y:S01]  /*bb70*/  HADD2.F32 R24, -RZ, R24.H0_H0 ;  /* 0x20000018ff187230 */ /* 0x000fe20000004100 */
[----:B------:R-:W-:Y:S01]  /*bb80*/  F2FP.F16.E4M3.UNPACK_B R31, R31.H1 ;  /* 0x0000001fff1f723e */ /* 0x000fe200030006ff */
[----:B------:R-:W-:Y:S01]  /*bb90*/  HADD2.F32 R14, -RZ, R14.H0_H0 ;  /* 0x2000000eff0e7230 */ /* 0x000fe20000004100 */
[----:B------:R-:W-:Y:S01]  /*bba0*/  F2FP.F16.E4M3.UNPACK_B R25, R25.H1 ;  /* 0x00000019ff19723e */ /* 0x000fe200030006ff */
[C---:B------:R-:W-:Y:S01]  /*bbb0*/  FMUL.FTZ R15, R5.reuse, R27 ;  /* 0x0000001b050f7220 */ /* 0x040fe20000410000 */
[----:B------:R-:W-:Y:S01]  /*bbc0*/  FMUL.FTZ R30, R5, R24 ;  /* 0x00000018051e7220 */ /* 0x000fe20000410000 */
[----:B------:R-:W-:Y:S01]  /*bbd0*/  F2FP.F16.E4M3.UNPACK_B R7, R7.H1 ;  /* 0x00000007ff07723e */ /* 0x000fe200030006ff */
        /* <DEDUP_REMOVED lines=16> */
[----:B------:R-:W-:Y:S01]  /*bce0*/  F2FP.F16.E4M3.UNPACK_B R4, R4.H1 ;  /* 0x00000004ff04723e */ /* 0x000fe200030006ff */
[----:B------:R-:W-:Y:S01]  /*bcf0*/  FMUL.FTZ R20, R14, R25 ;  /* 0x000000190e147220 */ /* 0x000fe20000410000 */
[----:B------:R-:W-:Y:S01]  /*bd00*/  F2FP.F16.E4M3.UNPACK_B R15, R29 ;  /* 0x0000001dff0f723e */ /* 0x000fe200020006ff */
[C---:B------:R-:W-:Y:S01]  /*bd10*/  FFMA.FTZ R36, R5.reuse, R25, -R24 ;  /* 0x0000001905247223 */ /* 0x040fe20000010818 */
[----:B------:R-:W-:Y:S01]  /*bd20*/  F2FP.F16.E4M3.UNPACK_B R14, R21 ;  /* 0x00000015ff0e723e */ /* 0x000fe200020006ff */
[----:B------:R-:W-:Y:S01]  /*bd30*/  FFMA.FTZ R31, R5, R31, R20 ;  /* 0x0000001f051f7223 */ /* 0x000fe20000010014 */
[----:B------:R-:W-:Y:S01]  /*bd40*/  HADD2.F32 R7, -RZ, R4.H1_H1 ;  /* 0x30000004ff077230 */ /* 0x000fe20000004100 */
[----:B------:R-:W-:Y:S01]  /*bd50*/  F2FP.F16.E4M3.UNPACK_B R21, R21.H1 ;  /* 0x00000015ff15723e */ /* 0x000fe200030006ff */
[----:B------:R-:W-:Y:S01]  /*bd60*/  HADD2.F32 R24, -RZ, R15.H1_H1 ;  /* 0x3000000fff187230 */ /* 0x000fe20000004100 */
[----:B------:R-:W-:Y:S01]  /*bd70*/  F2FP.F16.E4M3.UNPACK_B R29, R29.H1 ;  /* 0x0000001dff1d723e */ /* 0x000fe200030006ff */
[----:B------:R-:W-:Y:S01]  /*bd80*/  HADD2.F32 R20, -RZ, R14.H1_H1 ;  /* 0x3000000eff147230 */ /* 0x000fe20000004100 */
[----:B------:R-:W-:Y:S01]  /*bd90*/  F2FP.SATFINITE.E4M3.F32.PACK_AB_MERGE_C R31, R31, R36, RZ ;  /* 0x000000241f1f723e */ /* 0x000fe200048070ff */
[----:B------:R-:W-:-:S02]  /*bda0*/  HADD2.F32 R5, -RZ, R4.H0_H0 ;  /* 0x20000004ff057230 */ /* 0x000fc40000004100 */
[----:B------:R-:W-:Y:S01]  /*bdb0*/  FMUL.FTZ R26, R7, R24 ;  /* 0x00000018071a7220 */ /* 0x000fe20000410000 */
[----:B------:R-:W-:Y:S02]  /*bdc0*/  HADD2.F32 R25, -RZ, R15.H0_H0 ;  /* 0x2000000fff197230 */ /* 0x000fe40000004100 */
[----:B------:R-:W-:Y:S02]  /*bdd0*/  HADD2.F32 R4, -RZ, R6.H1_H1 ;  /* 0x30000006ff047230 */ /* 0x000fe40000004100 */
[-C--:B------:R-:W-:Y:S01]  /*bde0*/  FFMA.FTZ R26, R5, R20.reuse, -R26 ;  /* 0x00000014051a7223 */ /* 0x080fe2000001081a */
[----:B------:R-:W-:Y:S02]  /*bdf0*/  HADD2.F32 R15, -RZ, R14.H0_H0 ;  /* 0x2000000eff0f7230 */ /* 0x000fe40000004100 */
[----:B------:R-:W-:Y:S01]  /*be00*/  FMUL.FTZ R14, R7, R20 ;  /* 0x00000014070e7220 */ /* 0x000fe20000410000 */
[----:B------:R-:W-:Y:S02]  /*be10*/  HADD2.F32 R6, -RZ, R6.H0_H0 ;  /* 0x20000006ff067230 */ /* 0x000fe40000004100 */
[C---:B------:R-:W-:Y:S01]  /*be20*/  FMUL.FTZ R7, R4.reuse, R25 ;  /* 0x0000001904077220 */ /* 0x040fe20000410000 */
[----:B------:R-:W-:Y:S01]  /*be30*/  FMUL.FTZ R4, R4, R15 ;  /* 0x0000000f04047220 */ /* 0x000fe20000410000 */
[----:B------:R-:W-:-:S02]  /*be40*/  FFMA.FTZ R27, R5, R24, R14 ;  /* 0x00000018051b7223 */ /* 0x000fc4000001000e */
[C---:B------:R-:W-:Y:S01]  /*be50*/  FFMA.FTZ R15, R6.reuse, R15, -R7 ;  /* 0x0000000f060f7223 */ /* 0x040fe20000010807 */
[----:B------:R-:W-:Y:S02]  /*be60*/  HADD2.F32 R5, -RZ, R13.H1_H1 ;  /* 0x3000000dff057230 */ /* 0x000fe40000004100 */
[----:B------:R-:W-:Y:S01]  /*be70*/  FFMA.FTZ R20, R6, R25, R4 ;  /* 0x0000001906147223 */ /* 0x000fe20000010004 */
[----:B------:R-:W-:Y:S02]  /*be80*/  HADD2.F32 R6, -RZ, R21.H1_H1 ;  /* 0x30000015ff067230 */ /* 0x000fe40000004100 */
[--C-:B------:R-:W-:Y:S02]  /*be90*/  HADD2.F32 R14, -RZ, R29.reuse.H1_H1 ;  /* 0x3000001dff0e7230 */ /* 0x100fe40000004100 */
[----:B------:R-:W-:Y:S02]  /*bea0*/  HADD2.F32 R29, -RZ, R29.H0_H0 ;  /* 0x2000001dff1d7230 */ /* 0x000fe40000004100 */
[----:B------:R-:W-:Y:S01]  /*beb0*/  FMUL.FTZ R7, R5, R6 ;  /* 0x0000000605077220 */ /* 0x000fe20000410000 */
[----:B------:R-:W-:-:S02]  /*bec0*/  HADD2.F32 R4, -RZ, R12.H1_H1 ;  /* 0x3000000cff047230 */ /* 0x000fc40000004100 */
[----:B------:R-:W-:Y:S01]  /*bed0*/  FMUL.FTZ R24, R5, R14 ;  /* 0x0000000e05187220 */ /* 0x000fe20000410000 */
[----:B------:R-:W-:Y:S02]  /*bee0*/  HADD2.F32 R21, -RZ, R21.H0_H0 ;  /* 0x20000015ff157230 */ /* 0x000fe40000004100 */
        /* <DEDUP_REMOVED lines=15> */
[----:B------:R1:W-:Y:S02]  /*bfe0*/  STS.128 [R3+0x16400], R4 ;  /* 0x0164000403007388 */ /* 0x0003e40000000c00 */
.L_x_3142:
[----:B------:R-:W-:Y:S05]  /*bff0*/  BSYNC B1 ;  /* 0x0000000000017941 */ /* 0x000fea0003800000 */
.L_x_3141:
        /* <DEDUP_REMOVED lines=13> */
[----:B------:R-:W-:-:S02]  /*c0d0*/  LOP3.LUT R20, R9, 0xff, RZ, 0xc0, !PT ;  /* 0x000000ff09147812 */ /* 0x000fc400078ec0ff */
        /* <DEDUP_REMOVED lines=10> */
[----:B------:R-:W-:Y:S02]  /*c180*/  LOP3.LUT R15, R15, 0xff000000, R11, 0xf8, !PT ;  /* 0xff0000000f0f7812 */ /* 0x000fe400078ef80b */
[----:B------:R-:W-:Y:S02]  /*c190*/  LOP3.LUT R25, R25, 0xff000000, R9, 0xf8, !PT ;  /* 0xff00000019197812 */ /* 0x000fe400078ef809 */
[----:B------:R-:W-:Y:S02]  /*c1a0*/  LOP3.LUT R13, R3, 0xff0000, R10, 0xf8, !PT ;  /* 0x00ff0000030d7812 */ /* 0x000fe400078ef80a */
[----:B-1----:R-:W-:-:S02]  /*c1b0*/  F2FP.F16.E4M3.UNPACK_B R3, R6.H1 ;  /* 0x00000006ff03723e */ /* 0x002fc400030006ff */
        /* <DEDUP_REMOVED lines=8> */
[----:B------:R-:W-:Y:S01]  /*c240*/  LOP3.LUT R13, R13, 0xff000000, R10, 0xf8, !PT ;  /* 0xff0000000d0d7812 */ /* 0x000fe200078ef80a */
[----:B------:R-:W-:Y:S01]  /*c250*/  HADD2.F32 R14, -RZ, R12.H1_H1 ;  /* 0x3000000cff0e7230 */ /* 0x000fe20000004100 */
[-C--:B------:R-:W-:Y:S01]  /*c260*/  F2FP.F16.E4M3.UNPACK_B R10, R7.reuse ;  /* 0x00000007ff0a723e */ /* 0x080fe200020006ff */
[----:B------:R-:W-:Y:S01]  /*c270*/  HADD2.F32 R20, -RZ, R20.H0_H0 ;  /* 0x20000014ff147230 */ /* 0x000fe20000004100 */
[----:B------:R-:W-:Y:S01]  /*c280*/  F2FP.F16.E4M3.UNPACK_B R11, R7.H1 ;  /* 0x00000007ff0b723e */ /* 0x000fe200030006ff */
[C---:B------:R-:W-:Y:S01]  /*c290*/  FMUL.FTZ R26, R8.reuse, R24 ;  /* 0x00000018081a7220 */ /* 0x040fe20000410000 */
[----:B------:R-:W-:Y:S01]  /*c2a0*/  FMUL.FTZ R27, R8, R14 ;  /* 0x0000000e081b7220 */ /* 0x000fe20000410000 */
[-C--:B------:R-:W-:Y:S01]  /*c2b0*/  F2FP.F16.E4M3.UNPACK_B R7, R5.reuse ;  /* 0x00000005ff07723e */ /* 0x080fe200020006ff */
[----:B------:R-:W-:Y:S01]  /*c2c0*/  HADD2.F32 R12, -RZ, R12.H0_H0 ;  /* 0x2000000cff0c7230 */ /* 0x000fe20000004100 */
[----:B------:R-:W-:Y:S01]  /*c2d0*/  F2FP.F16.E4M3.UNPACK_B R8, R5.H1 ;  /* 0x00000005ff08723e */ /* 0x000fe200030006ff */
[----:B------:R-:W-:-:S02]  /*c2e0*/  HADD2.F32 R5, -RZ, R6.H1_H1 ;  /* 0x30000006ff057230 */ /* 0x000fc40000004100 */
[C---:B------:R-:W-:Y:S01]  /*c2f0*/  FFMA.FTZ R26, R9.reuse, R14, -R26 ;  /* 0x0000000e091a7223 */ /* 0x040fe2000001081a */
[----:B------:R-:W-:Y:S01]  /*c300*/  FFMA.FTZ R29, R9, R24, R27 ;  /* 0x00000018091d7223 */ /* 0x000fe2000001001b */
[----:B------:R-:W-:Y:S01]  /*c310*/  HADD2.F32 R6, -RZ, R6.H0_H0 ;  /* 0x20000006ff067230 */ /* 0x000fe20000004100 */
[----:B------:R-:W-:Y:S01]  /*c320*/  F2FP.F16.E4M3.UNPACK_B R25, R25.H1 ;  /* 0x00000019ff19723e */ /* 0x000fe200030006ff */
[C---:B------:R-:W-:Y:S01]  /*c330*/  FMUL.FTZ R9, R5.reuse, R20 ;  /* 0x0000001405097220 */ /* 0x040fe20000410000 */
[----:B------:R-:W-:Y:S01]  /*c340*/  F2FP.F16.E4M3.UNPACK_B R15, R15.H1 ;  /* 0x0000000fff0f723e */ /* 0x000fe200030006ff */
[-C--:B------:R-:W-:Y:S01]  /*c350*/  FMUL.FTZ R27, R5, R12.reuse ;  /* 0x0000000c051b7220 */ /* 0x080fe20000410000 */
[----:B------:R-:W-:Y:S02]  /*c360*/  HADD2.F32 R5, -RZ, R10.H1_H1 ;  /* 0x3000000aff057230 */ /* 0x000fe40000004100 */
[----:B------:R-:W-:Y:S01]  /*c370*/  FFMA.FTZ R24, R6, R12, -R9 ;  /* 0x0000000c06187223 */ /* 0x000fe20000010809 */
[----:B------:R-:W-:-:S02]  /*c380*/  HADD2.F32 R14, -RZ, R25.H0_H0 ;  /* 0x20000019ff0e7230 */ /* 0x000fc40000004100 */
[----:B------:R-:W-:Y:S01]  /*c390*/  FFMA.FTZ R27, R6, R20, R27 ;  /* 0x00000014061b7223 */ /* 0x000fe2000001001b */
[----:B------:R-:W-:Y:S01]  /*c3a0*/  HADD2.F32 R9, -RZ, R15.H0_H0 ;  /* 0x2000000fff097230 */ /* 0x000fe20000004100 */
[----:B------:R-:W-:Y:S01]  /*c3b0*/  F2FP.F16.E4M3.UNPACK_B R3, R4 ;  /* 0x00000004ff03723e */ /* 0x000fe200020006ff */
[----:B------:R-:W-:Y:S02]  /*c3c0*/  HADD2.F32 R10, -RZ, R10.H0_H0 ;  /* 0x2000000aff0a7230 */ /* 0x000fe40000004100 */
[C---:B------:R-:W-:Y:S01]  /*c3d0*/  FMUL.FTZ R31, R5.reuse, R14 ;  /* 0x0000000e051f7220 */ /* 0x040fe20000410000 */
[----:B------:R-:W-:Y:S02]  /*c3e0*/  HADD2.F32 R25, -RZ, R25.H1_H1 ;  /* 0x30000019ff197230 */ /* 0x000fe40000004100 */
[-C--:B------:R-:W-:Y:S01]  /*c3f0*/  FMUL.FTZ R5, R5, R9.reuse ;  /* 0x0000000905057220 */ /* 0x080fe20000410000 */
[----:B------:R-:W-:Y:S02]  /*c400*/  HADD2.F32 R6, -RZ, R11.H1_H1 ;  /* 0x3000000bff067230 */ /* 0x000fe40000004100 */
[----:B------:R-:W-:Y:S01]  /*c410*/  FFMA.FTZ R31, R10, R9, -R31 ;  /* 0x000000090a1f7223 */ /* 0x000fe2000001081f */
[----:B------:R-:W-:-:S02]  /*c420*/  HADD2.F32 R15, -RZ, R15.H1_H1 ;  /* 0x3000000fff0f7230 */ /* 0x000fc40000004100 */
[----:B------:R-:W-:Y:S01]  /*c430*/  FFMA.FTZ R28, R10, R14, R5 ;  /* 0x0000000e0a1c7223 */ /* 0x000fe20000010005 */
[----:B------:R-:W-:Y:S02]  /*c440*/  HADD2.F32 R11, -RZ, R11.H0_H0 ;  /* 0x2000000bff0b7230 */ /* 0x000fe40000004100 */
[C---:B------:R-:W-:Y:S01]  /*c450*/  FMUL.FTZ R12, R6.reuse, R25 ;  /* 0x00000019060c7220 */ /* 0x040fe20000410000 */
[----:B------:R-:W-:Y:S01]  /*c460*/  F2FP.F16.E4M3.UNPACK_B R5, R21 ;  /* 0x00000015ff05723e */ /* 0x000fe200020006ff */
[-C--:B------:R-:W-:Y:S01]  /*c470*/  FMUL.FTZ R10, R6, R15.reuse ;  /* 0x0000000f060a7220 */ /* 0x080fe20000410000 */
[----:B------:R-:W-:Y:S01]  /*c480*/  F2FP.F16.E4M3.UNPACK_B R4, R4.H1 ;  /* 0x00000004ff04723e */ /* 0x000fe200030006ff */
[C---:B------:R-:W-:Y:S01]  /*c490*/  FFMA.FTZ R30, R11.reuse, R15, -R12 ;  /* 0x0000000f0b1e7223 */ /* 0x040fe2000001080c */
[----:B------:R-:W-:Y:S01]  /*c4a0*/  F2FP.F16.E4M3.UNPACK_B R9, R13 ;  /* 0x0000000dff09723e */ /* 0x000fe200020006ff */
[----:B------:R-:W-:Y:S01]  /*c4b0*/  FFMA.FTZ R25, R11, R25, R10 ;  /* 0x000000190b197223 */ /* 0x000fe2000001000a */
[--C-:B------:R-:W-:Y:S01]  /*c4c0*/  HADD2.F32 R12, -RZ, R5.reuse.H1_H1 ;  /* 0x30000005ff0c7230 */ /* 0x100fe20000004100 */
[----:B------:R-:W-:Y:S01]  /*c4d0*/  F2FP.F16.E4M3.UNPACK_B R13, R13.H1 ;  /* 0x0000000dff0d723e */ /* 0x000fe200030006ff */
[----:B------:R-:W-:Y:S01]  /*c4e0*/  HADD2.F32 R11, -RZ, R5.H0_H0 ;  /* 0x20000005ff0b7230 */ /* 0x000fe20000004100 */
[----:B------:R-:W-:Y:S01]  /*c4f0*/  F2FP.F16.E4M3.UNPACK_B R21, R21.H1 ;  /* 0x00000015ff15723e */ /* 0x000fe200030006ff */
[----:B------:R-:W-:-:S02]  /*c500*/  HADD2.F32 R6, -RZ, R4.H1_H1 ;  /* 0x30000004ff067230 */ /* 0x000fc40000004100 */
[----:B------:R-:W-:Y:S02]  /*c510*/  HADD2.F32 R10, -RZ, R9.H1_H1 ;  /* 0x30000009ff0a7230 */ /* 0x000fe40000004100 */
[----:B------:R-:W-:Y:S02]  /*c520*/  HADD2.F32 R5, -RZ, R4.H0_H0 ;  /* 0x20000004ff057230 */ /* 0x000fe40000004100 */
[C---:B------:R-:W-:Y:S01]  /*c530*/  FMUL.FTZ R14, R6.reuse, R12 ;  /* 0x0000000c060e7220 */ /* 0x040fe20000410000 */
[----:B------:R-:W-:Y:S02]  /*c540*/  HADD2.F32 R4, -RZ, R3.H1_H1 ;  /* 0x30000003ff047230 */ /* 0x000fe40000004100 */
[-C--:B------:R-:W-:Y:S01]  /*c550*/  FMUL.FTZ R20, R6, R10.reuse ;  /* 0x0000000a06147220 */ /* 0x080fe20000410000 */
[----:B------:R-:W-:Y:S02]  /*c560*/  HADD2.F32 R9, -RZ, R9.H0_H0 ;  /* 0x20000009ff097230 */ /* 0x000fe40000004100 */
[----:B------:R-:W-:Y:S01]  /*c570*/  FFMA.FTZ R14, R5, R10, -R14 ;  /* 0x0000000a050e7223 */ /* 0x000fe2000001080e */
[----:B------:R-:W-:-:S02]  /*c580*/  HADD2.F32 R3, -RZ, R3.H0_H0 ;  /* 0x20000003ff037230 */ /* 0x000fc40000004100 */
[C---:B------:R-:W-:Y:S01]  /*c590*/  FMUL.FTZ R6, R4.reuse, R11 ;  /* 0x0000000b04067220 */ /* 0x040fe20000410000 */
[----:B------:R-:W-:Y:S01]  /*c5a0*/  FFMA.FTZ R15, R5, R12, R20 ;  /* 0x0000000c050f7223 */ /* 0x000fe20000010014 */
[-C--:B------:R-:W-:Y:S01]  /*c5b0*/  FMUL.FTZ R4, R4, R9.reuse ;  /* 0x0000000904047220 */ /* 0x080fe20000410000 */
[----:B------:R-:W-:Y:S02]  /*c5c0*/  HADD2.F32 R5, -RZ, R13.H1_H1 ;  /* 0x3000000dff057230 */ /* 0x000fe40000004100 */
[C---:B------:R-:W-:Y:S01]  /*c5d0*/  FFMA.FTZ R12, R3.reuse, R9, -R6 ;  /* 0x00000009030c7223 */ /* 0x040fe20000010806 */
[--C-:B------:R-:W-:Y:S02]  /*c5e0*/  HADD2.F32 R9, -RZ, R21.reuse.H1_H1 ;  /* 0x30000015ff097230 */ /* 0x100fe40000004100 */
[----:B------:R-:W-:Y:S01]  /*c5f0*/  FFMA.FTZ R11, R3, R11, R4 ;  /* 0x0000000b030b7223 */ /* 0x000fe20000010004 */
[----:B------:R-:W-:Y:S02]  /*c600*/  HADD2.F32 R4, -RZ, R8.H1_H1 ;  /* 0x30000008ff047230 */ /* 0x000fe40000004100 */
[----:B------:R-:W-:-:S02]  /*c610*/  HADD2.F32 R10, -RZ, R21.H0_H0 ;  /* 0x20000015ff0a7230 */ /* 0x000fc40000004100 */
[----:B------:R-:W-:Y:S02]  /*c620*/  HADD2.F32 R3, -RZ, R7.H1_H1 ;  /* 0x30000007ff037230 */ /* 0x000fe40000004100 */
[C---:B------:R-:W-:Y:S01]  /*c630*/  FMUL.FTZ R20, R4.reuse, R5 ;  /* 0x0000000504147220 */ /* 0x040fe20000410000 */
[----:B------:R-:W-:Y:S02]  /*c640*/  HADD2.F32 R6, -RZ, R13.H0_H0 ;  /* 0x2000000dff067230 */ /* 0x000fe40000004100 */
[----:B------:R-:W-:Y:S01]  /*c650*/  FMUL.FTZ R13, R4, R9 ;  /* 0x00000009040d7220 */ /* 0x000fe20000410000 */
        /* <DEDUP_REMOVED lines=15> */
[----:B------:R-:W-:-:S05]  /*c750*/  F2FP.SATFINITE.E4M3.F32.PACK_AB_MERGE_C R5, R10, R5, R13 ;  /* 0x000000050a05723e */ /* 0x000fca000480700d */
[----:B------:R4:W-:Y:S01]  /*c760*/  STS.128 [R0+0x2000], R4 ;  /* 0x0020000400007388 */ /* 0x0009e20000000c00 */
[----:B------:R-:W-:Y:S05]  /*c770*/  BRA `(.L_x_3140) ;  /* 0x0000002400407947 */ /* 0x000fea0003800000 */
.L_x_3127:
[----:B------:R-:W0:Y:S01]  /*c780*/  LDC R10, c[0x0][0x448] ;  /* 0x00011200ff0a7b82 */ /* 0x000e220000000800 */
[----:B------:R-:W-:Y:S01]  /*c790*/  IMAD R3, R229, 0x40, R36 ;  /* 0x00000040e5037824 */ /* 0x000fe200078e0224 */
[----:B------:R-:W-:Y:S01]  /*c7a0*/  MOV R4, R26 ;  /* 0x0000001a00047202 */ /* 0x000fe20000000f00 */
[----:B------:R-:W-:Y:S01]  /*c7b0*/  ULDC.64 UR4, c[0x0][0x3f8] ;  /* 0x0000fe0000047ab9 */ /* 0x000fe20000000a00 */
[----:B------:R-:W-:Y:S01]  /*c7c0*/  IMAD.MOV.U32 R6, RZ, RZ, R24 ;  /* 0x000000ffff067224 */ /* 0x000fe200078e0018 */
[----:B------:R-:W-:Y:S01]  /*c7d0*/  ULDC.64 UR6, c[0x0][0x408] ;  /* 0x0001020000067ab9 */ /* 0x000fe20000000a00 */
[----:B------:R-:W-:Y:S01]  /*c7e0*/  IMAD.MOV.U32 R7, RZ, RZ, R31 ;  /* 0x000000ffff077224 */ /* 0x000fe200078e001f */
        /* <DEDUP_REMOVED lines=30> */
[----:B--2---:R-:W-:Y:S02]  /*c9d0*/  @!P1 IADD3 R14, P3, R16, R14, RZ ;  /* 0x0000000e100e9210 */ /* 0x004fe40007f7e0ff */
[----:B------:R-:W-:Y:S01]  /*c9e0*/  @!P1 MOV R4, R0 ;  /* 0x0000000000049202 */ /* 0x000fe20000000f00 */
[--C-:B---3--:R-:W-:Y:S02]  /*c9f0*/  @!P1 IMAD.X R5, R3, 0x1, R17.reuse, P2 ;  /* 0x0000000103059824 */ /* 0x108fe400010e0611 */
[----:B----4-:R-:W-:Y:S02]  /*ca00*/  @!P1 IMAD.X R3, R7, 0x1, R17, P3 ;  /* 0x0000000107039824 */ /* 0x010fe400018e0611 */
[----:B------:R-:W-:Y:S02]  /*ca10*/  @!P1 IMAD.MOV.U32 R24, RZ, RZ, R14 ;  /* 0x000000ffff189224 */ /* 0x000fe400078e000e */
[----:B------:R-:W-:Y:S01]  /*ca20*/  @!P1 IMAD.MOV.U32 R25, RZ, RZ, R3 ;  /* 0x000000ffff199224 */ /* 0x000fe200078e0003 */
[----:B------:R-:W2:Y:S05]  /*ca30*/  @!P1 LD.E.128 R4, desc[UR60][R4.64] ;  /* 0x0000003c04049980 */ /* 0x000eaa000c101d00 */
        /* <DEDUP_REMOVED lines=9> */
[----:B--2---:R-:W-:Y:S01]  /*cad0*/  @!P1 IMAD.MOV.U32 R32, RZ, RZ, R4 ;  /* 0x000000ffff209224 */ /* 0x004fe200078e0004 */
[----:B------:R-:W-:Y:S01]  /*cae0*/  @!P1 MOV R31, R7 ;  /* 0x00000007001f9202 */ /* 0x000fe20000000f00 */
[----:B------:R-:W-:Y:S01]  /*caf0*/  @!P1 IMAD.MOV.U32 R33, RZ, RZ, R5 ;  /* 0x000000ffff219224 */ /* 0x000fe200078e0005 */
[----:B------:R-:W-:Y:S01]  /*cb00*/  CS2R R4, SRZ ;  /* 0x0000000000047805 */ /* 0x000fe2000001ff00 */
[----:B------:R-:W-:-:S02]  /*cb10*/  @!P1 IMAD.MOV.U32 R30, RZ, RZ, R6 ;  /* 0x000000ffff1e9224 */ /* 0x000fc400078e0006 */
[----:B---3--:R-:W-:Y:S02]  /*cb20*/  @!P1 IMAD.MOV.U32 R28, RZ, RZ, R24 ;  /* 0x000000ffff1c9224 */ /* 0x008fe400078e0018 */
[----:B------:R-:W-:Y:S02]  /*cb30*/  @!P1 IMAD.MOV.U32 R29, RZ, RZ, R25 ;  /* 0x000000ffff1d9224 */ /* 0x000fe400078e0019 */
[----:B------:R-:W-:Y:S02]  /*cb40*/  @!P1 IMAD.MOV.U32 R20, RZ, RZ, R26 ;  /* 0x000000ffff149224 */ /* 0x000fe400078e001a */
[----:B01--4-:R-:W-:-:S07]  /*cb50*/  @!P1 IMAD.MOV.U32 R21, RZ, RZ, R27 ;  /* 0x000000ffff159224 */ /* 0x013fce00078e001b */
.L_x_3408:
[----:B------:R-:W-:Y:S01]  /*cb60*/  VIADD R36, R36, 0x40 ;  /* 0x0000004024247836 */ /* 0x000fe20000000000 */
[----:B------:R-:W-:Y:S01]  /*cb70*/  LEA.HI R0, R216, R216, RZ, 0x1 ;  /* 0x000000d8d8007211 */ /* 0x000fe200078f08ff */
[----:B------:R-:W-:Y:S01]  /*cb80*/  BSSY B1, `(.L_x_3144) ;  /* 0x0000013000017945 */ /* 0x000fe20003800000 */
[----:B------:R-:W-:Y:S02]  /*cb90*/  CS2R R8, SRZ ;  /* 0x0000000000087805 */ /* 0x000fe4000001ff00 */
[----:B------:R-:W-:Y:S02]  /*cba0*/  CS2R R10, SRZ ;  /* 0x00000000000a7805 */ /* 0x000fe4000001ff00 */
[----:B------:R-:W-:Y:S02]  /*cbb0*/  ISETP.GE.AND P1, PT, R36, R39, PT ;  /* 0x000000272400720c */ /* 0x000fe40003f26270 */
[----:B------:R-:W-:-:S04]  /*cbc0*/  LOP3.LUT R7, R0, 0xfffffffe, RZ, 0xc0, !PT ;  /* 0xfffffffe00077812 */ /* 0x000fc800078ec0ff */
[----:B------:R-:W-:Y:S02]  /*cbd0*/  IADD3 R13, R216, -R7, RZ ;  /* 0x80000007d80d7210 */ /* 0x000fe40007ffe0ff */
[----:B------:R-:W-:Y:S02]  /*cbe0*/  CS2R R6, SRZ ;  /* 0x0000000000067805 */ /* 0x000fe4000001ff00 */
[----:B------:R-:W-:-:S03]  /*cbf0*/  SHF.L.U32 R13, R13, 0x1f, RZ ;  /* 0x0000001f0d0d7819 */ /* 0x000fc600000006ff */
[----:B------:R-:W-:Y:S05]  /*cc00*/  @P1 BRA `(.L_x_3145) ;  /* 0x0000000000281947 */ /* 0x000fea0003800000 */
        /* <DEDUP_REMOVED lines=10> */
.L_x_3145:
[----:B------:R-:W-:Y:S05]  /*ccb0*/  BSYNC B1 ;  /* 0x0000000000017941 */ /* 0x000fea0003800000 */
.L_x_3144:
[----:B------:R-:W0:Y:S01]  /*ccc0*/  SYNCS.PHASECHK.TRANS64.TRYWAIT P1, [R18+URZ+0x22800], R13 ;  /* 0x0228000d120075a7 */ /* 0x000e22000802017f */
[----:B------:R-:W-:Y:S01]  /*ccd0*/  VIADD R3, R195, 0x40 ;  /* 0x00000040c3037836 */ /* 0x000fe20000000000 */
[----:B------:R-:W-:Y:S01]  /*cce0*/  VIADDMNMX R0, R39, -R200, 0x80, PT ;  /* 0x0000008027007446 */ /* 0x000fe200038009c8 */
[----:B------:R-:W-:Y:S03]  /*ccf0*/  BSSY B1, `(.L_x_3146) ;  /* 0x0000004000017945 */ /* 0x000fe60003800000 */
[-C--:B------:R-:W-:Y:S02]  /*cd00*/  ISETP.GE.OR P2, PT, R195, R0.reuse, P0 ;  /* 0x00000000c300720c */ /* 0x080fe40000746670 */
[----:B------:R-:W-:Y:S01]  /*cd10*/  ISETP.GE.OR P0, PT, R3, R0, P0 ;  /* 0x000000000300720c */ /* 0x000fe20000706670 */
[----:B0-----:R-:W-:-:S12]  /*cd20*/  @!P1 BRA `(.L_x_3147) ;  /* 0x0000019c00749947 */ /* 0x001fd80003800000 */
.L_x_3409:
[----:B------:R-:W-:Y:S05]  /*cd30*/  BSYNC B1 ;  /* 0x0000000000017941 */ /* 0x000fea0003800000 */
.L_x_3146:
[----:B------:R-:W-:Y:S04]  /*cd40*/  BSSY B1, `(.L_x_3148) ;  /* 0x0000100000017945 */ /* 0x000fe80003800000 */
[----:B------:R-:W-:Y:S05]  /*cd50*/  @P2 BRA `(.L_x_3149) ;  /* 0x0000000c00f82947 */ /* 0x000fea0003800000 */
[----:B------:R-:W-:Y:S02]  /*cd60*/  SHF.R.U32.HI R0, RZ, 0x8, R32 ;  /* 0x00000008ff007819 */ /* 0x000fe40000011620 */
[----:B------:R-:W-:Y:S02]  /*cd70*/  LOP3.LUT R3, R32, 0xff, RZ, 0xc0, !PT ;  /* 0x000000ff20037812 */ /* 0x000fe400078ec0ff */
[----:B------:R-:W-:Y:S02]  /*cd80*/  LOP3.LUT R0, R0, 0xff, RZ, 0xc0, !PT ;  /* 0x000000ff00007812 */ /* 0x000fe400078ec0ff */
[----:B------:R-:W-:Y:S02]  /*cd90*/  SHF.R.U32.HI R12, RZ, 0x8, R33 ;  /* 0x00000008ff0c7819 */ /* 0x000fe40000011621 */
[----:B------:R-:W-:Y:S02]  /*cda0*/  SHF.R.U32.HI R14, RZ, 0x8, R30 ;  /* 0x00000008ff0e7819 */ /* 0x000fe4000001161e */
[----:B------:R-:W-:Y:S01]  /*cdb0*/  PRMT R36, R0, 0x7604, R3 ;  /* 0x0000760400247816 */ /* 0x000fe20000000003 */
[----:B------:R-:W-:Y:S01]  /*cdc0*/  IMAD.SHL.U32 R3, R205, 0x80, RZ ;  /* 0x00000080cd037824 */ /* 0x000fe200078e00ff */
[----:B0-----:R-:W-:-:S02]  /*cdd0*/  LOP3.LUT R13, R33, 0xff, RZ, 0xc0, !PT ;  /* 0x000000ff210d7812 */ /* 0x001fc400078ec0ff */
[----:B------:R-:W-:Y:S02]  /*cde0*/  LOP3.LUT R12, R12, 0xff, RZ, 0xc0, !PT ;  /* 0x000000ff0c0c7812 */ /* 0x000fe400078ec0ff */
[----:B------:R-:W-:Y:S02]  /*cdf0*/  LOP3.LUT R15, R30, 0xff, RZ, 0xc0, !PT ;  /* 0x000000ff1e0f7812 */ /* 0x000fe400078ec0ff */
[----:B------:R-:W-:Y:S02]  /*ce00*/  LOP3.LUT R14, R14, 0xff, RZ, 0xc0, !PT ;  /* 0x000000ff0e0e7812 */ /* 0x000fe400078ec0ff */
[----:B------:R-:W-:Y:S02]  /*ce10*/  PRMT R38, R12, 0x7604, R13 ;  /* 0x000076040c267816 */ /* 0x000fe4000000000d */
[----:B------:R-:W-:Y:S02]  /*ce20*/  SHF.R.U32.HI R0, RZ, 0x8, R28 ;  /* 0x00000008ff007819 */ /* 0x000fe4000001161c */
[----:B------:R-:W-:-:S02]  /*ce30*/  SHF.R.U32.HI R13, RZ, 0x8, R31 ;  /* 0x00000008ff0d7819 */ /* 0x000fc4000001161f */
[----:B------:R-:W-:Y:S01]  /*ce40*/  LOP3.LUT R12, R3, 0x380, RZ, 0xc0, !PT ;  /* 0x00000380030c7812 */ /* 0x000fe200078ec0ff */
[----:B------:R-:W-:Y:S01]  /*ce50*/  IMAD.IADD R3, R16, 0x1, R41 ;  /* 0x0000000110037824 */ /* 0x000fe200078e0229 */
[----:B------:R-:W-:Y:S02]  /*ce60*/  PRMT R40, R14, 0x7604, R15 ;  /* 0x000076040e287816 */ /* 0x000fe4000000000f */
[----:B------:R-:W-:Y:S02]  /*ce70*/  LOP3.LUT R15, R0, 0xff, RZ, 0xc0, !PT ;  /* 0x000000ff000f7812 */ /* 0x000fe400078ec0ff */
[----:B------:R-:W-:Y:S02]  /*ce80*/  LOP3.LUT R14, R31, 0xff, RZ, 0xc0, !PT ;  /* 0x000000ff1f0e7812 */ /* 0x000fe400078ec0ff */
[----:B------:R-:W-:Y:S02]  /*ce90*/  LOP3.LUT R13, R13, 0xff, RZ, 0xc0, !PT ;  /* 0x000000ff0d0d7812 */ /* 0x000fe400078ec0ff */
[----:B------:R-:W-:-:S02]  /*cea0*/  LOP3.LUT R0, R12, 0x70, R16, 0xf8, !PT ;  /* 0x000000700c007812 */ /* 0x000fc400078ef810 */
[----:B------:R-:W-:Y:S02]  /*ceb0*/  SHF.R.U32.HI R25, RZ, 0x3, R12 ;  /* 0x00000003ff197819 */ /* 0x000fe4000001160c */
[----:B------:R-:W-:Y:S02]  /*cec0*/  LOP3.LUT R12, R12, 0x70, R3, 0xf8, !PT ;  /* 0x000000700c0c7812 */ /* 0x000fe400078ef803 */
[----:B------:R-:W-:Y:S02]  /*ced0*/  LOP3.LUT R24, R28, 0xff, RZ, 0xc0, !PT ;  /* 0x000000ff1c187812 */ /* 0x000fe400078ec0ff */
[----:B------:R-:W-:Y:S02]  /*cee0*/  PRMT R43, R13, 0x7604, R14 ;  /* 0x000076040d2b7816 */ /* 0x000fe4000000000e */
[----:B------:R-:W-:Y:S02]  /*cef0*/  LOP3.LUT R3, R0, R25, RZ, 0x3c, !PT ;  /* 0x0000001900037212 */ /* 0x000fe400078e3cff */
[----:B------:R-:W-:-:S02]  /*cf00*/  SHF.R.U32.HI R13, RZ, 0x8, R29 ;  /* 0x00000008ff0d7819 */ /* 0x000fc4000001161d */
[----:B------:R-:W-:Y:S02]  /*cf10*/  PRMT R45, R15, 0x7604, R24 ;  /* 0x000076040f2d7816 */ /* 0x000fe40000000018 */
[----:B------:R-:W-:Y:S02]  /*cf20*/  LOP3.LUT R25, R12, R25, RZ, 0x3c, !PT ;  /* 0x000000190c197212 */ /* 0x000fe400078e3cff */
[----:B------:R-:W-:Y:S02]  /*cf30*/  IADD3 R0, R18, R3, R204 ;  /* 0x0000000312007210 */ /* 0x000fe40007ffe0cc */
[----:B------:R-:W-:Y:S02]  /*cf40*/  LOP3.LUT R24, R29, 0xff, RZ, 0xc0, !PT ;  /* 0x000000ff1d187812 */ /* 0x000fe400078ec0ff */
[----:B------:R-:W-:Y:S02]  /*cf50*/  SHF.R.U32.HI R12, RZ, 0x8, R20 ;  /* 0x00000008ff0c7819 */ /* 0x000fe40000011614 */
[----:B------:R-:W-:-:S02]  /*cf60*/  LOP3.LUT R3, R13, 0xff, RZ, 0xc0, !PT ;  /* 0x000000ff0d037812 */ /* 0x000fc400078ec0ff */
[----:B------:R-:W-:Y:S02]  /*cf70*/  LOP3.LUT R27, R20, 0xff, RZ, 0xc0, !PT ;  /* 0x000000ff141b7812 */ /* 0x000fe400078ec0ff */
[----:B------:R-:W-:Y:S02]  /*cf80*/  LOP3.LUT R26, R12, 0xff, RZ, 0xc0, !PT ;  /* 0x000000ff0c1a7812 */ /* 0x000fe400078ec0ff */
[----:B------:R-:W-:Y:S01]  /*cf90*/  PRMT R47, R3, 0x7604, R24 ;  /* 0x00007604032f7816 */ /* 0x000fe20000000018 */
[----:B------:R-:W-:Y:S01]  /*cfa0*/  LDS.128 R12, [R0+0x14400] ;  /* 0x01440000000c7984 */ /* 0x000fe20000000c00 */
[----:B------:R-:W-:Y:S02]  /*cfb0*/  IADD3 R3, R18, R25, R204 ;  /* 0x0000001912037210 */ /* 0x000fe40007ffe0cc */
[----:B------:R-:W-:Y:S02]  /*cfc0*/  PRMT R51, R26, 0x7604, R27 ;  /* 0x000076041a337816 */ /* 0x000fe4000000001b */
[----:B------:R-:W-:Y:S01]  /*cfd0*/  SHF.R.U32.HI R35, RZ, 0x8, R21 ;  /* 0x00000008ff237819 */ /* 0x000fe20000011615 */
[----:B------:R-:W0:Y:S01]  /*cfe0*/  LDS.128 R24, [R3+0x14400] ;  /* 0x0144000003187984 */ /* 0x000e220000000c00 */
[----:B------:R-:W-:-:S02]  /*cff0*/  SHF.R.U32.HI R37, RZ, 0x10, R33 ;  /* 0x00000010ff257819 */ /* 0x000fc40000011621 */
[----:B------:R-:W-:Y:S02]  /*d000*/  LOP3.LUT R42, R21, 0xff, RZ, 0xc0, !PT ;  /* 0x000000ff152a7812 */ /* 0x000fe400078ec0ff */
[----:B------:R-:W-:Y:S02]  /*d010*/  LOP3.LUT R35, R35, 0xff, RZ, 0xc0, !PT ;  /* 0x000000ff23237812 */ /* 0x000fe400078ec0ff */
[----:B------:R-:W-:Y:S02]  /*d020*/  LOP3.LUT R37, R37, 0xff, RZ, 0xc0, !PT ;  /* 0x000000ff25257812 */ /* 0x000fe400078ec0ff */
[----:B------:R-:W-:Y:S02]  /*d030*/  PRMT R53, R35, 0x7604, R42 ;  /* 0x0000760423357816 */ /* 0x000fe4000000002a */
[----:B------:R-:W-:Y:S02]  /*d040*/  SHF.R.U32.HI R39, RZ, 0x10, R30 ;  /* 0x00000010ff277819 */ /* 0x000fe4000001161e */
[----:B------:R-:W-:-:S02]  /*d050*/  SHF.R.U32.HI R42, RZ, 0x10, R31 ;  /* 0x00000010ff2a7819 */ /* 0x000fc4000001161f */
[----:B------:R-:W-:Y:S02]  /*d060*/  SHF.R.U32.HI R35, RZ, 0x10, R32 ;  /* 0x00000010ff237819 */ /* 0x000fe40000011620 */
[----:B------:R-:W-:Y:S02]  /*d070*/  PRMT R37, R37, 0x7054, R38 ;  /* 0x0000705425257816 */ /* 0x000fe40000000026 */
[----:B------:R-:W-:Y:S02]  /*d080*/  SHF.R.U32.HI R38, RZ, 0x10, R29 ;  /* 0x00000010ff267819 */ /* 0x000fe4000001161d */
[----:B------:R-:W-:Y:S02]  /*d090*/  LOP3.LUT R39, R39, 0xff, RZ, 0xc0, !PT ;  /* 0x000000ff27277812 */ /* 0x000fe400078ec0ff */
[----:B------:R-:W-:Y:S02]  /*d0a0*/  LOP3.LUT R42, R42, 0xff, RZ, 0xc0, !PT ;  /* 0x000000ff2a2a7812 */ /* 0x000fe400078ec0ff */
[----:B------:R-:W-:-:S02]  /*d0b0*/  LOP3.LUT R35, R35, 0xff, RZ, 0xc0, !PT ;  /* 0x000000ff23237812 */ /* 0x000fc400078ec0ff */
[----:B------:R-:W-:Y:S02]  /*d0c0*/  LOP3.LUT R38, R38, 0xff, RZ, 0xc0, !PT ;  /* 0x000000ff26267812 */ /* 0x000fe400078ec0ff */
[----:B------:R-:W-:Y:S02]  /*d0d0*/  PRMT R39, R39, 0x7054, R40 ;  /* 0x0000705427277816 */ /* 0x000fe40000000028 */
[----:B------:R-:W-:Y:S02]  /*d0e0*/  PRMT R43, R42, 0x7054, R43 ;  /* 0x000070542a2b7816 */ /* 0x000fe4000000002b */
[----:B------:R-:W-:Y:S02]  /*d0f0*/  PRMT R35, R35, 0x7054, R36 ;  /* 0x0000705423237816 */ /* 0x000fe40000000024 */
[----:B------:R-:W-:Y:S02]  /*d100*/  SHF.R.U32.HI R40, RZ, 0x10, R20 ;  /* 0x00000010ff287819 */ /* 0x000fe40000011614 */
[----:B------:R-:W-:-:S02]  /*d110*/  SHF.R.U32.HI R42, RZ, 0x10, R21 ;  /* 0x00000010ff2a7819 */ /* 0x000fc40000011615 */
[----:B------:R-:W-:Y:S02]  /*d120*/  SHF.R.U32.HI R36, RZ, 0x10, R28 ;  /* 0x00000010ff247819 */ /* 0x000fe4000001161c */
[----:B------:R-:W-:Y:S02]  /*d130*/  PRMT R49, R38, 0x7054, R47 ;  /* 0x0000705426317816 */ /* 0x000fe4000000002f */
[----:B------:R-:W-:Y:S02]  /*d140*/  LOP3.LUT R40, R40, 0xff, RZ, 0xc0, !PT ;  /* 0x000000ff28287812 */ /* 0x000fe400078ec0ff */
[----:B------:R-:W-:Y:S02]  /*d150*/  LOP3.LUT R42, R42, 0xff, RZ, 0xc0, !PT ;  /* 0x000000ff2a2a7812 */ /* 0x000fe400078ec0ff */
[----:B------:R-:W-:Y:S02]  /*d160*/  LOP3.LUT R36, R36, 0xff, RZ, 0xc0, !PT ;  /* 0x000000ff24247812 */ /* 0x000fe400078ec0ff */
[----:B------:R-:W-:-:S02]  /*d170*/  LOP3.LUT R49, R49, 0xff000000, R29, 0xf8, !PT ;  /* 0xff00000031317812 */ /* 0x000fc400078ef81d */
[----:B------:R-:W-:Y:S02]  /*d180*/  PRMT R51, R40, 0x7054, R51 ;  /* 0x0000705428337816 */ /* 0x000fe40000000033 */
[----:B------:R-:W-:Y:S02]  /*d190*/  PRMT R53, R42, 0x7054, R53 ;  /* 0x000070542a357816 */ /* 0x000fe40000000035 */
[----:B------:R-:W-:Y:S02]  /*d1a0*/  PRMT R45, R36, 0x7054, R45 ;  /* 0x00007054242d7816 */ /* 0x000fe4000000002d */
[----:B------:R-:W-:Y:S02]  /*d1b0*/  LOP3.LUT R40, R35, 0xff000000, R32, 0xf8, !PT ;  /* 0xff00000023287812 */ /* 0x000fe400078ef820 */
[----:B------:R-:W-:Y:S02]  /*d1c0*/  LOP3.LUT R42, R37, 0xff000000, R33, 0xf8, !PT ;  /* 0xff000000252a7812 */ /* 0x000fe400078ef821 */
[----:B------:R-:W-:-:S02]  /*d1d0*/  F2FP.F16.E4M3.UNPACK_B R48, R49.H1 ;  /* 0x00000031ff30723e */ /* 0x000fc400030006ff */
[----:B0-----:R-:W-:Y:S02]  /*d1e0*/  F2FP.F16.E4M3.UNPACK_B R35, R25.H1 ;  /* 0x00000019ff23723e */ /* 0x001fe400030006ff */
[----:B------:R-:W-:Y:S02]  /*d1f0*/  LOP3.LUT R46, R43, 0xff000000, R31, 0xf8, !PT ;  /* 0xff0000002b2e7812 */ /* 0x000fe400078ef81f */
[----:B------:R-:W-:Y:S02]  /*d200*/  LOP3.LUT R47, R45, 0xff000000, R28, 0xf8, !PT ;  /* 0xff0000002d2f7812 */ /* 0x000fe400078ef81c */
[----:B------:R-:W-:Y:S01]  /*d210*/  LOP3.LUT R50, R51, 0xff000000, R20, 0xf8, !PT ;  /* 0xff00000033327812 */ /* 0x000fe200078ef814 */
[--C-:B------:R-:W-:Y:S01]  /*d220*/  HADD2.F32 R51, -RZ, R48.reuse.H0_H0 ;  /* 0x20000030ff337230 */ /* 0x100fe20000004100 */
[----:B------:R-:W-:Y:S01]  /*d230*/  F2FP.F16.E4M3.UNPACK_B R43, R42.H1 ;  /* 0x0000002aff2b723e */ /* 0x000fe200030006ff */
[----:B------:R-:W-:Y:S01]  /*d240*/  HADD2.F32 R48, -RZ, R48.H1_H1 ;  /* 0x30000030ff307230 */ /* 0x000fe20000004100 */
[----:B------:R-:W-:-:S02]  /*d250*/  F2FP.F16.E4M3.UNPACK_B R31, R15 ;  /* 0x0000000fff1f723e */ /* 0x000fc400020006ff */
        /* <DEDUP_REMOVED lines=174> */
.L_x_3149:
[----:B------:R-:W-:Y:S05]  /*dd40*/  BSYNC B1 ;  /* 0x0000000000017941 */ /* 0x000fea0003800000 */
.L_x_3148:
[----:B------:R-:W-:Y:S05]  /*dd50*/  @P0 BRA `(.L_x_3140) ;  /* 0x0000000c00c80947 */ /* 0x000fea0003800000 */
[----:B------:R-:W2:Y:S01]  /*dd60*/  LDL R53, [R1+0xc] ;  /* 0x00000c0001357983 */ /* 0x000ea20000100800 */
[----:B-1---5:R-:W-:Y:S02]  /*dd70*/  SHF.R.U32.HI R3, RZ, 0x8, R8 ;  /* 0x00000008ff037819 */ /* 0x022fe40000011608 */
[----:B------:R-:W-:Y:S02]  /*dd80*/  LOP3.LUT R0, R8, 0xff, RZ, 0xc0, !PT ;  /* 0x000000ff08007812 */ /* 0x000fe400078ec0ff */
[----:B------:R-:W-:Y:S02]  /*dd90*/  LOP3.LUT R3, R3, 0xff, RZ, 0xc0, !PT ;  /* 0x000000ff03037812 */ /* 0x000fe400078ec0ff */
[----:B------:R-:W-:Y:S02]  /*dda0*/  IADD3 R24, R16, R41, RZ ;  /* 0x0000002910187210 */ /* 0x000fe40007ffe0ff */
[----:B------:R-:W-:Y:S02]  /*ddb0*/  PRMT R21, R3, 0x7604, R0 ;  /* 0x0000760403157816 */ /* 0x000fe40000000000 */
[----:B------:R-:W-:-:S02]  /*ddc0*/  SHF.R.U32.HI R3, RZ, 0x8, R10 ;  /* 0x00000008ff037819 */ /* 0x000fc4000001160a */
[----:B------:R-:W-:Y:S02]  /*ddd0*/  LOP3.LUT R0, R10, 0xff, RZ, 0xc0, !PT ;  /* 0x000000ff0a007812 */ /* 0x000fe400078ec0ff */
[----:B------:R-:W-:Y:S02]  /*dde0*/  LOP3.LUT R3, R3, 0xff, RZ, 0xc0, !PT ;  /* 0x000000ff03037812 */ /* 0x000fe400078ec0ff */
[----:B0-----:R-:W-:Y:S02]  /*ddf0*/  SHF.R.U32.HI R13, RZ, 0x8, R9 ;  /* 0x00000008ff0d7819 */ /* 0x001fe40000011609 */
[----:B------:R-:W-:Y:S02]  /*de00*/  PRMT R29, R3, 0x7604, R0 ;  /* 0x00007604031d7816 */ /* 0x000fe40000000000 */
[----:B------:R-:W-:Y:S02]  /*de10*/  LOP3.LUT R0, R201, 0x70, R24, 0xf8, !PT ;  /* 0x00000070c9007812 */ /* 0x000fe400078ef818 */
[----:B------:R-:W-:-:S02]  /*de20*/  SHF.R.U32.HI R25, RZ, 0x3, R201 ;  /* 0x00000003ff197819 */ /* 0x000fc400000116c9 */
[----:B------:R-:W-:Y:S02]  /*de30*/  LOP3.LUT R12, R9, 0xff, RZ, 0xc0, !PT ;  /* 0x000000ff090c7812 */ /* 0x000fe400078ec0ff */
[----:B------:R-:W-:Y:S02]  /*de40*/  LOP3.LUT R13, R13, 0xff, RZ, 0xc0, !PT ;  /* 0x000000ff0d0d7812 */ /* 0x000fe400078ec0ff */
[----:B------:R-:W-:Y:S02]  /*de50*/  LOP3.LUT R3, R0, R25, RZ, 0x3c, !PT ;  /* 0x0000001900037212 */ /* 0x000fe400078e3cff */
[----:B------:R-:W-:Y:S02]  /*de60*/  PRMT R20, R13, 0x7604, R12 ;  /* 0x000076040d147816 */ /* 0x000fe4000000000c */
[----:B------:R-:W-:Y:S02]  /*de70*/  SHF.R.U32.HI R13, RZ, 0x8, R11 ;  /* 0x00000008ff0d7819 */ /* 0x000fe4000001160b */
[----:B------:R-:W-:-:S02]  /*de80*/  SHF.R.U32.HI R15, RZ, 0x8, R4 ;  /* 0x00000008ff0f7819 */ /* 0x000fc40000011604 */
[----:B------:R-:W-:Y:S02]  /*de90*/  SHF.R.U32.HI R24, RZ, 0x8, R5 ;  /* 0x00000008ff187819 */ /* 0x000fe40000011605 */
[----:B------:R-:W-:Y:S02]  /*dea0*/  IADD3 R0, R18, R3, R206 ;  /* 0x0000000312007210 */ /* 0x000fe40007ffe0ce */
[----:B------:R-:W-:Y:S02]  /*deb0*/  LOP3.LUT R12, R11, 0xff, RZ, 0xc0, !PT ;  /* 0x000000ff0b0c7812 */ /* 0x000fe400078ec0ff */
[----:B------:R-:W-:Y:S02]  /*dec0*/  LOP3.LUT R14, R4, 0xff, RZ, 0xc0, !PT ;  /* 0x000000ff040e7812 */ /* 0x000fe400078ec0ff */
[----:B------:R-:W-:Y:S02]  /*ded0*/  LOP3.LUT R13, R13, 0xff, RZ, 0xc0, !PT ;  /* 0x000000ff0d0d7812 */ /* 0x000fe400078ec0ff */
[----:B------:R-:W-:-:S02]  /*dee0*/  LOP3.LUT R15, R15, 0xff, RZ, 0xc0, !PT ;  /* 0x000000ff0f0f7812 */ /* 0x000fc400078ec0ff */
[----:B------:R-:W-:Y:S02]  /*def0*/  LOP3.LUT R3, R24, 0xff, RZ, 0xc0, !PT ;  /* 0x000000ff18037812 */ /* 0x000fe400078ec0ff */
[----:B------:R-:W0:Y:S01]  /*df00*/  LDS.128 R24, [R0+0x14400] ;  /* 0x0144000000187984 */ /* 0x000e220000000c00 */
[----:B------:R-:W-:Y:S02]  /*df10*/  PRMT R28, R13, 0x7604, R12 ;  /* 0x000076040d1c7816 */ /* 0x000fe4000000000c */
[----:B------:R-:W-:Y:S02]  /*df20*/  PRMT R35, R15, 0x7604, R14 ;  /* 0x000076040f237816 */ /* 0x000fe4000000000e */
[----:B------:R-:W-:Y:S02]  /*df30*/  SHF.R.U32.HI R32, RZ, 0x8, R6 ;  /* 0x00000008ff207819 */ /* 0x000fe40000011606 */
[----:B------:R-:W-:Y:S02]  /*df40*/  LOP3.LUT R30, R5, 0xff, RZ, 0xc0, !PT ;  /* 0x000000ff051e7812 */ /* 0x000fe400078ec0ff */
[----:B------:R-:W-:-:S02]  /*df50*/  LOP3.LUT R31, R6, 0xff, RZ, 0xc0, !PT ;  /* 0x000000ff061f7812 */ /* 0x000fc400078ec0ff */
[----:B------:R-:W-:Y:S02]  /*df60*/  LOP3.LUT R32, R32, 0xff, RZ, 0xc0, !PT ;  /* 0x000000ff20207812 */ /* 0x000fe400078ec0ff */
        /* <DEDUP_REMOVED lines=15> */
[----:B------:R-:W-:-:S02]  /*e060*/  PRMT R36, R36, 0x7604, R33 ;  /* 0x0000760424247816 */ /* 0x000fc40000000021 */
[----:B------:R-:W-:Y:S02]  /*e070*/  LOP3.LUT R33, R28, 0xff0000, R31, 0xf8, !PT ;  /* 0x00ff00001c217812 */ /* 0x000fe400078ef81f */
[----:B------:R-:W-:Y:S02]  /*e080*/  LOP3.LUT R31, R29, 0xff0000, R10, 0xf8, !PT ;  /* 0x00ff00001d1f7812 */ /* 0x000fe400078ef80a */
[----:B------:R-:W-:Y:S02]  /*e090*/  LOP3.LUT R29, R3, 0xff000000, R9, 0xf8, !PT ;  /* 0xff000000031d7812 */ /* 0x000fe400078ef809 */
[----:B------:R-:W-:Y:S02]  /*e0a0*/  LOP3.LUT R37, R37, 0xff000000, R5, 0xf8, !PT ;  /* 0xff00000025257812 */ /* 0x000fe400078ef805 */
[----:B------:R-:W-:Y:S02]  /*e0b0*/  LOP3.LUT R41, R36, 0xff0000, R41, 0xf8, !PT ;  /* 0x00ff000024297812 */ /* 0x000fe400078ef829 */
[----:B------:R-:W-:-:S02]  /*e0c0*/  LOP3.LUT R35, R35, 0xff0000, R4, 0xf8, !PT ;  /* 0x00ff000023237812 */ /* 0x000fc400078ef804 */
[----:B------:R-:W-:Y:S02]  /*e0d0*/  LOP3.LUT R32, R31, 0xff000000, R10, 0xf8, !PT ;  /* 0xff0000001f207812 */ /* 0x000fe400078ef80a */
[----:B------:R-:W-:Y:S02]  /*e0e0*/  LOP3.LUT R33, R33, 0xff000000, R11, 0xf8, !PT ;  /* 0xff00000021217812 */ /* 0x000fe400078ef80b */
[----:B------:R-:W-:Y:S02]  /*e0f0*/  F2FP.F16.E4M3.UNPACK_B R36, R37 ;  /* 0x00000025ff24723e */ /* 0x000fe400020006ff */
[----:B0-----:R-:W-:Y:S02]  /*e100*/  F2FP.F16.E4M3.UNPACK_B R10, R25 ;  /* 0x00000019ff0a723e */ /* 0x001fe400020006ff */
[----:B------:R-:W-:Y:S01]  /*e110*/  F2FP.F16.E4M3.UNPACK_B R11, R29 ;  /* 0x0000001dff0b723e */ /* 0x000fe200020006ff */
[----:B------:R-:W-:Y:S01]  /*e120*/  HADD2.F32 R31, -RZ, R36.H0_H0 ;  /* 0x20000024ff1f7230 */ /* 0x000fe20000004100 */
[----:B------:R-:W-:Y:S01]  /*e130*/  LOP3.LUT R35, R35, 0xff000000, R4, 0xf8, !PT ;  /* 0xff00000023237812 */ /* 0x000fe200078ef804 */
[--C-:B------:R-:W-:Y:S01]  /*e140*/  HADD2.F32 R5, -RZ, R10.reuse.H0_H0 ;  /* 0x2000000aff057230 */ /* 0x100fe20000004100 */
[--C-:B------:R-:W-:Y:S01]  /*e150*/  LOP3.LUT R39, R39, 0xff0000, R6.reuse, 0xf8, !PT ;  /* 0x00ff000027277812 */ /* 0x100fe200078ef806 */
[----:B------:R-:W-:Y:S01]  /*e160*/  HADD2.F32 R30, -RZ, R11.H0_H0 ;  /* 0x2000000bff1e7230 */ /* 0x000fe20000004100 */
[----:B------:R-:W-:Y:S01]  /*e170*/  F2FP.F16.E4M3.UNPACK_B R25, R25.H1 ;  /* 0x00000019ff19723e */ /* 0x000fe200030006ff */
[----:B------:R-:W-:Y:S01]  /*e180*/  HADD2.F32 R10, -RZ, R10.H1_H1 ;  /* 0x3000000aff0a7230 */ /* 0x000fe20000004100 */
[----:B------:R-:W-:Y:S01]  /*e190*/  LOP3.LUT R38, R39, 0xff000000, R6, 0xf8, !PT ;  /* 0xff00000027267812 */ /* 0x000fe200078ef806 */
[C---:B------:R-:W-:Y:S01]  /*e1a0*/  FMUL.FTZ R39, R5.reuse, R31 ;  /* 0x0000001f05277220 */ /* 0x040fe20000410000 */
[----:B------:R-:W-:Y:S01]  /*e1b0*/  FMUL.FTZ R40, R5, R30 ;  /* 0x0000001e05287220 */ /* 0x000fe20000410000 */
[----:B------:R-:W-:-:S02]  /*e1c0*/  F2FP.F16.E4M3.UNPACK_B R37, R37.H1 ;  /* 0x00000025ff25723e */ /* 0x000fc400030006ff */
[----:B------:R-:W-:Y:S02]  /*e1d0*/  F2FP.F16.E4M3.UNPACK_B R29, R29.H1 ;  /* 0x0000001dff1d723e */ /* 0x000fe400030006ff */
[--C-:B------:R-:W-:Y:S02]  /*e1e0*/  LOP3.LUT R21, R21, 0xff0000, R8.reuse, 0xf8, !PT ;  /* 0x00ff000015157812 */ /* 0x100fe400078ef808 */
[----:B------:R-:W-:Y:S02]  /*e1f0*/  LOP3.LUT R41, R41, 0xff000000, R7, 0xf8, !PT ;  /* 0xff00000029297812 */ /* 0x000fe400078ef807 */
[----:B------:R-:W-:Y:S02]  /*e200*/  LOP3.LUT R28, R21, 0xff000000, R8, 0xf8, !PT ;  /* 0xff000000151c7812 */ /* 0x000fe400078ef808 */
[-C--:B------:R-:W-:Y:S02]  /*e210*/  F2FP.F16.E4M3.UNPACK_B R21, R27.reuse ;  /* 0x0000001bff15723e */ /* 0x080fe400020006ff */
[----:B------:R-:W-:-:S02]  /*e220*/  F2FP.F16.E4M3.UNPACK_B R27, R27.H1 ;  /* 0x0000001bff1b723e */ /* 0x000fc400030006ff */
[-C--:B------:R-:W-:Y:S02]  /*e230*/  F2FP.F16.E4M3.UNPACK_B R9, R24.reuse ;  /* 0x00000018ff09723e */ /* 0x080fe400020006ff */
[----:B------:R-:W-:Y:S02]  /*e240*/  F2FP.F16.E4M3.UNPACK_B R24, R24.H1 ;  /* 0x00000018ff18723e */ /* 0x000fe400030006ff */
[-C--:B------:R-:W-:Y:S02]  /*e250*/  F2FP.F16.E4M3.UNPACK_B R20, R26.reuse ;  /* 0x0000001aff14723e */ /* 0x080fe400020006ff */
[----:B------:R-:W-:Y:S01]  /*e260*/  F2FP.F16.E4M3.UNPACK_B R26, R26.H1 ;  /* 0x0000001aff1a723e */ /* 0x000fe200030006ff */
[----:B--2---:R-:W0:Y:S02]  /*e270*/  LDS.128 R12, [R53+0x14400] ;  /* 0x01440000350c7984 */ /* 0x004e240000000c00 */
[-C--:B0-----:R-:W-:Y:S02]  /*e280*/  F2FP.F16.E4M3.UNPACK_B R4, R13.reuse ;  /* 0x0000000dff04723e */ /* 0x081fe400020006ff */
[----:B------:R-:W-:-:S02]  /*e290*/  F2FP.F16.E4M3.UNPACK_B R13, R13.H1 ;  /* 0x0000000dff0d723e */ /* 0x000fc400030006ff */
[-C--:B------:R-:W-:Y:S01]  /*e2a0*/  F2FP.F16.E4M3.UNPACK_B R8, R15.reuse ;  /* 0x0000000fff08723e */ /* 0x080fe200020006ff */
[--C-:B------:R-:W-:Y:S01]  /*e2b0*/  HADD2.F32 R6, -RZ, R4.reuse.H0_H0 ;  /* 0x20000004ff067230 */ /* 0x100fe20000004100 */
[----:B------:R-:W-:Y:S01]  /*e2c0*/  F2FP.F16.E4M3.UNPACK_B R15, R15.H1 ;  /* 0x0000000fff0f723e */ /* 0x000fe200030006ff */
[----:B------:R-:W-:Y:S01]  /*e2d0*/  HADD2.F32 R4, -RZ, R4.H1_H1 ;  /* 0x30000004ff047230 */ /* 0x000fe20000004100 */
[----:B------:R-:W-:Y:S02]  /*e2e0*/  F2FP.F16.E4M3.UNPACK_B R3, R12 ;  /* 0x0000000cff03723e */ /* 0x000fe400020006ff */
[C---:B------:R-:W-:Y:S01]  /*e2f0*/  FFMA.FTZ R5, R6.reuse, R30, -R39 ;  /* 0x0000001e06057223 */ /* 0x040fe20000010827 */
[----:B------:R-:W-:Y:S01]  /*e300*/  FFMA.FTZ R40, R6, R31, R40 ;  /* 0x0000001f06287223 */ /* 0x000fe20000010028 */
[----:B------:R-:W-:Y:S01]  /*e310*/  HADD2.F32 R31, -RZ, R11.H1_H1 ;  /* 0x3000000bff1f7230 */ /* 0x000fe20000004100 */
[----:B------:R-:W-:Y:S01]  /*e320*/  F2FP.F16.E4M3.UNPACK_B R12, R12.H1 ;  /* 0x0000000cff0c723e */ /* 0x000fe200030006ff */
[----:B------:R-:W-:Y:S01]  /*e330*/  HADD2.F32 R39, -RZ, R36.H1_H1 ;  /* 0x30000024ff277230 */ /* 0x000fe20000004100 */
[-C--:B------:R-:W-:Y:S01]  /*e340*/  F2FP.F16.E4M3.UNPACK_B R7, R14.reuse ;  /* 0x0000000eff07723e */ /* 0x080fe200020006ff */
[----:B------:R-:W-:Y:S01]  /*e350*/  HADD2.F32 R36, -RZ, R37.H0_H0 ;  /* 0x20000025ff247230 */ /* 0x000fe20000004100 */
[----:B------:R-:W-:Y:S01]  /*e360*/  F2FP.F16.E4M3.UNPACK_B R14, R14.H1 ;  /* 0x0000000eff0e723e */ /* 0x000fe200030006ff */
[----:B------:R-:W-:-:S02]  /*e370*/  HADD2.F32 R11, -RZ, R25.H0_H0 ;  /* 0x20000019ff0b7230 */ /* 0x000fc40000004100 */
[C---:B------:R-:W-:Y:S01]  /*e380*/  FMUL.FTZ R43, R10.reuse, R39 ;  /* 0x000000270a2b7220 */ /* 0x040fe20000410000 */
[----:B------:R-:W-:Y:S02]  /*e390*/  HADD2.F32 R30, -RZ, R29.H0_H0 ;  /* 0x2000001dff1e7230 */ /* 0x000fe40000004100 */
[-C--:B------:R-:W-:Y:S01]  /*e3a0*/  FMUL.FTZ R10, R10, R31.reuse ;  /* 0x0000001f0a0a7220 */ /* 0x080fe20000410000 */
[----:B------:R-:W-:Y:S02]  /*e3b0*/  HADD2.F32 R6, -RZ, R13.H0_H0 ;  /* 0x2000000dff067230 */ /* 0x000fe40000004100 */
[C---:B------:R-:W-:Y:S01]  /*e3c0*/  FMUL.FTZ R45, R11.reuse, R36 ;  /* 0x000000240b2d7220 */ /* 0x040fe20000410000 */
[----:B------:R-:W-:Y:S01]  /*e3d0*/  FFMA.FTZ R42, R4, R31, -R43 ;  /* 0x0000001f042a7223 */ /* 0x000fe2000001082b */
[-C--:B------:R-:W-:Y:S01]  /*e3e0*/  FMUL.FTZ R11, R11, R30.reuse ;  /* 0x0000001e0b0b7220 */ /* 0x080fe20000410000 */
[----:B------:R-:W-:Y:S01]  /*e3f0*/  F2FP.F16.E4M3.UNPACK_B R31, R41 ;  /* 0x00000029ff1f723e */ /* 0x000fe200020006ff */
[----:B------:R-:W-:Y:S01]  /*e400*/  FFMA.FTZ R45, R6, R30, -R45 ;  /* 0x0000001e062d7223 */ /* 0x000fe2000001082d */
[----:B------:R-:W-:Y:S01]  /*e410*/  FFMA.FTZ R39, R4, R39, R10 ;  /* 0x0000002704277223 */ /* 0x000fe2000001000a */
[----:B------:R-:W-:Y:S01]  /*e420*/  FFMA.FTZ R43, R6, R36, R11 ;  /* 0x00000024062b7223 */ /* 0x000fe2000001000b */
[----:B------:R-:W-:Y:S01]  /*e430*/  F2FP.F16.E4M3.UNPACK_B R11, R33 ;  /* 0x00000021ff0b723e */ /* 0x000fe200020006ff */
[----:B------:R-:W-:Y:S01]  /*e440*/  HADD2.F32 R30, -RZ, R37.H1_H1 ;  /* 0x30000025ff1e7230 */ /* 0x000fe20000004100 */
[----:B------:R-:W-:Y:S01]  /*e450*/  F2FP.F16.E4M3.UNPACK_B R41, R41.H1 ;  /* 0x00000029ff29723e */ /* 0x000fe200030006ff */
        /* <DEDUP_REMOVED lines=13> */
[C---:B------:R-:W-:Y:S01]  /*e530*/  FFMA.FTZ R46, R13.reuse, R30, R25 ;  /* 0x0000001e0d2e7223 */ /* 0x040fe20000010019 */
[----:B------:R-:W-:Y:S02]  /*e540*/  HADD2.F32 R31, -RZ, R31.H1_H1 ;  /* 0x3000001fff1f7230 */ /* 0x000fe40000004100 */
[----:B------:R-:W-:Y:S01]  /*e550*/  FFMA.FTZ R37, R4, R37, R6 ;  /* 0x0000002504257223 */ /* 0x000fe20000010006 */
[----:B------:R-:W-:Y:S02]  /*e560*/  HADD2.F32 R21, -RZ, R21.H1_H1 ;  /* 0x30000015ff157230 */ /* 0x000fe40000004100 */
[----:B------:R-:W-:Y:S01]  /*e570*/  FFMA.FTZ R44, R13, R10, -R36 ;  /* 0x0000000a0d2c7223 */ /* 0x000fe20000010824 */
[----:B------:R-:W-:-:S02]  /*e580*/  HADD2.F32 R25, -RZ, R41.H0_H0 ;  /* 0x20000029ff197230 */ /* 0x000fc40000004100 */
[----:B------:R-:W-:Y:S01]  /*e590*/  FFMA.FTZ R47, R4, R29, -R47 ;  /* 0x0000001d042f7223 */ /* 0x000fe2000001082f */
[----:B------:R-:W-:Y:S02]  /*e5a0*/  HADD2.F32 R6, -RZ, R27.H0_H0 ;  /* 0x2000001bff067230 */ /* 0x000fe40000004100 */
[C---:B------:R-:W-:Y:S01]  /*e5b0*/  FMUL.FTZ R29, R21.reuse, R31 ;  /* 0x0000001f151d7220 */ /* 0x040fe20000410000 */
[----:B------:R-:W-:Y:S02]  /*e5c0*/  HADD2.F32 R13, -RZ, R33.H0_H0 ;  /* 0x20000021ff0d7230 */ /* 0x000fe40000004100 */
[----:B------:R-:W-:Y:S01]  /*e5d0*/  FMUL.FTZ R10, R21, R11 ;  /* 0x0000000b150a7220 */ /* 0x000fe20000410000 */
[----:B------:R-:W-:Y:S02]  /*e5e0*/  HADD2.F32 R4, -RZ, R15.H0_H0 ;  /* 0x2000000fff047230 */ /* 0x000fe40000004100 */
[----:B------:R-:W-:Y:S01]  /*e5f0*/  FMUL.FTZ R21, R6, R25 ;  /* 0x0000001906157220 */ /* 0x000fe20000410000 */
[----:B------:R-:W-:-:S02]  /*e600*/  HADD2.F32 R8, -RZ, R8.H1_H1 ;  /* 0x30000008ff087230 */ /* 0x000fc40000004100 */
[-C--:B------:R-:W-:Y:S01]  /*e610*/  FMUL.FTZ R6, R6, R13.reuse ;  /* 0x0000000d06067220 */ /* 0x080fe20000410000 */
[----:B------:R-:W-:Y:S02]  /*e620*/  HADD2.F32 R30, -RZ, R41.H1_H1 ;  /* 0x30000029ff1e7230 */ /* 0x000fe40000004100 */
[----:B------:R-:W-:Y:S01]  /*e630*/  FFMA.FTZ R49, R4, R13, -R21 ;  /* 0x0000000d04317223 */ /* 0x000fe20000010815 */
[----:B------:R-:W-:Y:S01]  /*e640*/  F2FP.F16.E4M3.UNPACK_B R13, R35.H1 ;  /* 0x00000023ff0d723e */ /* 0x000fe200030006ff */
[C---:B------:R-:W-:Y:S01]  /*e650*/  FFMA.FTZ R48, R8.reuse, R11, -R29 ;  /* 0x0000000b08307223 */ /* 0x040fe2000001081d */
[----:B------:R-:W-:Y:S01]  /*e660*/  FFMA.FTZ R50, R8, R31, R10 ;  /* 0x0000001f08327223 */ /* 0x000fe2000001000a */
[----:B------:R-:W-:Y:S01]  /*e670*/  HADD2.F32 R27, -RZ, R27.H1_H1 ;  /* 0x3000001bff1b7230 */ /* 0x000fe20000004100 */
[----:B------:R-:W-:Y:S01]  /*e680*/  F2FP.F16.E4M3.UNPACK_B R8, R28.H1 ;  /* 0x0000001cff08723e */ /* 0x000fe200030006ff */
[----:B------:R-:W-:Y:S02]  /*e690*/  HADD2.F32 R10, -RZ, R33.H1_H1 ;  /* 0x30000021ff0a7230 */ /* 0x000fe40000004100 */
[----:B------:R-:W-:Y:S01]  /*e6a0*/  FFMA.FTZ R51, R4, R25, R6 ;  /* 0x0000001904337223 */ /* 0x000fe20000010006 */
[----:B------:R-:W-:-:S02]  /*e6b0*/  HADD2.F32 R15, -RZ, R15.H1_H1 ;  /* 0x3000000fff0f7230 */ /* 0x000fc40000004100 */
[C---:B------:R-:W-:Y:S01]  /*e6c0*/  FMUL.FTZ R36, R27.reuse, R30 ;  /* 0x0000001e1b247220 */ /* 0x040fe20000410000 */
[----:B------:R-:W-:Y:S02]  /*e6d0*/  HADD2.F32 R21, -RZ, R13.H0_H0 ;  /* 0x2000000dff157230 */ /* 0x000fe40000004100 */
[-C--:B------:R-:W-:Y:S01]  /*e6e0*/  FMUL.FTZ R27, R27, R10.reuse ;  /* 0x0000000a1b1b7220 */ /* 0x080fe20000410000 */
[----:B------:R-:W-:Y:S02]  /*e6f0*/  HADD2.F32 R6, -RZ, R24.H0_H0 ;  /* 0x20000018ff067230 */ /* 0x000fe40000004100 */
[C---:B------:R-:W-:Y:S01]  /*e700*/  FFMA.FTZ R52, R15.reuse, R10, -R36 ;  /* 0x0000000a0f347223 */ /* 0x040fe20000010824 */
[----:B------:R-:W-:Y:S02]  /*e710*/  HADD2.F32 R11, -RZ, R8.H0_H0 ;  /* 0x20000008ff0b7230 */ /* 0x000fe40000004100 */
[----:B------:R-:W-:Y:S01]  /*e720*/  FFMA.FTZ R54, R15, R30, R27 ;  /* 0x0000001e0f367223 */ /* 0x000fe2000001001b */
        /* <DEDUP_REMOVED lines=8> */
[----:B------:R-:W-:Y:S01]  /*e7b0*/  HADD2.F32 R12, -RZ, R12.H1_H1 ;  /* 0x3000000cff0c7230 */ /* 0x000fe20000004100 */
[----:B------:R-:W-:Y:S01]  /*e7c0*/  F2FP.F16.E4M3.UNPACK_B R35, R35 ;  /* 0x00000023ff23723e */ /* 0x000fe200020006ff */
[C---:B------:R-:W-:Y:S01]  /*e7d0*/  FMUL.FTZ R21, R24.reuse, R15 ;  /* 0x0000000f18157220 */ /* 0x040fe20000410000 */
[----:B------:R-:W-:Y:S01]  /*e7e0*/  F2FP.F16.E4M3.UNPACK_B R28, R28 ;  /* 0x0000001cff1c723e */ /* 0x000fe200020006ff */
[----:B------:R-:W-:Y:S01]  /*e7f0*/  FMUL.FTZ R24, R24, R11 ;  /* 0x0000000b18187220 */ /* 0x000fe20000410000 */
[----:B------:R-:W-:-:S02]  /*e800*/  HADD2.F32 R6, -RZ, R9.H0_H0 ;  /* 0x20000009ff067230 */ /* 0x000fc40000004100 */
[C---:B------:R-:W-:Y:S01]  /*e810*/  FFMA.FTZ R30, R12.reuse, R11, -R21 ;  /* 0x0000000b0c1e7223 */ /* 0x040fe20000010815 */
[--C-:B------:R-:W-:Y:S02]  /*e820*/  HADD2.F32 R13, -RZ, R35.reuse.H0_H0 ;  /* 0x20000023ff0d7230 */ /* 0x100fe40000004100 */
[----:B------:R-:W-:Y:S01]  /*e830*/  FFMA.FTZ R36, R12, R15, R24 ;  /* 0x0000000f0c247223 */ /* 0x000fe20000010018 */
[--C-:B------:R-:W-:Y:S01]  /*e840*/  HADD2.F32 R11, -RZ, R28.reuse.H0_H0 ;  /* 0x2000001cff0b7230 */ /* 0x100fe20000004100 */
[----:B------:R-:W-:Y:S01]  /*e850*/  F2FP.F16.E4M3.UNPACK_B R10, R38.H1 ;  /* 0x00000026ff0a723e */ /* 0x000fe200030006ff */
[----:B------:R-:W-:Y:S02]  /*e860*/  HADD2.F32 R8, -RZ, R35.H1_H1 ;  /* 0x30000023ff087230 */ /* 0x000fe40000004100 */
[C---:B------:R-:W-:Y:S01]  /*e870*/  FMUL.FTZ R15, R6.reuse, R13 ;  /* 0x0000000d060f7220 */ /* 0x040fe20000410000 */
[----:B------:R-:W-:Y:S02]  /*e880*/  HADD2.F32 R9, -RZ, R9.H1_H1 ;  /* 0x30000009ff097230 */ /* 0x000fe40000004100 */
[----:B------:R-:W-:Y:S01]  /*e890*/  FMUL.FTZ R21, R6, R11 ;  /* 0x0000000b06157220 */ /* 0x000fe20000410000 */
[----:B------:R-:W-:Y:S01]  /*e8a0*/  HADD2.F32 R4, -RZ, R3.H0_H0 ;  /* 0x20000003ff047230 */ /* 0x000fe20000004100 */
[----:B------:R-:W-:Y:S01]  /*e8b0*/  F2FP.F16.E4M3.UNPACK_B R6, R32.H1 ;  /* 0x00000020ff06723e */ /* 0x000fe200030006ff */
[----:B------:R-:W-:-:S02]  /*e8c0*/  HADD2.F32 R28, -RZ, R28.H1_H1 ;  /* 0x3000001cff1c7230 */ /* 0x000fc40000004100 */
[C---:B------:R-:W-:Y:S01]  /*e8d0*/  FMUL.FTZ R12, R9.reuse, R8 ;  /* 0x00000008090c7220 */ /* 0x040fe20000410000 */
[----:B------:R-:W-:Y:S02]  /*e8e0*/  HADD2.F32 R3, -RZ, R3.H1_H1 ;  /* 0x30000003ff037230 */ /* 0x000fe40000004100 */
[C---:B------:R-:W-:Y:S01]  /*e8f0*/  FFMA.FTZ R15, R4.reuse, R11, -R15 ;  /* 0x0000000b040f7223 */ /* 0x040fe2000001080f */
[----:B------:R-:W-:Y:S01]  /*e900*/  FFMA.FTZ R21, R4, R13, R21 ;  /* 0x0000000d04157223 */ /* 0x000fe20000010015 */
[-C--:B------:R-:W-:Y:S01]  /*e910*/  FMUL.FTZ R9, R9, R28.reuse ;  /* 0x0000001c09097220 */ /* 0x080fe20000410000 */
[----:B------:R-:W-:Y:S02]  /*e920*/  HADD2.F32 R11, -RZ, R10.H0_H0 ;  /* 0x2000000aff0b7230 */ /* 0x000fe40000004100 */
[C---:B------:R-:W-:Y:S01]  /*e930*/  FFMA.FTZ R12, R3.reuse, R28, -R12 ;  /* 0x0000001c030c7223 */ /* 0x040fe2000001080c */
[----:B------:R-:W-:Y:S02]  /*e940*/  HADD2.F32 R4, -RZ, R26.H0_H0 ;  /* 0x2000001aff047230 */ /* 0x000fe40000004100 */
[----:B------:R-:W-:Y:S01]  /*e950*/  FFMA.FTZ R24, R3, R8, R9 ;  /* 0x0000000803187223 */ /* 0x000fe20000010009 */
[--C-:B------:R-:W-:Y:S01]  /*e960*/  HADD2.F32 R8, -RZ, R6.reuse.H0_H0 ;  /* 0x20000006ff087230 */ /* 0x100fe20000004100 */
[----:B------:R-:W-:Y:S01]  /*e970*/  F2FP.F16.E4M3.UNPACK_B R38, R38 ;  /* 0x00000026ff26723e */ /* 0x000fe200020006ff */
[----:B------:R-:W-:-:S02]  /*e980*/  HADD2.F32 R9, -RZ, R6.H1_H1 ;  /* 0x30000006ff097230 */ /* 0x000fc40000004100 */
[C---:B------:R-:W-:Y:S01]  /*e990*/  FMUL.FTZ R6, R4.reuse, R11 ;  /* 0x0000000b04067220 */ /* 0x040fe20000410000 */
[----:B------:R-:W-:Y:S02]  /*e9a0*/  HADD2.F32 R3, -RZ, R14.H0_H0 ;  /* 0x2000000eff037230 */ /* 0x000fe40000004100 */
[----:B------:R-:W-:Y:S01]  /*e9b0*/  FMUL.FTZ R4, R4, R8 ;  /* 0x0000000804047220 */ /* 0x000fe20000410000 */
[----:B------:R-:W-:Y:S01]  /*e9c0*/  HADD2.F32 R26, -RZ, R26.H1_H1 ;  /* 0x3000001aff1a7230 */ /* 0x000fe20000004100 */
[----:B------:R-:W-:Y:S01]  /*e9d0*/  F2FP.F16.E4M3.UNPACK_B R32, R32 ;  /* 0x00000020ff20723e */ /* 0x000fe200020006ff */
[----:B------:R-:W-:Y:S02]  /*e9e0*/  HADD2.F32 R13, -RZ, R10.H1_H1 ;  /* 0x3000000aff0d7230 */ /* 0x000fe40000004100 */
[----:B------:R-:W-:Y:S01]  /*e9f0*/  FFMA.FTZ R28, R3, R8, -R6 ;  /* 0x00000008031c7223 */ /* 0x000fe20000010806 */
[----:B------:R-:W-:Y:S02]  /*ea00*/  HADD2.F32 R14, -RZ, R14.H1_H1 ;  /* 0x3000000eff0e7230 */ /* 0x000fe40000004100 */
[----:B------:R-:W-:Y:S01]  /*ea10*/  FMUL.FTZ R6, R26, R9 ;  /* 0x000000091a067220 */ /* 0x000fe20000410000 */
[----:B------:R-:W-:-:S02]  /*ea20*/  HADD2.F32 R8, -RZ, R38.H0_H0 ;  /* 0x20000026ff087230 */ /* 0x000fc40000004100 */
[----:B------:R-:W-:Y:S01]  /*ea30*/  FMUL.FTZ R29, R26, R13 ;  /* 0x0000000d1a1d7220 */ /* 0x000fe20000410000 */
[----:B------:R-:W-:Y:S01]  /*ea40*/  FFMA.FTZ R26, R3, R11, R4 ;  /* 0x0000000b031a7223 */ /* 0x000fe20000010004 */
[C---:B------:R-:W-:Y:S01]  /*ea50*/  FFMA.FTZ R31, R14.reuse, R13, R6 ;  /* 0x0000000d0e1f7223 */ /* 0x040fe20000010006 */
[----:B------:R-:W-:Y:S02]  /*ea60*/  HADD2.F32 R4, -RZ, R20.H0_H0 ;  /* 0x20000014ff047230 */ /* 0x000fe40000004100 */
[----:B------:R-:W-:Y:S01]  /*ea70*/  FFMA.FTZ R29, R14, R9, -R29 ;  /* 0x000000090e1d7223 */ /* 0x000fe2000001081d */
[--C-:B------:R-:W-:Y:S01]  /*ea80*/  HADD2.F32 R6, -RZ, R32.reuse.H0_H0 ;  /* 0x20000020ff067230 */ /* 0x100fe20000004100 */
[----:B------:R-:W-:Y:S01]  /*ea90*/  F2FP.SATFINITE.E4M3.F32.PACK_AB_MERGE_C R44, R44, R45, RZ ;  /* 0x0000002d2c2c723e */ /* 0x000fe200048070ff */
[----:B------:R-:W-:Y:S02]  /*eaa0*/  HADD2.F32 R32, -RZ, R32.H1_H1 ;  /* 0x30000020ff207230 */ /* 0x000fe40000004100 */
[----:B------:R-:W-:Y:S01]  /*eab0*/  FMUL.FTZ R10, R4, R8 ;  /* 0x00000008040a7220 */ /* 0x000fe20000410000 */
[----:B------:R-:W-:-:S02]  /*eac0*/  HADD2.F32 R38, -RZ, R38.H1_H1 ;  /* 0x30000026ff267230 */ /* 0x000fc40000004100 */
[----:B------:R-:W-:Y:S01]  /*ead0*/  FMUL.FTZ R9, R4, R6 ;  /* 0x0000000604097220 */ /* 0x000fe20000410000 */
[----:B------:R-:W-:Y:S01]  /*eae0*/  HADD2.F32 R20, -RZ, R20.H1_H1 ;  /* 0x30000014ff147230 */ /* 0x000fe20000004100 */
[----:B------:R-:W-:Y:S01]  /*eaf0*/  F2FP.SATFINITE.E4M3.F32.PACK_AB_MERGE_C R28, R29, R28, RZ ;  /* 0x0000001c1d1c723e */ /* 0x000fe200048070ff */
[--C-:B------:R-:W-:Y:S01]  /*eb00*/  HADD2.F32 R3, -RZ, R7.reuse.H0_H0 ;  /* 0x20000007ff037230 */ /* 0x100fe20000004100 */
[----:B------:R-:W-:Y:S01]  /*eb10*/  F2FP.SATFINITE.E4M3.F32.PACK_AB_MERGE_C R26, R31, R26, RZ ;  /* 0x0000001a1f1a723e */ /* 0x000fe200048070ff */
        /* <DEDUP_REMOVED lines=19> */
[----:B------:R-:W-:Y:S02]  /*ec50*/  F2FP.SATFINITE.E4M3.F32.PACK_AB_MERGE_C R8, R24, R21, R8 ;  /* 0x000000151808723e */ /* 0x000fe40004807008 */
[----:B------:R-:W-:-:S05]  /*ec60*/  F2FP.SATFINITE.E4M3.F32.PACK_AB_MERGE_C R10, R13, R10, R26 ;  /* 0x0000000a0d0a723e */ /* 0x000fca000480701a */
[----:B------:R2:W-:Y:S02]  /*ec70*/  STS.128 [R0+0x14400], R8 ;  /* 0x0144000800007388 */ /* 0x0005e40000000c00 */
.L_x_3140:
[----:B------:R-:W-:Y:S05]  /*ec80*/  BSYNC B0 ;  /* 0x0000000000007941 */ /* 0x000fea0003800000 */
.L_x_3126:
        /* <DEDUP_REMOVED lines=8> */
.L_x_3123:
[----:B------:R-:W-:-:S13]  /*ed10*/  ISETP.NE.AND P1, PT, R198, 0x3, PT ;  /* 0x00000003c600780c */ /* 0x000fda0003f25270 */
[----:B------:R-:W-:Y:S05]  /*ed20*/  @!P1 BRA `(.L_x_3150) ;  /* 0x0000000000049947 */ /* 0x000fea0003800000 */
[----:B------:R-:W-:Y:S01]  /*ed30*/  BPT.TRAP 0x1 ;  /* 0x000000040000795c */ /* 0x000fe20000300000 */
.L_x_3150:
[----:B-12-4-:R-:W-:Y:S01]  /*ed40*/  IMAD R0, R193, 0x8, R18 ;  /* 0x00000008c1007824 */ /* 0x016fe200078e0212 */
[----:B-----5:R-:W-:-:S04]  /*ed50*/  SHF.L.U32 R5, R197, 0x1f, RZ ;  /* 0x0000001fc5057819 */ /* 0x020fc800000006ff */
[----:B------:R1:W2:Y:S01]  /*ed60*/  SYNCS.PHASECHK.TRANS64.TRYWAIT P0, [R0+URZ+0x22830], R5 ;  /* 0x02283005000075a7 */ /* 0x0002a2000800017f */
[----:B------:R-:W-:Y:S05]  /*ed70*/  @!P1 BRA `(.L_x_3151) ;  /* 0x0000000000049947 */ /* 0x000fea0003800000 */
[----:B------:R-:W-:Y:S01]  /*ed80*/  BPT.TRAP 0x1 ;  /* 0x000000040000795c */ /* 0x000fe20000300000 */
.L_x_3151:
[----:B0-----:R-:W-:-:S04]  /*ed90*/  IADD3 R3, R18, 0x18400, RZ ;  /* 0x0001840012037810 */ /* 0x001fc80007ffe0ff */
[----:B------:R-:W-:-:S04]  /*eda0*/  SHF.R.U32.HI R3, RZ, 0x4, R3 ;  /* 0x00000004ff037819 */ /* 0x000fc80000011603 */
[----:B------:R-:W-:-:S04]  /*edb0*/  LOP3.LUT R3, R3, 0x3fff, RZ, 0xc0, !PT ;  /* 0x00003fff03037812 */ /* 0x000fc800078ec0ff */
[----:B------:R-:W-:-:S05]  /*edc0*/  LOP3.LUT R12, R3, 0x10000, RZ, 0xfc, !PT ;  /* 0x00010000030c7812 */ /* 0x000fca00078efcff */
[----:B------:R-:W-:Y:S01]  /*edd0*/  IMAD R4, R193, 0x500, R12 ;  /* 0x00000500c1047824 */ /* 0x000fe200078e020c */
[----:B--2---:R-:W-:Y:S06]  /*ede0*/  @P0 BRA `(.L_x_3152) ;  /* 0x0000000000080947 */ /* 0x004fec0003800000 */
[----:B------:R-:W0:Y:S02]  /*edf0*/  SYNCS.PHASECHK.TRANS64.TRYWAIT P0, [R0+URZ+0x22830], R5 ;  /* 0x02283005000075a7 */ /* 0x000e24000800017f */
[----:B0-----:R-:W-:Y:S05]  /*ee00*/  @!P0 BRA `(.L_x_3153) ;  /* 0x0000017c00508947 */ /* 0x001fea0003800000 */
.L_x_3152:
[----:B------:R-:W-:Y:S01]  /*ee10*/  VIADD R8, R4, 0x200 ;  /* 0x0000020004087836 */ /* 0x000fe20000000000 */
[----:B------:R-:W-:Y:S05]  /*ee20*/  WARPSYNC.ALL ;  /* 0x0000000000007948 */ /* 0x000fea0003800000 */
[----:B01----:R-:W-:Y:S01]  /*ee30*/  IMAD.MOV.U32 R5, RZ, RZ, 0x40000040 ;  /* 0x40000040ff057424 */ /* 0x003fe200078e00ff */
[----:B------:R-:W-:Y:S01]  /*ee40*/  R2UR UR14, R8 ;  /* 0x00000000080e72ca */ /* 0x000fe200000e0000 */
[----:B------:R-:W-:Y:S01]  /*ee50*/  IMAD.MOV.U32 R9, RZ, RZ, 0x40000040 ;  /* 0x40000040ff097424 */ /* 0x000fe200078e00ff */
[----:B------:R-:W-:Y:S01]  /*ee60*/  LOP3.LUT R8, R34, 0x10000, RZ, 0xfc, !PT ;  /* 0x0001000022087812 */ /* 0x000fe200078efcff */
[----:B------:R-:W-:Y:S01]  /*ee70*/  WARPGROUP.ARRIVE ;  /* 0x00000000000079c5 */ /* 0x000fe20000000000 */
[C---:B------:R-:W-:Y:S01]  /*ee80*/  R2UR UR6, R4.reuse ;  /* 0x00000000040672ca */ /* 0x040fe200000e0000 */
[----:B------:R-:W-:Y:S01]  /*ee90*/  VIADD R6, R4, 0x100 ;  /* 0x0000010004067836 */ /* 0x000fe20000000000 */
[----:B------:R-:W-:Y:S01]  /*eea0*/  R2UR UR7, R5 ;  /* 0x00000000050772ca */ /* 0x000fe200000e0000 */
[----:B---3--:R-:W-:Y:S01]  /*eeb0*/  IMAD.MOV.U32 R7, RZ, RZ, 0x40000040 ;  /* 0x40000040ff077424 */ /* 0x008fe200078e00ff */
[----:B------:R-:W-:Y:S01]  /*eec0*/  R2UR UR4, R8 ;  /* 0x00000000080472ca */ /* 0x000fe200000e0000 */
[----:B------:R-:W-:Y:S01]  /*eed0*/  IMAD.MOV.U32 R11, RZ, RZ, 0x40000040 ;  /* 0x40000040ff0b7424 */ /* 0x000fe200078e00ff */
[----:B------:R-:W-:Y:S01]  /*eee0*/  R2UR UR5, R9 ;  /* 0x00000000090572ca */ /* 0x000fe200000e0000 */
[----:B------:R-:W-:Y:S01]  /*eef0*/  VIADD R14, R4, 0x302 ;  /* 0x00000302040e7836 */ /* 0x000fe20000000000 */
[----:B------:R-:W-:Y:S01]  /*ef00*/  R2UR UR10, R6 ;  /* 0x00000000060a72ca */ /* 0x000fe200000e0000 */
[C---:B------:R-:W-:Y:S01]  /*ef10*/  VIADD R6, R4.reuse, 0x300 ;  /* 0x0000030004067836 */ /* 0x040fe20000000000 */
[----:B------:R-:W-:Y:S01]  /*ef20*/  R2UR UR11, R7 ;  /* 0x00000000070b72ca */ /* 0x000fe200000e0000 */
[----:B------:R-:W-:Y:S01]  /*ef30*/  VIADD R20, R4, 0x402 ;  /* 0x0000040204147836 */ /* 0x000fe20000000000 */
[C---:B------:R-:W-:Y:S01]  /*ef40*/  R2UR UR8, R8.reuse ;  /* 0x00000000080872ca */ /* 0x040fe200000e0000 */
[----:B------:R-:W-:Y:S01]  /*ef50*/  IMAD.MOV.U32 R21, RZ, RZ, 0x40000040 ;  /* 0x40000040ff157424 */ /* 0x000fe200078e00ff */
[C---:B------:R-:W-:Y:S01]  /*ef60*/  R2UR UR9, R9.reuse ;  /* 0x00000000090972ca */ /* 0x040fe200000e0000 */
[----:B------:R-:W-:Y:S01]  /*ef70*/  IMAD.MOV.U32 R5, RZ, RZ, 0x40000040 ;  /* 0x40000040ff057424 */ /* 0x000fe200078e00ff */
[C---:B------:R-:W-:Y:S01]  /*ef80*/  R2UR UR15, R9.reuse ;  /* 0x00000000090f72ca */ /* 0x040fe200000e0000 */
[----:B------:R-:W-:Y:S01]  /*ef90*/  IMAD.MOV.U32 R107, RZ, RZ, 0x40000040 ;  /* 0x40000040ff6b7424 */ /* 0x000fe200078e00ff */
[----:B------:R-:W-:Y:S01]  /*efa0*/  R2UR UR12, R8 ;  /* 0x00000000080c72ca */ /* 0x000fe200000e0000 */
[----:B------:R-:W-:Y:S01]  /*efb0*/  QGMMA.64x32x32.F32.E4M3.E4M3 R88, gdesc[UR4], RZ, !UPT, gsb0 ;  /* 0x00600000045879f3 */ /* 0x000fe2000c0008ff */
[----:B------:R-:W-:-:S02]  /*efc0*/  R2UR UR13, R9 ;  /* 0x00000000090d72ca */ /* 0x000fc400000e0000 */
[----:B------:R-:W-:Y:S01]  /*efd0*/  R2UR UR18, R6 ;  /* 0x00000000061272ca */ /* 0x000fe200000e0000 */
[----:B------:R-:W-:Y:S01]  /*efe0*/  VIADD R6, R4, 0x2 ;  /* 0x0000000204067836 */ /* 0x000fe20000000000 */
[----:B------:R-:W-:Y:S01]  /*eff0*/  R2UR UR19, R7 ;  /* 0x00000000071372ca */ /* 0x000fe200000e0000 */
[----:B------:R-:W-:Y:S01]  /*f000*/  IMAD.MOV.U32 R7, RZ, RZ, 0x40000040 ;  /* 0x40000040ff077424 */ /* 0x000fe200078e00ff */
[----:B------:R-:W-:Y:S02]  /*f010*/  R2UR UR16, R8 ;  /* 0x00000000081072ca */ /* 0x000fe400000e0000 */
[----:B------:R-:W-:Y:S02]  /*f020*/  R2UR UR17, R9 ;  /* 0x00000000091172ca */ /* 0x000fe400000e0000 */
[----:B------:R-:W-:Y:S02]  /*f030*/  IADD3 R10, R4, 0x400, RZ ;  /* 0x00000400040a7810 */ /* 0x000fe40007ffe0ff */
[----:B------:R-:W-:Y:S01]  /*f040*/  R2UR UR23, R11 ;  /* 0x000000000b1772ca */ /* 0x000fe200000e0000 */
[----:B------:R-:W-:Y:S01]  /*f050*/  IMAD.MOV.U32 R11, RZ, RZ, 0x40000040 ;  /* 0x40000040ff0b7424 */ /* 0x000fe200078e00ff */
[----:B------:R-:W-:Y:S01]  /*f060*/  R2UR UR22, R10 ;  /* 0x000000000a1672ca */ /* 0x000fe200000e0000 */
[----:B------:R-:W-:Y:S01]  /*f070*/  VIADD R10, R4, 0x102 ;  /* 0x00000102040a7836 */ /* 0x000fe20000000000 */
[----:B------:R-:W-:-:S02]  /*f080*/  R2UR UR20, R8 ;  /* 0x00000000081472ca */ /* 0x000fc400000e0000 */
[----:B------:R-:W-:Y:S02]  /*f090*/  R2UR UR21, R9 ;  /* 0x00000000091572ca */ /* 0x000fe400000e0000 */
[----:B------:R-:W-:Y:S02]  /*f0a0*/  R2UR UR6, R6 ;  /* 0x00000000060672ca */ /* 0x000fe400000e0000 */
[----:B------:R-:W-:Y:S01]  /*f0b0*/  R2UR UR7, R7 ;  /* 0x00000000070772ca */ /* 0x000fe200000e0000 */
[----:B------:R-:W-:Y:S01]  /*f0c0*/  IMAD.MOV.U32 R7, RZ, RZ, 0x40000040 ;  /* 0x40000040ff077424 */ /* 0x000fe200078e00ff */
[C---:B------:R-:W-:Y:S02]  /*f0d0*/  IADD3 R6, R4.reuse, 0x202, RZ ;  /* 0x0000020204067810 */ /* 0x040fe40007ffe0ff */
[----:B------:R-:W-:Y:S02]  /*f0e0*/  MOV R15, 0x40000040 ;  /* 0x40000040000f7802 */ /* 0x000fe40000000f00 */
[----:B------:R-:W-:Y:S01]  /*f0f0*/  IADD3 R106, R4, 0x206, RZ ;  /* 0x00000206046a7810 */ /* 0x000fe20007ffe0ff */
        /* <DEDUP_REMOVED lines=42> */
[----:B------:R-:W-:Y:S01]  /*f3a0*/  IMAD.MOV.U32 R7, RZ, RZ, 0x40000040 ;  /* 0x40000040ff077424 */ /* 0x000fe200078e00ff */
[----:B------:R-:W-:Y:S02]  /*f3b0*/  R2UR UR6, R6 ;  /* 0x00000000060672ca */ /* 0x000fe400000e0000 */
[----:B------:R-:W-:Y:S01]  /*f3c0*/  IADD3 R6, R4, 0x204, RZ ;  /* 0x0000020404067810 */ /* 0x000fe20007ffe0ff */
[----:B------:R-:W-:Y:S02]  /*f3d0*/  WARPGROUP.DEPBAR.LE gsb0, 0x0 ;  /* 0x00008000000079c5 */ /* 0x000fe40000010000 */
[----:B------:R-:W-:-:S06]  /*f3e0*/  WARPGROUP.ARRIVE ;  /* 0x00000000000079c5 */ /* 0x000fcc0000000000 */
[----:B------:R-:W-:Y:S01]  /*f3f0*/  QGMMA.64x32x32.F32.E4M3.E4M3 R72, gdesc[UR8], R72, gsb0 ;  /* 0x00600000084879f3 */ /* 0x000fe20008000848 */
[----:B------:R-:W-:Y:S01]  /*f400*/  R2UR UR10, R14 ;  /* 0x000000000e0a72ca */ /* 0x000fe200000e0000 */
[----:B------:R-:W-:Y:S01]  /*f410*/  VIADD R14, R4, 0x304 ;  /* 0x00000304040e7836 */ /* 0x000fe20000000000 */
[----:B------:R-:W-:Y:S02]  /*f420*/  R2UR UR11, R15 ;  /* 0x000000000f0b72ca */ /* 0x000fe400000e0000 */
[----:B------:R-:W-:Y:S01]  /*f430*/  MOV R15, 0x40000040 ;  /* 0x40000040000f7802 */ /* 0x000fe20000000f00 */
        /* <DEDUP_REMOVED lines=46> */
[----:B------:R-:W-:Y:S02]  /*f720*/  R2UR UR9, R5 ;  /* 0x00000000050972ca */ /* 0x000fe400000e0000 */
[----:B------:R-:W-:Y:S02]  /*f730*/  MOV R21, 0x40000040 ;  /* 0x4000004000157802 */ /* 0x000fe40000000f00 */
[C---:B------:R-:W-:Y:S02]  /*f740*/  R2UR UR4, R4.reuse ;  /* 0x00000000040472ca */ /* 0x040fe400000e0000 */
[----:B------:R-:W-:Y:S01]  /*f750*/  R2UR UR8, R4 ;  /* 0x00000000040872ca */ /* 0x000fe200000e0000 */
[----:B------:R-:W-:-:S02]  /*f760*/  WARPGROUP.DEPBAR.LE gsb0, 0x0 ;  /* 0x00008000000079c5 */ /* 0x000fc40000010000 */
        /* <DEDUP_REMOVED lines=38> */
.L_x_3154:
[C---:B------:R-:W-:Y:S01]  /*f9d0*/  FMUL.FTZ R124, R2.reuse, R75 ;  /* 0x0000004b027c7220 */ /* 0x040fe20000410000 */
[C---:B------:R-:W-:Y:S01]  /*f9e0*/  FMUL.FTZ R75, R2.reuse, R77 ;  /* 0x0000004d024b7220 */ /* 0x040fe20000410000 */
[C---:B------:R-:W-:Y:S01]  /*f9f0*/  FMUL.FTZ R77, R2.reuse, R81 ;  /* 0x00000051024d7220 */ /* 0x040fe20000410000 */
[C---:B------:R-:W-:Y:S01]  /*fa00*/  FMUL.FTZ R130, R2.reuse, R102 ;  /* 0x0000006602827220 */ /* 0x040fe20000410000 */
[----:B------:R-:W0:Y:S01]  /*fa10*/  LDC R81, c[0x0][0x448] ;  /* 0x00011200ff517b82 */ /* 0x000e220000000800 */
[C---:B------:R-:W-:Y:S01]  /*fa20*/  FMUL.FTZ R102, R2.reuse, R62 ;  /* 0x0000003e02667220 */ /* 0x040fe20000410000 */
[C---:B------:R-:W-:Y:S01]  /*fa30*/  FMUL.FTZ R118, R2.reuse, R82 ;  /* 0x0000005202767220 */ /* 0x040fe20000410000 */
[C---:B------:R-:W-:Y:S01]  /*fa40*/  FMUL.FTZ R13, R2.reuse, R89 ;  /* 0x00000059020d7220 */ /* 0x040fe20000410000 */
[C---:B------:R-:W-:Y:S01]  /*fa50*/  FMUL.FTZ R89, R2.reuse, R100 ;  /* 0x0000006402597220 */ /* 0x040fe20000410000 */
[----:B------:R-:W-:Y:S01]  /*fa60*/  FMUL.FTZ R100, R2, R63 ;  /* 0x0000003f02647220 */ /* 0x000fe20000410000 */
        /* <DEDUP_REMOVED lines=11> */
[----:B------:R-:W-:-:S02]  /*fb20*/  IMAD.MOV.U32 R65, RZ, RZ, -0xa0 ;  /* 0xffffff60ff417424 */ /* 0x000fc400078e00ff */
[C---:B------:R-:W-:Y:S01]  /*fb30*/  FMUL.FTZ R90, R2.reuse, R90 ;  /* 0x0000005a025a7220 */ /* 0x040fe20000410000 */
[C---:B------:R-:W-:Y:S01]  /*fb40*/  FMUL.FTZ R91, R2.reuse, R91 ;  /* 0x0000005b025b7220 */ /* 0x040fe20000410000 */
[C---:B------:R-:W-:Y:S01]  /*fb50*/  FMUL.FTZ R142, R2.reuse, R98 ;  /* 0x00000062028e7220 */ /* 0x040fe20000410000 */
[C---:B------:R-:W-:Y:S01]  /*fb60*/  FMUL.FTZ R106, R2.reuse, R59 ;  /* 0x0000003b026a7220 */ /* 0x040fe20000410000 */
[----:B------:R-:W-:Y:S01]  /*fb70*/  FMUL.FTZ R59, R2, R64 ;  /* 0x00000040023b7220 */ /* 0x000fe20000410000 */
[----:B------:R1:W-:Y:S01]  /*fb80*/  MUFU.TANH R98, R66 ;  /* 0x0000004200627308 */ /* 0x0003e20000002400 */
[----:B0-----:R-:W-:Y:S01]  /*fb90*/  ISETP.NE.AND P0, PT, R81, 0x1, PT ;  /* 0x000000015100780c */ /* 0x001fe20003f05270 */
[----:B------:R-:W-:Y:S02]  /*fba0*/  IMAD R64, R104, -0xa0, R189 ;  /* 0xffffff6068407824 */ /* 0x000fe400078e02bd */
[C---:B------:R-:W-:Y:S01]  /*fbb0*/  FMUL.FTZ R15, R2.reuse, R92 ;  /* 0x0000005c020f7220 */ /* 0x040fe20000410000 */
[C---:B------:R-:W-:Y:S01]  /*fbc0*/  FMUL.FTZ R92, R2.reuse, R94 ;  /* 0x0000005e025c7220 */ /* 0x040fe20000410000 */
[----:B------:R-:W-:Y:S01]  /*fbd0*/  FMUL.FTZ R14, R2, R93 ;  /* 0x0000005d020e7220 */ /* 0x000fe20000410000 */
[----:B------:R-:W-:-:S02]  /*fbe0*/  VIADD R64, R64, 0xa0 ;  /* 0x000000a040407836 */ /* 0x000fc40000000000 */
[----:B------:R-:W-:Y:S01]  /*fbf0*/  FMUL.FTZ R93, R2, R95 ;  /* 0x0000005f025d7220 */ /* 0x000fe20000410000 */
[----:B------:R-:W0:Y:S01]  /*fc00*/  MUFU.TANH R90, R90 ;  /* 0x0000005a005a7308 */ /* 0x000e220000002400 */
[----:B-1----:R-:W-:Y:S02]  /*fc10*/  IMAD R66, R104, R65, 0xa1 ;  /* 0x000000a168427424 */ /* 0x002fe400078e0241 */
[C---:B------:R-:W-:Y:S01]  /*fc20*/  FMUL.FTZ R67, R2.reuse, R67 ;  /* 0x0000004302437220 */ /* 0x040fe20000410000 */
[C---:B------:R-:W-:Y:S02]  /*fc30*/  IMAD R65, R207.reuse, -0x2, R64 ;  /* 0xfffffffecf417824 */ /* 0x040fe400078e0240 */
[C---:B------:R-:W-:Y:S01]  /*fc40*/  FMUL.FTZ R20, R2.reuse, R96 ;  /* 0x0000006002147220 */ /* 0x040fe20000410000 */
[----:B------:R-:W-:Y:S01]  /*fc50*/  IMAD R66, R207, -0x2, R66 ;  /* 0xfffffffecf427824 */ /* 0x000fe200078e0242 */
[----:B------:R-:W1:Y:S01]  /*fc60*/  @P0 LDC R62, c[0x0][0x44c] ;  /* 0x00011300ff3e0b82 */ /* 0x000e620000000800 */
[C---:B------:R-:W-:Y:S01]  /*fc70*/  FMUL.FTZ R138, R2.reuse, R99 ;  /* 0x00000063028a7220 */ /* 0x040fe20000410000 */
[----:B------:R-:W2:Y:S01]  /*fc80*/  MUFU.TANH R91, R91 ;  /* 0x0000005b005b7308 */ /* 0x000ea20000002400 */
[C---:B------:R-:W-:Y:S01]  /*fc90*/  FMUL.FTZ R128, R2.reuse, R103 ;  /* 0x0000006702807220 */ /* 0x040fe20000410000 */
[----:B------:R-:W-:Y:S01]  /*fca0*/  IADD3 R114, -R191, R66, R189 ;  /* 0x00000042bf727210 */ /* 0x000fe20007ffe1bd */
[C---:B------:R-:W-:Y:S01]  /*fcb0*/  FMUL.FTZ R122, R2.reuse, R78 ;  /* 0x0000004e027a7220 */ /* 0x040fe20000410000 */
[C---:B------:R-:W-:Y:S01]  /*fcc0*/  FMUL.FTZ R120, R2.reuse, R79 ;  /* 0x0000004f02787220 */ /* 0x040fe20000410000 */
[C---:B------:R-:W-:Y:S01]  /*fcd0*/  FMUL.FTZ R116, R2.reuse, R83 ;  /* 0x0000005302747220 */ /* 0x040fe20000410000 */
[----:B------:R-:W3:Y:S01]  /*fce0*/  @P0 LDC R82, c[0x0][0x450] ;  /* 0x00011400ff520b82 */ /* 0x000ee20000000800 */
        /* <DEDUP_REMOVED lines=15> */
[----:B-1----:R-:W-:-:S04]  /*fde0*/  @P0 IMAD.HI.U32 R61, R63, R62, RZ ;  /* 0x0000003e3f3d0227 */ /* 0x002fc800078e00ff */
[C---:B------:R-:W-:Y:S01]  /*fdf0*/  FMUL.FTZ R62, R2.reuse, R68 ;  /* 0x00000044023e7220 */ /* 0x040fe20000410000 */
[----:B------:R1:W-:Y:S01]  /*fe00*/  MUFU.TANH R96, R67 ;  /* 0x0000004300607308 */ /* 0x0003e20000002400 */
[C---:B------:R-:W-:Y:S01]  /*fe10*/  FMUL.FTZ R31, R2.reuse, R31 ;  /* 0x0000001f021f7220 */ /* 0x040fe20000410000 */
[C---:B------:R-:W-:Y:S01]  /*fe20*/  FMUL.FTZ R35, R2.reuse, R35 ;  /* 0x0000002302237220 */ /* 0x040fe20000410000 */
[C---:B------:R-:W-:Y:S01]  /*fe30*/  FMUL.FTZ R79, R2.reuse, R84 ;  /* 0x00000054024f7220 */ /* 0x040fe20000410000 */
[C---:B------:R-:W-:Y:S01]  /*fe40*/  FMUL.FTZ R39, R2.reuse, R39 ;  /* 0x0000002702277220 */ /* 0x040fe20000410000 */
[C---:B------:R-:W-:Y:S01]  /*fe50*/  FMUL.FTZ R3, R2.reuse, R88 ;  /* 0x0000005802037220 */ /* 0x040fe20000410000 */
[----:B---3--:R-:W-:Y:S01]  /*fe60*/  @P0 SHF.R.U32.HI R63, RZ, R82, R61 ;  /* 0x00000052ff3f0219 */ /* 0x008fe2000001163d */
[C---:B------:R-:W-:Y:S01]  /*fe70*/  FMUL.FTZ R61, R2.reuse, R69 ;  /* 0x00000045023d7220 */ /* 0x040fe20000410000 */
[----:B------:R-:W3:Y:S01]  /*fe80*/  MUFU.TANH R142, R142 ;  /* 0x0000008e008e7308 */ /* 0x000ee20000002400 */
[----:B------:R-:W-:Y:S01]  /*fe90*/  ULDC UR4, c[0x0][0x988] ;  /* 0x0002620000047ab9 */ /* 0x000fe20000000800 */
[C---:B------:R-:W-:Y:S01]  /*fea0*/  FMUL.FTZ R21, R2.reuse, R97 ;  /* 0x0000006102157220 */ /* 0x040fe20000410000 */
[----:B------:R-:W1:Y:S01]  /*feb0*/  SHFL.IDX PT, R68, R63, 0x1, 0x1c1f ;  /* 0x003c1f003f447f89 */ /* 0x000e6200000e0000 */
[C---:B------:R-:W-:Y:S01]  /*fec0*/  FMUL.FTZ R88, R2.reuse, R101 ;  /* 0x0000006502587220 */ /* 0x040fe20000410000 */
[C---:B------:R-:W-:Y:S01]  /*fed0*/  FMUL.FTZ R72, R2.reuse, R72 ;  /* 0x0000004802487220 */ /* 0x040fe20000410000 */
[C---:B------:R-:W-:Y:S01]  /*fee0*/  FMUL.FTZ R73, R2.reuse, R73 ;  /* 0x0000004902497220 */ /* 0x040fe20000410000 */
[----:B------:R-:W3:Y:S01]  /*fef0*/  SHFL.IDX PT, R63, R63, RZ, 0x1c1f ;  /* 0x001c1fff3f3f7589 */ /* 0x000ee200000e0000 */
[----:B------:R-:W3:Y:S01]  /*ff00*/  MUFU.TANH R138, R138 ;  /* 0x0000008a008a7308 */ /* 0x000ee20000002400 */
[C---:B------:R-:W-:Y:S01]  /*ff10*/  FMUL.FTZ R78, R2.reuse, R85 ;  /* 0x00000055024e7220 */ /* 0x040fe20000410000 */
[C---:B------:R-:W-:Y:S01]  /*ff20*/  FMUL.FTZ R40, R2.reuse, R40 ;  /* 0x0000002802287220 */ /* 0x040fe20000410000 */
[----:B------:R-:W-:Y:S01]  /*ff30*/  FMUL.FTZ R41, R2, R41 ;  /* 0x0000002902297220 */ /* 0x000fe20000410000 */
[----:B------:R-:W3:Y:S01]  /*ff40*/  S2R R105, SR_CgaCtaId ;  /* 0x0000000000697919 */ /* 0x000ee20000008800 */
[----:B------:R-:W-:-:S02]  /*ff50*/  VIADD R0, R0, 0x22840 ;  /* 0x0002284000007836 */ /* 0x000fc40000000000 */
[----:B------:R-:W-:Y:S01]  /*ff60*/  VIADD R219, R104, 0xfffffffe ;  /* 0xfffffffe68db7836 */ /* 0x000fe20000000000 */
[----:B------:R-:W3:Y:S08]  /*ff70*/  MUFU.TANH R130, R130 ;  /* 0x0000008200827308 */ /* 0x000ef00000002400 */
[----:B------:R-:W3:Y:S01]  /*ff80*/  MUFU.TANH R128, R128 ;  /* 0x0000008000807308 */ /* 0x000ee20000002400 */
[----:B-1----:R-:W-:-:S04]  /*ff90*/  VIADDMNMX R67, R68, R114, R65, PT ;  /* 0x0000007244437246 */ /* 0x002fc80003800141 */
[----:B------:R-:W-:-:S03]  /*ffa0*/  ISETP.GT.AND P2, PT, R67, RZ, PT ;  /* 0x000000ff4300720c */ /* 0x000fc60003f44270 */
[----:B------:R-:W1:Y:S01]  /*ffb0*/  MUFU.TANH R126, R126 ;  /* 0x0000007e007e7308 */ /* 0x000e620000002400 */
[C---:B------:R-:W-:Y:S02]  /*ffc0*/  ISETP.GT.AND P3, PT, R67.reuse, 0x1, PT ;  /* 0x000000014300780c */ /* 0x040fe40003f64270 */
[----:B------:R-:W-:Y:S02]  /*ffd0*/  ISETP.GT.AND P4, PT, R67, 0x8, PT ;  /* 0x000000084300780c */ /* 0x000fe40003f84270 */
[----:B0-----:R-:W-:Y:S02]  /*ffe0*/  FSEL R134, R90, -INF , P2 ;  /* 0xff8000005a867808 */ /* 0x001fe40001000000 */
[----:B--2---:R-:W-:Y:S01]  /*fff0*/  FSEL R132, R91, -INF , P3 ;  /* 0xff8000005b847808 */ /* 0x004fe20001800000 */
[----:B------:R-:W0:Y:S01]  /*10000*/  MUFU.TANH R124, R124 ;  /* 0x0000007c007c7308 */ /* 0x000e220000002400 */
[----:B------:R-:W-:Y:S02]  /*10010*/  ISETP.GT.AND P2, PT, R67, 0x9, PT ;  /* 0x000000094300780c */ /* 0x000fe40003f44270 */
[----:B----4-:R-:W-:-:S02]  /*10020*/  FSEL R136, R92, -INF , P4 ;  /* 0xff8000005c887808 */ /* 0x010fc40002000000 */
[----:B------:R-:W-:Y:S02]  /*10030*/  FMNMX.FTZ R69, R134, R132, !PT ;  /* 0x0000008486457209 */ /* 0x000fe40007810000 */
[----:B------:R-:W-:Y:S01]  /*10040*/  ISETP.GT.AND P3, PT, R67, 0x10, PT ;  /* 0x000000104300780c */ /* 0x000fe20003f64270 */
[----:B------:R-:W2:Y:S01]  /*10050*/  MUFU.TANH R122, R122 ;  /* 0x0000007a007a7308 */ /* 0x000ea20000002400 */
[----:B-----5:R-:W-:Y:S02]  /*10060*/  FSEL R140, R93, -INF , P2 ;  /* 0xff8000005d8c7808 */ /* 0x020fe40001000000 */
[----:B------:R-:W-:Y:S02]  /*10070*/  FMNMX.FTZ R69, R136, R69, !PT ;  /* 0x0000004588457209 */ /* 0x000fe40007810000 */
[----:B------:R-:W-:Y:S02]  /*10080*/  ISETP.GT.AND P2, PT, R67, 0x11, PT ;  /* 0x000000114300780c */ /* 0x000fe40003f44270 */
[----:B---3--:R-:W-:Y:S01]  /*10090*/  FSEL R142, R142, -INF , P3 ;  /* 0xff8000008e8e7808 */ /* 0x008fe20001800000 */
[----:B------:R-:W3:Y:S01]  /*100a0*/  MUFU.TANH R120, R120 ;  /* 0x0000007800787308 */ /* 0x000ee20000002400 */
[----:B------:R-:W-:-:S02]  /*100b0*/  FMNMX.FTZ R69, R140, R69, !PT ;  /* 0x000000458c457209 */ /* 0x000fc40007810000 */
[C---:B------:R-:W-:Y:S02]  /*100c0*/  ISETP.GT.AND P3, PT, R67.reuse, 0x18, PT ;  /* 0x000000184300780c */ /* 0x040fe40003f64270 */
[----:B------:R-:W-:Y:S02]  /*100d0*/  FSEL R138, R138, -INF , P2 ;  /* 0xff8000008a8a7808 */ /* 0x000fe40001000000 */
[----:B------:R-:W-:Y:S01]  /*100e0*/  FMNMX.FTZ R69, R142, R69, !PT ;  /* 0x000000458e457209 */ /* 0x000fe20007810000 */
[----:B------:R-:W4:Y:S01]  /*100f0*/  MUFU.TANH R118, R118 ;  /* 0x0000007600767308 */ /* 0x000f220000002400 */
[----:B------:R-:W-:Y:S02]  /*10100*/  ISETP.GT.AND P2, PT, R67, 0x19, PT ;  /* 0x000000194300780c */ /* 0x000fe40003f44270 */
[----:B------:R-:W-:Y:S02]  /*10110*/  FSEL R130, R130, -INF , P3 ;  /* 0xff80000082827808 */ /* 0x000fe40001800000 */
[----:B------:R-:W-:-:S02]  /*10120*/  FMNMX.FTZ R69, R138, R69, !PT ;  /* 0x000000458a457209 */ /* 0x000fc40007810000 */
[C---:B------:R-:W-:Y:S01]  /*10130*/  ISETP.GT.AND P3, PT, R67.reuse, 0x20, PT ;  /* 0x000000204300780c */ /* 0x040fe20003f64270 */
[----:B------:R-:W5:Y:S01]  /*10140*/  MUFU.TANH R116, R116 ;  /* 0x0000007400747308 */ /* 0x000f620000002400 */
[----:B------:R-:W-:Y:S02]  /*10150*/  FSEL R128, R128, -INF , P2 ;  /* 0xff80000080807808 */ /* 0x000fe40001000000 */
[----:B------:R-:W-:Y:S02]  /*10160*/  FMNMX.FTZ R69, R130, R69, !PT ;  /* 0x0000004582457209 */ /* 0x000fe40007810000 */
[----:B------:R-:W-:Y:S02]  /*10170*/  ISETP.GT.AND P2, PT, R67, 0x21, PT ;  /* 0x000000214300780c */ /* 0x000fe40003f44270 */
[----:B-1----:R-:W-:Y:S01]  /*10180*/  FSEL R126, R126, -INF , P3 ;  /* 0xff8000007e7e7808 */ /* 0x002fe20001800000 */
[----:B------:R-:W1:Y:S01]  /*10190*/  MUFU.TANH R112, R112 ;  /* 0x0000007000707308 */ /* 0x000e620000002400 */
[----:B------:R-:W-:-:S02]  /*101a0*/  FMNMX.FTZ R69, R128, R69, !PT ;  /* 0x0000004580457209 */ /* 0x000fc40007810000 */
[C---:B------:R-:W-:Y:S02]  /*101b0*/  ISETP.GT.AND P3, PT, R67.reuse, 0x28, PT ;  /* 0x000000284300780c */ /* 0x040fe40003f64270 */
[----:B0-----:R-:W-:Y:S02]  /*101c0*/  FSEL R124, R124, -INF , P2 ;  /* 0xff8000007c7c7808 */ /* 0x001fe40001000000 */
[----:B------:R-:W-:Y:S01]  /*101d0*/  FMNMX.FTZ R69, R126, R69, !PT ;  /* 0x000000457e457209 */ /* 0x000fe20007810000 */
[----:B------:R-:W0:Y:S01]  /*101e0*/  MUFU.TANH R110, R110 ;  /* 0x0000006e006e7308 */ /* 0x000e220000002400 */
[----:B------:R-:W-:Y:S02]  /*101f0*/  ISETP.GT.AND P2, PT, R67, 0x29, PT ;  /* 0x000000294300780c */ /* 0x000fe40003f44270 */
[----:B--2---:R-:W-:Y:S02]  /*10200*/  FSEL R122, R122, -INF , P3 ;  /* 0xff8000007a7a7808 */ /* 0x004fe40001800000 */
[----:B------:R-:W-:-:S02]  /*10210*/  FMNMX.FTZ R69, R124, R69, !PT ;  /* 0x000000457c457209 */ /* 0x000fc40007810000 */
[C---:B------:R-:W-:Y:S01]  /*10220*/  ISETP.GT.AND P3, PT, R67.reuse, 0x30, PT ;  /* 0x000000304300780c */ /* 0x040fe20003f64270 */
[----:B------:R-:W2:Y:S01]  /*10230*/  MUFU.TANH R108, R108 ;  /* 0x0000006c006c7308 */ /* 0x000ea20000002400 */
[----:B---3--:R-:W-:Y:S02]  /*10240*/  FSEL R120, R120, -INF , P2 ;  /* 0xff80000078787808 */ /* 0x008fe40001000000 */
[----:B------:R-:W-:Y:S02]  /*10250*/  FMNMX.FTZ R69, R122, R69, !PT ;  /* 0x000000457a457209 */ /* 0x000fe40007810000 */
[----:B------:R-:W-:Y:S02]  /*10260*/  ISETP.GT.AND P2, PT, R67, 0x31, PT ;  /* 0x000000314300780c */ /* 0x000fe40003f44270 */
[----:B----4-:R-:W-:Y:S01]  /*10270*/  FSEL R118, R118, -INF , P3 ;  /* 0xff80000076767808 */ /* 0x010fe20001800000 */
[----:B------:R-:W3:Y:S01]  /*10280*/  MUFU.TANH R106, R106 ;  /* 0x0000006a006a7308 */ /* 0x000ee20000002400 */
[----:B------:R-:W-:-:S02]  /*10290*/  FMNMX.FTZ R69, R120, R69, !PT ;  /* 0x0000004578457209 */ /* 0x000fc40007810000 */
[C---:B------:R-:W-:Y:S02]  /*102a0*/  ISETP.GT.AND P3, PT, R67.reuse, 0x38, PT ;  /* 0x000000384300780c */ /* 0x040fe40003f64270 */
[----:B-----5:R-:W-:Y:S02]  /*102b0*/  FSEL R116, R116, -INF , P2 ;  /* 0xff80000074747808 */ /* 0x020fe40001000000 */
[----:B------:R-:W-:Y:S01]  /*102c0*/  FMNMX.FTZ R69, R118, R69, !PT ;  /* 0x0000004576457209 */ /* 0x000fe20007810000 */
[----:B------:R-:W4:Y:S01]  /*102d0*/  MUFU.TANH R102, R102 ;  /* 0x0000006600667308 */ /* 0x000f220000002400 */
[----:B------:R-:W-:Y:S02]  /*102e0*/  ISETP.GT.AND P2, PT, R67, 0x39, PT ;  /* 0x000000394300780c */ /* 0x000fe40003f44270 */
[----:B-1----:R-:W-:Y:S02]  /*102f0*/  FSEL R112, R112, -INF , P3 ;  /* 0xff80000070707808 */ /* 0x002fe40001800000 */
[----:B------:R-:W-:-:S02]  /*10300*/  FMNMX.FTZ R69, R116, R69, !PT ;  /* 0x0000004574457209 */ /* 0x000fc40007810000 */
[C---:B------:R-:W-:Y:S01]  /*10310*/  ISETP.GT.AND P3, PT, R67.reuse, 0x40, PT ;  /* 0x000000404300780c */ /* 0x040fe20003f64270 */
[----:B------:R-:W1:Y:S01]  /*10320*/  MUFU.TANH R100, R100 ;  /* 0x0000006400647308 */ /* 0x000e620000002400 */
[----:B0-----:R-:W-:Y:S02]  /*10330*/  FSEL R110, R110, -INF , P2 ;  /* 0xff8000006e6e7808 */ /* 0x001fe40001000000 */
[----:B------:R-:W-:Y:S02]  /*10340*/  FMNMX.FTZ R69, R112, R69, !PT ;  /* 0x0000004570457209 */ /* 0x000fe40007810000 */
[----:B------:R-:W-:Y:S02]  /*10350*/  ISETP.GT.AND P2, PT, R67, 0x41, PT ;  /* 0x000000414300780c */ /* 0x000fe40003f44270 */
[----:B--2---:R-:W-:Y:S01]  /*10360*/  FSEL R108, R108, -INF , P3 ;  /* 0xff8000006c6c7808 */ /* 0x004fe20001800000 */
[----:B------:R-:W-:Y:S01]  /*10370*/  MUFU.TANH R70, R70 ;  /* 0x0000004600467308 */ /* 0x000fe20000002400 */
[----:B------:R-:W-:-:S02]  /*10380*/  FMNMX.FTZ R69, R110, R69, !PT ;  /* 0x000000456e457209 */ /* 0x000fc40007810000 */
[C---:B------:R-:W-:Y:S02]  /*10390*/  ISETP.GT.AND P3, PT, R67.reuse, 0x48, PT ;  /* 0x000000484300780c */ /* 0x040fe40003f64270 */
[----:B---3--:R-:W-:Y:S02]  /*103a0*/  FSEL R106, R106, -INF , P2 ;  /* 0xff8000006a6a7808 */ /* 0x008fe40001000000 */
[----:B------:R-:W-:Y:S01]  /*103b0*/  FMNMX.FTZ R69, R108, R69, !PT ;  /* 0x000000456c457209 */ /* 0x000fe20007810000 */
[----:B------:R-:W0:Y:S01]  /*103c0*/  MUFU.TANH R71, R71 ;  /* 0x0000004700477308 */ /* 0x000e220000002400 */
[----:B------:R-:W-:Y:S02]  /*103d0*/  ISETP.GT.AND P2, PT, R67, 0x49, PT ;  /* 0x000000494300780c */ /* 0x000fe40003f44270 */
[----:B----4-:R-:W-:Y:S02]  /*103e0*/  FSEL R102, R102, -INF , P3 ;  /* 0xff80000066667808 */ /* 0x010fe40001800000 */
[----:B------:R-:W-:-:S02]  /*103f0*/  FMNMX.FTZ R69, R106, R69, !PT ;  /* 0x000000456a457209 */ /* 0x000fc40007810000 */
[C---:B------:R-:W-:Y:S01]  /*10400*/  ISETP.GT.AND P3, PT, R67.reuse, 0x50, PT ;  /* 0x000000504300780c */ /* 0x040fe20003f64270 */
[----:B------:R2:W-:Y:S01]  /*10410*/  MUFU.TANH R64, R42 ;  /* 0x0000002a00407308 */ /* 0x0005e20000002400 */
[----:B-1----:R-:W-:Y:S02]  /*10420*/  FSEL R100, R100, -INF , P2 ;  /* 0xff80000064647808 */ /* 0x002fe40001000000 */
[----:B------:R-:W-:Y:S02]  /*10430*/  FMNMX.FTZ R69, R102, R69, !PT ;  /* 0x0000004566457209 */ /* 0x000fe40007810000 */
[C---:B------:R-:W-:Y:S02]  /*10440*/  ISETP.GT.AND P2, PT, R67.reuse, 0x51, PT ;  /* 0x000000514300780c */ /* 0x040fe40003f44270 */
[----:B------:R-:W-:Y:S01]  /*10450*/  FSEL R98, R98, -INF , P3 ;  /* 0xff80000062627808 */ /* 0x000fe20001800000 */
[----:B------:R1:W3:Y:S01]  /*10460*/  MUFU.TANH R66, R43 ;  /* 0x0000002b00427308 */ /* 0x0002e20000002400 */
[----:B------:R-:W-:Y:S01]  /*10470*/  FMNMX.FTZ R69, R100, R69, !PT ;  /* 0x0000004564457209 */ /* 0x000fe20007810000 */
[----:B--2---:R-:W-:Y:S01]  /*10480*/  FMUL.FTZ R42, R2, R26 ;  /* 0x0000001a022a7220 */ /* 0x004fe20000410000 */
[----:B------:R-:W-:-:S02]  /*10490*/  ISETP.GT.AND P3, PT, R67, 0x58, PT ;  /* 0x000000584300780c */ /* 0x000fc40003f64270 */
[----:B------:R-:W-:Y:S02]  /*104a0*/  FSEL R96, R96, -INF , P2 ;  /* 0xff80000060607808 */ /* 0x000fe40001000000 */
[----:B------:R-:W-:Y:S01]  /*104b0*/  FMNMX.FTZ R69, R98, R69, !PT ;  /* 0x0000004562457209 */ /* 0x000fe20007810000 */
[----:B------:R-:W2:Y:S01]  /*104c0*/  MUFU.TANH R46, R46 ;  /* 0x0000002e002e7308 */ /* 0x000ea20000002400 */
[----:B------:R-:W-:Y:S01]  /*104d0*/  ISETP.GT.AND P2, PT, R67, 0x59, PT ;  /* 0x000000594300780c */ /* 0x000fe20003f44270 */
[----:B-1----:R-:W-:Y:S01]  /*104e0*/  FMUL.FTZ R43, R2, R30 ;  /* 0x0000001e022b7220 */ /* 0x002fe20000410000 */
[----:B------:R-:W-:Y:S02]  /*104f0*/  FMNMX.FTZ R69, R96, R69, !PT ;  /* 0x0000004560457209 */ /* 0x000fe40007810000 */
[----:B0-----:R-:W-:Y:S01]  /*10500*/  FSEL R26, R71, -INF , P2 ;  /* 0xff800000471a7808 */ /* 0x001fe20001000000 */
[----:B------:R-:W-:Y:S01]  /*10510*/  FMUL.FTZ R71, R2, R32 ;  /* 0x0000002002477220 */ /* 0x000fe20000410000 */
[----:B------:R-:W-:Y:S01]  /*10520*/  ISETP.GT.AND P2, PT, R67, 0x61, PT ;  /* 0x000000614300780c */ /* 0x000fe20003f44270 */
[----:B------:R0:W-:Y:S01]  /*10530*/  MUFU.TANH R81, R54 ;  /* 0x0000003600517308 */ /* 0x0001e20000002400 */
[----:B------:R-:W-:-:S02]  /*10540*/  MOV R91, UR4 ;  /* 0x00000004005b7c02 */ /* 0x000fc40008000f00 */
[----:B---3--:R-:W-:Y:S02]  /*10550*/  FSEL R30, R66, -INF , P2 ;  /* 0xff800000421e7808 */ /* 0x008fe40001000000 */
[----:B------:R-:W-:Y:S02]  /*10560*/  ISETP.GT.AND P2, PT, R67, 0x69, PT ;  /* 0x000000694300780c */ /* 0x000fe40003f44270 */
[----:B------:R-:W-:Y:S01]  /*10570*/  VIADDMNMX R65, R63, R114, R65, PT ;  /* 0x000000723f417246 */ /* 0x000fe20003800141 */
[----:B------:R-:W1:Y:S01]  /*10580*/  MUFU.TANH R47, R47 ;  /* 0x0000002f002f7308 */ /* 0x000e620000002400 */
[----:B0-----:R-:W-:Y:S02]  /*10590*/  FSEL R54, R70, -INF , P3 ;  /* 0xff80000046367808 */ /* 0x001fe40001800000 */
[----:B------:R-:W-:Y:S02]  /*105a0*/  ISETP.GT.AND P3, PT, R67, 0x60, PT ;  /* 0x000000604300780c */ /* 0x000fe40003f64270 */
[----:B------:R-:W-:-:S02]  /*105b0*/  FMNMX.FTZ R69, R54, R69, !PT ;  /* 0x0000004536457209 */ /* 0x000fc40007810000 */
[----:B------:R-:W-:Y:S01]  /*105c0*/  ISETP.GT.AND P4, PT, R65, 0x8, PT ;  /* 0x000000084100780c */ /* 0x000fe20003f84270 */
[----:B------:R-:W-:Y:S01]  /*105d0*/  MUFU.TANH R68, R50 ;  /* 0x0000003200447308 */ /* 0x000fe20000002400 */
[----:B------:R-:W-:-:S07]  /*105e0*/  FMNMX.FTZ R69, R26, R69, !PT ;  /* 0x000000451a457209 */ /* 0x000fce0007810000 */
[----:B------:R0:W-:Y:S08]  /*105f0*/  MUFU.TANH R82, R42 ;  /* 0x0000002a00527308 */ /* 0x0001f00000002400 */
[----:B------:R-:W3:Y:S01]  /*10600*/  MUFU.TANH R51, R51 ;  /* 0x0000003300337308 */ /* 0x000ee20000002400 */
[----:B0-----:R-:W-:Y:S02]  /*10610*/  FSEL R42, R64, -INF , P3 ;  /* 0xff800000402a7808 */ /* 0x001fe40001800000 */
[----:B------:R-:W-:-:S02]  /*10620*/  ISETP.GT.AND P3, PT, R67, 0x68, PT ;  /* 0x000000684300780c */ /* 0x000fc40003f64270 */
[----:B------:R-:W-:Y:S02]  /*10630*/  FMNMX.FTZ R69, R42, R69, !PT ;  /* 0x000000452a457209 */ /* 0x000fe40007810000 */
[----:B--2---:R-:W-:Y:S01]  /*10640*/  FSEL R50, R46, -INF , P3 ;  /* 0xff8000002e327808 */ /* 0x004fe20001800000 */
[----:B------:R-:W0:Y:S01]  /*10650*/  MUFU.TANH R55, R55 ;  /* 0x0000003700377308 */ /* 0x000e220000002400 */
[----:B------:R-:W-:Y:S02]  /*10660*/  FMNMX.FTZ R69, R30, R69, !PT ;  /* 0x000000451e457209 */ /* 0x000fe40007810000 */
[----:B------:R-:W-:Y:S02]  /*10670*/  ISETP.GT.AND P3, PT, R67, 0x70, PT ;  /* 0x000000704300780c */ /* 0x000fe40003f64270 */
[----:B-1----:R-:W-:Y:S02]  /*10680*/  FSEL R46, R47, -INF , P2 ;  /* 0xff8000002f2e7808 */ /* 0x002fe40001000000 */
[----:B------:R-:W-:Y:S01]  /*10690*/  FMNMX.FTZ R69, R50, R69, !PT ;  /* 0x0000004532457209 */ /* 0x000fe20007810000 */
[----:B------:R1:W2:Y:S01]  /*106a0*/  MUFU.TANH R83, R27 ;  /* 0x0000001b00537308 */ /* 0x0002a20000002400 */
[----:B------:R-:W-:-:S02]  /*106b0*/  ISETP.GT.AND P2, PT, R67, 0x71, PT ;  /* 0x000000714300780c */ /* 0x000fc40003f44270 */
[----:B------:R-:W-:Y:S02]  /*106c0*/  FMNMX.FTZ R69, R46, R69, !PT ;  /* 0x000000452e457209 */ /* 0x000fe40007810000 */
[----:B---3--:R-:W-:Y:S02]  /*106d0*/  FSEL R64, R51, -INF , P2 ;  /* 0xff80000033407808 */ /* 0x008fe40001000000 */
[C---:B------:R-:W-:Y:S01]  /*106e0*/  ISETP.GT.AND P2, PT, R67.reuse, 0x79, PT ;  /* 0x000000794300780c */ /* 0x040fe20003f44270 */
[----:B------:R-:W3:Y:S01]  /*106f0*/  MUFU.TANH R43, R43 ;  /* 0x0000002b002b7308 */ /* 0x000ee20000002400 */
[----:B-1----:R-:W-:Y:S01]  /*10700*/  FMUL.FTZ R27, R2, R34 ;  /* 0x00000022021b7220 */ /* 0x002fe20000410000 */
[----:B------:R-:W-:Y:S02]  /*10710*/  FSEL R34, R68, -INF , P3 ;  /* 0xff80000044227808 */ /* 0x000fe40001800000 */
[----:B------:R-:W-:Y:S02]  /*10720*/  ISETP.GT.AND P3, PT, R67, 0x78, PT ;  /* 0x000000784300780c */ /* 0x000fe40003f64270 */
[----:B------:R-:W-:-:S02]  /*10730*/  FMNMX.FTZ R69, R34, R69, !PT ;  /* 0x0000004522457209 */ /* 0x000fc40007810000 */
[----:B------:R-:W-:Y:S01]  /*10740*/  FSEL R68, R81, -INF , P3 ;  /* 0xff80000051447808 */ /* 0x000fe20001800000 */
[----:B------:R-:W1:Y:S01]  /*10750*/  MUFU.TANH R31, R31 ;  /* 0x0000001f001f7308 */ /* 0x000e620000002400 */
[----:B------:R-:W-:Y:S01]  /*10760*/  FMNMX.FTZ R69, R64, R69, !PT ;  /* 0x0000004540457209 */ /* 0x000fe20007810000 */
[C---:B------:R-:W-:Y:S01]  /*10770*/  FMUL.FTZ R81, R2.reuse, R37 ;  /* 0x0000002502517220 */ /* 0x040fe20000410000 */
[----:B------:R-:W-:Y:S02]  /*10780*/  ISETP.GT.AND P3, PT, R67, 0x80, PT ;  /* 0x000000804300780c */ /* 0x000fe40003f64270 */
[----:B0-----:R-:W-:Y:S01]  /*10790*/  FSEL R66, R55, -INF , P2 ;  /* 0xff80000037427808 */ /* 0x001fe20001000000 */
[----:B------:R-:W-:Y:S01]  /*107a0*/  FMUL.FTZ R55, R2, R29 ;  /* 0x0000001d02377220 */ /* 0x000fe20000410000 */
[----:B------:R-:W-:Y:S01]  /*107b0*/  FMNMX.FTZ R69, R68, R69, !PT ;  /* 0x0000004544457209 */ /* 0x000fe20007810000 */
[----:B------:R0:W4:Y:S01]  /*107c0*/  MUFU.TANH R47, R27 ;  /* 0x0000001b002f7308 */ /* 0x0001220000002400 */
[----:B------:R-:W-:-:S02]  /*107d0*/  ISETP.GT.AND P2, PT, R67, 0x81, PT ;  /* 0x000000814300780c */ /* 0x000fc40003f44270 */
[----:B------:R-:W-:Y:S02]  /*107e0*/  FSEL R70, R82, -INF , P3 ;  /* 0xff80000052467808 */ /* 0x000fe40001800000 */
[----:B------:R-:W-:Y:S02]  /*107f0*/  FMNMX.FTZ R69, R66, R69, !PT ;  /* 0x0000004542457209 */ /* 0x000fe40007810000 */
[----:B------:R-:W-:Y:S01]  /*10800*/  ISETP.GT.AND P3, PT, R67, 0x88, PT ;  /* 0x000000884300780c */ /* 0x000fe20003f64270 */
[----:B------:R5:W4:Y:S01]  /*10810*/  MUFU.TANH R51, R35 ;  /* 0x0000002300337308 */ /* 0x000b220000002400 */
[C---:B0-----:R-:W-:Y:S01]  /*10820*/  FMUL.FTZ R27, R2.reuse, R38 ;  /* 0x00000026021b7220 */ /* 0x041fe20000410000 */
[----:B--2---:R-:W-:Y:S01]  /*10830*/  FSEL R38, R83, -INF , P2 ;  /* 0xff80000053267808 */ /* 0x004fe20001000000 */
[----:B------:R-:W-:Y:S01]  /*10840*/  FMUL.FTZ R83, R2, R36 ;  /* 0x0000002402537220 */ /* 0x000fe20000410000 */
[----:B------:R-:W-:Y:S02]  /*10850*/  FMNMX.FTZ R69, R70, R69, !PT ;  /* 0x0000004546457209 */ /* 0x000fe40007810000 */
[----:B------:R-:W-:-:S02]  /*10860*/  ISETP.GT.AND P2, PT, R67, 0x89, PT ;  /* 0x000000894300780c */ /* 0x000fc40003f44270 */
[----:B------:R-:W0:Y:S01]  /*10870*/  MUFU.TANH R27, R27 ;  /* 0x0000001b001b7308 */ /* 0x000e220000002400 */
[----:B---3--:R-:W-:Y:S01]  /*10880*/  FSEL R84, R43, -INF , P3 ;  /* 0xff8000002b547808 */ /* 0x008fe20001800000 */
[----:B-----5:R-:W-:Y:S01]  /*10890*/  FMUL.FTZ R35, R2, R44 ;  /* 0x0000002c02237220 */ /* 0x020fe20000410000 */
[----:B------:R-:W-:Y:S01]  /*108a0*/  FMNMX.FTZ R69, R38, R69, !PT ;  /* 0x0000004526457209 */ /* 0x000fe20007810000 */
[----:B------:R-:W-:Y:S01]  /*108b0*/  FMUL.FTZ R43, R2, R48 ;  /* 0x00000030022b7220 */ /* 0x000fe20000410000 */
[----:B------:R-:W-:Y:S02]  /*108c0*/  ISETP.GT.AND P3, PT, R67, 0x90, PT ;  /* 0x000000904300780c */ /* 0x000fe40003f64270 */
[----:B-1----:R-:W-:Y:S01]  /*108d0*/  FSEL R86, R31, -INF , P2 ;  /* 0xff8000001f567808 */ /* 0x002fe20001000000 */
[----:B------:R1:W2:Y:S01]  /*108e0*/  MUFU.TANH R94, R39 ;  /* 0x00000027005e7308 */ /* 0x0002a20000002400 */
[----:B------:R-:W-:Y:S02]  /*108f0*/  FMNMX.FTZ R69, R84, R69, !PT ;  /* 0x0000004554457209 */ /* 0x000fe40007810000 */
[----:B------:R-:W-:-:S02]  /*10900*/  ISETP.GT.AND P2, PT, R67, 0x91, PT ;  /* 0x000000914300780c */ /* 0x000fc40003f44270 */
[----:B----4-:R-:W-:Y:S01]  /*10910*/  FSEL R44, R47, -INF , P3 ;  /* 0xff8000002f2c7808 */ /* 0x010fe20001800000 */
[----:B------:R-:W-:Y:S01]  /*10920*/  FMUL.FTZ R47, R2, R53 ;  /* 0x00000035022f7220 */ /* 0x000fe20000410000 */
[----:B------:R-:W-:Y:S01]  /*10930*/  FMNMX.FTZ R69, R86, R69, !PT ;  /* 0x0000004556457209 */ /* 0x000fe20007810000 */
[----:B------:R-:W-:Y:S01]  /*10940*/  MUFU.TANH R3, R3 ;  /* 0x0000000300037308 */ /* 0x000fe20000002400 */
[----:B------:R-:W-:Y:S01]  /*10950*/  ISETP.GT.AND P3, PT, R67, 0x98, PT ;  /* 0x000000984300780c */ /* 0x000fe20003f64270 */
[C---:B------:R-:W-:Y:S01]  /*10960*/  FMUL.FTZ R53, R2.reuse, R24 ;  /* 0x0000001802357220 */ /* 0x040fe20000410000 */
[----:B------:R-:W-:Y:S01]  /*10970*/  FSEL R82, R51, -INF , P2 ;  /* 0xff80000033527808 */ /* 0x000fe20001000000 */
[----:B------:R-:W-:Y:S01]  /*10980*/  FMUL.FTZ R51, R2, R25 ;  /* 0x0000001902337220 */ /* 0x000fe20000410000 */
[----:B------:R-:W-:Y:S01]  /*10990*/  FMNMX.FTZ R69, R44, R69, !PT ;  /* 0x000000452c457209 */ /* 0x000fe20007810000 */
[C---:B-1----:R-:W-:Y:S01]  /*109a0*/  FMUL.FTZ R39, R2.reuse, R45 ;  /* 0x0000002d02277220 */ /* 0x042fe20000410000 */
[----:B------:R-:W-:Y:S01]  /*109b0*/  ISETP.GT.AND P2, PT, R67, 0x99, PT ;  /* 0x000000994300780c */ /* 0x000fe20003f44270 */
[----:B------:R-:W1:Y:S01]  /*109c0*/  MUFU.TANH R13, R13 ;  /* 0x0000000d000d7308 */ /* 0x000e620000002400 */
[----:B0-----:R-:W-:Y:S01]  /*109d0*/  FSEL R92, R27, -INF , P3 ;  /* 0xff8000001b5c7808 */ /* 0x001fe20001800000 */
[----:B------:R-:W-:Y:S01]  /*109e0*/  FMUL.FTZ R67, R2, R28 ;  /* 0x0000001c02437220 */ /* 0x000fe20000410000 */
[----:B------:R-:W-:Y:S01]  /*109f0*/  FMNMX.FTZ R69, R82, R69, !PT ;  /* 0x0000004552457209 */ /* 0x000fe20007810000 */
[----:B------:R-:W-:Y:S01]  /*10a00*/  FMUL.FTZ R45, R2, R49 ;  /* 0x00000031022d7220 */ /* 0x000fe20000410000 */
[----:B--2---:R-:W-:Y:S01]  /*10a10*/  FSEL R94, R94, -INF , P2 ;  /* 0xff8000005e5e7808 */ /* 0x004fe20001000000 */
[----:B------:R-:W-:Y:S01]  /*10a20*/  FMUL.FTZ R49, R2, R52 ;  /* 0x0000003402317220 */ /* 0x000fe20000410000 */
[----:B------:R-:W-:Y:S01]  /*10a30*/  FMNMX.FTZ R69, R92, R69, !PT ;  /* 0x000000455c457209 */ /* 0x000fe20007810000 */
[----:B------:R-:W0:Y:S01]  /*10a40*/  MUFU.TANH R15, R15 ;  /* 0x0000000f000f7308 */ /* 0x000e220000002400 */
[----:B------:R-:W-:-:S02]  /*10a50*/  ISETP.GT.AND P3, PT, R65, 0x1, PT ;  /* 0x000000014100780c */ /* 0x000fc40003f64270 */
[----:B------:R-:W-:-:S05]  /*10a60*/  FMNMX.FTZ R69, R94, R69, !PT ;  /* 0x000000455e457209 */ /* 0x000fca0007810000 */
[----:B------:R-:W2:Y:S01]  /*10a70*/  SHFL.BFLY PT, R48, R69, 0x2, 0x1f ;  /* 0x0c401f0045307f89 */ /* 0x000ea200000e0000 */
[----:B------:R-:W3:Y:S01]  /*10a80*/  MUFU.TANH R14, R14 ;  /* 0x0000000e000e7308 */ /* 0x000ee20000002400 */
[----:B-1----:R-:W-:Y:S02]  /*10a90*/  FSEL R37, R13, -INF , P3 ;  /* 0xff8000000d257808 */ /* 0x002fe40001800000 */
[----:B------:R-:W-:-:S05]  /*10aa0*/  ISETP.GT.AND P3, PT, R65, 0x10, PT ;  /* 0x000000104100780c */ /* 0x000fca0003f64270 */
[----:B------:R-:W1:Y:S08]  /*10ab0*/  MUFU.TANH R20, R20 ;  /* 0x0000001400147308 */ /* 0x000e700000002400 */
[----:B------:R-:W4:Y:S01]  /*10ac0*/  MUFU.TANH R21, R21 ;  /* 0x0000001500157308 */ /* 0x000f220000002400 */
[----:B--2---:R-:W-:-:S07]  /*10ad0*/  FMNMX.FTZ R48, R69, R48, !PT ;  /* 0x0000003045307209 */ /* 0x004fce0007810000 */
[----:B------:R-:W2:Y:S01]  /*10ae0*/  MUFU.TANH R89, R89 ;  /* 0x0000005900597308 */ /* 0x000ea20000002400 */
[----:B------:R-:W-:Y:S01]  /*10af0*/  FMUL.FTZ R69, R2, R33 ;  /* 0x0000002102457220 */ /* 0x000fe20000410000 */
[----:B------:R-:W5:Y:S06]  /*10b00*/  SHFL.BFLY PT, R25, R48, 0x1, 0x1f ;  /* 0x0c201f0030197f89 */ /* 0x000f6c00000e0000 */
[----:B------:R-:W2:Y:S08]  /*10b10*/  MUFU.TANH R88, R88 ;  /* 0x0000005800587308 */ /* 0x000eb00000002400 */
[----:B------:R-:W2:Y:S08]  /*10b20*/  MUFU.TANH R72, R72 ;  /* 0x0000004800487308 */ /* 0x000eb00000002400 */
[----:B------:R-:W2:Y:S01]  /*10b30*/  MUFU.TANH R73, R73 ;  /* 0x0000004900497308 */ /* 0x000ea20000002400 */
[----:B-----5:R-:W-:-:S04]  /*10b40*/  FMNMX.FTZ R90, R48, R25, !PT ;  /* 0x00000019305a7209 */ /* 0x020fc80007810000 */
[C---:B------:R-:W-:Y:S01]  /*10b50*/  FSETP.NEU.FTZ.AND P2, PT, R90.reuse, -INF , PT ;  /* 0xff8000005a00780b */ /* 0x040fe20003f5d000 */
[----:B------:R-:W-:-:S02]  /*10b60*/  FFMA.FTZ R25, R90, R91, -8 ;  /* 0xc10000005a197423 */ /* 0x000fc4000001005b */
[----:B------:R-:W5:Y:S03]  /*10b70*/  MUFU.TANH R74, R74 ;  /* 0x0000004a004a7308 */ /* 0x000f660000002400 */
[----:B------:R-:W-:Y:S02]  /*10b80*/  FSEL R25, R25, RZ, P2 ;  /* 0x000000ff19197208 */ /* 0x000fe40001000000 */
[----:B------:R-:W-:-:S03]  /*10b90*/  ISETP.GT.AND P2, PT, R65, RZ, PT ;  /* 0x000000ff4100720c */ /* 0x000fc60003f44270 */
[----:B------:R-:W5:Y:S01]  /*10ba0*/  MUFU.TANH R75, R75 ;  /* 0x0000004b004b7308 */ /* 0x000f620000002400 */
[----:B------:R-:W-:-:S01]  /*10bb0*/  FFMA.FTZ R24, R134, R91, -R25 ;  /* 0x0000005b86187223 */ /* 0x000fc20000010819 */
[----:B------:R-:W-:Y:S01]  /*10bc0*/  FSEL R114, R3, -INF , P2 ;  /* 0xff80000003727808 */ /* 0x000fe20001000000 */
[----:B------:R-:W-:-:S01]  /*10bd0*/  FFMA.FTZ R27, R132, R91, -R25 ;  /* 0x0000005b841b7223 */ /* 0x000fc20000010819 */
[----:B------:R-:W-:Y:S01]  /*10be0*/  ISETP.GT.AND P2, PT, R65, 0x9, PT ;  /* 0x000000094100780c */ /* 0x000fe20003f44270 */
[----:B------:R-:W-:-:S01]  /*10bf0*/  FFMA.FTZ R28, R136, R91, -R25 ;  /* 0x0000005b881c7223 */ /* 0x000fc20000010819 */
[----:B0-----:R-:W-:Y:S01]  /*10c00*/  FSEL R134, R15, -INF , P4 ;  /* 0xff8000000f867808 */ /* 0x001fe20002000000 */
[----:B------:R-:W-:-:S01]  /*10c10*/  FFMA.FTZ R36, R124, R91, -R25 ;  /* 0x0000005b7c247223 */ /* 0x000fc20000010819 */
[----:B------:R-:W-:Y:S01]  /*10c20*/  FMNMX.FTZ R3, R114, R37, !PT ;  /* 0x0000002572037209 */ /* 0x000fe20007810000 */
[----:B------:R-:W0:Y:S01]  /*10c30*/  MUFU.TANH R76, R76 ;  /* 0x0000004c004c7308 */ /* 0x000e220000002400 */
[----:B---3--:R-:W-:Y:S01]  /*10c40*/  FSEL R132, R14, -INF , P2 ;  /* 0xff8000000e847808 */ /* 0x008fe20001000000 */
[--C-:B------:R-:W-:Y:S01]  /*10c50*/  FFMA.FTZ R14, R130, R91, -R25.reuse ;  /* 0x0000005b820e7223 */ /* 0x100fe20000010819 */
[----:B------:R-:W-:Y:S01]  /*10c60*/  FMNMX.FTZ R13, R134, R3, !PT ;  /* 0x00000003860d7209 */ /* 0x000fe20007810000 */
[-CC-:B------:R-:W-:Y:S01]  /*10c70*/  FFMA.FTZ R52, R120, R91.reuse, -R25.reuse ;  /* 0x0000005b78347223 */ /* 0x180fe20000010819 */
[C---:B------:R-:W-:Y:S01]  /*10c80*/  ISETP.GT.AND P2, PT, R65.reuse, 0x11, PT ;  /* 0x000000114100780c */ /* 0x040fe20003f44270 */
[-CC-:B------:R-:W-:Y:S01]  /*10c90*/  FFMA.FTZ R48, R116, R91.reuse, -R25.reuse ;  /* 0x0000005b74307223 */ /* 0x180fe20000010819 */
[----:B-1----:R-:W-:Y:S01]  /*10ca0*/  FSEL R130, R20, -INF , P3 ;  /* 0xff80000014827808 */ /* 0x002fe20001800000 */
[--C-:B------:R-:W-:Y:S01]  /*10cb0*/  FFMA.FTZ R20, R128, R91, -R25.reuse ;  /* 0x0000005b80147223 */ /* 0x100fe20000010819 */
[----:B------:R-:W-:Y:S01]  /*10cc0*/  FMNMX.FTZ R13, R132, R13, !PT ;  /* 0x0000000d840d7209 */ /* 0x000fe20007810000 */
[----:B------:R1:W-:Y:S01]  /*10cd0*/  MUFU.EX2 R3, R14 ;  /* 0x0000000e00037308 */ /* 0x0003e20000000800 */
[----:B------:R-:W-:Y:S01]  /*10ce0*/  ISETP.GT.AND P3, PT, R65, 0x18, PT ;  /* 0x000000184100780c */ /* 0x000fe20003f64270 */
[-CC-:B------:R-:W-:Y:S01]  /*10cf0*/  FFMA.FTZ R32, R138, R91.reuse, -R25.reuse ;  /* 0x0000005b8a207223 */ /* 0x180fe20000010819 */
[----:B----4-:R-:W-:Y:S01]  /*10d00*/  FSEL R136, R21, -INF , P2 ;  /* 0xff80000015887808 */ /* 0x010fe20001000000 */
[--C-:B------:R-:W-:Y:S01]  /*10d10*/  FFMA.FTZ R21, R122, R91, -R25.reuse ;  /* 0x0000005b7a157223 */ /* 0x100fe20000010819 */
[----:B------:R-:W-:Y:S01]  /*10d20*/  FMNMX.FTZ R13, R130, R13, !PT ;  /* 0x0000000d820d7209 */ /* 0x000fe20007810000 */
[-CC-:B------:R-:W-:Y:S01]  /*10d30*/  FFMA.FTZ R29, R140, R91.reuse, -R25.reuse ;  /* 0x0000005b8c1d7223 */ /* 0x180fe20000010819 */
[----:B------:R-:W-:Y:S01]  /*10d40*/  ISETP.GT.AND P2, PT, R65, 0x19, PT ;  /* 0x000000194100780c */ /* 0x000fe20003f44270 */
[----:B------:R-:W3:Y:S01]  /*10d50*/  MUFU.TANH R77, R77 ;  /* 0x0000004d004d7308 */ /* 0x000ee20000002400 */
[----:B--2---:R-:W-:Y:S01]  /*10d60*/  FSEL R128, R89, -INF , P3 ;  /* 0xff80000059807808 */ /* 0x004fe20001800000 */
[--C-:B-1----:R-:W-:Y:S01]  /*10d70*/  FFMA.FTZ R14, R126, R91, -R25.reuse ;  /* 0x0000005b7e0e7223 */ /* 0x102fe20000010819 */
[----:B------:R-:W-:Y:S01]  /*10d80*/  FMNMX.FTZ R13, R136, R13, !PT ;  /* 0x0000000d880d7209 */ /* 0x000fe20007810000 */
[-CC-:B------:R-:W-:Y:S01]  /*10d90*/  FFMA.FTZ R31, R142, R91.reuse, -R25.reuse ;  /* 0x0000005b8e1f7223 */ /* 0x180fe20000010819 */
[C---:B------:R-:W-:Y:S01]  /*10da0*/  ISETP.GT.AND P3, PT, R65.reuse, 0x20, PT ;  /* 0x000000204100780c */ /* 0x040fe20003f64270 */
[--C-:B------:R-:W-:Y:S01]  /*10db0*/  FFMA.FTZ R100, R100, R91, -R25.reuse ;  /* 0x0000005b64647223 */ /* 0x100fe20000010819 */
[----:B------:R-:W-:Y:S01]  /*10dc0*/  FSEL R88, R88, -INF , P2 ;  /* 0xff80000058587808 */ /* 0x000fe20001000000 */
[----:B------:R-:W1:Y:S01]  /*10dd0*/  MUFU.TANH R79, R79 ;  /* 0x0000004f004f7308 */ /* 0x000e620000002400 */
[----:B------:R-:W-:Y:S01]  /*10de0*/  FMNMX.FTZ R15, R128, R13, !PT ;  /* 0x0000000d800f7209 */ /* 0x000fe20007810000 */
[-CC-:B------:R-:W-:Y:S01]  /*10df0*/  FFMA.FTZ R96, R96, R91.reuse, -R25.reuse ;  /* 0x0000005b60607223 */ /* 0x180fe20000010819 */
[C---:B------:R-:W-:Y:S01]  /*10e00*/  ISETP.GT.AND P2, PT, R65.reuse, 0x21, PT ;  /* 0x000000214100780c */ /* 0x040fe20003f44270 */
[-CC-:B------:R-:W-:Y:S01]  /*10e10*/  FFMA.FTZ R34, R34, R91.reuse, -R25.reuse ;  /* 0x0000005b22227223 */ /* 0x180fe20000010819 */
[----:B------:R-:W-:Y:S01]  /*10e20*/  FSEL R72, R72, -INF , P3 ;  /* 0xff80000048487808 */ /* 0x000fe20001800000 */
[----:B------:R-:W-:Y:S01]  /*10e30*/  FFMA.FTZ R44, R44, R91, -R25 ;  /* 0x0000005b2c2c7223 */ /* 0x000fe20000010819 */
[----:B------:R-:W-:Y:S01]  /*10e40*/  FMNMX.FTZ R15, R88, R15, !PT ;  /* 0x0000000f580f7209 */ /* 0x000fe20007810000 */
[----:B------:R-:W2:Y:S01]  /*10e50*/  MUFU.TANH R78, R78 ;  /* 0x0000004e004e7308 */ /* 0x000ea20000002400 */
[----:B------:R-:W-:-:S02]  /*10e60*/  ISETP.GT.AND P3, PT, R65, 0x28, PT ;  /* 0x000000284100780c */ /* 0x000fc40003f64270 */
[----:B------:R-:W-:Y:S02]  /*10e70*/  FSEL R126, R73, -INF , P2 ;  /* 0xff800000497e7808 */ /* 0x000fe40001000000 */
[----:B------:R-:W-:Y:S02]  /*10e80*/  FMNMX.FTZ R15, R72, R15, !PT ;  /* 0x0000000f480f7209 */ /* 0x000fe40007810000 */
[C---:B------:R-:W-:Y:S01]  /*10e90*/  ISETP.GT.AND P2, PT, R65.reuse, 0x29, PT ;  /* 0x000000294100780c */ /* 0x040fe20003f44270 */
[----:B------:R-:W4:Y:S01]  /*10ea0*/  MUFU.TANH R80, R80 ;  /* 0x0000005000507308 */ /* 0x000f220000002400 */
[----:B-----5:R-:W-:Y:S02]  /*10eb0*/  FSEL R74, R74, -INF , P3 ;  /* 0xff8000004a4a7808 */ /* 0x020fe40001800000 */
[----:B------:R-:W-:Y:S02]  /*10ec0*/  FMNMX.FTZ R15, R126, R15, !PT ;  /* 0x0000000f7e0f7209 */ /* 0x000fe40007810000 */
[----:B------:R-:W-:-:S02]  /*10ed0*/  ISETP.GT.AND P3, PT, R65, 0x30, PT ;  /* 0x000000304100780c */ /* 0x000fc40003f64270 */
[----:B------:R-:W-:Y:S01]  /*10ee0*/  FSEL R124, R75, -INF , P2 ;  /* 0xff8000004b7c7808 */ /* 0x000fe20001000000 */
[----:B------:R-:W-:Y:S01]  /*10ef0*/  MUFU.TANH R56, R56 ;  /* 0x0000003800387308 */ /* 0x000fe20000002400 */
[----:B------:R-:W-:Y:S02]  /*10f00*/  FMNMX.FTZ R15, R74, R15, !PT ;  /* 0x0000000f4a0f7209 */ /* 0x000fe40007810000 */
[C---:B------:R-:W-:Y:S02]  /*10f10*/  ISETP.GT.AND P2, PT, R65.reuse, 0x31, PT ;  /* 0x000000314100780c */ /* 0x040fe40003f44270 */
[----:B0-----:R-:W-:Y:S02]  /*10f20*/  FSEL R76, R76, -INF , P3 ;  /* 0xff8000004c4c7808 */ /* 0x001fe40001800000 */
[----:B------:R-:W-:Y:S01]  /*10f30*/  FMNMX.FTZ R15, R124, R15, !PT ;  /* 0x0000000f7c0f7209 */ /* 0x000fe20007810000 */
[----:B------:R-:W0:Y:S01]  /*10f40*/  MUFU.TANH R57, R57 ;  /* 0x0000003900397308 */ /* 0x000e220000002400 */
[----:B------:R-:W-:-:S02]  /*10f50*/  ISETP.GT.AND P3, PT, R65, 0x38, PT ;  /* 0x000000384100780c */ /* 0x000fc40003f64270 */
[----:B---3--:R-:W-:Y:S02]  /*10f60*/  FSEL R122, R77, -INF , P2 ;  /* 0xff8000004d7a7808 */ /* 0x008fe40001000000 */
[----:B------:R-:W-:Y:S02]  /*10f70*/  FMNMX.FTZ R15, R76, R15, !PT ;  /* 0x0000000f4c0f7209 */ /* 0x000fe40007810000 */
[----:B------:R-:W-:Y:S01]  /*10f80*/  ISETP.GT.AND P2, PT, R65, 0x39, PT ;  /* 0x000000394100780c */ /* 0x000fe20003f44270 */
[----:B------:R-:W3:Y:S01]  /*10f90*/  MUFU.TANH R58, R58 ;  /* 0x0000003a003a7308 */ /* 0x000ee20000002400 */
[----:B-1----:R-:W-:Y:S02]  /*10fa0*/  FSEL R120, R79, -INF , P3 ;  /* 0xff8000004f787808 */ /* 0x002fe40001800000 */
[----:B------:R-:W-:Y:S02]  /*10fb0*/  FMNMX.FTZ R15, R122, R15, !PT ;  /* 0x0000000f7a0f7209 */ /* 0x000fe40007810000 */
[----:B------:R-:W-:-:S02]  /*10fc0*/  ISETP.GT.AND P3, PT, R65, 0x40, PT ;  /* 0x000000404100780c */ /* 0x000fc40003f64270 */
[----:B--2---:R-:W-:Y:S01]  /*10fd0*/  FSEL R78, R78, -INF , P2 ;  /* 0xff8000004e4e7808 */ /* 0x004fe20001000000 */
[----:B------:R-:W1:Y:S01]  /*10fe0*/  MUFU.TANH R59, R59 ;  /* 0x0000003b003b7308 */ /* 0x000e620000002400 */
[----:B------:R-:W-:Y:S02]  /*10ff0*/  FMNMX.FTZ R33, R120, R15, !PT ;  /* 0x0000000f78217209 */ /* 0x000fe40007810000 */
[C---:B------:R-:W-:Y:S02]  /*11000*/  ISETP.GT.AND P2, PT, R65.reuse, 0x41, PT ;  /* 0x000000414100780c */ /* 0x040fe40003f44270 */
[----:B----4-:R-:W-:Y:S02]  /*11010*/  FSEL R80, R80, -INF , P3 ;  /* 0xff80000050507808 */ /* 0x010fe40001800000 */
[----:B------:R-:W-:Y:S01]  /*11020*/  FMNMX.FTZ R33, R78, R33, !PT ;  /* 0x000000214e217209 */ /* 0x000fe20007810000 */
[----:B------:R2:W-:Y:S01]  /*11030*/  MUFU.EX2 R13, R14 ;  /* 0x0000000e000d7308 */ /* 0x0005e20000000800 */
[----:B------:R-:W-:-:S02]  /*11040*/  ISETP.GT.AND P3, PT, R65, 0x48, PT ;  /* 0x000000484100780c */ /* 0x000fc40003f64270 */
[----:B------:R-:W-:Y:S02]  /*11050*/  FMNMX.FTZ R33, R80, R33, !PT ;  /* 0x0000002150217209 */ /* 0x000fe40007810000 */
[----:B0-----:R-:W-:Y:S01]  /*11060*/  FSEL R116, R57, -INF , P3 ;  /* 0xff80000039747808 */ /* 0x001fe20001800000 */
[-CC-:B------:R-:W-:Y:S01]  /*11070*/  FFMA.FTZ R57, R110, R91.reuse, -R25.reuse ;  /* 0x0000005b6e397223 */ /* 0x180fe20000010819 */
[----:B------:R-:W-:Y:S01]  /*11080*/  ISETP.GT.AND P3, PT, R65, 0x50, PT ;  /* 0x000000504100780c */ /* 0x000fe20003f64270 */
[----:B------:R-:W0:Y:S01]  /*11090*/  MUFU.TANH R60, R60 ;  /* 0x0000003c003c7308 */ /* 0x000e220000002400 */
[----:B--2---:R-:W-:-:S01]  /*110a0*/  FFMA.FTZ R14, R118, R91, -R25 ;  /* 0x0000005b760e7223 */ /* 0x004fc20000010819 */
[----:B------:R-:W-:Y:S01]  /*110b0*/  FSEL R118, R56, -INF , P2 ;  /* 0xff80000038767808 */ /* 0x000fe20001000000 */
[----:B------:R-:W-:-:S01]  /*110c0*/  FFMA.FTZ R56, R112, R91, -R25 ;  /* 0x0000005b70387223 */ /* 0x000fc20000010819 */
[----:B------:R-:W-:Y:S02]  /*110d0*/  ISETP.GT.AND P2, PT, R65, 0x49, PT ;  /* 0x000000494100780c */ /* 0x000fe40003f44270 */
[----:B------:R-:W-:-:S02]  /*110e0*/  FMNMX.FTZ R33, R118, R33, !PT ;  /* 0x0000002176217209 */ /* 0x000fc40007810000 */
[----:B------:R-:W2:Y:S01]  /*110f0*/  MUFU.TANH R62, R62 ;  /* 0x0000003e003e7308 */ /* 0x000ea20000002400 */
[----:B---3--:R-:W-:Y:S02]  /*11100*/  FSEL R58, R58, -INF , P2 ;  /* 0xff8000003a3a7808 */ /* 0x008fe40001000000 */
[----:B------:R-:W-:Y:S02]  /*11110*/  FMNMX.FTZ R33, R116, R33, !PT ;  /* 0x0000002174217209 */ /* 0x000fe40007810000 */
[----:B------:R-:W-:Y:S02]  /*11120*/  ISETP.GT.AND P2, PT, R65, 0x51, PT ;  /* 0x000000514100780c */ /* 0x000fe40003f44270 */
[----:B-1----:R-:W-:Y:S01]  /*11130*/  FSEL R112, R59, -INF , P3 ;  /* 0xff8000003b707808 */ /* 0x002fe20001800000 */
[----:B------:R-:W1:Y:S01]  /*11140*/  MUFU.TANH R61, R61 ;  /* 0x0000003d003d7308 */ /* 0x000e620000002400 */
[----:B------:R-:W-:Y:S02]  /*11150*/  FMNMX.FTZ R33, R58, R33, !PT ;  /* 0x000000213a217209 */ /* 0x000fe40007810000 */
[----:B------:R-:W-:-:S02]  /*11160*/  ISETP.GT.AND P3, PT, R65, 0x58, PT ;  /* 0x000000584100780c */ /* 0x000fc40003f64270 */
[----:B0-----:R-:W-:Y:S02]  /*11170*/  FSEL R60, R60, -INF , P2 ;  /* 0xff8000003c3c7808 */ /* 0x001fe40001000000 */
[----:B------:R-:W-:Y:S01]  /*11180*/  FMNMX.FTZ R33, R112, R33, !PT ;  /* 0x0000002170217209 */ /* 0x000fe20007810000 */
[----:B------:R-:W0:Y:S01]  /*11190*/  MUFU.TANH R40, R40 ;  /* 0x0000002800287308 */ /* 0x000e220000002400 */
[C---:B------:R-:W-:Y:S02]  /*111a0*/  ISETP.GT.AND P2, PT, R65.reuse, 0x59, PT ;  /* 0x000000594100780c */ /* 0x040fe40003f44270 */
[----:B--2---:R-:W-:Y:S02]  /*111b0*/  FSEL R62, R62, -INF , P3 ;  /* 0xff8000003e3e7808 */ /* 0x004fe40001800000 */
[----:B------:R-:W-:Y:S02]  /*111c0*/  FMNMX.FTZ R33, R60, R33, !PT ;  /* 0x000000213c217209 */ /* 0x000fe40007810000 */
[----:B------:R-:W-:Y:S01]  /*111d0*/  ISETP.GT.AND P3, PT, R65, 0x60, PT ;  /* 0x000000604100780c */ /* 0x000fe20003f64270 */
[----:B------:R-:W-:Y:S01]  /*111e0*/  MUFU.TANH R41, R41 ;  /* 0x0000002900297308 */ /* 0x000fe20000002400 */
[----:B-1----:R-:W-:-:S02]  /*111f0*/  FSEL R110, R61, -INF , P2 ;  /* 0xff8000003d6e7808 */ /* 0x002fc40001000000 */
[----:B------:R-:W-:Y:S02]  /*11200*/  FMNMX.FTZ R59, R62, R33, !PT ;  /* 0x000000213e3b7209 */ /* 0x000fe40007810000 */
[C---:B------:R-:W-:Y:S02]  /*11210*/  ISETP.GT.AND P2, PT, R65.reuse, 0x61, PT ;  /* 0x000000614100780c */ /* 0x040fe40003f44270 */
[----:B------:R-:W-:Y:S01]  /*11220*/  FMNMX.FTZ R59, R110, R59, !PT ;  /* 0x0000003b6e3b7209 */ /* 0x000fe20007810000 */
[----:B------:R-:W1:Y:S01]  /*11230*/  MUFU.TANH R35, R35 ;  /* 0x0000002300237308 */ /* 0x000e620000002400 */
[----:B0-----:R-:W-:Y:S01]  /*11240*/  FSEL R138, R40, -INF , P3 ;  /* 0xff800000288a7808 */ /* 0x001fe20001800000 */
[----:B------:R-:W-:Y:S01]  /*11250*/  FFMA.FTZ R40, R106, R91, -R25 ;  /* 0x0000005b6a287223 */ /* 0x000fe20000010819 */
[----:B------:R-:W-:Y:S02]  /*11260*/  ISETP.GT.AND P3, PT, R65, 0x68, PT ;  /* 0x000000684100780c */ /* 0x000fe40003f64270 */
[----:B------:R-:W-:-:S03]  /*11270*/  FMNMX.FTZ R59, R138, R59, !PT ;  /* 0x0000003b8a3b7209 */ /* 0x000fc60007810000 */
[----:B------:R-:W0:Y:S08]  /*11280*/  MUFU.TANH R39, R39 ;  /* 0x0000002700277308 */ /* 0x000e300000002400 */
[----:B------:R-:W2:Y:S01]  /*11290*/  MUFU.TANH R43, R43 ;  /* 0x0000002b002b7308 */ /* 0x000ea20000002400 */
[----:B-1----:R-:W-:Y:S01]  /*112a0*/  FSEL R106, R35, -INF , P3 ;  /* 0xff800000236a7808 */ /* 0x002fe20001800000 */
[----:B------:R-:W-:Y:S01]  /*112b0*/  FFMA.FTZ R35, R102, R91, -R25 ;  /* 0x0000005b66237223 */ /* 0x000fe20000010819 */
[----:B------:R-:W-:-:S05]  /*112c0*/  ISETP.GT.AND P3, PT, R65, 0x70, PT ;  /* 0x000000704100780c */ /* 0x000fca0003f64270 */
[----:B------:R1:W-:Y:S08]  /*112d0*/  MUFU.EX2 R15, R14 ;  /* 0x0000000e000f7308 */ /* 0x0003f00000000800 */
[----:B------:R-:W3:Y:S01]  /*112e0*/  MUFU.TANH R45, R45 ;  /* 0x0000002d002d7308 */ /* 0x000ee20000002400 */
[----:B-1----:R-:W-:-:S01]  /*112f0*/  FFMA.FTZ R14, R108, R91, -R25 ;  /* 0x0000005b6c0e7223 */ /* 0x002fc20000010819 */
[----:B------:R-:W-:Y:S01]  /*11300*/  FSEL R108, R41, -INF , P2 ;  /* 0xff800000296c7808 */ /* 0x000fe20001000000 */
[----:B------:R-:W-:-:S01]  /*11310*/  FFMA.FTZ R41, R54, R91, -R25 ;  /* 0x0000005b36297223 */ /* 0x000fc20000010819 */
[----:B------:R-:W-:Y:S01]  /*11320*/  ISETP.GT.AND P2, PT, R65, 0x69, PT ;  /* 0x000000694100780c */ /* 0x000fe20003f44270 */
[----:B------:R-:W-:-:S01]  /*11330*/  FFMA.FTZ R54, R26, R91, -R25 ;  /* 0x0000005b1a367223 */ /* 0x000fc20000010819 */
[----:B------:R-:W-:Y:S01]  /*11340*/  FMNMX.FTZ R59, R108, R59, !PT ;  /* 0x0000003b6c3b7209 */ /* 0x000fe20007810000 */
[----:B------:R-:W-:-:S01]  /*11350*/  FFMA.FTZ R26, R42, R91, -R25 ;  /* 0x0000005b2a1a7223 */ /* 0x000fc20000010819 */
[----:B------:R-:W1:Y:S01]  /*11360*/  MUFU.TANH R49, R49 ;  /* 0x0000003100317308 */ /* 0x000e620000002400 */
[----:B0-----:R-:W-:Y:S01]  /*11370*/  FSEL R140, R39, -INF , P2 ;  /* 0xff800000278c7808 */ /* 0x001fe20001000000 */
[--C-:B------:R-:W-:Y:S01]  /*11380*/  FFMA.FTZ R39, R98, R91, -R25.reuse ;  /* 0x0000005b62277223 */ /* 0x100fe20000010819 */
[----:B------:R-:W-:Y:S01]  /*11390*/  FMNMX.FTZ R59, R106, R59, !PT ;  /* 0x0000003b6a3b7209 */ /* 0x000fe20007810000 */
[----:B------:R-:W-:Y:S01]  /*113a0*/  FFMA.FTZ R42, R68, R91, -R25 ;  /* 0x0000005b442a7223 */ /* 0x000fe20000010819 */
[----:B------:R-:W-:-:S02]  /*113b0*/  ISETP.GT.AND P2, PT, R65, 0x71, PT ;  /* 0x000000714100780c */ /* 0x000fc40003f44270 */
[----:B--2---:R-:W-:Y:S01]  /*113c0*/  FSEL R102, R43, -INF , P3 ;  /* 0xff8000002b667808 */ /* 0x004fe20001800000 */
[----:B------:R-:W0:Y:S01]  /*113d0*/  MUFU.TANH R47, R47 ;  /* 0x0000002f002f7308 */ /* 0x000e220000002400 */
[----:B------:R-:W-:Y:S01]  /*113e0*/  FMNMX.FTZ R59, R140, R59, !PT ;  /* 0x0000003b8c3b7209 */ /* 0x000fe20007810000 */
[-CC-:B------:R-:W-:Y:S01]  /*113f0*/  FFMA.FTZ R43, R30, R91.reuse, -R25.reuse ;  /* 0x0000005b1e2b7223 */ /* 0x180fe20000010819 */
[----:B------:R-:W-:Y:S01]  /*11400*/  ISETP.GT.AND P3, PT, R65, 0x78, PT ;  /* 0x000000784100780c */ /* 0x000fe20003f64270 */
[-CC-:B------:R-:W-:Y:S01]  /*11410*/  FFMA.FTZ R30, R50, R91.reuse, -R25.reuse ;  /* 0x0000005b321e7223 */ /* 0x180fe20000010819 */
[----:B---3--:R-:W-:Y:S01]  /*11420*/  FSEL R142, R45, -INF , P2 ;  /* 0xff8000002d8e7808 */ /* 0x008fe20001000000 */
[--C-:B------:R-:W-:Y:S01]  /*11430*/  FFMA.FTZ R45, R46, R91, -R25.reuse ;  /* 0x0000005b2e2d7223 */ /* 0x100fe20000010819 */
[----:B------:R-:W-:Y:S01]  /*11440*/  FMNMX.FTZ R59, R102, R59, !PT ;  /* 0x0000003b663b7209 */ /* 0x000fe20007810000 */
[----:B------:R-:W2:Y:S01]  /*11450*/  MUFU.TANH R53, R53 ;  /* 0x0000003500357308 */ /* 0x000ea20000002400 */
[----:B------:R-:W-:Y:S01]  /*11460*/  ISETP.GT.AND P2, PT, R65, 0x79, PT ;  /* 0x000000794100780c */ /* 0x000fe20003f44270 */
[-CC-:B------:R-:W-:Y:S01]  /*11470*/  FFMA.FTZ R46, R70, R91.reuse, -R25.reuse ;  /* 0x0000005b462e7223 */ /* 0x180fe20000010819 */
[----:B-1----:R-:W-:Y:S01]  /*11480*/  FSEL R144, R49, -INF , P3 ;  /* 0xff80000031907808 */ /* 0x002fe20001800000 */
[----:B------:R-:W-:Y:S01]  /*11490*/  FFMA.FTZ R49, R66, R91, -R25 ;  /* 0x0000005b42317223 */ /* 0x000fe20000010819 */
[----:B------:R-:W-:-:S02]  /*114a0*/  FMNMX.FTZ R59, R142, R59, !PT ;  /* 0x0000003b8e3b7209 */ /* 0x000fc40007810000 */
[----:B------:R-:W-:Y:S01]  /*114b0*/  ISETP.GT.AND P3, PT, R65, 0x80, PT ;  /* 0x000000804100780c */ /* 0x000fe20003f64270 */
[----:B------:R-:W1:Y:S01]  /*114c0*/  MUFU.TANH R51, R51 ;  /* 0x0000003300337308 */ /* 0x000e620000002400 */
[----:B0-----:R-:W-:Y:S01]  /*114d0*/  FSEL R146, R47, -INF , P2 ;  /* 0xff8000002f927808 */ /* 0x001fe20001000000 */
[--C-:B------:R-:W-:Y:S01]  /*114e0*/  FFMA.FTZ R47, R64, R91, -R25.reuse ;  /* 0x0000005b402f7223 */ /* 0x100fe20000010819 */
[----:B------:R-:W-:Y:S02]  /*114f0*/  FMNMX.FTZ R59, R144, R59, !PT ;  /* 0x0000003b903b7209 */ /* 0x000fe40007810000 */
[----:B------:R-:W-:Y:S02]  /*11500*/  ISETP.GT.AND P2, PT, R65, 0x81, PT ;  /* 0x000000814100780c */ /* 0x000fe40003f44270 */
[----:B------:R-:W-:Y:S01]  /*11510*/  FMNMX.FTZ R59, R146, R59, !PT ;  /* 0x0000003b923b7209 */ /* 0x000fe20007810000 */
[----:B------:R-:W0:Y:S01]  /*11520*/  MUFU.TANH R67, R67 ;  /* 0x0000004300437308 */ /* 0x000e220000002400 */
[----:B--2---:R-:W-:Y:S01]  /*11530*/  FSEL R98, R53, -INF , P3 ;  /* 0xff80000035627808 */ /* 0x004fe20001800000 */
[----:B------:R-:W-:Y:S01]  /*11540*/  FFMA.FTZ R53, R86, R91, -R25 ;  /* 0x0000005b56357223 */ /* 0x000fe20000010819 */
[----:B------:R-:W-:-:S02]  /*11550*/  ISETP.GT.AND P3, PT, R65, 0x88, PT ;  /* 0x000000884100780c */ /* 0x000fc40003f64270 */
[----:B------:R-:W-:-:S03]  /*11560*/  FMNMX.FTZ R59, R98, R59, !PT ;  /* 0x0000003b623b7209 */ /* 0x000fc60007810000 */
[----:B------:R-:W2:Y:S01]  /*11570*/  MUFU.TANH R55, R55 ;  /* 0x0000003700377308 */ /* 0x000ea20000002400 */
[----:B-1----:R-:W-:Y:S01]  /*11580*/  FSEL R148, R51, -INF , P2 ;  /* 0xff80000033947808 */ /* 0x002fe20001000000 */
[-CC-:B------:R-:W-:Y:S01]  /*11590*/  FFMA.FTZ R51, R38, R91.reuse, -R25.reuse ;  /* 0x0000005b26337223 */ /* 0x180fe20000010819 */
[----:B------:R-:W-:Y:S01]  /*115a0*/  ISETP.GT.AND P2, PT, R65, 0x89, PT ;  /* 0x000000894100780c */ /* 0x000fe20003f44270 */
[----:B------:R-:W-:Y:S01]  /*115b0*/  FFMA.FTZ R38, R84, R91, -R25 ;  /* 0x0000005b54267223 */ /* 0x000fe20000010819 */
[----:B------:R-:W-:-:S03]  /*115c0*/  FMNMX.FTZ R59, R148, R59, !PT ;  /* 0x0000003b943b7209 */ /* 0x000fc60007810000 */
[----:B------:R-:W1:Y:S01]  /*115d0*/  MUFU.TANH R71, R71 ;  /* 0x0000004700477308 */ /* 0x000e620000002400 */
[----:B0-----:R-:W-:Y:S02]  /*115e0*/  FSEL R150, R67, -INF , P3 ;  /* 0xff80000043967808 */ /* 0x001fe40001800000 */
[----:B------:R-:W-:Y:S02]  /*115f0*/  ISETP.GT.AND P3, PT, R65, 0x90, PT ;  /* 0x000000904100780c */ /* 0x000fe40003f64270 */
[----:B------:R-:W-:-:S03]  /*11600*/  FMNMX.FTZ R59, R150, R59, !PT ;  /* 0x0000003b963b7209 */ /* 0x000fc60007810000 */
[----:B------:R-:W0:Y:S01]  /*11610*/  MUFU.TANH R69, R69 ;  /* 0x0000004500457308 */ /* 0x000e220000002400 */
[----:B--2---:R-:W-:Y:S02]  /*11620*/  FSEL R152, R55, -INF , P2 ;  /* 0xff80000037987808 */ /* 0x004fe40001000000 */
[----:B------:R-:W-:Y:S02]  /*11630*/  ISETP.GT.AND P2, PT, R65, 0x91, PT ;  /* 0x000000914100780c */ /* 0x000fe40003f44270 */
[----:B------:R-:W-:-:S03]  /*11640*/  FMNMX.FTZ R59, R152, R59, !PT ;  /* 0x0000003b983b7209 */ /* 0x000fc60007810000 */
[----:B------:R-:W2:Y:S01]  /*11650*/  MUFU.TANH R83, R83 ;  /* 0x0000005300537308 */ /* 0x000ea20000002400 */
[----:B-1----:R-:W-:Y:S02]  /*11660*/  FSEL R154, R71, -INF , P3 ;  /* 0xff800000479a7808 */ /* 0x002fe40001800000 */
[----:B------:R-:W-:Y:S02]  /*11670*/  ISETP.GT.AND P3, PT, R65, 0x98, PT ;  /* 0x000000984100780c */ /* 0x000fe40003f64270 */
[----:B------:R-:W-:-:S03]  /*11680*/  FMNMX.FTZ R59, R154, R59, !PT ;  /* 0x0000003b9a3b7209 */ /* 0x000fc60007810000 */
[----:B------:R-:W1:Y:S01]  /*11690*/  MUFU.TANH R81, R81 ;  /* 0x0000005100517308 */ /* 0x000e620000002400 */
[----:B0-----:R-:W-:Y:S02]  /*116a0*/  FSEL R156, R69, -INF , P2 ;  /* 0xff800000459c7808 */ /* 0x001fe40001000000 */
[----:B------:R-:W-:Y:S02]  /*116b0*/  ISETP.GT.AND P2, PT, R65, 0x99, PT ;  /* 0x000000994100780c */ /* 0x000fe40003f44270 */
[----:B------:R-:W-:-:S03]  /*116c0*/  FMNMX.FTZ R59, R156, R59, !PT ;  /* 0x0000003b9c3b7209 */ /* 0x000fc60007810000 */
[----:B------:R0:W-:Y:S01]  /*116d0*/  MUFU.EX2 R33, R14 ;  /* 0x0000000e00217308 */ /* 0x0001e20000000800 */
[----:B--2---:R-:W-:-:S04]  /*116e0*/  FSEL R158, R83, -INF , P3 ;  /* 0xff800000539e7808 */ /* 0x004fc80001800000 */
[----:B------:R-:W-:-:S03]  /*116f0*/  FMNMX.FTZ R59, R158, R59, !PT ;  /* 0x0000003b9e3b7209 */ /* 0x000fc60007810000 */
[----:B------:R-:W-:Y:S01]  /*11700*/  MUFU.EX2 R24, R24 ;  /* 0x0000001800187308 */ /* 0x000fe20000000800 */
[----:B-1----:R-:W-:-:S04]  /*11710*/  FSEL R160, R81, -INF , P2 ;  /* 0xff80000051a07808 */ /* 0x002fc80001000000 */
[----:B------:R-:W-:-:S03]  /*11720*/  FMNMX.FTZ R59, R160, R59, !PT ;  /* 0x0000003ba03b7209 */ /* 0x000fc60007810000 */
[----:B------:R-:W1:Y:S02]  /*11730*/  MUFU.EX2 R27, R27 ;  /* 0x0000001b001b7308 */ /* 0x000e640000000800 */
[----:B0-----:R-:W0:Y:S06]  /*11740*/  SHFL.BFLY PT, R14, R59, 0x2, 0x1f ;  /* 0x0c401f003b0e7f89 */ /* 0x001e2c00000e0000 */
[----:B------:R-:W2:Y:S08]  /*11750*/  MUFU.EX2 R28, R28 ;  /* 0x0000001c001c7308 */ /* 0x000eb00000000800 */
[----:B------:R-:W3:Y:S01]  /*11760*/  MUFU.EX2 R29, R29 ;  /* 0x0000001d001d7308 */ /* 0x000ee20000000800 */
[----:B-1----:R-:W-:-:S07]  /*11770*/  FADD.FTZ R87, R24, R27 ;  /* 0x0000001b18577221 */ /* 0x002fce0000010000 */
[----:B------:R-:W1:Y:S01]  /*11780*/  MUFU.EX2 R31, R31 ;  /* 0x0000001f001f7308 */ /* 0x000e620000000800 */
[----:B--2---:R-:W-:-:S01]  /*11790*/  FADD.FTZ R86, R28, R87 ;  /* 0x000000571c567221 */ /* 0x004fc20000010000 */
[----:B0-----:R-:W-:-:S05]  /*117a0*/  FMNMX.FTZ R50, R59, R14, !PT ;  /* 0x0000000e3b327209 */ /* 0x001fca0007810000 */
[----:B------:R-:W0:Y:S01]  /*117b0*/  SHFL.BFLY PT, R55, R50, 0x1, 0x1f ;  /* 0x0c201f0032377f89 */ /* 0x000e2200000e0000 */
[----:B------:R-:W2:Y:S01]  /*117c0*/  MUFU.EX2 R32, R32 ;  /* 0x0000002000207308 */ /* 0x000ea20000000800 */
[----:B---3--:R-:W-:-:S01]  /*117d0*/  FADD.FTZ R86, R29, R86 ;  /* 0x000000561d567221 */ /* 0x008fc20000010000 */
[----:B------:R-:W-:-:S04]  /*117e0*/  F2FP.SATFINITE.E4M3.F32.PACK_AB_MERGE_C R185, R29, R28, RZ ;  /* 0x0000001c1db9723e */ /* 0x000fc800048070ff */
[----:B------:R-:W-:Y:S02]  /*117f0*/  F2FP.SATFINITE.E4M3.F32.PACK_AB_MERGE_C R185, R27, R24, R185 ;  /* 0x000000181bb9723e */ /* 0x000fe400048070b9 */
[----:B------:R-:W3:Y:S01]  /*11800*/  MUFU.EX2 R20, R20 ;  /* 0x0000001400147308 */ /* 0x000ee20000000800 */
[----:B-1----:R-:W-:-:S07]  /*11810*/  FADD.FTZ R93, R31, R86 ;  /* 0x000000561f5d7221 */ /* 0x002fce0000010000 */
[----:B------:R-:W1:Y:S01]  /*11820*/  MUFU.EX2 R36, R36 ;  /* 0x0000002400247308 */ /* 0x000e620000000800 */
[----:B--2---:R-:W-:-:S04]  /*11830*/  FADD.FTZ R86, R32, R93 ;  /* 0x0000005d20567221 */ /* 0x004fc80000010000 */
[----:B------:R-:W-:Y:S01]  /*11840*/  FADD.FTZ R93, R3, R86 ;  /* 0x00000056035d7221 */ /* 0x000fe20000010000 */
[----:B0-----:R-:W-:Y:S01]  /*11850*/  FMNMX.FTZ R14, R50, R55, !PT ;  /* 0x00000037320e7209 */ /* 0x001fe20007810000 */
[----:B------:R-:W-:Y:S01]  /*11860*/  FFMA.FTZ R55, R82, R91, -R25 ;  /* 0x0000005b52377223 */ /* 0x000fe20000010819 */
[----:B------:R-:W-:Y:S01]  /*11870*/  MUFU.EX2 R21, R21 ;  /* 0x0000001500157308 */ /* 0x000fe20000000800 */
[----:B---3--:R-:W-:-:S01]  /*11880*/  FADD.FTZ R86, R20, R93 ;  /* 0x0000005d14567221 */ /* 0x008fc20000010000 */
[C---:B------:R-:W-:Y:S01]  /*11890*/  FSETP.NEU.FTZ.AND P2, PT, R14.reuse, -INF , PT ;  /* 0xff8000000e00780b */ /* 0x040fe20003f5d000 */
[----:B------:R-:W-:-:S01]  /*118a0*/  FFMA.FTZ R61, R14, R91, -8 ;  /* 0xc10000000e3d7423 */ /* 0x000fc2000001005b */
[----:B------:R-:W-:Y:S01]  /*118b0*/  F2FP.SATFINITE.E4M3.F32.PACK_AB_MERGE_C R187, R20, R3, RZ ;  /* 0x0000000314bb723e */ /* 0x000fe200048070ff */
[----:B------:R-:W-:-:S01]  /*118c0*/  FADD.FTZ R93, R13, R86 ;  /* 0x000000560d5d7221 */ /* 0x000fc20000010000 */
[-CC-:B------:R-:W-:Y:S01]  /*118d0*/  FFMA.FTZ R50, R92, R91.reuse, -R25.reuse ;  /* 0x0000005b5c327223 */ /* 0x180fe20000010819 */
[----:B------:R-:W-:-:S01]  /*118e0*/  FFMA.FTZ R25, R94, R91, -R25 ;  /* 0x0000005b5e197223 */ /* 0x000fc20000010819 */
[----:B------:R-:W-:Y:S01]  /*118f0*/  FSEL R61, R61, RZ, P2 ;  /* 0x000000ff3d3d7208 */ /* 0x000fe20001000000 */
[----:B------:R-:W0:Y:S01]  /*11900*/  MUFU.EX2 R52, R52 ;  /* 0x0000003400347308 */ /* 0x000e220000000800 */
[----:B-1----:R-:W-:-:S01]  /*11910*/  FADD.FTZ R86, R36, R93 ;  /* 0x0000005d24567221 */ /* 0x002fc20000010000 */
[----:B------:R-:W-:-:S02]  /*11920*/  F2FP.SATFINITE.E4M3.F32.PACK_AB_MERGE_C R187, R32, R31, R187 ;  /* 0x0000001f20bb723e */ /* 0x000fc400048070bb */
[----:B------:R-:W-:-:S01]  /*11930*/  FFMA.FTZ R59, R114, R91, -R61 ;  /* 0x0000005b723b7223 */ /* 0x000fc2000001083d */
[-CC-:B------:R-:W-:Y:S01]  /*11940*/  FFMA.FTZ R64, R37, R91.reuse, -R61.reuse ;  /* 0x0000005b25407223 */ /* 0x180fe2000001083d */
[----:B------:R-:W-:-:S01]  /*11950*/  FFMA.FTZ R63, R134, R91, -R61 ;  /* 0x0000005b863f7223 */ /* 0x000fc2000001083d */
[-CC-:B------:R-:W-:Y:S01]  /*11960*/  FFMA.FTZ R68, R132, R91.reuse, -R61.reuse ;  /* 0x0000005b84447223 */ /* 0x180fe2000001083d */
[----:B------:R-:W-:-:S01]  /*11970*/  FFMA.FTZ R37, R130, R91, -R61 ;  /* 0x0000005b82257223 */ /* 0x000fc2000001083d */
[-CC-:B------:R-:W-:Y:S01]  /*11980*/  FFMA.FTZ R66, R136, R91.reuse, -R61.reuse ;  /* 0x0000005b88427223 */ /* 0x180fe2000001083d */
        /* <DEDUP_REMOVED lines=17> */
[----:B0-----:R-:W-:Y:S01]  /*11aa0*/  F2FP.SATFINITE.E4M3.F32.PACK_AB_MERGE_C R181, R52, R21, RZ ;  /* 0x0000001534b5723e */ /* 0x001fe200048070ff */
[-CC-:B------:R-:W-:Y:S01]  /*11ab0*/  FFMA.FTZ R58, R112, R91.reuse, -R61.reuse ;  /* 0x0000005b703a7223 */ /* 0x180fe2000001083d */
[----:B------:R-:W-:-:S01]  /*11ac0*/  FFMA.FTZ R73, R60, R91, -R61 ;  /* 0x0000005b3c497223 */ /* 0x000fc2000001083d */
[-CC-:B------:R-:W-:Y:S01]  /*11ad0*/  FFMA.FTZ R60, R62, R91.reuse, -R61.reuse ;  /* 0x0000005b3e3c7223 */ /* 0x180fe2000001083d */
[----:B------:R-:W-:-:S01]  /*11ae0*/  FFMA.FTZ R77, R110, R91, -R61 ;  /* 0x0000005b6e4d7223 */ /* 0x000fc2000001083d */
[----:B------:R-:W-:Y:S01]  /*11af0*/  FFMA.FTZ R138, R138, R91, -R61 ;  /* 0x0000005b8a8a7223 */ /* 0x000fe2000001083d */
[----:B------:R-:W-:Y:S01]  /*11b00*/  PRMT R62, R105, 0x654, R0 ;  /* 0x00000654693e7816 */ /* 0x000fe20000000000 */
[----:B------:R-:W0:Y:S01]  /*11b10*/  MUFU.EX2 R68, R68 ;  /* 0x0000004400447308 */ /* 0x000e220000000800 */
[----:B-1----:R-:W-:-:S01]  /*11b20*/  FADD.FTZ R80, R59, R64 ;  /* 0x000000403b507221 */ /* 0x002fc20000010000 */
[-CC-:B------:R-:W-:Y:S01]  /*11b30*/  FFMA.FTZ R79, R108, R91.reuse, -R61.reuse ;  /* 0x0000005b6c4f7223 */ /* 0x180fe2000001083d */
[----:B------:R1:W-:Y:S01]  /*11b40*/  SYNCS.ARRIVE.TRANS64.RED.A1T0 RZ, [R62+URZ], RZ ;  /* 0x000000ff3eff79a7 */ /* 0x0003e2000810043f */
[----:B------:R-:W-:-:S01]  /*11b50*/  FFMA.FTZ R85, R140, R91, -R61 ;  /* 0x0000005b8c557223 */ /* 0x000fc2000001083d */
[-CC-:B------:R-:W-:Y:S01]  /*11b60*/  FFMA.FTZ R78, R102, R91.reuse, -R61.reuse ;  /* 0x0000005b664e7223 */ /* 0x180fe2000001083d */
[----:B------:R-:W-:-:S01]  /*11b70*/  FFMA.FTZ R87, R142, R91, -R61 ;  /* 0x0000005b8e577223 */ /* 0x000fc2000001083d */
[----:B------:R-:W-:Y:S01]  /*11b80*/  FFMA.FTZ R144, R144, R91, -R61 ;  /* 0x0000005b90907223 */ /* 0x000fe2000001083d */
[----:B------:R-:W3:Y:S01]  /*11b90*/  MUFU.EX2 R37, R37 ;  /* 0x0000002500257308 */ /* 0x000ee20000000800 */
[----:B--2---:R-:W-:-:S01]  /*11ba0*/  FADD.FTZ R89, R63, R80 ;  /* 0x000000503f597221 */ /* 0x004fc20000010000 */
[-CC-:B------:R-:W-:Y:S01]  /*11bb0*/  FFMA.FTZ R146, R146, R91.reuse, -R61.reuse ;  /* 0x0000005b92927223 */ /* 0x180fe2000001083d */
[----:B-1----:R-:W-:-:S01]  /*11bc0*/  FFMA.FTZ R62, R106, R91, -R61 ;  /* 0x0000005b6a3e7223 */ /* 0x002fc2000001083d */
[-CC-:B------:R-:W-:Y:S01]  /*11bd0*/  FFMA.FTZ R98, R98, R91.reuse, -R61.reuse ;  /* 0x0000005b62627223 */ /* 0x180fe2000001083d */
[----:B------:R-:W1:Y:S01]  /*11be0*/  @P0 LDC R31, c[0x0][0x44c] ;  /* 0x00011300ff1f0b82 */ /* 0x000e620000000800 */
[----:B------:R-:W-:-:S01]  /*11bf0*/  FFMA.FTZ R148, R148, R91, -R61 ;  /* 0x0000005b94947223 */ /* 0x000fc2000001083d */
[----:B------:R-:W-:Y:S01]  /*11c00*/  FFMA.FTZ R150, R150, R91, -R61 ;  /* 0x0000005b96967223 */ /* 0x000fe2000001083d */
[----:B------:R-:W2:Y:S01]  /*11c10*/  MUFU.EX2 R66, R66 ;  /* 0x0000004200427308 */ /* 0x000ea20000000800 */
[----:B0-----:R-:W-:-:S01]  /*11c20*/  FADD.FTZ R80, R68, R89 ;  /* 0x0000005944507221 */ /* 0x001fc20000010000 */
[----:B------:R-:W-:Y:S01]  /*11c30*/  FFMA.FTZ R152, R152, R91, -R61 ;  /* 0x0000005b98987223 */ /* 0x000fe2000001083d */
[----:B------:R-:W-:Y:S01]  /*11c40*/  F2FP.SATFINITE.E4M3.F32.PACK_AB_MERGE_C R181, R36, R13, R181 ;  /* 0x0000000d24b5723e */ /* 0x000fe200048070b5 */
[-CC-:B------:R-:W-:Y:S01]  /*11c50*/  FFMA.FTZ R154, R154, R91.reuse, -R61.reuse ;  /* 0x0000005b9a9a7223 */ /* 0x180fe2000001083d */
[----:B------:R-:W-:-:S01]  /*11c60*/  FFMA.FTZ R156, R156, R91, -R61 ;  /* 0x0000005b9c9c7223 */ /* 0x000fc2000001083d */
[-CC-:B------:R-:W-:Y:S01]  /*11c70*/  FFMA.FTZ R158, R158, R91.reuse, -R61.reuse ;  /* 0x0000005b9e9e7223 */ /* 0x180fe2000001083d */
[----:B------:R-:W-:-:S01]  /*11c80*/  FFMA.FTZ R61, R160, R91, -R61 ;  /* 0x0000005ba03d7223 */ /* 0x000fc2000001083d */
[----:B------:R-:W0:Y:S01]  /*11c90*/  MUFU.EX2 R67, R67 ;  /* 0x0000004300437308 */ /* 0x000e220000000800 */
[----:B---3--:R-:W-:-:S01]  /*11ca0*/  FADD.FTZ R89, R37, R80 ;  /* 0x0000005025597221 */ /* 0x008fc20000010000 */
[----:B------:R-:W-:-:S04]  /*11cb0*/  F2FP.SATFINITE.E4M3.F32.PACK_AB_MERGE_C R184, R68, R63, RZ ;  /* 0x0000003f44b8723e */ /* 0x000fc800048070ff */
[----:B------:R-:W-:Y:S02]  /*11cc0*/  F2FP.SATFINITE.E4M3.F32.PACK_AB_MERGE_C R184, R64, R59, R184 ;  /* 0x0000003b40b8723e */ /* 0x000fe400048070b8 */
[----:B------:R-:W3:Y:S01]  /*11cd0*/  MUFU.EX2 R82, R82 ;  /* 0x0000005200527308 */ /* 0x000ee20000000800 */
[----:B--2---:R-:W-:-:S07]  /*11ce0*/  FADD.FTZ R80, R66, R89 ;  /* 0x0000005942507221 */ /* 0x004fce0000010000 */
[----:B------:R-:W2:Y:S01]  /*11cf0*/  MUFU.EX2 R65, R65 ;  /* 0x0000004100417308 */ /* 0x000ea20000000800 */
[----:B0-----:R-:W-:-:S07]  /*11d00*/  FADD.FTZ R89, R67, R80 ;  /* 0x0000005043597221 */ /* 0x001fce0000010000 */
[----:B------:R-:W0:Y:S01]  /*11d10*/  MUFU.EX2 R70, R70 ;  /* 0x0000004600467308 */ /* 0x000e220000000800 */
[----:B---3--:R-:W-:-:S01]  /*11d20*/  FADD.FTZ R80, R82, R89 ;  /* 0x0000005952507221 */ /* 0x008fc20000010000 */
[----:B------:R-:W-:-:S04]  /*11d30*/  F2FP.SATFINITE.E4M3.F32.PACK_AB_MERGE_C R186, R82, R67, RZ ;  /* 0x0000004352ba723e */ /* 0x000fc800048070ff */
[----:B------:R-:W-:Y:S02]  /*11d40*/  F2FP.SATFINITE.E4M3.F32.PACK_AB_MERGE_C R186, R66, R37, R186 ;  /* 0x0000002542ba723e */ /* 0x000fe400048070ba */
[----:B------:R-:W-:Y:S01]  /*11d50*/  CS2R R66, SRZ ;  /* 0x0000000000427805 */ /* 0x000fe2000001ff00 */
[----:B------:R-:W3:Y:S01]  /*11d60*/  MUFU.EX2 R81, R81 ;  /* 0x0000005100517308 */ /* 0x000ee20000000800 */
[----:B--2---:R-:W-:-:S01]  /*11d70*/  FADD.FTZ R89, R65, R80 ;  /* 0x0000005041597221 */ /* 0x004fc20000010000 */
[----:B------:R-:W-:-:S06]  /*11d80*/  CS2R R36, SRZ ;  /* 0x0000000000247805 */ /* 0x000fcc000001ff00 */
[----:B------:R-:W2:Y:S01]  /*11d90*/  MUFU.EX2 R124, R124 ;  /* 0x0000007c007c7308 */ /* 0x000ea20000000800 */
[----:B0-----:R-:W-:-:S01]  /*11da0*/  FADD.FTZ R80, R70, R89 ;  /* 0x0000005946507221 */ /* 0x001fc20000010000 */
[----:B------:R-:W-:-:S04]  /*11db0*/  FADD.FTZ R89, R21, R86 ;  /* 0x0000005615597221 */ /* 0x000fc80000010000 */
[----:B------:R-:W-:Y:S02]  /*11dc0*/  FADD.FTZ R28, R52, R89 ;  /* 0x00000059341c7221 */ /* 0x000fe40000010000 */
[----:B------:R-:W0:Y:S01]  /*11dd0*/  MUFU.EX2 R69, R69 ;  /* 0x0000004500457308 */ /* 0x000e220000000800 */
[----:B---3--:R-:W-:-:S07]  /*11de0*/  FADD.FTZ R29, R81, R80 ;  /* 0x00000050511d7221 */ /* 0x008fce0000010000 */
[----:B------:R-:W3:Y:S01]  /*11df0*/  MUFU.EX2 R48, R48 ;  /* 0x0000003000307308 */ /* 0x000ee20000000800 */
[----:B--2---:R-:W-:-:S01]  /*11e00*/  FADD.FTZ R20, R124, R29 ;  /* 0x0000001d7c147221 */ /* 0x004fc20000010000 */
[----:B------:R-:W-:Y:S01]  /*11e10*/  FADD.FTZ R29, R15, R28 ;  /* 0x0000001c0f1d7221 */ /* 0x000fe20000010000 */
[----:B------:R-:W-:Y:S02]  /*11e20*/  F2FP.SATFINITE.E4M3.F32.PACK_AB_MERGE_C R180, R124, R81, RZ ;  /* 0x000000517cb4723e */ /* 0x000fe400048070ff */
[----:B------:R-:W-:Y:S02]  /*11e30*/  CS2R R80, SRZ ;  /* 0x0000000000507805 */ /* 0x000fe4000001ff00 */
[----:B------:R-:W-:Y:S01]  /*11e40*/  F2FP.SATFINITE.E4M3.F32.PACK_AB_MERGE_C R180, R70, R65, R180 ;  /* 0x0000004146b4723e */ /* 0x000fe200048070b4 */
[----:B------:R-:W2:Y:S01]  /*11e50*/  MUFU.EX2 R72, R72 ;  /* 0x0000004800487308 */ /* 0x000ea20000000800 */
[----:B0-----:R-:W-:-:S01]  /*11e60*/  FADD.FTZ R3, R69, R20 ;  /* 0x0000001445037221 */ /* 0x001fc20000010000 */
[----:B------:R-:W-:-:S06]  /*11e70*/  CS2R R64, SRZ ;  /* 0x0000000000407805 */ /* 0x000fcc000001ff00 */
        /* <DEDUP_REMOVED lines=9> */
[----:B--2---:R-:W-:-:S01]  /*11f10*/  FADD.FTZ R28, R57, R28 ;  /* 0x0000001c391c7221 */ /* 0x004fc20000010000 */
[----:B------:R-:W-:Y:S02]  /*11f20*/  F2FP.SATFINITE.E4M3.F32.PACK_AB_MERGE_C R183, R57, R56, RZ ;  /* 0x0000003839b7723e */ /* 0x000fe400048070ff */
[----:B------:R-:W-:Y:S01]  /*11f30*/  CS2R R56, SRZ ;  /* 0x0000000000387805 */ /* 0x000fe2000001ff00 */
[----:B------:R-:W-:Y:S01]  /*11f40*/  FADD.FTZ R27, R33, R28 ;  /* 0x0000001c211b7221 */ /* 0x000fe20000010000 */
[----:B------:R-:W-:Y:S01]  /*11f50*/  F2FP.SATFINITE.E4M3.F32.PACK_AB_MERGE_C R183, R48, R15, R183 ;  /* 0x0000000f30b7723e */ /* 0x000fe200048070b7 */
[----:B-1----:R-:W-:Y:S01]  /*11f60*/  @P0 IMAD.HI.U32 R28, R200, R31, RZ ;  /* 0x0000001fc81c0227 */ /* 0x002fe200078e00ff */
[----:B------:R-:W1:Y:S01]  /*11f70*/  MUFU.EX2 R40, R40 ;  /* 0x0000002800287308 */ /* 0x000e620000000800 */
[C---:B0-----:R-:W-:Y:S02]  /*11f80*/  F2FP.SATFINITE.E4M3.F32.PACK_AB_MERGE_C R182, R84.reuse, R83, RZ ;  /* 0x0000005354b6723e */ /* 0x041fe400048070ff */
[----:B------:R-:W-:Y:S01]  /*11f90*/  FADD.FTZ R84, R84, R21 ;  /* 0x0000001554547221 */ /* 0x000fe20000010000 */
[----:B------:R-:W-:-:S02]  /*11fa0*/  CS2R R82, SRZ ;  /* 0x0000000000527805 */ /* 0x000fc4000001ff00 */
[----:B------:R-:W-:Y:S02]  /*11fb0*/  F2FP.SATFINITE.E4M3.F32.PACK_AB_MERGE_C R182, R72, R69, R182 ;  /* 0x0000004548b6723e */ /* 0x000fe400048070b6 */
[----:B------:R-:W-:Y:S01]  /*11fc0*/  CS2R R68, SRZ ;  /* 0x0000000000447805 */ /* 0x000fe2000001ff00 */
[----:B------:R-:W0:Y:S01]  /*11fd0*/  MUFU.EX2 R74, R74 ;  /* 0x0000004a004a7308 */ /* 0x000e220000000800 */
[----:B---3--:R-:W-:-:S07]  /*11fe0*/  FADD.FTZ R21, R71, R84 ;  /* 0x0000005447157221 */ /* 0x008fce0000010000 */
[----:B------:R-:W2:Y:S01]  /*11ff0*/  MUFU.EX2 R35, R35 ;  /* 0x0000002300237308 */ /* 0x000ea20000000800 */
[----:B-1----:R-:W-:-:S07]  /*12000*/  FADD.FTZ R24, R40, R27 ;  /* 0x0000001b28187221 */ /* 0x002fce0000010000 */
[----:B------:R-:W1:Y:S01]  /*12010*/  MUFU.EX2 R100, R100 ;  /* 0x0000006400647308 */ /* 0x000e620000000800 */
[----:B0-----:R-:W-:-:S07]  /*12020*/  FADD.FTZ R20, R74, R21 ;  /* 0x000000154a147221 */ /* 0x001fce0000010000 */
[----:B------:R-:W0:Y:S01]  /*12030*/  MUFU.EX2 R75, R75 ;  /* 0x0000004b004b7308 */ /* 0x000e220000000800 */
[----:B--2---:R-:W-:-:S07]  /*12040*/  FADD.FTZ R29, R35, R24 ;  /* 0x00000018231d7221 */ /* 0x004fce0000010000 */
[----:B------:R-:W2:Y:S01]  /*12050*/  MUFU.EX2 R76, R76 ;  /* 0x0000004c004c7308 */ /* 0x000ea20000000800 */
[C---:B-1----:R-:W-:Y:S01]  /*12060*/  F2FP.SATFINITE.E4M3.F32.PACK_AB_MERGE_C R177, R100.reuse, R35, RZ ;  /* 0x0000002364b1723e */ /* 0x042fe200048070ff */
[----:B------:R-:W-:-:S03]  /*12070*/  FADD.FTZ R100, R100, R29 ;  /* 0x0000001d64647221 */ /* 0x000fc60000010000 */
[----:B------:R-:W-:Y:S02]  /*12080*/  F2FP.SATFINITE.E4M3.F32.PACK_AB_MERGE_C R177, R40, R33, R177 ;  /* 0x0000002128b1723e */ /* 0x000fe400048070b1 */
[----:B------:R-:W1:Y:S01]  /*12090*/  @P0 LDC R33, c[0x0][0x450] ;  /* 0x00011400ff210b82 */ /* 0x000e620000000800 */
[----:B------:R-:W3:Y:S01]  /*120a0*/  MUFU.EX2 R39, R39 ;  /* 0x0000002700277308 */ /* 0x000ee20000000800 */
[----:B0-----:R-:W-:-:S07]  /*120b0*/  FADD.FTZ R27, R75, R20 ;  /* 0x000000144b1b7221 */ /* 0x001fce0000010000 */
[----:B------:R-:W0:Y:S01]  /*120c0*/  MUFU.EX2 R58, R58 ;  /* 0x0000003a003a7308 */ /* 0x000e220000000800 */
[----:B--2---:R-:W-:-:S01]  /*120d0*/  FADD.FTZ R27, R76, R27 ;  /* 0x0000001b4c1b7221 */ /* 0x004fc20000010000 */
[----:B------:R-:W-:-:S04]  /*120e0*/  F2FP.SATFINITE.E4M3.F32.PACK_AB_MERGE_C R176, R76, R75, RZ ;  /* 0x0000004b4cb0723e */ /* 0x000fc800048070ff */
[----:B------:R-:W-:Y:S02]  /*120f0*/  F2FP.SATFINITE.E4M3.F32.PACK_AB_MERGE_C R176, R74, R71, R176 ;  /* 0x000000474ab0723e */ /* 0x000fe400048070b0 */
[----:B------:R-:W-:Y:S01]  /*12100*/  CS2R R74, SRZ ;  /* 0x00000000004a7805 */ /* 0x000fe2000001ff00 */
[----:B------:R-:W2:Y:S01]  /*12110*/  MUFU.EX2 R96, R96 ;  /* 0x0000006000607308 */ /* 0x000ea20000000800 */
[----:B---3--:R-:W-:-:S01]  /*12120*/  FADD.FTZ R29, R39, R100 ;  /* 0x00000064271d7221 */ /* 0x008fc20000010000 */
[----:B------:R-:W-:-:S06]  /*12130*/  CS2R R70, SRZ ;  /* 0x0000000000467805 */ /* 0x000fcc000001ff00 */
[----:B------:R-:W3:Y:S01]  /*12140*/  MUFU.EX2 R73, R73 ;  /* 0x0000004900497308 */ /* 0x000ee20000000800 */
[----:B0-----:R-:W-:-:S07]  /*12150*/  FADD.FTZ R20, R58, R27 ;  /* 0x0000001b3a147221 */ /* 0x001fce0000010000 */
[----:B------:R-:W0:Y:S01]  /*12160*/  MUFU.EX2 R41, R41 ;  /* 0x0000002900297308 */ /* 0x000e220000000800 */
[----:B--2---:R-:W-:-:S07]  /*12170*/  FADD.FTZ R24, R96, R29 ;  /* 0x0000001d60187221 */ /* 0x004fce0000010000 */
[----:B------:R-:W2:Y:S01]  /*12180*/  MUFU.EX2 R60, R60 ;  /* 0x0000003c003c7308 */ /* 0x000ea20000000800 */
[----:B---3--:R-:W-:-:S07]  /*12190*/  FADD.FTZ R15, R73, R20 ;  /* 0x00000014490f7221 */ /* 0x008fce0000010000 */
[----:B------:R-:W3:Y:S01]  /*121a0*/  MUFU.EX2 R54, R54 ;  /* 0x0000003600367308 */ /* 0x000ee20000000800 */
[----:B0-----:R-:W-:-:S07]  /*121b0*/  FADD.FTZ R27, R41, R24 ;  /* 0x00000018291b7221 */ /* 0x001fce0000010000 */
[----:B------:R-:W0:Y:S01]  /*121c0*/  MUFU.EX2 R77, R77 ;  /* 0x0000004d004d7308 */ /* 0x000e220000000800 */
[----:B--2---:R-:W-:-:S07]  /*121d0*/  FADD.FTZ R20, R60, R15 ;  /* 0x0000000f3c147221 */ /* 0x004fce0000010000 */
[----:B------:R-:W2:Y:S01]  /*121e0*/  MUFU.EX2 R26, R26 ;  /* 0x0000001a001a7308 */ /* 0x000ea20000000800 */
[----:B---3--:R-:W-:-:S01]  /*121f0*/  FADD.FTZ R27, R54, R27 ;  /* 0x0000001b361b7221 */ /* 0x008fc20000010000 */
[----:B------:R-:W-:Y:S02]  /*12200*/  F2FP.SATFINITE.E4M3.F32.PACK_AB_MERGE_C R179, R54, R41, RZ ;  /* 0x0000002936b3723e */ /* 0x000fe400048070ff */
[----:B------:R-:W-:Y:S02]  /*12210*/  CS2R R40, SRZ ;  /* 0x0000000000287805 */ /* 0x000fe4000001ff00 */
[----:B------:R-:W-:Y:S02]  /*12220*/  F2FP.SATFINITE.E4M3.F32.PACK_AB_MERGE_C R179, R96, R39, R179 ;  /* 0x0000002760b3723e */ /* 0x000fe400048070b3 */
[----:B------:R-:W3:Y:S01]  /*12230*/  MUFU.EX2 R0, R138 ;  /* 0x0000008a00007308 */ /* 0x000ee20000000800 */
[C---:B0-----:R-:W-:Y:S01]  /*12240*/  F2FP.SATFINITE.E4M3.F32.PACK_AB_MERGE_C R178, R77.reuse, R60, RZ ;  /* 0x0000003c4db2723e */ /* 0x041fe200048070ff */
[----:B------:R-:W-:-:S03]  /*12250*/  FADD.FTZ R77, R77, R20 ;  /* 0x000000144d4d7221 */ /* 0x000fc60000010000 */
[----:B------:R-:W-:Y:S02]  /*12260*/  F2FP.SATFINITE.E4M3.F32.PACK_AB_MERGE_C R178, R73, R58, R178 ;  /* 0x0000003a49b2723e */ /* 0x000fe400048070b2 */
[----:B------:R-:W-:Y:S02]  /*12270*/  CS2R R72, SRZ ;  /* 0x0000000000487805 */ /* 0x000fe4000001ff00 */
[----:B------:R-:W-:Y:S01]  /*12280*/  CS2R R58, SRZ ;  /* 0x00000000003a7805 */ /* 0x000fe2000001ff00 */
[----:B------:R-:W0:Y:S01]  /*12290*/  MUFU.EX2 R43, R43 ;  /* 0x0000002b002b7308 */ /* 0x000e220000000800 */
[----:B--2---:R-:W-:-:S07]  /*122a0*/  FADD.FTZ R24, R26, R27 ;  /* 0x0000001b1a187221 */ /* 0x004fce0000010000 */
        /* <DEDUP_REMOVED lines=10> */
[C---:B0-----:R-:W-:Y:S01]  /*12350*/  F2FP.SATFINITE.E4M3.F32.PACK_AB_MERGE_C R173, R45.reuse, R30, RZ ;  /* 0x0000001e2dad723e */ /* 0x041fe200048070ff */
[----:B------:R-:W-:Y:S01]  /*12360*/  FADD.FTZ R45, R45, R24 ;  /* 0x000000182d2d7221 */ /* 0x000fe20000010000 */
[----:B------:R-:W-:Y:S02]  /*12370*/  CS2R R30, SRZ ;  /* 0x00000000001e7805 */ /* 0x000fe4000001ff00 */
[----:B------:R-:W-:Y:S01]  /*12380*/  F2FP.SATFINITE.E4M3.F32.PACK_AB_MERGE_C R173, R43, R26, R173 ;  /* 0x0000001a2bad723e */ /* 0x000fe200048070ad */
[----:B------:R-:W-:Y:S01]  /*12390*/  IMAD.MOV.U32 R26, RZ, RZ, R200 ;  /* 0x000000ffff1a7224 */ /* 0x000fe200078e00c8 */
[----:B-1----:R-:W-:Y:S01]  /*123a0*/  @P0 SHF.R.U32.HI R26, RZ, R33, R28 ;  /* 0x00000021ff1a0219 */ /* 0x002fe2000001161c */
[----:B------:R-:W0:Y:S01]  /*123b0*/  MUFU.EX2 R34, R34 ;  /* 0x0000002200227308 */ /* 0x000e220000000800 */
[----:B--2---:R-:W-:-:S01]  /*123c0*/  FADD.FTZ R20, R62, R27 ;  /* 0x0000001b3e147221 */ /* 0x004fc20000010000 */
[----:B------:R-:W-:-:S06]  /*123d0*/  CS2R R32, SRZ ;  /* 0x0000000000207805 */ /* 0x000fcc000001ff00 */
[----:B------:R-:W1:Y:S01]  /*123e0*/  MUFU.EX2 R78, R78 ;  /* 0x0000004e004e7308 */ /* 0x000e620000000800 */
[C---:B---3--:R-:W-:Y:S01]  /*123f0*/  F2FP.SATFINITE.E4M3.F32.PACK_AB_MERGE_C R172, R85.reuse, R62, RZ ;  /* 0x0000003e55ac723e */ /* 0x048fe200048070ff */
[----:B------:R-:W-:Y:S01]  /*12400*/  FADD.FTZ R85, R85, R20 ;  /* 0x0000001455557221 */ /* 0x000fe20000010000 */
[----:B------:R-:W-:Y:S02]  /*12410*/  CS2R R62, SRZ ;  /* 0x00000000003e7805 */ /* 0x000fe4000001ff00 */
[----:B------:R-:W-:-:S03]  /*12420*/  F2FP.SATFINITE.E4M3.F32.PACK_AB_MERGE_C R172, R79, R0, R172 ;  /* 0x000000004fac723e */ /* 0x000fc600048070ac */
[----:B------:R-:W2:Y:S01]  /*12430*/  MUFU.EX2 R47, R47 ;  /* 0x0000002f002f7308 */ /* 0x000ea20000000800 */
[----:B0-----:R-:W-:-:S07]  /*12440*/  FADD.FTZ R20, R34, R45 ;  /* 0x0000002d22147221 */ /* 0x001fce0000010000 */
[----:B------:R-:W-:Y:S01]  /*12450*/  MUFU.EX2 R42, R42 ;  /* 0x0000002a002a7308 */ /* 0x000fe20000000800 */
[----:B-1----:R-:W-:-:S01]  /*12460*/  FADD.FTZ R0, R78, R85 ;  /* 0x000000554e007221 */ /* 0x002fc20000010000 */
[----:B------:R-:W-:-:S06]  /*12470*/  CS2R R84, SRZ ;  /* 0x0000000000547805 */ /* 0x000fcc000001ff00 */
[----:B------:R-:W0:Y:S01]  /*12480*/  MUFU.EX2 R49, R49 ;  /* 0x0000003100317308 */ /* 0x000e220000000800 */
[----:B--2---:R-:W-:-:S07]  /*12490*/  FADD.FTZ R29, R47, R20 ;  /* 0x000000142f1d7221 */ /* 0x004fce0000010000 */
[----:B------:R-:W1:Y:S08]  /*124a0*/  MUFU.EX2 R87, R87 ;  /* 0x0000005700577308 */ /* 0x000e700000000800 */
[----:B------:R-:W-:Y:S01]  /*124b0*/  MUFU.EX2 R144, R144 ;  /* 0x0000009000907308 */ /* 0x000fe20000000800 */
[----:B0-----:R-:W-:Y:S01]  /*124c0*/  F2FP.SATFINITE.E4M3.F32.PACK_AB_MERGE_C R20, R49, R42, RZ ;  /* 0x0000002a3114723e */ /* 0x001fe200048070ff */
[----:B------:R-:W-:Y:S01]  /*124d0*/  FADD.FTZ R42, R42, R29 ;  /* 0x0000001d2a2a7221 */ /* 0x000fe20000010000 */
[----:B------:R-:W-:-:S02]  /*124e0*/  CS2R R28, SRZ ;  /* 0x00000000001c7805 */ /* 0x000fc4000001ff00 */
[----:B------:R-:W-:Y:S01]  /*124f0*/  F2FP.SATFINITE.E4M3.F32.PACK_AB_MERGE_C R175, R47, R34, R20 ;  /* 0x000000222faf723e */ /* 0x000fe20004807014 */
[----:B------:R-:W-:-:S01]  /*12500*/  FADD.FTZ R49, R49, R42 ;  /* 0x0000002a31317221 */ /* 0x000fc20000010000 */
[----:B------:R-:W-:Y:S01]  /*12510*/  CS2R R42, SRZ ;  /* 0x00000000002a7805 */ /* 0x000fe2000001ff00 */
[----:B------:R-:W0:Y:S01]  /*12520*/  MUFU.EX2 R3, R146 ;  /* 0x0000009200037308 */ /* 0x000e220000000800 */
[----:B-1----:R-:W-:-:S01]  /*12530*/  FADD.FTZ R27, R87, R0 ;  /* 0x00000000571b7221 */ /* 0x002fc20000010000 */
[----:B------:R-:W-:-:S06]  /*12540*/  CS2R R34, SRZ ;  /* 0x0000000000227805 */ /* 0x000fcc000001ff00 */
[----:B------:R-:W1:Y:S08]  /*12550*/  MUFU.EX2 R46, R46 ;  /* 0x0000002e002e7308 */ /* 0x000e700000000800 */
[----:B------:R-:W2:Y:S01]  /*12560*/  MUFU.EX2 R98, R98 ;  /* 0x0000006200627308 */ /* 0x000ea20000000800 */
[----:B0-----:R-:W-:Y:S01]  /*12570*/  F2FP.SATFINITE.E4M3.F32.PACK_AB_MERGE_C R0, R3, R144, RZ ;  /* 0x000000900300723e */ /* 0x001fe200048070ff */
[----:B------:R-:W-:-:S03]  /*12580*/  FADD.FTZ R144, R144, R27 ;  /* 0x0000001b90907221 */ /* 0x000fc60000010000 */
[----:B------:R-:W-:Y:S01]  /*12590*/  F2FP.SATFINITE.E4M3.F32.PACK_AB_MERGE_C R174, R87, R78, R0 ;  /* 0x0000004e57ae723e */ /* 0x000fe20004807000 */
[----:B------:R-:W-:-:S01]  /*125a0*/  FADD.FTZ R3, R3, R144 ;  /* 0x0000009003037221 */ /* 0x000fc20000010000 */
[----:B------:R-:W-:Y:S01]  /*125b0*/  CS2R R86, SRZ ;  /* 0x0000000000567805 */ /* 0x000fe2000001ff00 */
[----:B------:R-:W0:Y:S01]  /*125c0*/  MUFU.EX2 R51, R51 ;  /* 0x0000003300337308 */ /* 0x000e220000000800 */
[----:B-1----:R-:W-:-:S01]  /*125d0*/  FADD.FTZ R20, R46, R49 ;  /* 0x000000312e147221 */ /* 0x002fc20000010000 */
[----:B------:R-:W-:Y:S02]  /*125e0*/  CS2R R78, SRZ ;  /* 0x00000000004e7805 */ /* 0x000fe4000001ff00 */
[----:B------:R-:W-:-:S04]  /*125f0*/  CS2R R48, SRZ ;  /* 0x0000000000307805 */ /* 0x000fc8000001ff00 */
        /* <DEDUP_REMOVED lines=11> */
[----:B------:R-:W-:Y:S01]  /*126b0*/  FADD.FTZ R150, R150, R3 ;  /* 0x0000000396967221 */ /* 0x000fe20000010000 */
[----:B------:R-:W-:-:S02]  /*126c0*/  IADD3 R3, R26, R189, -R191 ;  /* 0x000000bd1a037210 */ /* 0x000fc40007ffe8bf */
[----:B------:R-:W-:Y:S02]  /*126d0*/  CS2R R26, SRZ ;  /* 0x00000000001a7805 */ /* 0x000fe4000001ff00 */
[----:B------:R-:W-:Y:S01]  /*126e0*/  F2FP.SATFINITE.E4M3.F32.PACK_AB_MERGE_C R168, R21, R98, R24 ;  /* 0x0000006215a8723e */ /* 0x000fe20004807018 */
[----:B------:R-:W-:Y:S01]  /*126f0*/  FADD.FTZ R13, R13, R150 ;  /* 0x000000960d0d7221 */ /* 0x000fe20000010000 */
[----:B------:R-:W0:Y:S01]  /*12700*/  MUFU.EX2 R154, R154 ;  /* 0x0000009a009a7308 */ /* 0x000e220000000800 */
[C---:B-1----:R-:W-:Y:S01]  /*12710*/  F2FP.SATFINITE.E4M3.F32.PACK_AB_MERGE_C R38, R53.reuse, R38, RZ ;  /* 0x000000263526723e */ /* 0x042fe200048070ff */
[----:B------:R-:W-:Y:S01]  /*12720*/  FADD.FTZ R53, R53, R0 ;  /* 0x0000000035357221 */ /* 0x000fe20000010000 */
[----:B------:R-:W-:Y:S02]  /*12730*/  IMAD.HI R24, R3, 0x66666667, RZ ;  /* 0x6666666703187827 */ /* 0x000fe400078e02ff */
[----:B------:R-:W-:Y:S02]  /*12740*/  F2FP.SATFINITE.E4M3.F32.PACK_AB_MERGE_C R169, R51, R46, R38 ;  /* 0x0000002e33a9723e */ /* 0x000fe40004807026 */
[----:B------:R-:W-:-:S02]  /*12750*/  CS2R R46, SRZ ;  /* 0x00000000002e7805 */ /* 0x000fc4000001ff00 */
[----:B------:R-:W-:Y:S01]  /*12760*/  CS2R R38, SRZ ;  /* 0x0000000000267805 */ /* 0x000fe2000001ff00 */
[----:B------:R-:W1:Y:S01]  /*12770*/  MUFU.EX2 R55, R55 ;  /* 0x0000003700377308 */ /* 0x000e620000000800 */
[----:B--2---:R-:W-:-:S01]  /*12780*/  FADD.FTZ R20, R44, R53 ;  /* 0x000000352c147221 */ /* 0x004fc20000010000 */
[----:B------:R-:W-:-:S06]  /*12790*/  CS2R R52, SRZ ;  /* 0x0000000000347805 */ /* 0x000fcc000001ff00 */
[----:B------:R-:W2:Y:S01]  /*127a0*/  MUFU.EX2 R15, R156 ;  /* 0x0000009c000f7308 */ /* 0x000ea20000000800 */
[----:B0-----:R-:W-:-:S07]  /*127b0*/  FADD.FTZ R0, R154, R13 ;  /* 0x0000000d9a007221 */ /* 0x001fce0000010000 */
[----:B------:R-:W0:Y:S01]  /*127c0*/  MUFU.EX2 R50, R50 ;  /* 0x0000003200327308 */ /* 0x000e220000000800 */
[----:B-1----:R-:W-:-:S07]  /*127d0*/  FADD.FTZ R13, R55, R20 ;  /* 0x00000014370d7221 */ /* 0x002fce0000010000 */
[----:B------:R-:W-:Y:S01]  /*127e0*/  MUFU.EX2 R158, R158 ;  /* 0x0000009e009e7308 */ /* 0x000fe20000000800 */
[----:B--2---:R-:W-:-:S07]  /*127f0*/  FADD.FTZ R3, R15, R0 ;  /* 0x000000000f037221 */ /* 0x004fce0000010000 */
[----:B------:R-:W1:Y:S01]  /*12800*/  MUFU.EX2 R61, R61 ;  /* 0x0000003d003d7308 */ /* 0x000e620000000800 */
[----:B0-----:R-:W-:-:S01]  /*12810*/  FADD.FTZ R0, R50, R13 ;  /* 0x0000000d32007221 */ /* 0x001fc20000010000 */
[----:B------:R-:W-:-:S04]  /*12820*/  SHF.R.U32.HI R13, RZ, 0x1f, R24 ;  /* 0x0000001fff0d7819 */ /* 0x000fc80000011618 */
[----:B------:R-:W-:Y:S02]  /*12830*/  LEA.HI.SX32 R13, R24, R13, 0x1a ;  /* 0x0000000d180d7211 */ /* 0x000fe400078fd2ff */
[----:B------:R-:W0:Y:S02]  /*12840*/  MUFU.EX2 R25, R25 ;  /* 0x0000001900197308 */ /* 0x000e240000000800 */
[----:B------:R-:W-:-:S04]  /*12850*/  VIMNMX R13, RZ, R13, !PT ;  /* 0x0000000dff0d7248 */ /* 0x000fc80007fe0100 */
[----:B------:R-:W-:Y:S02]  /*12860*/  ISETP.GE.AND P2, PT, R219, R13, PT ;  /* 0x0000000ddb00720c */ /* 0x000fe40003f46270 */
[----:B-1----:R-:W-:Y:S01]  /*12870*/  F2FP.SATFINITE.E4M3.F32.PACK_AB_MERGE_C R21, R61, R158, RZ ;  /* 0x0000009e3d15723e */ /* 0x002fe200048070ff */
[----:B------:R-:W-:-:S03]  /*12880*/  FADD.FTZ R158, R158, R3 ;  /* 0x000000039e9e7221 */ /* 0x000fc60000010000 */
[----:B------:R-:W-:Y:S01]  /*12890*/  F2FP.SATFINITE.E4M3.F32.PACK_AB_MERGE_C R170, R15, R154, R21 ;  /* 0x0000009a0faa723e */ /* 0x000fe20004807015 */
[----:B------:R-:W-:-:S01]  /*128a0*/  FADD.FTZ R3, R61, R158 ;  /* 0x0000009e3d037221 */ /* 0x000fc20000010000 */
[----:B------:R-:W-:Y:S02]  /*128b0*/  CS2R R60, SRZ ;  /* 0x00000000003c7805 */ /* 0x000fe4000001ff00 */
[C---:B0-----:R-:W-:Y:S01]  /*128c0*/  F2FP.SATFINITE.E4M3.F32.PACK_AB_MERGE_C R15, R25.reuse, R50, RZ ;  /* 0x00000032190f723e */ /* 0x041fe200048070ff */
[----:B------:R-:W-:Y:S01]  /*128d0*/  FADD.FTZ R0, R25, R0 ;  /* 0x0000000019007221 */ /* 0x000fe20000010000 */
[----:B------:R-:W-:Y:S02]  /*128e0*/  CS2R R50, SRZ ;  /* 0x0000000000327805 */ /* 0x000fe4000001ff00 */
[----:B------:R-:W-:Y:S02]  /*128f0*/  CS2R R24, SRZ ;  /* 0x0000000000187805 */ /* 0x000fe4000001ff00 */
[----:B------:R-:W-:-:S02]  /*12900*/  F2FP.SATFINITE.E4M3.F32.PACK_AB_MERGE_C R171, R55, R44, R15 ;  /* 0x0000002c37ab723e */ /* 0x000fc4000480700f */
[----:B------:R-:W-:Y:S02]  /*12910*/  CS2R R54, SRZ ;  /* 0x0000000000367805 */ /* 0x000fe4000001ff00 */
[----:B------:R-:W-:Y:S01]  /*12920*/  CS2R R44, SRZ ;  /* 0x00000000002c7805 */ /* 0x000fe2000001ff00 */
[----:B------:R-:W-:Y:S06]  /*12930*/  @!P2 BRA `(.L_x_3155) ;  /* 0x0000004000d0a947 */ /* 0x000fec0003800000 */
[----:B------:R-:W-:Y:S01]  /*12940*/  IMAD.MOV.U32 R217, RZ, RZ, R90 ;  /* 0x000000ffffd97224 */ /* 0x000fe200078e005a */
[----:B------:R-:W-:Y:S01]  /*12950*/  MOV R223, R197 ;  /* 0x000000c500df7202 */ /* 0x000fe20000000f00 */
[----:B------:R-:W-:Y:S02]  /*12960*/  IMAD.MOV.U32 R218, RZ, RZ, R14 ;  /* 0x000000ffffda7224 */ /* 0x000fe400078e000e */
[----:B------:R-:W-:Y:S02]  /*12970*/  IMAD.MOV.U32 R220, RZ, RZ, R193 ;  /* 0x000000ffffdc7224 */ /* 0x000fe400078e00c1 */
[----:B------:R-:W-:-:S07]  /*12980*/  IMAD.MOV.U32 R87, RZ, RZ, RZ ;  /* 0x000000ffff577224 */ /* 0x000fce00078e00ff */
.L_x_3167:
        /* <DEDUP_REMOVED lines=8> */
.L_x_3157:
        /* <DEDUP_REMOVED lines=8> */
.L_x_3158:
[----:B------:R-:W-:Y:S04]  /*12a90*/  BSSY B0, `(.L_x_3156) ;  /* 0x0000004000007945 */ /* 0x000fe80003800000 */
[----:B-1----:R-:W-:Y:S05]  /*12aa0*/  @P3 BRA `(.L_x_3159) ;  /* 0x0000000000083947 */ /* 0x002fea0003800000 */
[----:B------:R-:W1:Y:S02]  /*12ab0*/  SYNCS.PHASECHK.TRANS64.TRYWAIT P3, [R15+URZ+0x22830], R14 ;  /* 0x0228300e0f0075a7 */ /* 0x000e64000806017f */
[----:B-1----:R-:W-:Y:S05]  /*12ac0*/  @!P3 BRA `(.L_x_3160) ;  /* 0x000001400034b947 */ /* 0x002fea0003800000 */
.L_x_3159:
[----:B------:R-:W-:Y:S05]  /*12ad0*/  BSYNC B0 ;  /* 0x0000000000007941 */ /* 0x000fea0003800000 */
.L_x_3156:
[----:B01----:R-:W0:Y:S01]  /*12ae0*/  S2R R14, SR_TID.X ;  /* 0x00000000000e7919 */ /* 0x003e220000002100 */
[----:B------:R-:W-:Y:S01]  /*12af0*/  VIADD R193, R220, 0x1 ;  /* 0x00000001dcc17836 */ /* 0x000fe20000000000 */
[----:B------:R-:W-:Y:S05]  /*12b00*/  WARPSYNC.ALL ;  /* 0x0000000000007948 */ /* 0x000fea0003800000 */
[C---:B------:R-:W-:Y:S01]  /*12b10*/  ISETP.NE.AND P3, PT, R193.reuse, 0x2, PT ;  /* 0x00000002c100780c */ /* 0x040fe20003f65270 */
[----:B------:R-:W-:Y:S01]  /*12b20*/  IMAD.MOV.U32 R21, RZ, RZ, 0x40000040 ;  /* 0x40000040ff157424 */ /* 0x000fe200078e00ff */
[C---:B------:R-:W-:Y:S01]  /*12b30*/  R2UR UR28, R8.reuse ;  /* 0x00000000081c72ca */ /* 0x040fe200000e0000 */
        /* <DEDUP_REMOVED lines=21> */
[----:B------:R-:W-:Y:S02]  /*12c90*/  R2UR UR51, R93 ;  /* 0x000000005d3372ca */ /* 0x000fe400000e0000 */
[----:B------:R-:W-:Y:S01]  /*12ca0*/  IADD3 R92, R14, 0x8, RZ ;  /* 0x000000080e5c7810 */ /* 0x000fe20007ffe0ff */
[----:B------:R-:W-:Y:S01]  /*12cb0*/  VIADD R14, R20, 0x100 ;  /* 0x00000100140e7836 */ /* 0x000fe20000000000 */
[----:B------:R-:W-:Y:S01]  /*12cc0*/  R2UR UR6, R90 ;  /* 0x000000005a0672ca */ /* 0x000fe200000e0000 */
[----:B------:R-:W-:Y:S01]  /*12cd0*/  VIADD R90, R20, 0x102 ;  /* 0x00000102145a7836 */ /* 0x000fe20000000000 */
[----:B------:R-:W-:Y:S01]  /*12ce0*/  R2UR UR7, R91 ;  /* 0x000000005b0772ca */ /* 0x000fe200000e0000 */
[----:B------:R0:W-:Y:S01]  /*12cf0*/  BAR.SYNC.DEFER_BLOCKING R92, 0x100 ;  /* 0x0004005c0000751d */ /* 0x0001e20000010000 */
[----:B------:R-:W-:-:S02]  /*12d00*/  R2UR UR34, R14 ;  /* 0x000000000e2272ca */ /* 0x000fc400000e0000 */
[----:B------:R-:W-:Y:S02]  /*12d10*/  R2UR UR48, R8 ;  /* 0x00000000083072ca */ /* 0x000fe400000e0000 */
[----:B------:R-:W-:Y:S02]  /*12d20*/  R2UR UR49, R9 ;  /* 0x00000000093172ca */ /* 0x000fe400000e0000 */
[----:B------:R-:W-:Y:S01]  /*12d30*/  R2UR UR46, R90 ;  /* 0x000000005a2e72ca */ /* 0x000fe200000e0000 */
[----:B0-----:R-:W-:Y:S01]  /*12d40*/  VIADD R92, R20, 0x202 ;  /* 0x00000202145c7836 */ /* 0x001fe20000000000 */
[----:B------:R-:W-:Y:S02]  /*12d50*/  R2UR UR47, R91 ;  /* 0x000000005b2f72ca */ /* 0x000fe400000e0000 */
[----:B------:R-:W-:Y:S01]  /*12d60*/  MOV R90, UR51 ;  /* 0x00000033005a7c02 */ /* 0x000fe20008000f00 */
[----:B------:R-:W-:Y:S01]  /*12d70*/  UMOV UR51, UR7 ;  /* 0x0000000700337c82 */ /* 0x000fe20008000000 */
[----:B------:R-:W-:Y:S01]  /*12d80*/  R2UR UR50, R92 ;  /* 0x000000005c3272ca */ /* 0x000fe200000e0000 */
[----:B------:R-:W-:Y:S01]  /*12d90*/  VIADD R92, R20, 0x4 ;  /* 0x00000004145c7836 */ /* 0x000fe20000000000 */
[----:B------:R-:W-:Y:S01]  /*12da0*/  R2UR UR4, R88 ;  /* 0x00000000580472ca */ /* 0x000fe200000e0000 */
[C---:B------:R-:W-:Y:S01]  /*12db0*/  VIADD R88, R20.reuse, 0x402 ;  /* 0x0000040214587836 */ /* 0x040fe20000000000 */
[----:B------:R-:W-:-:S02]  /*12dc0*/  IADD3 R14, R20, 0x400, RZ ;  /* 0x00000400140e7810 */ /* 0x000fc40007ffe0ff */
[----:B------:R-:W-:Y:S02]  /*12dd0*/  R2UR UR9, R15 ;  /* 0x000000000f0972ca */ /* 0x000fe400000e0000 */
[----:B------:R-:W-:Y:S01]  /*12de0*/  R2UR UR58, R88 ;  /* 0x00000000583a72ca */ /* 0x000fe200000e0000 */
[----:B------:R-:W-:Y:S01]  /*12df0*/  VIADD R88, R20, 0x204 ;  /* 0x0000020414587836 */ /* 0x000fe20000000000 */
[----:B------:R-:W-:Y:S01]  /*12e00*/  R2UR UR8, R14 ;  /* 0x000000000e0872ca */ /* 0x000fe200000e0000 */
[----:B------:R-:W-:Y:S01]  /*12e10*/  WARPGROUP.ARRIVE ;  /* 0x00000000000079c5 */ /* 0x000fe20000000000 */
[C---:B------:R-:W-:Y:S02]  /*12e20*/  R2UR UR5, R89.reuse ;  /* 0x00000000590572ca */ /* 0x040fe400000e0000 */
[----:B------:R-:W-:Y:S01]  /*12e30*/  MOV R91, UR50 ;  /* 0x00000032005b7c02 */ /* 0x000fe20008000f00 */
[----:B------:R-:W-:Y:S01]  /*12e40*/  UMOV UR50, UR6 ;  /* 0x0000000600327c82 */ /* 0x000fe20008000000 */
[----:B------:R-:W-:Y:S01]  /*12e50*/  R2UR UR14, R88 ;  /* 0x00000000580e72ca */ /* 0x000fe200000e0000 */
[----:B------:R-:W-:Y:S01]  /*12e60*/  QGMMA.64x32x32.F32.E4M3.E4M3 R152, gdesc[UR28], RZ, !UPT, gsb0 ;  /* 0x006000001c9879f3 */ /* 0x000fe2000c0008ff */
[----:B------:R-:W-:Y:S01]  /*12e70*/  VIADD R88, R20, 0x404 ;  /* 0x0000040414587836 */ /* 0x000fe20000000000 */
[----:B------:R-:W-:-:S02]  /*12e80*/  R2UR UR59, R89 ;  /* 0x00000000593b72ca */ /* 0x000fc400000e0000 */
[----:B------:R-:W-:Y:S01]  /*12e90*/  R2UR UR6, R92 ;  /* 0x000000005c0672ca */ /* 0x000fe200000e0000 */
[----:B------:R-:W-:Y:S01]  /*12ea0*/  VIADD R92, R20, 0x6 ;  /* 0x00000006145c7836 */ /* 0x000fe20000000000 */
[C---:B------:R-:W-:Y:S02]  /*12eb0*/  R2UR UR15, R89.reuse ;  /* 0x00000000590f72ca */ /* 0x040fe400000e0000 */
[----:B------:R-:W-:Y:S01]  /*12ec0*/  R2UR UR22, R88 ;  /* 0x00000000581672ca */ /* 0x000fe200000e0000 */
[----:B------:R-:W-:Y:S01]  /*12ed0*/  VIADD R88, R20, 0x206 ;  /* 0x0000020614587836 */ /* 0x000fe20000000000 */
[----:B------:R-:W-:Y:S01]  /*12ee0*/  R2UR UR23, R89 ;  /* 0x00000000591772ca */ /* 0x000fe200000e0000 */
[----:B------:R-:W-:Y:S01]  /*12ef0*/  IMAD.MOV.U32 R89, RZ, RZ, 0x40000040 ;  /* 0x40000040ff597424 */ /* 0x000fe200078e00ff */
[----:B------:R-:W-:Y:S02]  /*12f00*/  R2UR UR44, R8 ;  /* 0x00000000082c72ca */ /* 0x000fe400000e0000 */
[----:B------:R-:W-:-:S02]  /*12f10*/  R2UR UR45, R9 ;  /* 0x00000000092d72ca */ /* 0x000fc400000e0000 */
[C---:B------:R-:W-:Y:S02]  /*12f20*/  R2UR UR7, R93.reuse ;  /* 0x000000005d0772ca */ /* 0x040fe400000e0000 */
[----:B------:R-:W-:Y:S02]  /*12f30*/  R2UR UR26, R92 ;  /* 0x000000005c1a72ca */ /* 0x000fe400000e0000 */
[----:B------:R-:W-:Y:S02]  /*12f40*/  R2UR UR27, R93 ;  /* 0x000000005d1b72ca */ /* 0x000fe400000e0000 */
[----:B------:R-:W-:Y:S01]  /*12f50*/  MOV R224, UR47 ;  /* 0x0000002f00e07c02 */ /* 0x000fe20008000f00 */
[----:B------:R-:W-:Y:S01]  /*12f60*/  UMOV UR47, UR9 ;  /* 0x00000009002f7c82 */ /* 0x000fe20008000000 */
[----:B------:R-:W-:Y:S01]  /*12f70*/  MOV R225, UR46 ;  /* 0x0000002e00e17c02 */ /* 0x000fe20008000f00 */
[----:B------:R-:W-:Y:S01]  /*12f80*/  UMOV UR46, UR8 ;  /* 0x00000008002e7c82 */ /* 0x000fe20008000000 */
[----:B------:R-:W-:Y:S01]  /*12f90*/  MOV R227, UR6 ;  /* 0x0000000600e37c02 */ /* 0x000fe20008000f00 */
[----:B------:R-:W-:Y:S01]  /*12fa0*/  UMOV UR6, UR4 ;  /* 0x0000000400067c82 */ /* 0x000fe20008000000 */
[----:B------:R-:W-:-:S02]  /*12fb0*/  R2UR UR4, R10 ;  /* 0x000000000a0472ca */ /* 0x000fc400000e0000 */
[----:B------:R-:W-:Y:S01]  /*12fc0*/  MOV R226, UR7 ;  /* 0x0000000700e27c02 */ /* 0x000fe20008000f00 */
[----:B------:R-:W-:Y:S01]  /*12fd0*/  UMOV UR7, UR5 ;  /* 0x0000000500077c82 */ /* 0x000fe20008000000 */
[----:B------:R-:W-:Y:S02]  /*12fe0*/  R2UR UR5, R11 ;  /* 0x000000000b0572ca */ /* 0x000fe400000e0000 */
[----:B------:R-:W-:Y:S02]  /*12ff0*/  IADD3 R14, R20, 0x302, RZ ;  /* 0x00000302140e7810 */ /* 0x000fe40007ffe0ff */
[----:B------:R-:W-:Y:S02]  /*13000*/  R2UR UR55, R15 ;  /* 0x000000000f3772ca */ /* 0x000fe400000e0000 */
        /* <DEDUP_REMOVED lines=8> */
[----:B------:R-:W-:-:S02]  /*13090*/  R2UR UR8, R6 ;  /* 0x00000000060872ca */ /* 0x000fc400000e0000 */
[C---:B------:R-:W-:Y:S02]  /*130a0*/  R2UR UR9, R7.reuse ;  /* 0x00000000070972ca */ /* 0x040fe400000e0000 */
[----:B------:R-:W-:Y:S02]  /*130b0*/  R2UR UR12, R6 ;  /* 0x00000000060c72ca */ /* 0x000fe400000e0000 */
[----:B------:R-:W-:Y:S01]  /*130c0*/  R2UR UR13, R7 ;  /* 0x00000000070d72ca */ /* 0x000fe200000e0000 */
[----:B------:R-:W-:Y:S02]  /*130d0*/  WARPGROUP.DEPBAR.LE gsb0, 0x0 ;  /* 0x00008000000079c5 */ /* 0x000fe40000010000 */
[----:B------:R-:W-:Y:S01]  /*130e0*/  WARPGROUP.ARRIVE ;  /* 0x00000000000079c5 */ /* 0x000fe20000000000 */
[----:B------:R-:W-:Y:S02]  /*130f0*/  IADD3 R14, R20, 0x304, RZ ;  /* 0x00000304140e7810 */ /* 0x000fe40007ffe0ff */
[----:B------:R-:W-:-:S02]  /*13100*/  R2UR UR19, R15 ;  /* 0x000000000f1372ca */ /* 0x000fc400000e0000 */
[----:B------:R-:W-:Y:S01]  /*13110*/  R2UR UR18, R14 ;  /* 0x000000000e1272ca */ /* 0x000fe200000e0000 */
[----:B------:R-:W-:Y:S01]  /*13120*/  QGMMA.64x32x32.F32.E4M3.E4M3 R136, gdesc[UR32], RZ, !UPT, gsb0 ;  /* 0x00600000208879f3 */ /* 0x000fe2000c0008ff */
[----:B------:R-:W-:Y:S01]  /*13130*/  R2UR UR34, R88 ;  /* 0x00000000582272ca */ /* 0x000fe200000e0000 */
[----:B------:R-:W-:Y:S01]  /*13140*/  VIADD R14, R20, 0x106 ;  /* 0x00000106140e7836 */ /* 0x000fe20000000000 */
[----:B------:R-:W-:Y:S02]  /*13150*/  R2UR UR35, R89 ;  /* 0x00000000592372ca */ /* 0x000fe400000e0000 */
[C---:B------:R-:W-:Y:S02]  /*13160*/  R2UR UR16, R6.reuse ;  /* 0x00000000061072ca */ /* 0x040fe400000e0000 */
[----:B------:R-:W-:Y:S02]  /*13170*/  R2UR UR17, R7 ;  /* 0x00000000071172ca */ /* 0x000fe400000e0000 */
[----:B------:R-:W-:-:S02]  /*13180*/  R2UR UR20, R6 ;  /* 0x00000000061472ca */ /* 0x000fc400000e0000 */
[----:B------:R-:W-:Y:S02]  /*13190*/  R2UR UR21, R7 ;  /* 0x00000000071572ca */ /* 0x000fe400000e0000 */
[----:B------:R-:W-:Y:S02]  /*131a0*/  R2UR UR24, R4 ;  /* 0x00000000041872ca */ /* 0x000fe400000e0000 */
[----:B------:R-:W-:Y:S02]  /*131b0*/  R2UR UR25, R5 ;  /* 0x00000000051972ca */ /* 0x000fe400000e0000 */
[----:B------:R-:W-:Y:S01]  /*131c0*/  R2UR UR30, R14 ;  /* 0x000000000e1e72ca */ /* 0x000fe200000e0000 */
[----:B------:R-:W-:Y:S01]  /*131d0*/  VIADD R14, R20, 0x306 ;  /* 0x00000306140e7836 */ /* 0x000fe20000000000 */
[----:B------:R-:W-:Y:S01]  /*131e0*/  R2UR UR31, R15 ;  /* 0x000000000f1f72ca */ /* 0x000fe200000e0000 */
[----:B------:R-:W-:Y:S01]  /*131f0*/  IMAD.MOV.U32 R15, RZ, RZ, 0x40000040 ;  /* 0x40000040ff0f7424 */ /* 0x000fe200078e00ff */
[----:B------:R-:W-:-:S02]  /*13200*/  R2UR UR28, R4 ;  /* 0x00000000041c72ca */ /* 0x000fc400000e0000 */
[C---:B------:R-:W-:Y:S02]  /*13210*/  R2UR UR29, R5.reuse ;  /* 0x00000000051d72ca */ /* 0x040fe400000e0000 */
[----:B------:R-:W-:Y:S02]  /*13220*/  R2UR UR32, R4 ;  /* 0x00000000042072ca */ /* 0x000fe400000e0000 */
[----:B------:R-:W-:Y:S02]  /*13230*/  R2UR UR33, R5 ;  /* 0x00000000052172ca */ /* 0x000fe400000e0000 */
[----:B------:R-:W-:Y:S02]  /*13240*/  IADD3 R20, R20, 0x406, RZ ;  /* 0x0000040614147810 */ /* 0x000fe40007ffe0ff */
        /* <DEDUP_REMOVED lines=78> */
.L_x_3162:
[----:B------:R-:W-:Y:S01]  /*13730*/  SHF.L.U32 R14, R223, 0x1f, RZ ;  /* 0x0000001fdf0e7819 */ /* 0x000fe200000006ff */
[----:B------:R-:W-:-:S04]  /*13740*/  IMAD R15, R220, 0x8, R18 ;  /* 0x00000008dc0f7824 */ /* 0x000fc800078e0212 */
[----:B------:R0:W1:Y:S01]  /*13750*/  SYNCS.PHASECHK.TRANS64.TRYWAIT P2, [R15+URZ+0x22850], R14 ;  /* 0x0228500e0f0075a7 */ /* 0x000062000804017f */
[----:B------:R-:W-:Y:S05]  /*13760*/  @!P1 BRA `(.L_x_3163) ;  /* 0x0000000000049947 */ /* 0x000fea0003800000 */
[----:B------:R-:W-:Y:S01]  /*13770*/  BPT.TRAP 0x1 ;  /* 0x000000040000795c */ /* 0x000fe20000300000 */
.L_x_3163:
[----:B-1----:R-:W-:Y:S05]  /*13780*/  @P2 BRA `(.L_x_3161) ;  /* 0x0000000000082947 */ /* 0x002fea0003800000 */
[----:B------:R-:W1:Y:S02]  /*13790*/  SYNCS.PHASECHK.TRANS64.TRYWAIT P2, [R15+URZ+0x22850], R14 ;  /* 0x0228500e0f0075a7 */ /* 0x000e64000804017f */
[----:B-1----:R-:W-:Y:S05]  /*137a0*/  @!P2 BRA `(.L_x_3164) ;  /* 0x000001340010a947 */ /* 0x002fea0003800000 */
.L_x_3161:
[----:B01----:R-:W-:Y:S01]  /*137b0*/  VIADD R14, R18, 0x400 ;  /* 0x00000400120e7836 */ /* 0x003fe20000000000 */
[----:B------:R-:W-:Y:S01]  /*137c0*/  MOV R15, 0xc0000010 ;  /* 0xc0000010000f7802 */ /* 0x000fe20000000f00 */
[----:B------:R-:W-:Y:S05]  /*137d0*/  WARPSYNC.ALL ;  /* 0x0000000000007948 */ /* 0x000fea0003800000 */
[----:B------:R-:W-:Y:S01]  /*137e0*/  SHF.R.U32.HI R14, RZ, 0x4, R14 ;  /* 0x00000004ff0e7819 */ /* 0x000fe2000001160e */
[----:B------:R-:W-:Y:S01]  /*137f0*/  WARPGROUP.ARRIVE ;  /* 0x00000000000079c5 */ /* 0x000fe20000000000 */
[----:B------:R-:W-:Y:S01]  /*13800*/  R2UR UR7, R15 ;  /* 0x000000000f0772ca */ /* 0x000fe200000e0000 */
[----:B------:R-:W-:Y:S01]  /*13810*/  IMAD.MOV.U32 R21, RZ, RZ, -0x3ffffff0 ;  /* 0xc0000010ff157424 */ /* 0x000fe200078e00ff */
[----:B------:R-:W-:Y:S01]  /*13820*/  LOP3.LUT R14, R14, 0x3fff, RZ, 0xc0, !PT ;  /* 0x00003fff0e0e7812 */ /* 0x000fe200078ec0ff */
[----:B------:R-:W-:-:S02]  /*13830*/  IMAD.MOV.U32 R15, RZ, RZ, -0x3ffffff0 ;  /* 0xc0000010ff0f7424 */ /* 0x000fc400078e00ff */
[----:B------:R-:W0:Y:S01]  /*13840*/  S2R R223, SR_TID.X ;  /* 0x0000000000df7919 */ /* 0x000e220000002100 */
[----:B------:R-:W-:-:S05]  /*13850*/  LOP3.LUT R14, R14, 0x10000, RZ, 0xfc, !PT ;  /* 0x000100000e0e7812 */ /* 0x000fca00078efcff */
[----:B------:R-:W-:-:S04]  /*13860*/  IMAD R14, R220, 0x500, R14 ;  /* 0x00000500dc0e7824 */ /* 0x000fc800078e020e */
[C---:B------:R-:W-:Y:S01]  /*13870*/  VIADD R20, R14.reuse, 0x100 ;  /* 0x000001000e147836 */ /* 0x040fe20000000000 */
[----:B------:R-:W-:-:S13]  /*13880*/  R2UR UR6, R14 ;  /* 0x000000000e0672ca */ /* 0x000fda00000e0000 */
        /* <DEDUP_REMOVED lines=9> */
[----:B------:R-:W-:Y:S01]  /*13920*/  R2UR UR6, R20 ;  /* 0x00000000140672ca */ /* 0x000fe200000e0000 */
[C---:B------:R-:W-:Y:S01]  /*13930*/  VIADD R20, R14.reuse, 0x300 ;  /* 0x000003000e147836 */ /* 0x040fe20000000000 */
[----:B------:R-:W-:Y:S01]  /*13940*/  R2UR UR7, R21 ;  /* 0x00000000150772ca */ /* 0x000fe200000e0000 */
[----:B------:R-:W-:Y:S01]  /*13950*/  VIADD R14, R14, 0x400 ;  /* 0x000004000e0e7836 */ /* 0x000fe20000000000 */
[----:B------:R-:W-:Y:S01]  /*13960*/  MOV R21, 0xc0000010 ;  /* 0xc000001000157802 */ /* 0x000fe20000000f00 */
[----:B------:R-:W-:Y:S02]  /*13970*/  WARPGROUP.DEPBAR.LE gsb0, 0x0 ;  /* 0x00008000000079c5 */ /* 0x000fe40000010000 */
[----:B------:R-:W-:-:S08]  /*13980*/  WARPGROUP.ARRIVE ;  /* 0x00000000000079c5 */ /* 0x000fd00000000000 */
        /* <DEDUP_REMOVED lines=16> */
.L_x_3165:
[----:B------:R-:W1:Y:S01]  /*13a90*/  @P0 LDC R15, c[0x0][0x44c] ;  /* 0x00011300ff0f0b82 */ /* 0x000e620000000800 */
[----:B0-----:R-:W-:Y:S02]  /*13aa0*/  IMAD.IADD R14, R208, 0x1, R200 ;  /* 0x00000001d00e7824 */ /* 0x001fe400078e02c8 */
[C---:B------:R-:W-:Y:S01]  /*13ab0*/  FMUL.FTZ R21, R2.reuse, R154 ;  /* 0x0000009a02157220 */ /* 0x040fe20000410000 */
[C---:B------:R-:W-:Y:S01]  /*13ac0*/  FMUL.FTZ R154, R2.reuse, R157 ;  /* 0x0000009d029a7220 */ /* 0x040fe20000410000 */
[C---:B------:R-:W-:Y:S01]  /*13ad0*/  FMUL.FTZ R157, R2.reuse, R160 ;  /* 0x000000a0029d7220 */ /* 0x040fe20000410000 */
[C---:B------:R-:W-:Y:S01]  /*13ae0*/  FMUL.FTZ R160, R2.reuse, R163 ;  /* 0x000000a302a07220 */ /* 0x040fe20000410000 */
[C---:B------:R-:W-:Y:S01]  /*13af0*/  FMUL.FTZ R163, R2.reuse, R166 ;  /* 0x000000a602a37220 */ /* 0x040fe20000410000 */
[----:B------:R-:W-:Y:S01]  /*13b00*/  IMAD.MOV.U32 R166, RZ, RZ, -0xa0 ;  /* 0xffffff60ffa67424 */ /* 0x000fe200078e00ff */
[----:B------:R-:W0:Y:S01]  /*13b10*/  @P0 LDC R20, c[0x0][0x450] ;  /* 0x00011400ff140b82 */ /* 0x000e220000000800 */
[----:B------:R-:W-:Y:S01]  /*13b20*/  MUFU.TANH R154, R154 ;  /* 0x0000009a009a7308 */ /* 0x000fe20000002400 */
[----:B------:R-:W-:Y:S01]  /*13b30*/  FMUL.FTZ R136, R2, R136 ;  /* 0x0000008802887220 */ /* 0x000fe20000410000 */
[----:B------:R-:W-:-:S02]  /*13b40*/  IMAD R166, R219, R166, 0x1 ;  /* 0x00000001dba67424 */ /* 0x000fc400078e02a6 */
[C---:B------:R-:W-:Y:S01]  /*13b50*/  FMUL.FTZ R137, R2.reuse, R137 ;  /* 0x0000008902897220 */ /* 0x040fe20000410000 */
[C---:B------:R-:W-:Y:S01]  /*13b60*/  FMUL.FTZ R140, R2.reuse, R140 ;  /* 0x0000008c028c7220 */ /* 0x040fe20000410000 */
[C---:B------:R-:W-:Y:S01]  /*13b70*/  FMUL.FTZ R141, R2.reuse, R141 ;  /* 0x0000008d028d7220 */ /* 0x040fe20000410000 */
[----:B------:R-:W-:Y:S02]  /*13b80*/  IMAD R166, R207, -0x2, R166 ;  /* 0xfffffffecfa67824 */ /* 0x000fe400078e02a6 */
[C---:B------:R-:W-:Y:S01]  /*13b90*/  FMUL.FTZ R144, R2.reuse, R144 ;  /* 0x0000009002907220 */ /* 0x040fe20000410000 */
[----:B------:R-:W-:Y:S01]  /*13ba0*/  MUFU.TANH R157, R157 ;  /* 0x0000009d009d7308 */ /* 0x000fe20000002400 */
[C---:B------:R-:W-:Y:S01]  /*13bb0*/  FMUL.FTZ R145, R2.reuse, R145 ;  /* 0x0000009102917220 */ /* 0x040fe20000410000 */
[C---:B------:R-:W-:Y:S01]  /*13bc0*/  FMUL.FTZ R148, R2.reuse, R148 ;  /* 0x0000009402947220 */ /* 0x040fe20000410000 */
[C---:B------:R-:W-:Y:S01]  /*13bd0*/  FMUL.FTZ R149, R2.reuse, R149 ;  /* 0x0000009502957220 */ /* 0x040fe20000410000 */
[C---:B------:R-:W-:Y:S01]  /*13be0*/  FMUL.FTZ R120, R2.reuse, R120 ;  /* 0x0000007802787220 */ /* 0x040fe20000410000 */
[C---:B------:R-:W-:Y:S01]  /*13bf0*/  FMUL.FTZ R121, R2.reuse, R121 ;  /* 0x0000007902797220 */ /* 0x040fe20000410000 */
[----:B------:R-:W-:Y:S01]  /*13c00*/  FMUL.FTZ R124, R2, R124 ;  /* 0x0000007c027c7220 */ /* 0x000fe20000410000 */
[----:B-1----:R-:W-:Y:S01]  /*13c10*/  @P0 IMAD.HI.U32 R15, R14, R15, RZ ;  /* 0x0000000f0e0f0227 */ /* 0x002fe200078e00ff */
[----:B------:R-:W-:Y:S03]  /*13c20*/  MUFU.TANH R136, R136 ;  /* 0x0000008800887308 */ /* 0x000fe60000002400 */
[C---:B------:R-:W-:Y:S01]  /*13c30*/  FMUL.FTZ R125, R2.reuse, R125 ;  /* 0x0000007d027d7220 */ /* 0x040fe20000410000 */
[C---:B------:R-:W-:Y:S01]  /*13c40*/  FMUL.FTZ R128, R2.reuse, R128 ;  /* 0x0000008002807220 */ /* 0x040fe20000410000 */
[C---:B------:R-:W-:Y:S01]  /*13c50*/  FMUL.FTZ R129, R2.reuse, R129 ;  /* 0x0000008102817220 */ /* 0x040fe20000410000 */
[C---:B------:R-:W-:Y:S01]  /*13c60*/  FMUL.FTZ R132, R2.reuse, R132 ;  /* 0x0000008402847220 */ /* 0x040fe20000410000 */
[C---:B------:R-:W-:Y:S01]  /*13c70*/  FMUL.FTZ R133, R2.reuse, R133 ;  /* 0x0000008502857220 */ /* 0x040fe20000410000 */
[C---:B------:R-:W-:Y:S01]  /*13c80*/  FMUL.FTZ R104, R2.reuse, R104 ;  /* 0x0000006802687220 */ /* 0x040fe20000410000 */
[----:B0-----:R-:W-:Y:S01]  /*13c90*/  @P0 SHF.R.U32.HI R14, RZ, R20, R15 ;  /* 0x00000014ff0e0219 */ /* 0x001fe2000001160f */
        /* <DEDUP_REMOVED lines=11> */
[----:B------:R-:W1:Y:S01]  /*13d50*/  MUFU.TANH R15, R15 ;  /* 0x0000000f000f7308 */ /* 0x000e620000002400 */
[----:B------:R-:W-:Y:S01]  /*13d60*/  IADD3 R165, -R191, R166, R189 ;  /* 0x000000a6bfa57210 */ /* 0x000fe20007ffe1bd */
        /* <DEDUP_REMOVED lines=13> */
[----:B------:R-:W-:Y:S01]  /*13e40*/  FMUL.FTZ R166, R2, R150 ;  /* 0x0000009602a67220 */ /* 0x000fe20000410000 */
[----:B------:R-:W3:Y:S01]  /*13e50*/  MUFU.TANH R153, R153 ;  /* 0x0000009900997308 */ /* 0x000ee20000002400 */
[----:B0-----:R-:W-:-:S02]  /*13e60*/  IMAD.IADD R93, R165, 0x1, R168 ;  /* 0x00000001a55d7824 */ /* 0x001fc400078e02a8 */
[C---:B------:R-:W-:Y:S01]  /*13e70*/  FMUL.FTZ R96, R2.reuse, R96 ;  /* 0x0000006002607220 */ /* 0x040fe20000410000 */
[----:B------:R-:W0:Y:S01]  /*13e80*/  SHFL.IDX PT, R14, R14, 0x1, 0x1c1f ;  /* 0x003c1f000e0e7f89 */ /* 0x000e2200000e0000 */
[C---:B------:R-:W-:Y:S01]  /*13e90*/  FMUL.FTZ R142, R2.reuse, R142 ;  /* 0x0000008e028e7220 */ /* 0x040fe20000410000 */
[C---:B------:R-:W-:Y:S01]  /*13ea0*/  FMUL.FTZ R147, R2.reuse, R147 ;  /* 0x0000009302937220 */ /* 0x040fe20000410000 */
[C---:B------:R-:W-:Y:S01]  /*13eb0*/  ISETP.GT.AND P4, PT, R93.reuse, RZ, PT ;  /* 0x000000ff5d00720c */ /* 0x040fe20003f84270 */
[C---:B------:R-:W-:Y:S01]  /*13ec0*/  FMUL.FTZ R122, R2.reuse, R122 ;  /* 0x0000007a027a7220 */ /* 0x040fe20000410000 */
[----:B------:R-:W4:Y:S01]  /*13ed0*/  MUFU.TANH R158, R158 ;  /* 0x0000009e009e7308 */ /* 0x000f220000002400 */
[C---:B------:R-:W-:Y:S01]  /*13ee0*/  ISETP.GT.AND P5, PT, R93.reuse, 0x1, PT ;  /* 0x000000015d00780c */ /* 0x040fe20003fa4270 */
[C---:B------:R-:W-:Y:S01]  /*13ef0*/  FMUL.FTZ R127, R2.reuse, R127 ;  /* 0x0000007f027f7220 */ /* 0x040fe20000410000 */
[C---:B------:R-:W-:Y:S01]  /*13f00*/  ISETP.GT.AND P2, PT, R93.reuse, 0x8, PT ;  /* 0x000000085d00780c */ /* 0x040fe20003f44270 */
[C---:B------:R-:W-:Y:S01]  /*13f10*/  FMUL.FTZ R138, R2.reuse, R138 ;  /* 0x0000008a028a7220 */ /* 0x040fe20000410000 */
[----:B------:R-:W-:Y:S01]  /*13f20*/  ISETP.GT.AND P3, PT, R93, 0x9, PT ;  /* 0x000000095d00780c */ /* 0x000fe20003f64270 */
[----:B------:R-:W-:Y:S01]  /*13f30*/  FMUL.FTZ R134, R2, R134 ;  /* 0x0000008602867220 */ /* 0x000fe20000410000 */
[----:B-1----:R-:W-:Y:S01]  /*13f40*/  FSEL R15, R15, -INF , P4 ;  /* 0xff8000000f0f7808 */ /* 0x002fe20002000000 */
[----:B------:R-:W1:Y:S01]  /*13f50*/  MUFU.TANH R161, R161 ;  /* 0x000000a100a17308 */ /* 0x000e620000002400 */
[----:B--2---:R-:W-:Y:S01]  /*13f60*/  FSEL R20, R20, -INF , P5 ;  /* 0xff80000014147808 */ /* 0x004fe20002800000 */
[C---:B------:R-:W-:Y:S01]  /*13f70*/  FMUL.FTZ R107, R2.reuse, R107 ;  /* 0x0000006b026b7220 */ /* 0x040fe20000410000 */
[----:B---3--:R-:W-:Y:S01]  /*13f80*/  FSEL R153, R153, -INF , P2 ;  /* 0xff80000099997808 */ /* 0x008fe20001000000 */
[----:B------:R-:W-:Y:S01]  /*13f90*/  FMUL.FTZ R139, R2, R139 ;  /* 0x0000008b028b7220 */ /* 0x000fe20000410000 */
[----:B------:R-:W-:Y:S01]  /*13fa0*/  FSEL R154, R154, -INF , P3 ;  /* 0xff8000009a9a7808 */ /* 0x000fe20001800000 */
[C---:B------:R-:W-:Y:S01]  /*13fb0*/  FMUL.FTZ R143, R2.reuse, R143 ;  /* 0x0000008f028f7220 */ /* 0x040fe20000410000 */
[C---:B------:R-:W-:Y:S01]  /*13fc0*/  ISETP.GT.AND P4, PT, R93.reuse, 0x10, PT ;  /* 0x000000105d00780c */ /* 0x040fe20003f84270 */
[----:B------:R-:W2:Y:S01]  /*13fd0*/  MUFU.TANH R162, R162 ;  /* 0x000000a200a27308 */ /* 0x000ea20000002400 */
[C---:B------:R-:W-:Y:S01]  /*13fe0*/  ISETP.GT.AND P5, PT, R93.reuse, 0x11, PT ;  /* 0x000000115d00780c */ /* 0x040fe20003fa4270 */
[C---:B------:R-:W-:Y:S01]  /*13ff0*/  FMUL.FTZ R123, R2.reuse, R123 ;  /* 0x0000007b027b7220 */ /* 0x040fe20000410000 */
[C---:B------:R-:W-:Y:S01]  /*14000*/  ISETP.GT.AND P2, PT, R93.reuse, 0x18, PT ;  /* 0x000000185d00780c */ /* 0x040fe20003f44270 */
[C---:B------:R-:W-:Y:S01]  /*14010*/  FMUL.FTZ R130, R2.reuse, R130 ;  /* 0x0000008202827220 */ /* 0x040fe20000410000 */
[----:B------:R-:W-:Y:S01]  /*14020*/  ISETP.GT.AND P3, PT, R93, 0x19, PT ;  /* 0x000000195d00780c */ /* 0x000fe20003f64270 */
[----:B------:R-:W-:Y:S01]  /*14030*/  FMUL.FTZ R135, R2, R135 ;  /* 0x0000008702877220 */ /* 0x000fe20000410000 */
[----:B------:R-:W-:Y:S01]  /*14040*/  FSEL R157, R157, -INF , P4 ;  /* 0xff8000009d9d7808 */ /* 0x000fe20002000000 */
[----:B------:R-:W3:Y:S01]  /*14050*/  MUFU.TANH R137, R137 ;  /* 0x0000008900897308 */ /* 0x000ee20000002400 */
[----:B----4-:R-:W-:Y:S01]  /*14060*/  FSEL R158, R158, -INF , P5 ;  /* 0xff8000009e9e7808 */ /* 0x010fe20002800000 */
[C---:B------:R-:W-:Y:S01]  /*14070*/  FMUL.FTZ R110, R2.reuse, R110 ;  /* 0x0000006e026e7220 */ /* 0x040fe20000410000 */
[----:B-1----:R-:W-:Y:S01]  /*14080*/  FSEL R161, R161, -INF , P2 ;  /* 0xff800000a1a17808 */ /* 0x002fe20001000000 */
[C---:B------:R-:W-:Y:S01]  /*14090*/  FMUL.FTZ R90, R2.reuse, R90 ;  /* 0x0000005a025a7220 */ /* 0x040fe20000410000 */
[C---:B------:R-:W-:Y:S01]  /*140a0*/  ISETP.GT.AND P4, PT, R93.reuse, 0x20, PT ;  /* 0x000000205d00780c */ /* 0x040fe20003f84270 */
[----:B------:R-:W-:Y:S01]  /*140b0*/  FMUL.FTZ R146, R2, R146 ;  /* 0x0000009202927220 */ /* 0x000fe20000410000 */
[C---:B------:R-:W-:Y:S01]  /*140c0*/  ISETP.GT.AND P5, PT, R93.reuse, 0x21, PT ;  /* 0x000000215d00780c */ /* 0x040fe20003fa4270 */
[----:B------:R-:W1:Y:S01]  /*140d0*/  MUFU.TANH R140, R140 ;  /* 0x0000008c008c7308 */ /* 0x000e620000002400 */
[----:B--2---:R-:W-:Y:S01]  /*140e0*/  FSEL R162, R162, -INF , P3 ;  /* 0xff800000a2a27808 */ /* 0x004fe20001800000 */
[C---:B------:R-:W-:Y:S01]  /*140f0*/  FMUL.FTZ R126, R2.reuse, R126 ;  /* 0x0000007e027e7220 */ /* 0x040fe20000410000 */
[C---:B------:R-:W-:Y:S01]  /*14100*/  ISETP.GT.AND P2, PT, R93.reuse, 0x28, PT ;  /* 0x000000285d00780c */ /* 0x040fe20003f44270 */
[C---:B------:R-:W-:Y:S01]  /*14110*/  FMUL.FTZ R131, R2.reuse, R131 ;  /* 0x0000008302837220 */ /* 0x040fe20000410000 */
[----:B------:R-:W-:Y:S01]  /*14120*/  ISETP.GT.AND P3, PT, R93, 0x29, PT ;  /* 0x000000295d00780c */ /* 0x000fe20003f64270 */
[----:B------:R-:W-:Y:S01]  /*14130*/  FMUL.FTZ R106, R2, R106 ;  /* 0x0000006a026a7220 */ /* 0x000fe20000410000 */
[----:B------:R-:W-:Y:S01]  /*14140*/  FSEL R136, R136, -INF , P4 ;  /* 0xff80000088887808 */ /* 0x000fe20002000000 */
[----:B------:R-:W2:Y:S01]  /*14150*/  MUFU.TANH R141, R141 ;  /* 0x0000008d008d7308 */ /* 0x000ea20000002400 */
[----:B---3--:R-:W-:Y:S01]  /*14160*/  FSEL R137, R137, -INF , P5 ;  /* 0xff80000089897808 */ /* 0x008fe20002800000 */
[C---:B------:R-:W-:Y:S01]  /*14170*/  FMUL.FTZ R111, R2.reuse, R111 ;  /* 0x0000006f026f7220 */ /* 0x040fe20000410000 */
[C---:B------:R-:W-:Y:S01]  /*14180*/  ISETP.GT.AND P4, PT, R93.reuse, 0x30, PT ;  /* 0x000000305d00780c */ /* 0x040fe20003f84270 */
[C---:B------:R-:W-:Y:S01]  /*14190*/  FMUL.FTZ R94, R2.reuse, R94 ;  /* 0x0000005e025e7220 */ /* 0x040fe20000410000 */
[----:B------:R-:W-:Y:S01]  /*141a0*/  ISETP.GT.AND P5, PT, R93, 0x31, PT ;  /* 0x000000315d00780c */ /* 0x000fe20003fa4270 */
[----:B------:R-:W-:Y:S01]  /*141b0*/  FMUL.FTZ R95, R2, R95 ;  /* 0x0000005f025f7220 */ /* 0x000fe20000410000 */
[----:B0-----:R-:W-:Y:S01]  /*141c0*/  IADD3 R165, R165, R14, RZ ;  /* 0x0000000ea5a57210 */ /* 0x001fe20007ffe0ff */
[----:B------:R-:W0:Y:S01]  /*141d0*/  MUFU.TANH R144, R144 ;  /* 0x0000009000907308 */ /* 0x000e220000002400 */
[----:B-1----:R-:W-:Y:S01]  /*141e0*/  FSEL R140, R140, -INF , P2 ;  /* 0xff8000008c8c7808 */ /* 0x002fe20001000000 */
[C---:B------:R-:W-:Y:S01]  /*141f0*/  FMUL.FTZ R98, R2.reuse, R98 ;  /* 0x0000006202627220 */ /* 0x040fe20000410000 */
[----:B------:R-:W-:Y:S01]  /*14200*/  ISETP.GT.AND P2, PT, R93, 0x38, PT ;  /* 0x000000385d00780c */ /* 0x000fe20003f44270 */
[C---:B------:R-:W-:Y:S01]  /*14210*/  FMUL.FTZ R99, R2.reuse, R99 ;  /* 0x0000006302637220 */ /* 0x040fe20000410000 */
[C---:B------:R-:W-:Y:S01]  /*14220*/  FMUL.FTZ R102, R2.reuse, R102 ;  /* 0x0000006602667220 */ /* 0x040fe20000410000 */
[----:B------:R-:W-:Y:S01]  /*14230*/  FMUL.FTZ R103, R2, R103 ;  /* 0x0000006702677220 */ /* 0x000fe20000410000 */
[----:B------:R-:W1:Y:S01]  /*14240*/  S2R R223, SR_CgaCtaId ;  /* 0x0000000000df7919 */ /* 0x000e620000008800 */
[----:B------:R-:W3:Y:S01]  /*14250*/  MUFU.TANH R145, R145 ;  /* 0x0000009100917308 */ /* 0x000ee20000002400 */
[----:B--2---:R-:W-:-:S02]  /*14260*/  FSEL R141, R141, -INF , P3 ;  /* 0xff8000008d8d7808 */ /* 0x004fc40001800000 */
[----:B------:R-:W-:-:S05]  /*14270*/  ISETP.GT.AND P3, PT, R93, 0x39, PT ;  /* 0x000000395d00780c */ /* 0x000fca0003f64270 */
[----:B------:R-:W2:Y:S01]  /*14280*/  MUFU.TANH R148, R148 ;  /* 0x0000009400947308 */ /* 0x000ea20000002400 */
[----:B0-----:R-:W-:Y:S02]  /*14290*/  FSEL R144, R144, -INF , P4 ;  /* 0xff80000090907808 */ /* 0x001fe40002000000 */
[----:B------:R-:W-:-:S05]  /*142a0*/  ISETP.GT.AND P4, PT, R93, 0x40, PT ;  /* 0x000000405d00780c */ /* 0x000fca0003f84270 */
[----:B------:R-:W0:Y:S01]  /*142b0*/  MUFU.TANH R149, R149 ;  /* 0x0000009500957308 */ /* 0x000e220000002400 */
[----:B---3--:R-:W-:Y:S02]  /*142c0*/  FSEL R145, R145, -INF , P5 ;  /* 0xff80000091917808 */ /* 0x008fe40002800000 */
[----:B------:R-:W-:-:S05]  /*142d0*/  ISETP.GT.AND P5, PT, R93, 0x41, PT ;  /* 0x000000415d00780c */ /* 0x000fca0003fa4270 */
[----:B------:R-:W3:Y:S01]  /*142e0*/  MUFU.TANH R120, R120 ;  /* 0x0000007800787308 */ /* 0x000ee20000002400 */
[----:B--2---:R-:W-:Y:S02]  /*142f0*/  FSEL R148, R148, -INF , P2 ;  /* 0xff80000094947808 */ /* 0x004fe40001000000 */
        /* <DEDUP_REMOVED lines=55> */
[----:B------:R2:W4:Y:S01]  /*14670*/  MUFU.TANH R150, R167 ;  /* 0x000000a700967308 */ /* 0x0005220000002400 */
[----:B0-----:R-:W-:Y:S02]  /*14680*/  FSEL R89, R89, -INF , P5 ;  /* 0xff80000059597808 */ /* 0x001fe40002800000 */
[----:B------:R-:W-:-:S05]  /*14690*/  ISETP.GT.AND P5, PT, R93, 0x91, PT ;  /* 0x000000915d00780c */ /* 0x000fca0003fa4270 */
[----:B------:R-:W0:Y:S01]  /*146a0*/  MUFU.TANH R96, R96 ;  /* 0x0000006000607308 */ /* 0x000e220000002400 */
[----:B--2---:R-:W-:Y:S02]  /*146b0*/  FMNMX.FTZ R167, R15, R218, !PT ;  /* 0x000000da0fa77209 */ /* 0x004fe40007810000 */
[----:B---3--:R-:W-:Y:S02]  /*146c0*/  FSEL R92, R92, -INF , P2 ;  /* 0xff8000005c5c7808 */ /* 0x008fe40001000000 */
[----:B------:R-:W-:Y:S01]  /*146d0*/  FMNMX.FTZ R168, R20, R167, !PT ;  /* 0x000000a714a87209 */ /* 0x000fe20007810000 */
[----:B------:R-:W-:Y:S01]  /*146e0*/  FMUL.FTZ R167, R2, R100 ;  /* 0x0000006402a77220 */ /* 0x000fe20000410000 */
[C---:B------:R-:W-:Y:S01]  /*146f0*/  ISETP.GT.AND P2, PT, R93.reuse, 0x98, PT ;  /* 0x000000985d00780c */ /* 0x040fe20003f44270 */
[----:B------:R-:W-:Y:S01]  /*14700*/  MUFU.TANH R155, R155 ;  /* 0x0000009b009b7308 */ /* 0x000fe20000002400 */
[----:B----4-:R-:W-:Y:S02]  /*14710*/  FSEL R150, R150, -INF , P3 ;  /* 0xff80000096967808 */ /* 0x010fe40001800000 */
[----:B------:R-:W-:Y:S01]  /*14720*/  ISETP.GT.AND P3, PT, R93, 0x99, PT ;  /* 0x000000995d00780c */ /* 0x000fe20003f64270 */
[----:B------:R-:W-:Y:S01]  /*14730*/  FMUL.FTZ R93, R2, R151 ;  /* 0x00000097025d7220 */ /* 0x000fe20000410000 */
[----:B------:R-:W-:-:S03]  /*14740*/  FMNMX.FTZ R151, R153, R168, !PT ;  /* 0x000000a899977209 */ /* 0x000fc60007810000 */
[----:B------:R-:W2:Y:S01]  /*14750*/  MUFU.TANH R167, R167 ;  /* 0x000000a700a77308 */ /* 0x000ea20000002400 */
[----:B------:R-:W-:Y:S02]  /*14760*/  FMNMX.FTZ R168, R154, R151, !PT ;  /* 0x000000979aa87209 */ /* 0x000fe40007810000 */
[----:B0-----:R-:W-:Y:S02]  /*14770*/  FSEL R96, R96, -INF , P4 ;  /* 0xff80000060607808 */ /* 0x001fe40002000000 */
[----:B------:R-:W-:Y:S02]  /*14780*/  FMNMX.FTZ R151, R157, R168, !PT ;  /* 0x000000a89d977209 */ /* 0x000fe40007810000 */
[----:B------:R-:W-:Y:S01]  /*14790*/  ISETP.GT.AND P4, PT, R165, 0x9, PT ;  /* 0x00000009a500780c */ /* 0x000fe20003f84270 */
[----:B------:R-:W-:Y:S01]  /*147a0*/  MUFU.TANH R163, R163 ;  /* 0x000000a300a37308 */ /* 0x000fe20000002400 */
[----:B------:R-:W-:-:S04]  /*147b0*/  FMNMX.FTZ R168, R158, R151, !PT ;  /* 0x000000979ea87209 */ /* 0x000fc80007810000 */
[----:B------:R-:W-:-:S03]  /*147c0*/  FMNMX.FTZ R151, R161, R168, !PT ;  /* 0x000000a8a1977209 */ /* 0x000fc60007810000 */
        /* <DEDUP_REMOVED lines=32> */
[----:B------:R-:W-:Y:S01]  /*149d0*/  FMNMX.FTZ R168, R112, R151, !PT ;  /* 0x0000009770a87209 */ /* 0x000fe20007810000 */
[----:B------:R-:W-:Y:S02]  /*149e0*/  FMUL.FTZ R151, R2, R97 ;  /* 0x0000006102977220 */ /* 0x000fe40000410000 */
[----:B------:R-:W-:Y:S01]  /*149f0*/  MUFU.TANH R139, R139 ;  /* 0x0000008b008b7308 */ /* 0x000fe20000002400 */
[----:B------:R-:W-:-:S04]  /*14a00*/  FMNMX.FTZ R97, R113, R168, !PT ;  /* 0x000000a871617209 */ /* 0x000fc80007810000 */
[----:B------:R-:W-:-:S03]  /*14a10*/  FMNMX.FTZ R168, R116, R97, !PT ;  /* 0x0000006174a87209 */ /* 0x000fc60007810000 */
[----:B------:R-:W0:Y:S01]  /*14a20*/  MUFU.TANH R151, R151 ;  /* 0x0000009700977308 */ /* 0x000e220000002400 */
[----:B------:R-:W-:Y:S01]  /*14a30*/  FMNMX.FTZ R97, R117, R168, !PT ;  /* 0x000000a875617209 */ /* 0x000fe20007810000 */
[----:B------:R-:W-:-:S03]  /*14a40*/  FMUL.FTZ R168, R2, R101 ;  /* 0x0000006502a87220 */ /* 0x000fc60000410000 */
[----:B------:R-:W-:-:S03]  /*14a50*/  FMNMX.FTZ R100, R88, R97, !PT ;  /* 0x0000006158647209 */ /* 0x000fc60007810000 */
[----:B------:R-:W3:Y:S01]  /*14a60*/  MUFU.TANH R168, R168 ;  /* 0x000000a800a87308 */ /* 0x000ee20000002400 */
[----:B------:R-:W-:-:S04]  /*14a70*/  FMNMX.FTZ R97, R89, R100, !PT ;  /* 0x0000006459617209 */ /* 0x000fc80007810000 */
[----:B------:R-:W-:Y:S01]  /*14a80*/  FMNMX.FTZ R101, R92, R97, !PT ;  /* 0x000000615c657209 */ /* 0x000fe20007810000 */
[----:B------:R-:W-:Y:S01]  /*14a90*/  FMUL.FTZ R97, R2, R114 ;  /* 0x0000007202617220 */ /* 0x000fe20000410000 */
[----:B--2---:R-:W-:Y:S01]  /*14aa0*/  FSEL R114, R167, -INF , P2 ;  /* 0xff800000a7727808 */ /* 0x004fe20001000000 */
[----:B------:R-:W2:Y:S01]  /*14ab0*/  MUFU.TANH R156, R156 ;  /* 0x0000009c009c7308 */ /* 0x000ea20000002400 */
[----:B------:R-:W-:Y:S02]  /*14ac0*/  FMNMX.FTZ R101, R150, R101, !PT ;  /* 0x0000006596657209 */ /* 0x000fe40007810000 */
[----:B0-----:R-:W-:Y:S02]  /*14ad0*/  FSEL R100, R151, -INF , P5 ;  /* 0xff80000097647808 */ /* 0x001fe40002800000 */
[----:B------:R-:W-:Y:S01]  /*14ae0*/  FMNMX.FTZ R151, R96, R101, !PT ;  /* 0x0000006560977209 */ /* 0x000fe20007810000 */
[C---:B------:R-:W-:Y:S01]  /*14af0*/  FMUL.FTZ R101, R2.reuse, R115 ;  /* 0x0000007302657220 */ /* 0x040fe20000410000 */
[C---:B------:R-:W-:Y:S01]  /*14b00*/  FMUL.FTZ R115, R2.reuse, R118 ;  /* 0x0000007602737220 */ /* 0x040fe20000410000 */
[----:B------:R-:W-:Y:S01]  /*14b10*/  FMUL.FTZ R118, R2, R119 ;  /* 0x0000007702767220 */ /* 0x000fe20000410000 */
[----:B------:R-:W-:Y:S01]  /*14b20*/  FMNMX.FTZ R151, R100, R151, !PT ;  /* 0x0000009764977209 */ /* 0x000fe20007810000 */
[----:B------:R-:W-:Y:S01]  /*14b30*/  FMUL.FTZ R119, R2, R91 ;  /* 0x0000005b02777220 */ /* 0x000fe20000410000 */
[----:B---3--:R-:W-:Y:S01]  /*14b40*/  FSEL R168, R168, -INF , P3 ;  /* 0xff800000a8a87808 */ /* 0x008fe20001800000 */
[----:B------:R-:W-:Y:S01]  /*14b50*/  MUFU.TANH R97, R97 ;  /* 0x0000006100617308 */ /* 0x000fe20000002400 */
[----:B------:R-:W-:-:S02]  /*14b60*/  FMNMX.FTZ R151, R114, R151, !PT ;  /* 0x0000009772977209 */ /* 0x000fc40007810000 */
[----:B------:R-:W-:Y:S02]  /*14b70*/  ISETP.GT.AND P3, PT, R165, 0x8, PT ;  /* 0x00000008a500780c */ /* 0x000fe40003f64270 */
[----:B------:R-:W-:Y:S02]  /*14b80*/  FMNMX.FTZ R151, R168, R151, !PT ;  /* 0x00000097a8977209 */ /* 0x000fe40007810000 */
[----:B------:R-:W-:Y:S01]  /*14b90*/  FSEL R172, R155, -INF , P3 ;  /* 0xff8000009bac7808 */ /* 0x000fe20001800000 */
[----:B------:R-:W0:Y:S01]  /*14ba0*/  MUFU.TANH R164, R164 ;  /* 0x000000a400a47308 */ /* 0x000e220000002400 */
[C---:B------:R-:W-:Y:S01]  /*14bb0*/  ISETP.GT.AND P3, PT, R165.reuse, 0x18, PT ;  /* 0x00000018a500780c */ /* 0x040fe20003f64270 */
[----:B------:R-:W3:Y:S01]  /*14bc0*/  SHFL.BFLY PT, R170, R151, 0x2, 0x1f ;  /* 0x0c401f0097aa7f89 */ /* 0x000ee200000e0000 */
[----:B------:R-:W-:Y:S02]  /*14bd0*/  ISETP.GT.AND P2, PT, R165, RZ, PT ;  /* 0x000000ffa500720c */ /* 0x000fe40003f44270 */
[----:B------:R-:W-:-:S02]  /*14be0*/  FSEL R176, R163, -INF , P3 ;  /* 0xff800000a3b07808 */ /* 0x000fc40001800000 */
[C---:B------:R-:W-:Y:S01]  /*14bf0*/  ISETP.GT.AND P3, PT, R165.reuse, 0x28, PT ;  /* 0x00000028a500780c */ /* 0x040fe20003f64270 */
[----:B------:R-:W4:Y:S01]  /*14c00*/  MUFU.TANH R143, R143 ;  /* 0x0000008f008f7308 */ /* 0x000f220000002400 */
[C---:B------:R-:W-:Y:S02]  /*14c10*/  ISETP.GT.AND P5, PT, R165.reuse, 0x1, PT ;  /* 0x00000001a500780c */ /* 0x040fe40003fa4270 */
[----:B------:R-:W-:Y:S02]  /*14c20*/  FSEL R180, R142, -INF , P3 ;  /* 0xff8000008eb47808 */ /* 0x000fe40001800000 */
[----:B------:R-:W-:Y:S02]  /*14c30*/  ISETP.GT.AND P3, PT, R165, 0x31, PT ;  /* 0x00000031a500780c */ /* 0x000fe40003f64270 */
[----:B------:R-:W-:Y:S01]  /*14c40*/  FSEL R152, R152, -INF , P5 ;  /* 0xff80000098987808 */ /* 0x000fe20002800000 */
[----:B------:R-:W5:Y:S01]  /*14c50*/  MUFU.TANH R166, R166 ;  /* 0x000000a600a67308 */ /* 0x000f620000002400 */
[----:B------:R-:W-:-:S02]  /*14c60*/  FSEL R184, R147, -INF , P3 ;  /* 0xff80000093b87808 */ /* 0x000fc40001800000 */
[C---:B------:R-:W-:Y:S02]  /*14c70*/  ISETP.GT.AND P3, PT, R165.reuse, 0x40, PT ;  /* 0x00000040a500780c */ /* 0x040fe40003f64270 */
[C---:B------:R-:W-:Y:S02]  /*14c80*/  ISETP.GT.AND P5, PT, R165.reuse, 0x11, PT ;  /* 0x00000011a500780c */ /* 0x040fe40003fa4270 */
[----:B------:R-:W-:Y:S01]  /*14c90*/  FSEL R122, R122, -INF , P3 ;  /* 0xff8000007a7a7808 */ /* 0x000fe20001800000 */
[----:B------:R-:W-:Y:S01]  /*14ca0*/  MUFU.TANH R123, R123 ;  /* 0x0000007b007b7308 */ /* 0x000fe20000002400 */
[----:B------:R-:W-:Y:S02]  /*14cb0*/  ISETP.GT.AND P3, PT, R165, 0x49, PT ;  /* 0x00000049a500780c */ /* 0x000fe40003f64270 */
[----:B---3--:R-:W-:Y:S02]  /*14cc0*/  FMNMX.FTZ R170, R151, R170, !PT ;  /* 0x000000aa97aa7209 */ /* 0x008fe40007810000 */
[----:B------:R-:W-:-:S02]  /*14cd0*/  FSEL R226, R127, -INF , P3 ;  /* 0xff8000007fe27808 */ /* 0x000fc40001800000 */
[C---:B------:R-:W-:Y:S01]  /*14ce0*/  ISETP.GT.AND P3, PT, R165.reuse, 0x58, PT ;  /* 0x00000058a500780c */ /* 0x040fe20003f64270 */
[----:B------:R-:W3:Y:S01]  /*14cf0*/  SHFL.BFLY PT, R91, R170, 0x1, 0x1f ;  /* 0x0c201f00aa5b7f89 */ /* 0x000ee200000e0000 */
[----:B------:R-:W-:Y:S01]  /*14d00*/  FSEL R160, R160, -INF , P5 ;  /* 0xff800000a0a07808 */ /* 0x000fe20002800000 */
[----:B------:R-:W-:Y:S01]  /*14d10*/  MUFU.TANH R130, R130 ;  /* 0x0000008200827308 */ /* 0x000fe20000002400 */
[----:B------:R-:W-:Y:S02]  /*14d20*/  FSEL R134, R134, -INF , P3 ;  /* 0xff80000086867808 */ /* 0x000fe40001800000 */
[C---:B------:R-:W-:Y:S02]  /*14d30*/  ISETP.GT.AND P3, PT, R165.reuse, 0x61, PT ;  /* 0x00000061a500780c */ /* 0x040fe40003f64270 */
[----:B------:R-:W-:Y:S02]  /*14d40*/  ISETP.GT.AND P5, PT, R165, 0x21, PT ;  /* 0x00000021a500780c */ /* 0x000fe40003fa4270 */
[----:B------:R-:W-:Y:S01]  /*14d50*/  FSEL R107, R107, -INF , P3 ;  /* 0xff8000006b6b7808 */ /* 0x000fe20001800000 */
[----:B------:R-:W-:Y:S01]  /*14d60*/  MUFU.TANH R135, R135 ;  /* 0x0000008700877308 */ /* 0x000fe20000002400 */
[----:B------:R-:W-:-:S02]  /*14d70*/  FSEL R178, R139, -INF , P5 ;  /* 0xff8000008bb27808 */ /* 0x000fc40002800000 */
[C---:B------:R-:W-:Y:S02]  /*14d80*/  ISETP.GT.AND P3, PT, R165.reuse, 0x70, PT ;  /* 0x00000070a500780c */ /* 0x040fe40003f64270 */
[----:B--2---:R-:W-:Y:S02]  /*14d90*/  FSEL R156, R156, -INF , P4 ;  /* 0xff8000009c9c7808 */ /* 0x004fe40002000000 */
[C---:B------:R-:W-:Y:S01]  /*14da0*/  ISETP.GT.AND P4, PT, R165.reuse, 0x19, PT ;  /* 0x00000019a500780c */ /* 0x040fe20003f84270 */
[----:B------:R-:W-:Y:S01]  /*14db0*/  MUFU.TANH R110, R110 ;  /* 0x0000006e006e7308 */ /* 0x000fe20000002400 */
[C---:B------:R-:W-:Y:S02]  /*14dc0*/  ISETP.GT.AND P5, PT, R165.reuse, 0x30, PT ;  /* 0x00000030a500780c */ /* 0x040fe40003fa4270 */
[----:B0-----:R-:W-:Y:S02]  /*14dd0*/  FSEL R164, R164, -INF , P4 ;  /* 0xff800000a4a47808 */ /* 0x001fe40002000000 */
[----:B------:R-:W-:-:S02]  /*14de0*/  ISETP.GT.AND P4, PT, R165, 0x29, PT ;  /* 0x00000029a500780c */ /* 0x000fc40003f84270 */
[----:B---3--:R-:W-:Y:S01]  /*14df0*/  FMNMX.FTZ R14, R170, R91, !PT ;  /* 0x0000005baa0e7209 */ /* 0x008fe20007810000 */
[----:B------:R-:W-:Y:S01]  /*14e00*/  MUFU.TANH R101, R101 ;  /* 0x0000006500657308 */ /* 0x000fe20000002400 */
[----:B------:R-:W0:Y:S01]  /*14e10*/  LDC R91, c[0x0][0x988] ;  /* 0x00026200ff5b7b82 */ /* 0x000e220000000800 */
[----:B------:R-:W-:Y:S02]  /*14e20*/  FSEL R170, R21, -INF , P2 ;  /* 0xff80000015aa7808 */ /* 0x000fe40001000000 */
[----:B------:R-:W-:Y:S02]  /*14e30*/  ISETP.GT.AND P2, PT, R165, 0x10, PT ;  /* 0x00000010a500780c */ /* 0x000fe40003f44270 */
[----:B----4-:R-:W-:Y:S02]  /*14e40*/  FSEL R182, R143, -INF , P4 ;  /* 0xff8000008fb67808 */ /* 0x010fe40002000000 */
[----:B------:R-:W-:Y:S01]  /*14e50*/  FSEL R174, R159, -INF , P2 ;  /* 0xff8000009fae7808 */ /* 0x000fe20001000000 */
[----:B------:R-:W-:Y:S01]  /*14e60*/  MUFU.TANH R90, R90 ;  /* 0x0000005a005a7308 */ /* 0x000fe20000002400 */
[----:B------:R-:W-:-:S02]  /*14e70*/  ISETP.GT.AND P2, PT, R165, 0x20, PT ;  /* 0x00000020a500780c */ /* 0x000fc40003f44270 */
[C---:B------:R-:W-:Y:S02]  /*14e80*/  ISETP.GT.AND P4, PT, R165.reuse, 0x38, PT ;  /* 0x00000038a500780c */ /* 0x040fe40003f84270 */
[----:B------:R-:W-:Y:S02]  /*14e90*/  FSEL R138, R138, -INF , P2 ;  /* 0xff8000008a8a7808 */ /* 0x000fe40001000000 */
[----:B------:R-:W-:Y:S01]  /*14ea0*/  FSETP.NEU.FTZ.AND P2, PT, R14, -INF , PT ;  /* 0xff8000000e00780b */ /* 0x000fe20003f5d000 */
[----:B------:R-:W2:Y:S01]  /*14eb0*/  MUFU.TANH R146, R146 ;  /* 0x0000009200927308 */ /* 0x000ea20000002400 */
[----:B-----5:R-:W-:Y:S02]  /*14ec0*/  FSEL R186, R166, -INF , P4 ;  /* 0xff800000a6ba7808 */ /* 0x020fe40002000000 */
[----:B------:R-:W-:Y:S02]  /*14ed0*/  ISETP.GT.AND P4, PT, R165, 0x41, PT ;  /* 0x00000041a500780c */ /* 0x000fe40003f84270 */
[C---:B------:R-:W-:Y:S01]  /*14ee0*/  FSEL R171, R14.reuse, RZ, P2 ;  /* 0x000000ff0eab7208 */ /* 0x040fe20001000000 */
[----:B0-----:R-:W-:-:S02]  /*14ef0*/  FFMA.FTZ R21, R14, R91, -8 ;  /* 0xc10000000e157423 */ /* 0x001fc4000001005b */
[----:B------:R-:W0:Y:S03]  /*14f00*/  MUFU.TANH R93, R93 ;  /* 0x0000005d005d7308 */ /* 0x000e260000002400 */
[----:B------:R-:W-:Y:S02]  /*14f10*/  FSEL R142, R21, RZ, P2 ;  /* 0x000000ff158e7208 */ /* 0x000fe40001000000 */
[----:B--2---:R-:W-:-:S03]  /*14f20*/  FSEL R146, R146, -INF , P5 ;  /* 0xff80000092927808 */ /* 0x004fc60002800000 */
[-CC-:B------:R-:W-:Y:S01]  /*14f30*/  FFMA.FTZ R139, R158, R91.reuse, -R142.reuse ;  /* 0x0000005b9e8b7223 */ /* 0x180fe2000001088e */
[----:B------:R-:W-:Y:S01]  /*14f40*/  FSEL R158, R97, -INF , P3 ;  /* 0xff800000619e7808 */ /* 0x000fe20001800000 */
[-CC-:B------:R-:W-:Y:S01]  /*14f50*/  FFMA.FTZ R21, R15, R91.reuse, -R142.reuse ;  /* 0x0000005b0f157223 */ /* 0x180fe2000001088e */
[----:B------:R-:W-:-:S01]  /*14f60*/  FFMA.FTZ R15, R20, R91, -R142 ;  /* 0x0000005b140f7223 */ /* 0x000fc2000001088e */
[----:B------:R2:W-:Y:S01]  /*14f70*/  MUFU.EX2 R97, R139 ;  /* 0x0000008b00617308 */ /* 0x0005e20000000800 */
[----:B------:R-:W-:Y:S01]  /*14f80*/  FSEL R20, R123, -INF , P4 ;  /* 0xff8000007b147808 */ /* 0x000fe20002000000 */
[-CC-:B------:R-:W-:Y:S01]  /*14f90*/  FFMA.FTZ R147, R108, R91.reuse, -R142.reuse ;  /* 0x0000005b6c937223 */ /* 0x180fe2000001088e */
[C---:B------:R-:W-:Y:S01]  /*14fa0*/  ISETP.GT.AND P4, PT, R165.reuse, 0x50, PT ;  /* 0x00000050a500780c */ /* 0x040fe20003f84270 */
[-CC-:B------:R-:W-:Y:S01]  /*14fb0*/  FFMA.FTZ R154, R154, R91.reuse, -R142.reuse ;  /* 0x0000005b9a9a7223 */ /* 0x180fe2000001088e */
[----:B------:R-:W-:Y:S01]  /*14fc0*/  ISETP.GT.AND P5, PT, R165, 0x39, PT ;  /* 0x00000039a500780c */ /* 0x000fe20003fa4270 */
[--C-:B------:R-:W-:Y:S01]  /*14fd0*/  FFMA.FTZ R123, R161, R91, -R142.reuse ;  /* 0x0000005ba17b7223 */ /* 0x100fe2000001088e */
[----:B------:R-:W-:Y:S01]  /*14fe0*/  FSEL R130, R130, -INF , P4 ;  /* 0xff80000082827808 */ /* 0x000fe20002000000 */
[----:B------:R-:W3:Y:S01]  /*14ff0*/  MUFU.TANH R126, R126 ;  /* 0x0000007e007e7308 */ /* 0x000ee20000002400 */
[----:B--2---:R-:W-:Y:S01]  /*15000*/  FMNMX.FTZ R139, R170, R217, !PT ;  /* 0x000000d9aa8b7209 */ /* 0x004fe20007810000 */
[-CC-:B------:R-:W-:Y:S01]  /*15010*/  FFMA.FTZ R162, R162, R91.reuse, -R142.reuse ;  /* 0x0000005ba2a27223 */ /* 0x180fe2000001088e */
[----:B------:R-:W-:Y:S01]  /*15020*/  ISETP.GT.AND P4, PT, R165, 0x59, PT ;  /* 0x00000059a500780c */ /* 0x000fe20003f84270 */
[--C-:B------:R-:W-:Y:S01]  /*15030*/  FFMA.FTZ R136, R136, R91, -R142.reuse ;  /* 0x0000005b88887223 */ /* 0x100fe2000001088e */
[----:B------:R-:W-:Y:S01]  /*15040*/  FMNMX.FTZ R139, R152, R139, !PT ;  /* 0x0000008b988b7209 */ /* 0x000fe20007810000 */
[--C-:B------:R-:W-:Y:S01]  /*15050*/  FFMA.FTZ R137, R137, R91, -R142.reuse ;  /* 0x0000005b89897223 */ /* 0x100fe2000001088e */
[----:B------:R-:W-:Y:S01]  /*15060*/  FSEL R135, R135, -INF , P4 ;  /* 0xff80000087877808 */ /* 0x000fe20002000000 */
[----:B------:R-:W2:Y:S01]  /*15070*/  MUFU.TANH R131, R131 ;  /* 0x0000008300837308 */ /* 0x000ea20000002400 */
[----:B------:R-:W-:Y:S01]  /*15080*/  FMNMX.FTZ R139, R172, R139, !PT ;  /* 0x0000008bac8b7209 */ /* 0x000fe20007810000 */
[-CC-:B------:R-:W-:Y:S01]  /*15090*/  FFMA.FTZ R120, R120, R91.reuse, -R142.reuse ;  /* 0x0000005b78787223 */ /* 0x180fe2000001088e */
[----:B------:R-:W-:Y:S01]  /*150a0*/  ISETP.GT.AND P4, PT, R165, 0x68, PT ;  /* 0x00000068a500780c */ /* 0x000fe20003f84270 */
[--C-:B------:R-:W-:Y:S01]  /*150b0*/  FFMA.FTZ R121, R121, R91, -R142.reuse ;  /* 0x0000005b79797223 */ /* 0x100fe2000001088e */
[----:B------:R-:W-:Y:S01]  /*150c0*/  FMNMX.FTZ R139, R156, R139, !PT ;  /* 0x0000008b9c8b7209 */ /* 0x000fe20007810000 */
[--C-:B------:R-:W-:Y:S01]  /*150d0*/  FFMA.FTZ R124, R124, R91, -R142.reuse ;  /* 0x0000005b7c7c7223 */ /* 0x100fe2000001088e */
[----:B------:R-:W-:Y:S01]  /*150e0*/  FSEL R110, R110, -INF , P4 ;  /* 0xff8000006e6e7808 */ /* 0x000fe20002000000 */
[----:B------:R-:W4:Y:S01]  /*150f0*/  MUFU.TANH R106, R106 ;  /* 0x0000006a006a7308 */ /* 0x000f220000002400 */
[----:B------:R-:W-:Y:S01]  /*15100*/  FMNMX.FTZ R143, R174, R139, !PT ;  /* 0x0000008bae8f7209 */ /* 0x000fe20007810000 */
[-CC-:B------:R-:W-:Y:S01]  /*15110*/  FFMA.FTZ R125, R125, R91.reuse, -R142.reuse ;  /* 0x0000005b7d7d7223 */ /* 0x180fe2000001088e */
[----:B------:R-:W-:Y:S01]  /*15120*/  ISETP.GT.AND P4, PT, R165, 0x71, PT ;  /* 0x00000071a500780c */ /* 0x000fe20003f84270 */
[--C-:B------:R-:W-:Y:S01]  /*15130*/  FFMA.FTZ R128, R128, R91, -R142.reuse ;  /* 0x0000005b80807223 */ /* 0x100fe2000001088e */
[----:B------:R-:W-:Y:S01]  /*15140*/  FMNMX.FTZ R143, R160, R143, !PT ;  /* 0x0000008fa08f7209 */ /* 0x000fe20007810000 */
[--C-:B------:R-:W-:Y:S01]  /*15150*/  FFMA.FTZ R129, R129, R91, -R142.reuse ;  /* 0x0000005b81817223 */ /* 0x100fe2000001088e */
[----:B------:R-:W-:Y:S01]  /*15160*/  FSEL R101, R101, -INF , P4 ;  /* 0xff80000065657808 */ /* 0x000fe20002000000 */
[----:B------:R-:W5:Y:S01]  /*15170*/  MUFU.TANH R111, R111 ;  /* 0x0000006f006f7308 */ /* 0x000f620000002400 */
[----:B------:R-:W-:Y:S01]  /*15180*/  FMNMX.FTZ R143, R176, R143, !PT ;  /* 0x0000008fb08f7209 */ /* 0x000fe20007810000 */
[-CC-:B------:R-:W-:Y:S01]  /*15190*/  FFMA.FTZ R132, R132, R91.reuse, -R142.reuse ;  /* 0x0000005b84847223 */ /* 0x180fe2000001088e */
[----:B------:R-:W-:Y:S01]  /*151a0*/  ISETP.GT.AND P4, PT, R165, 0x80, PT ;  /* 0x00000080a500780c */ /* 0x000fe20003f84270 */
[--C-:B------:R-:W-:Y:S01]  /*151b0*/  FFMA.FTZ R133, R133, R91, -R142.reuse ;  /* 0x0000005b85857223 */ /* 0x100fe2000001088e */
[----:B------:R-:W-:Y:S01]  /*151c0*/  FMNMX.FTZ R143, R164, R143, !PT ;  /* 0x0000008fa48f7209 */ /* 0x000fe20007810000 */
[-CC-:B------:R-:W-:Y:S01]  /*151d0*/  FFMA.FTZ R104, R104, R91.reuse, -R142.reuse ;  /* 0x0000005b68687223 */ /* 0x180fe2000001088e */
[----:B------:R-:W-:Y:S01]  /*151e0*/  FSEL R127, R90, -INF , P4 ;  /* 0xff8000005a7f7808 */ /* 0x000fe20002000000 */
[--C-:B------:R-:W-:Y:S01]  /*151f0*/  FFMA.FTZ R90, R140, R91, -R142.reuse ;  /* 0x0000005b8c5a7223 */ /* 0x100fe2000001088e */
[----:B------:R-:W-:Y:S01]  /*15200*/  FMNMX.FTZ R143, R138, R143, !PT ;  /* 0x0000008f8a8f7209 */ /* 0x000fe20007810000 */
[-CC-:B------:R-:W-:Y:S01]  /*15210*/  FFMA.FTZ R140, R141, R91.reuse, -R142.reuse ;  /* 0x0000005b8d8c7223 */ /* 0x180fe2000001088e */
[----:B------:R-:W-:-:S01]  /*15220*/  FFMA.FTZ R141, R144, R91, -R142 ;  /* 0x0000005b908d7223 */ /* 0x000fc2000001088e */
[--C-:B------:R-:W-:Y:S01]  /*15230*/  FFMA.FTZ R144, R145, R91, -R142.reuse ;  /* 0x0000005b91907223 */ /* 0x100fe2000001088e */
[----:B------:R-:W-:Y:S01]  /*15240*/  FMNMX.FTZ R143, R178, R143, !PT ;  /* 0x0000008fb28f7209 */ /* 0x000fe20007810000 */
[----:B------:R1:W-:Y:S01]  /*15250*/  MUFU.EX2 R139, R90 ;  /* 0x0000005a008b7308 */ /* 0x0003e20000000800 */
[----:B0-----:R-:W-:Y:S01]  /*15260*/  FSEL R224, R93, -INF , P5 ;  /* 0xff8000005de07808 */ /* 0x001fe20002800000 */
[--C-:B------:R-:W-:Y:S01]  /*15270*/  FFMA.FTZ R93, R157, R91, -R142.reuse ;  /* 0x0000005b9d5d7223 */ /* 0x100fe2000001088e */
[----:B------:R-:W-:Y:S01]  /*15280*/  FMNMX.FTZ R143, R180, R143, !PT ;  /* 0x0000008fb48f7209 */ /* 0x000fe20007810000 */
[-CC-:B------:R-:W-:Y:S01]  /*15290*/  FFMA.FTZ R105, R105, R91.reuse, -R142.reuse ;  /* 0x0000005b69697223 */ /* 0x180fe2000001088e */
[----:B------:R-:W-:Y:S01]  /*152a0*/  ISETP.GT.AND P5, PT, R165, 0x48, PT ;  /* 0x00000048a500780c */ /* 0x000fe20003fa4270 */
[--C-:B------:R-:W-:Y:S01]  /*152b0*/  FFMA.FTZ R109, R109, R91, -R142.reuse ;  /* 0x0000005b6d6d7223 */ /* 0x100fe2000001088e */
[----:B------:R-:W-:Y:S01]  /*152c0*/  FMNMX.FTZ R143, R182, R143, !PT ;  /* 0x0000008fb68f7209 */ /* 0x000fe20007810000 */
[----:B------:R-:W0:Y:S01]  /*152d0*/  MUFU.TANH R115, R115 ;  /* 0x0000007300737308 */ /* 0x000e220000002400 */
[----:B---3--:R-:W-:Y:S01]  /*152e0*/  FSEL R126, R126, -INF , P5 ;  /* 0xff8000007e7e7808 */ /* 0x008fe20002800000 */
[--C-:B-1----:R-:W-:Y:S01]  /*152f0*/  FFMA.FTZ R90, R148, R91, -R142.reuse ;  /* 0x0000005b945a7223 */ /* 0x102fe2000001088e */
[----:B------:R-:W-:Y:S01]  /*15300*/  FMNMX.FTZ R145, R146, R143, !PT ;  /* 0x0000008f92917209 */ /* 0x000fe20007810000 */
[-CC-:B------:R-:W-:Y:S01]  /*15310*/  FFMA.FTZ R148, R149, R91.reuse, -R142.reuse ;  /* 0x0000005b95947223 */ /* 0x180fe2000001088e */
[----:B------:R-:W-:Y:S01]  /*15320*/  ISETP.GT.AND P5, PT, R165, 0x51, PT ;  /* 0x00000051a500780c */ /* 0x000fe20003fa4270 */
[--C-:B------:R-:W-:Y:S01]  /*15330*/  FFMA.FTZ R112, R112, R91, -R142.reuse ;  /* 0x0000005b70707223 */ /* 0x100fe2000001088e */
[----:B------:R-:W-:Y:S01]  /*15340*/  FMNMX.FTZ R145, R184, R145, !PT ;  /* 0x00000091b8917209 */ /* 0x000fe20007810000 */
[----:B------:R1:W-:Y:S01]  /*15350*/  MUFU.EX2 R143, R90 ;  /* 0x0000005a008f7308 */ /* 0x0003e20000000800 */
[----:B--2---:R-:W-:Y:S01]  /*15360*/  FSEL R131, R131, -INF , P5 ;  /* 0xff80000083837808 */ /* 0x004fe20002800000 */
[--C-:B------:R-:W-:Y:S01]  /*15370*/  FFMA.FTZ R113, R113, R91, -R142.reuse ;  /* 0x0000005b71717223 */ /* 0x100fe2000001088e */
[----:B------:R-:W-:Y:S01]  /*15380*/  FMNMX.FTZ R145, R186, R145, !PT ;  /* 0x00000091ba917209 */ /* 0x000fe20007810000 */
[-CC-:B------:R-:W-:Y:S01]  /*15390*/  FFMA.FTZ R116, R116, R91.reuse, -R142.reuse ;  /* 0x0000005b74747223 */ /* 0x180fe2000001088e */
[----:B------:R-:W-:Y:S01]  /*153a0*/  ISETP.GT.AND P5, PT, R165, 0x60, PT ;  /* 0x00000060a500780c */ /* 0x000fe20003fa4270 */
[--C-:B------:R-:W-:Y:S01]  /*153b0*/  FFMA.FTZ R117, R117, R91, -R142.reuse ;  /* 0x0000005b75757223 */ /* 0x100fe2000001088e */
[----:B------:R-:W-:Y:S01]  /*153c0*/  FMNMX.FTZ R145, R224, R145, !PT ;  /* 0x00000091e0917209 */ /* 0x000fe20007810000 */
[----:B------:R-:W2:Y:S01]  /*153d0*/  MUFU.TANH R118, R118 ;  /* 0x0000007600767308 */ /* 0x000ea20000002400 */
[----:B----4-:R-:W-:Y:S01]  /*153e0*/  FSEL R106, R106, -INF , P5 ;  /* 0xff8000006a6a7808 */ /* 0x010fe20002800000 */
[--C-:B------:R-:W-:Y:S01]  /*153f0*/  FFMA.FTZ R88, R88, R91, -R142.reuse ;  /* 0x0000005b58587223 */ /* 0x100fe2000001088e */
[----:B------:R-:W-:Y:S01]  /*15400*/  FMNMX.FTZ R145, R122, R145, !PT ;  /* 0x000000917a917209 */ /* 0x000fe20007810000 */
[-CC-:B------:R-:W-:Y:S01]  /*15410*/  FFMA.FTZ R89, R89, R91.reuse, -R142.reuse ;  /* 0x0000005b59597223 */ /* 0x180fe2000001088e */
[----:B------:R-:W-:Y:S01]  /*15420*/  ISETP.GT.AND P5, PT, R165, 0x69, PT ;  /* 0x00000069a500780c */ /* 0x000fe20003fa4270 */
[--C-:B------:R-:W-:Y:S01]  /*15430*/  FFMA.FTZ R92, R92, R91, -R142.reuse ;  /* 0x0000005b5c5c7223 */ /* 0x100fe2000001088e */
[----:B------:R-:W-:Y:S01]  /*15440*/  FMNMX.FTZ R145, R20, R145, !PT ;  /* 0x0000009114917209 */ /* 0x000fe20007810000 */
[----:B------:R-:W3:Y:S01]  /*15450*/  MUFU.TANH R119, R119 ;  /* 0x0000007700777308 */ /* 0x000ee20000002400 */
[----:B-----5:R-:W-:Y:S01]  /*15460*/  FSEL R111, R111, -INF , P5 ;  /* 0xff8000006f6f7808 */ /* 0x020fe20002800000 */
[----:B------:R-:W-:Y:S01]  /*15470*/  FFMA.FTZ R96, R96, R91, -R142 ;  /* 0x0000005b60607223 */ /* 0x000fe2000001088e */
[----:B------:R-:W-:-:S02]  /*15480*/  FMNMX.FTZ R145, R126, R145, !PT ;  /* 0x000000917e917209 */ /* 0x000fc40007810000 */
[C---:B------:R-:W-:Y:S02]  /*15490*/  ISETP.GT.AND P5, PT, R165.reuse, 0x78, PT ;  /* 0x00000078a500780c */ /* 0x040fe40003fa4270 */
[----:B------:R-:W-:Y:S01]  /*154a0*/  FMNMX.FTZ R145, R226, R145, !PT ;  /* 0x00000091e2917209 */ /* 0x000fe20007810000 */
[----:B------:R-:W4:Y:S01]  /*154b0*/  MUFU.TANH R94, R94 ;  /* 0x0000005e005e7308 */ /* 0x000f220000002400 */
[----:B------:R-:W-:Y:S02]  /*154c0*/  ISETP.GT.AND P3, PT, R165, 0x79, PT ;  /* 0x00000079a500780c */ /* 0x000fe40003f64270 */
[----:B-1----:R-:W-:Y:S02]  /*154d0*/  FMNMX.FTZ R90, R130, R145, !PT ;  /* 0x00000091825a7209 */ /* 0x002fe40007810000 */
[----:B0-----:R-:W-:Y:S02]  /*154e0*/  FSEL R115, R115, -INF , P5 ;  /* 0xff80000073737808 */ /* 0x001fe40002800000 */
[----:B------:R-:W-:Y:S01]  /*154f0*/  FMNMX.FTZ R145, R131, R90, !PT ;  /* 0x0000005a83917209 */ /* 0x000fe20007810000 */
[----:B------:R-:W0:Y:S01]  /*15500*/  MUFU.TANH R95, R95 ;  /* 0x0000005f005f7308 */ /* 0x000e220000002400 */
[----:B--2---:R-:W-:-:S02]  /*15510*/  FSEL R118, R118, -INF , P3 ;  /* 0xff80000076767808 */ /* 0x004fc40001800000 */
[----:B------:R-:W-:Y:S02]  /*15520*/  FMNMX.FTZ R90, R134, R145, !PT ;  /* 0x00000091865a7209 */ /* 0x000fe40007810000 */
[----:B------:R-:W-:Y:S02]  /*15530*/  ISETP.GT.AND P5, PT, R165, 0x81, PT ;  /* 0x00000081a500780c */ /* 0x000fe40003fa4270 */
[----:B------:R-:W-:Y:S01]  /*15540*/  FMNMX.FTZ R145, R135, R90, !PT ;  /* 0x0000005a87917209 */ /* 0x000fe20007810000 */
[----:B------:R-:W1:Y:S01]  /*15550*/  MUFU.TANH R98, R98 ;  /* 0x0000006200627308 */ /* 0x000e620000002400 */
[----:B------:R-:W-:Y:S02]  /*15560*/  ISETP.GT.AND P3, PT, R165, 0x88, PT ;  /* 0x00000088a500780c */ /* 0x000fe40003f64270 */
[----:B------:R-:W-:Y:S02]  /*15570*/  FMNMX.FTZ R90, R106, R145, !PT ;  /* 0x000000916a5a7209 */ /* 0x000fe40007810000 */
[----:B---3--:R-:W-:-:S02]  /*15580*/  FSEL R119, R119, -INF , P5 ;  /* 0xff80000077777808 */ /* 0x008fc40002800000 */
[----:B------:R-:W-:Y:S01]  /*15590*/  FMNMX.FTZ R145, R107, R90, !PT ;  /* 0x0000005a6b917209 */ /* 0x000fe20007810000 */
[----:B------:R-:W2:Y:S01]  /*155a0*/  MUFU.TANH R99, R99 ;  /* 0x0000006300637308 */ /* 0x000ea20000002400 */
[----:B------:R-:W-:Y:S02]  /*155b0*/  ISETP.GT.AND P4, PT, R165, 0x89, PT ;  /* 0x00000089a500780c */ /* 0x000fe40003f84270 */
[----:B------:R-:W-:Y:S02]  /*155c0*/  FMNMX.FTZ R90, R110, R145, !PT ;  /* 0x000000916e5a7209 */ /* 0x000fe40007810000 */
[----:B----4-:R-:W-:Y:S02]  /*155d0*/  FSEL R94, R94, -INF , P3 ;  /* 0xff8000005e5e7808 */ /* 0x010fe40001800000 */
[----:B------:R-:W-:Y:S01]  /*155e0*/  FMNMX.FTZ R145, R111, R90, !PT ;  /* 0x0000005a6f917209 */ /* 0x000fe20007810000 */
[----:B------:R-:W3:Y:S01]  /*155f0*/  MUFU.TANH R102, R102 ;  /* 0x0000006600667308 */ /* 0x000ee20000002400 */
[----:B------:R-:W-:-:S02]  /*15600*/  ISETP.GT.AND P5, PT, R165, 0x90, PT ;  /* 0x00000090a500780c */ /* 0x000fc40003fa4270 */
[----:B------:R-:W-:Y:S02]  /*15610*/  FMNMX.FTZ R90, R158, R145, !PT ;  /* 0x000000919e5a7209 */ /* 0x000fe40007810000 */
[----:B0-----:R-:W-:Y:S02]  /*15620*/  FSEL R95, R95, -INF , P4 ;  /* 0xff8000005f5f7808 */ /* 0x001fe40002000000 */
[----:B------:R-:W-:Y:S01]  /*15630*/  FMNMX.FTZ R90, R101, R90, !PT ;  /* 0x0000005a655a7209 */ /* 0x000fe20007810000 */
[----:B------:R-:W0:Y:S01]  /*15640*/  MUFU.TANH R103, R103 ;  /* 0x0000006700677308 */ /* 0x000e220000002400 */
[----:B------:R-:W-:Y:S02]  /*15650*/  ISETP.GT.AND P3, PT, R165, 0x91, PT ;  /* 0x00000091a500780c */ /* 0x000fe40003f64270 */
[----:B------:R-:W-:Y:S02]  /*15660*/  FMNMX.FTZ R145, R115, R90, !PT ;  /* 0x0000005a73917209 */ /* 0x000fe40007810000 */
[----:B-1----:R-:W-:-:S02]  /*15670*/  FSEL R98, R98, -INF , P5 ;  /* 0xff80000062627808 */ /* 0x002fc40002800000 */
[----:B------:R-:W-:Y:S01]  /*15680*/  FMNMX.FTZ R90, R118, R145, !PT ;  /* 0x00000091765a7209 */ /* 0x000fe20007810000 */
[----:B------:R1:W-:Y:S01]  /*15690*/  MUFU.EX2 R166, R21 ;  /* 0x0000001500a67308 */ /* 0x0003e20000000800 */
[----:B------:R-:W-:Y:S02]  /*156a0*/  ISETP.GT.AND P4, PT, R165, 0x98, PT ;  /* 0x00000098a500780c */ /* 0x000fe40003f84270 */
[----:B------:R-:W-:Y:S02]  /*156b0*/  FMNMX.FTZ R90, R127, R90, !PT ;  /* 0x0000005a7f5a7209 */ /* 0x000fe40007810000 */
[----:B--2---:R-:W-:Y:S02]  /*156c0*/  FSEL R99, R99, -INF , P3 ;  /* 0xff80000063637808 */ /* 0x004fe40001800000 */
[----:B------:R-:W-:Y:S01]  /*156d0*/  FMNMX.FTZ R145, R119, R90, !PT ;  /* 0x0000005a77917209 */ /* 0x000fe20007810000 */
[----:B------:R-:W-:Y:S01]  /*156e0*/  MUFU.EX2 R15, R15 ;  /* 0x0000000f000f7308 */ /* 0x000fe20000000800 */
[----:B------:R-:W-:Y:S01]  /*156f0*/  ISETP.GT.AND P5, PT, R165, 0x99, PT ;  /* 0x00000099a500780c */ /* 0x000fe20003fa4270 */
[----:B-1----:R-:W-:Y:S01]  /*15700*/  FFMA.FTZ R21, R153, R91, -R142 ;  /* 0x0000005b99157223 */ /* 0x002fe2000001088e */
[----:B------:R-:W-:-:S02]  /*15710*/  FMNMX.FTZ R90, R94, R145, !PT ;  /* 0x000000915e5a7209 */ /* 0x000fc40007810000 */
[----:B---3--:R-:W-:Y:S02]  /*15720*/  FSEL R108, R102, -INF , P4 ;  /* 0xff800000666c7808 */ /* 0x008fe40002000000 */
[----:B------:R-:W-:Y:S01]  /*15730*/  FMNMX.FTZ R145, R95, R90, !PT ;  /* 0x0000005a5f917209 */ /* 0x000fe20007810000 */
[----:B------:R1:W-:Y:S01]  /*15740*/  MUFU.EX2 R102, R147 ;  /* 0x0000009300667308 */ /* 0x0003e20000000800 */
[----:B0-----:R-:W-:Y:S02]  /*15750*/  FSEL R103, R103, -INF , P5 ;  /* 0xff80000067677808 */ /* 0x001fe40002800000 */
[----:B------:R-:W-:-:S04]  /*15760*/  FMNMX.FTZ R90, R98, R145, !PT ;  /* 0x00000091625a7209 */ /* 0x000fc80007810000 */
[----:B------:R-:W-:Y:S01]  /*15770*/  FMNMX.FTZ R145, R99, R90, !PT ;  /* 0x0000005a63917209 */ /* 0x000fe20007810000 */
[----:B------:R-:W-:Y:S01]  /*15780*/  MUFU.EX2 R21, R21 ;  /* 0x0000001500157308 */ /* 0x000fe20000000800 */
[----:B-1----:R-:W-:-:S01]  /*15790*/  FFMA.FTZ R147, R100, R91, -R142 ;  /* 0x0000005b64937223 */ /* 0x002fc2000001088e */
[----:B------:R-:W-:Y:S01]  /*157a0*/  FFMA.FTZ R100, R168, R91, -R142 ;  /* 0x0000005ba8647223 */ /* 0x000fe2000001088e */
        /* <DEDUP_REMOVED lines=8> */
[-CC-:B------:R-:W-:Y:S01]  /*15830*/  FFMA.FTZ R145, R150, R91.reuse, -R142.reuse ;  /* 0x0000005b96917223 */ /* 0x180fe2000001088e */
[----:B------:R-:W-:-:S05]  /*15840*/  FFMA.FTZ R150, R114, R91, -R142 ;  /* 0x0000005b72967223 */ /* 0x000fca000001088e */
        /* <DEDUP_REMOVED lines=8> */
[----:B------:R0:W-:Y:S01]  /*158d0*/  MUFU.EX2 R149, R150 ;  /* 0x0000009600957308 */ /* 0x0001e20000000800 */
[----:B------:R-:W-:Y:S02]  /*158e0*/  FSEL R168, R90, RZ, P3 ;  /* 0x000000ff5aa87208 */ /* 0x000fe40001800000 */
[----:B------:R-:W-:-:S03]  /*158f0*/  FSEL R151, R151, RZ, P3 ;  /* 0x000000ff97977208 */ /* 0x000fc60001800000 */
[----:B------:R-:W-:Y:S02]  /*15900*/  FADD.FTZ R168, -R168, R217 ;  /* 0x000000d9a8a87221 */ /* 0x000fe40000010100 */
[----:B------:R-:W-:-:S01]  /*15910*/  FFMA.FTZ R169, R20, R91, -R151 ;  /* 0x0000005b14a97223 */ /* 0x000fc20000010897 */
[-CC-:B------:R-:W-:Y:S01]  /*15920*/  FFMA.FTZ R20, R126, R91.reuse, -R151.reuse ;  /* 0x0000005b7e147223 */ /* 0x180fe20000010897 */
[----:B------:R-:W-:Y:S02]  /*15930*/  IMAD R126, R193, 0x8, R18 ;  /* 0x00000008c17e7824 */ /* 0x000fe400078e0212 */
[----:B------:R-:W-:Y:S01]  /*15940*/  FFMA.FTZ R159, R164, R91, -R151 ;  /* 0x0000005ba49f7223 */ /* 0x000fe20000010897 */
[----:B------:R-:W-:-:S01]  /*15950*/  FADD.FTZ R164, -R171, R218 ;  /* 0x000000daaba47221 */ /* 0x000fc20000010100 */
[-CC-:B------:R-:W-:Y:S01]  /*15960*/  FFMA.FTZ R153, R170, R91.reuse, -R151.reuse ;  /* 0x0000005baa997223 */ /* 0x180fe20000010897 */
[----:B------:R-:W-:Y:S02]  /*15970*/  VIADD R126, R126, 0x22840 ;  /* 0x000228407e7e7836 */ /* 0x000fe40000000000 */
[-CC-:B------:R-:W-:Y:S01]  /*15980*/  FFMA.FTZ R114, R152, R91.reuse, -R151.reuse ;  /* 0x0000005b98727223 */ /* 0x180fe20000010897 */
[-C--:B------:R-:W-:Y:S01]  /*15990*/  FMUL.FTZ R164, R164, R91.reuse ;  /* 0x0000005ba4a47220 */ /* 0x080fe20000410000 */
[-CC-:B------:R-:W-:Y:S01]  /*159a0*/  FFMA.FTZ R142, R172, R91.reuse, -R151.reuse ;  /* 0x0000005bac8e7223 */ /* 0x180fe20000010897 */
[----:B------:R-:W-:-:S01]  /*159b0*/  FFMA.FTZ R155, R156, R91, -R151 ;  /* 0x0000005b9c9b7223 */ /* 0x000fc20000010897 */
[----:B------:R-:W-:Y:S01]  /*159c0*/  PRMT R126, R223, 0x654, R126 ;  /* 0x00000654df7e7816 */ /* 0x000fe2000000007e */
[----:B------:R-:W1:Y:S01]  /*159d0*/  MUFU.EX2 R173, R164 ;  /* 0x000000a400ad7308 */ /* 0x000e620000000800 */
[----:B0-----:R-:W-:-:S01]  /*159e0*/  FFMA.FTZ R150, R174, R91, -R151 ;  /* 0x0000005bae967223 */ /* 0x001fc20000010897 */
[-CC-:B------:R-:W-:Y:S01]  /*159f0*/  FFMA.FTZ R157, R160, R91.reuse, -R151.reuse ;  /* 0x0000005ba09d7223 */ /* 0x180fe20000010897 */
[----:B------:R0:W-:Y:S01]  /*15a00*/  SYNCS.ARRIVE.TRANS64.RED.A1T0 RZ, [R126+URZ], RZ ;  /* 0x000000ff7eff79a7 */ /* 0x0001e2000810043f */
[----:B------:R-:W-:-:S01]  /*15a10*/  FFMA.FTZ R152, R176, R91, -R151 ;  /* 0x0000005bb0987223 */ /* 0x000fc20000010897 */
[-CC-:B------:R-:W-:Y:S01]  /*15a20*/  FFMA.FTZ R138, R138, R91.reuse, -R151.reuse ;  /* 0x0000005b8a8a7223 */ /* 0x180fe20000010897 */
[----:B------:R-:W-:-:S01]  /*15a30*/  FFMA.FTZ R161, R178, R91, -R151 ;  /* 0x0000005bb2a17223 */ /* 0x000fc20000010897 */
[-CC-:B------:R-:W-:Y:S01]  /*15a40*/  FFMA.FTZ R156, R180, R91.reuse, -R151.reuse ;  /* 0x0000005bb49c7223 */ /* 0x180fe20000010897 */
[----:B------:R-:W-:Y:S01]  /*15a50*/  MUFU.EX2 R153, R153 ;  /* 0x0000009900997308 */ /* 0x000fe20000000800 */
[----:B------:R-:W-:-:S01]  /*15a60*/  FFMA.FTZ R163, R182, R91, -R151 ;  /* 0x0000005bb6a37223 */ /* 0x000fc20000010897 */
[-CC-:B------:R-:W-:Y:S01]  /*15a70*/  FFMA.FTZ R146, R146, R91.reuse, -R151.reuse ;  /* 0x0000005b92927223 */ /* 0x180fe20000010897 */
[-C--:B0-----:R-:W-:Y:S01]  /*15a80*/  FMUL.FTZ R126, R168, R91.reuse ;  /* 0x0000005ba87e7220 */ /* 0x081fe20000410000 */
[-CC-:B------:R-:W-:Y:S01]  /*15a90*/  FFMA.FTZ R165, R184, R91.reuse, -R151.reuse ;  /* 0x0000005bb8a57223 */ /* 0x180fe20000010897 */
[----:B------:R-:W-:-:S01]  /*15aa0*/  FFMA.FTZ R160, R186, R91, -R151 ;  /* 0x0000005bbaa07223 */ /* 0x000fc20000010897 */
[-CC-:B------:R-:W-:Y:S01]  /*15ab0*/  FFMA.FTZ R167, R224, R91.reuse, -R151.reuse ;  /* 0x0000005be0a77223 */ /* 0x180fe20000010897 */
[----:B------:R-:W-:-:S01]  /*15ac0*/  FFMA.FTZ R122, R122, R91, -R151 ;  /* 0x0000005b7a7a7223 */ /* 0x000fc20000010897 */
[----:B------:R-:W-:Y:S01]  /*15ad0*/  MUFU.EX2 R114, R114 ;  /* 0x0000007200727308 */ /* 0x000fe20000000800 */
[----:B-1----:R-:W-:-:S01]  /*15ae0*/  FFMA.FTZ R164, R173, R3, R166 ;  /* 0x00000003ada47223 */ /* 0x002fc200000100a6 */
[-CC-:B------:R-:W-:Y:S01]  /*15af0*/  FFMA.FTZ R171, R226, R91.reuse, -R151.reuse ;  /* 0x0000005be2ab7223 */ /* 0x180fe20000010897 */
[----:B------:R-:W-:-:S01]  /*15b00*/  FFMA.FTZ R130, R130, R91, -R151 ;  /* 0x0000005b82827223 */ /* 0x000fc20000010897 */
[----:B------:R-:W-:Y:S01]  /*15b10*/  FFMA.FTZ R131, R131, R91, -R151 ;  /* 0x0000005b83837223 */ /* 0x000fe20000010897 */
[----:B------:R-:W-:-:S01]  /*15b20*/  FADD.FTZ R164, R15, R164 ;  /* 0x000000a40fa47221 */ /* 0x000fc20000010000 */
        /* <DEDUP_REMOVED lines=22> */
[----:B------:R-:W-:Y:S01]  /*15c90*/  FADD.FTZ R151, R21, R164 ;  /* 0x000000a415977221 */ /* 0x000fe20000010000 */
        /* <DEDUP_REMOVED lines=17> */
[----:B0-----:R-:W-:-:S01]  /*15db0*/  FADD.FTZ R3, R159, R0 ;  /* 0x000000009f037221 */ /* 0x001fc20000010000 */
[----:B------:R-:W-:-:S04]  /*15dc0*/  FADD.FTZ R0, R136, R151 ;  /* 0x0000009788007221 */ /* 0x000fc80000010000 */
[----:B------:R-:W-:Y:S02]  /*15dd0*/  FADD.FTZ R0, R137, R0 ;  /* 0x0000000089007221 */ /* 0x000fe40000010000 */
        /* <DEDUP_REMOVED lines=14> */
[----:B0-----:R-:W-:-:S04]  /*15ec0*/  FADD.FTZ R164, R144, R151 ;  /* 0x0000009790a47221 */ /* 0x001fc80000010000 */
[----:B------:R-:W-:-:S03]  /*15ed0*/  FADD.FTZ R151, R143, R164 ;  /* 0x000000a48f977221 */ /* 0x000fc60000010000 */
        /* <DEDUP_REMOVED lines=49> */
[----:B------:R-:W-:Y:S01]  /*161f0*/  MUFU.EX2 R111, R111 ;  /* 0x0000006f006f7308 */ /* 0x000fe20000000800 */
[----:B-1----:R-:W-:-:S07]  /*16200*/  FADD.FTZ R168, R110, R151 ;  /* 0x000000976ea87221 */ /* 0x002fce0000010000 */
        /* <DEDUP_REMOVED lines=11> */
[----:B------:R-:W0:Y:S08]  /*162c0*/  MUFU.EX2 R118, R118 ;  /* 0x0000007600767308 */ /* 0x000e300000000800 */
[----:B------:R2:W-:Y:S08]  /*162d0*/  MUFU.EX2 R164, R119 ;  /* 0x0000007700a47308 */ /* 0x0005f00000000800 */
[----:B------:R-:W3:Y:S01]  /*162e0*/  MUFU.EX2 R88, R88 ;  /* 0x0000005800587308 */ /* 0x000ee20000000800 */
[----:B--2---:R-:W-:-:S04]  /*162f0*/  FADD.FTZ R119, R111, R168 ;  /* 0x000000a86f777221 */ /* 0x004fc80000010000 */
[----:B------:R-:W-:Y:S01]  /*16300*/  FADD.FTZ R168, R158, R119 ;  /* 0x000000779ea87221 */ /* 0x000fe20000010000 */
[----:B-1----:R-:W-:-:S02]  /*16310*/  FADD.FTZ R119, R117, R0 ;  /* 0x0000000075777221 */ /* 0x002fc40000010000 */
[----:B------:R-:W1:Y:S01]  /*16320*/  MUFU.EX2 R127, R127 ;  /* 0x0000007f007f7308 */ /* 0x000e620000000800 */
[----:B------:R-:W-:-:S04]  /*16330*/  FADD.FTZ R168, R101, R168 ;  /* 0x000000a865a87221 */ /* 0x000fc80000010000 */
[----:B------:R-:W-:-:S03]  /*16340*/  FADD.FTZ R3, R115, R168 ;  /* 0x000000a873037221 */ /* 0x000fc60000010000 */
[----:B------:R-:W2:Y:S01]  /*16350*/  MUFU.EX2 R89, R89 ;  /* 0x0000005900597308 */ /* 0x000ea20000000800 */
[----:B0-----:R-:W-:-:S01]  /*16360*/  FADD.FTZ R0, R118, R3 ;  /* 0x0000000376007221 */ /* 0x001fc20000010000 */
[----:B---3--:R-:W-:-:S06]  /*16370*/  FADD.FTZ R168, R88, R119 ;  /* 0x0000007758a87221 */ /* 0x008fcc0000010000 */
        /* <DEDUP_REMOVED lines=28> */
.L_x_3166:
[----:B------:R-:W-:Y:S01]  /*16540*/  F2FP.SATFINITE.E4M3.F32.PACK_AB_MERGE_C R21, R154, R21, RZ ;  /* 0x000000159a15723e */ /* 0x000fe200048070ff */
[----:B------:R-:W-:Y:S01]  /*16550*/  FMUL.FTZ R24, R24, R173 ;  /* 0x000000ad18187220 */ /* 0x000fe20000410000 */
[----:B------:R-:W-:Y:S01]  /*16560*/  ISETP.GT.AND P2, PT, R219, R13, PT ;  /* 0x0000000ddb00720c */ /* 0x000fe20003f44270 */
        /* <DEDUP_REMOVED lines=8> */
[-C--:B------:R-:W-:Y:S01]  /*165f0*/  FMUL.FTZ R29, R29, R173.reuse ;  /* 0x000000ad1d1d7220 */ /* 0x080fe20000410000 */
        /* <DEDUP_REMOVED lines=97> */
[----:B------:R-:W-:Y:S01]  /*16c10*/  VIADD R219, R219, 0xffffffff ;  /* 0xffffffffdbdb7836 */ /* 0x000fe20000000000 */
[----:B------:R-:W-:Y:S01]  /*16c20*/  MOV R217, R90 ;  /* 0x0000005a00d97202 */ /* 0x000fe20000000f00 */
[----:B------:R-:W-:-:S02]  /*16c30*/  IMAD.MOV.U32 R218, RZ, RZ, R14 ;  /* 0x000000ffffda7224 */ /* 0x000fc400078e000e */
[----:B------:R-:W-:Y:S02]  /*16c40*/  IMAD.MOV.U32 R223, RZ, RZ, R197 ;  /* 0x000000ffffdf7224 */ /* 0x000fe400078e00c5 */
[----:B------:R-:W-:Y:S02]  /*16c50*/  IMAD.MOV.U32 R220, RZ, RZ, R193 ;  /* 0x000000ffffdc7224 */ /* 0x000fe400078e00c1 */
[----:B------:R-:W-:Y:S01]  /*16c60*/  IMAD.MOV.U32 R173, RZ, RZ, R110 ;  /* 0x000000ffffad7224 */ /* 0x000fe200078e006e */
[----:B0-----:R-:W-:Y:S06]  /*16c70*/  @P2 BRA `(.L_x_3167) ;  /* 0xffffffbc00442947 */ /* 0x001fec000383ffff */
.L_x_3155:
[----:B------:R-:W-:-:S13]  /*16c80*/  ISETP.GE.AND P0, PT, R219, RZ, PT ;  /* 0x000000ffdb00720c */ /* 0x000fda0003f06270 */
[----:B------:R-:W-:Y:S05]  /*16c90*/  @!P0 BRA `(.L_x_3168) ;  /* 0x0000003400f08947 */ /* 0x000fea0003800000 */
[----:B------:R-:W-:Y:S01]  /*16ca0*/  IMAD.MOV.U32 R13, RZ, RZ, R90 ;  /* 0x000000ffff0d7224 */ /* 0x000fe200078e005a */
[----:B------:R-:W-:Y:S01]  /*16cb0*/  MOV R189, R14 ;  /* 0x0000000e00bd7202 */ /* 0x000fe20000000f00 */
[----:B------:R-:W-:Y:S02]  /*16cc0*/  IMAD.MOV.U32 R217, RZ, RZ, R197 ;  /* 0x000000ffffd97224 */ /* 0x000fe400078e00c5 */
[----:B------:R-:W-:-:S07]  /*16cd0*/  IMAD.MOV.U32 R191, RZ, RZ, R193 ;  /* 0x000000ffffbf7224 */ /* 0x000fce00078e00c1 */
.L_x_3180:
        /* <DEDUP_REMOVED lines=10> */
.L_x_3170:
[----:B------:R-:W-:Y:S01]  /*16d80*/  IMAD R14, R193, 0x8, R18 ;  /* 0x00000008c10e7824 */ /* 0x000fe200078e0212 */
[----:B------:R-:W-:-:S04]  /*16d90*/  SHF.L.U32 R15, R197, 0x1f, RZ ;  /* 0x0000001fc50f7819 */ /* 0x000fc800000006ff */
[----:B------:R0:W1:Y:S01]  /*16da0*/  SYNCS.PHASECHK.TRANS64.TRYWAIT P0, [R14+URZ+0x22830], R15 ;  /* 0x0228300f0e0075a7 */ /* 0x000062000800017f */
[----:B------:R-:W-:Y:S05]  /*16db0*/  @!P1 BRA `(.L_x_3171) ;  /* 0x0000000000049947 */ /* 0x000fea0003800000 */
[----:B------:R-:W-:Y:S01]  /*16dc0*/  BPT.TRAP 0x1 ;  /* 0x000000040000795c */ /* 0x000fe20000300000 */
.L_x_3171:
[----:B------:R-:W-:Y:S04]  /*16dd0*/  BSSY B0, `(.L_x_3169) ;  /* 0x0000004000007945 */ /* 0x000fe80003800000 */
[----:B-1----:R-:W-:Y:S05]  /*16de0*/  @P0 BRA `(.L_x_3172) ;  /* 0x0000000000080947 */ /* 0x002fea0003800000 */
[----:B------:R-:W1:Y:S02]  /*16df0*/  SYNCS.PHASECHK.TRANS64.TRYWAIT P0, [R14+URZ+0x22830], R15 ;  /* 0x0228300f0e0075a7 */ /* 0x000e64000800017f */
[----:B-1----:R-:W-:Y:S05]  /*16e00*/  @!P0 BRA `(.L_x_3173) ;  /* 0x000000fc008c8947 */ /* 0x002fea0003800000 */
.L_x_3172:
[----:B------:R-:W-:Y:S05]  /*16e10*/  BSYNC B0 ;  /* 0x0000000000007941 */ /* 0x000fea0003800000 */
.L_x_3169:
        /* <DEDUP_REMOVED lines=17> */
[----:B------:R-:W-:Y:S01]  /*16f30*/  MOV R89, 0x40000040 ;  /* 0x4000004000597802 */ /* 0x000fe20000000f00 */
        /* <DEDUP_REMOVED lines=9> */
[----:B0-----:R-:W-:Y:S02]  /*16fd0*/  SHF.R.U32.HI R14, RZ, 0x7, R14 ;  /* 0x00000007ff0e7819 */ /* 0x001fe4000001160e */
[----:B------:R-:W-:Y:S02]  /*16fe0*/  R2UR UR51, R91 ;  /* 0x000000005b3372ca */ /* 0x000fe400000e0000 */
[----:B------:R-:W-:Y:S01]  /*16ff0*/  R2UR UR50, R90 ;  /* 0x000000005a3272ca */ /* 0x000fe200000e0000 */
[----:B------:R-:W-:Y:S01]  /*17000*/  VIADD R92, R14, 0x8 ;  /* 0x000000080e5c7836 */ /* 0x000fe20000000000 */
[----:B------:R-:W-:-:S02]  /*17010*/  IADD3 R14, R20, 0x100, RZ ;  /* 0x00000100140e7810 */ /* 0x000fc40007ffe0ff */
[----:B------:R-:W-:Y:S02]  /*17020*/  R2UR UR7, R91 ;  /* 0x000000005b0772ca */ /* 0x000fe400000e0000 */
[----:B------:R0:W-:Y:S01]  /*17030*/  BAR.SYNC.DEFER_BLOCKING R92, 0x100 ;  /* 0x0004005c0000751d */ /* 0x0001e20000010000 */
[----:B------:R-:W-:Y:S01]  /*17040*/  R2UR UR34, R14 ;  /* 0x000000000e2272ca */ /* 0x000fe200000e0000 */
[----:B------:R-:W-:Y:S01]  /*17050*/  VIADD R14, R20, 0x400 ;  /* 0x00000400140e7836 */ /* 0x000fe20000000000 */
[----:B------:R-:W-:Y:S02]  /*17060*/  R2UR UR48, R8 ;  /* 0x00000000083072ca */ /* 0x000fe400000e0000 */
[----:B------:R-:W-:Y:S02]  /*17070*/  R2UR UR49, R9 ;  /* 0x00000000093172ca */ /* 0x000fe400000e0000 */
[----:B------:R-:W-:Y:S02]  /*17080*/  MOV R90, UR51 ;  /* 0x00000033005a7c02 */ /* 0x000fe40008000f00 */
[----:B------:R-:W-:Y:S01]  /*17090*/  MOV R91, UR50 ;  /* 0x00000032005b7c02 */ /* 0x000fe20008000f00 */
[----:B------:R-:W-:Y:S01]  /*170a0*/  UMOV UR50, UR6 ;  /* 0x0000000600327c82 */ /* 0x000fe20008000000 */
[----:B------:R-:W-:Y:S01]  /*170b0*/  UMOV UR51, UR7 ;  /* 0x0000000700337c82 */ /* 0x000fe20008000000 */
[----:B------:R-:W-:Y:S01]  /*170c0*/  R2UR UR4, R88 ;  /* 0x00000000580472ca */ /* 0x000fe200000e0000 */
[----:B------:R-:W-:Y:S01]  /*170d0*/  VIADD R88, R20, 0x302 ;  /* 0x0000030214587836 */ /* 0x000fe20000000000 */
[----:B------:R-:W-:Y:S01]  /*170e0*/  R2UR UR8, R14 ;  /* 0x000000000e0872ca */ /* 0x000fe200000e0000 */
[C---:B------:R-:W-:Y:S01]  /*170f0*/  VIADD R14, R20.reuse, 0x102 ;  /* 0x00000102140e7836 */ /* 0x040fe20000000000 */
[----:B0-----:R-:W-:-:S02]  /*17100*/  IADD3 R92, R20, 0x402, RZ ;  /* 0x00000402145c7810 */ /* 0x001fc40007ffe0ff */
[----:B------:R-:W-:Y:S01]  /*17110*/  R2UR UR54, R88 ;  /* 0x00000000583672ca */ /* 0x000fe200000e0000 */
[----:B------:R-:W-:Y:S01]  /*17120*/  VIADD R88, R20, 0x204 ;  /* 0x0000020414587836 */ /* 0x000fe20000000000 */
[----:B------:R-:W-:Y:S01]  /*17130*/  R2UR UR46, R14 ;  /* 0x000000000e2e72ca */ /* 0x000fe200000e0000 */
[----:B------:R-:W-:Y:S01]  /*17140*/  VIADD R14, R20, 0x104 ;  /* 0x00000104140e7836 */ /* 0x000fe20000000000 */
[C---:B------:R-:W-:Y:S01]  /*17150*/  R2UR UR47, R15.reuse ;  /* 0x000000000f2f72ca */ /* 0x040fe200000e0000 */
[----:B------:R-:W-:Y:S01]  /*17160*/  WARPGROUP.ARRIVE ;  /* 0x00000000000079c5 */ /* 0x000fe20000000000 */
[----:B------:R-:W-:Y:S01]  /*17170*/  R2UR UR14, R88 ;  /* 0x00000000580e72ca */ /* 0x000fe200000e0000 */
[----:B------:R-:W-:Y:S01]  /*17180*/  VIADD R88, R20, 0x404 ;  /* 0x0000040414587836 */ /* 0x000fe20000000000 */
[----:B------:R-:W-:Y:S02]  /*17190*/  R2UR UR9, R15 ;  /* 0x000000000f0972ca */ /* 0x000fe400000e0000 */
[C---:B------:R-:W-:Y:S01]  /*171a0*/  R2UR UR5, R89.reuse ;  /* 0x00000000590572ca */ /* 0x040fe200000e0000 */
[----:B------:R-:W-:Y:S01]  /*171b0*/  QGMMA.64x32x32.F32.E4M3.E4M3 R152, gdesc[UR28], RZ, !UPT, gsb0 ;  /* 0x006000001c9879f3 */ /* 0x000fe2000c0008ff */
        /* <DEDUP_REMOVED lines=10> */
[----:B------:R-:W-:Y:S02]  /*17260*/  R2UR UR59, R93 ;  /* 0x000000005d3b72ca */ /* 0x000fe400000e0000 */
        /* <DEDUP_REMOVED lines=9> */
[----:B------:R-:W-:Y:S01]  /*17300*/  MOV R224, UR6 ;  /* 0x0000000600e07c02 */ /* 0x000fe20008000f00 */
[----:B------:R-:W-:Y:S01]  /*17310*/  UMOV UR6, UR4 ;  /* 0x0000000400067c82 */ /* 0x000fe20008000000 */
[----:B------:R-:W-:Y:S01]  /*17320*/  MOV R223, UR7 ;  /* 0x0000000700df7c02 */ /* 0x000fe20008000f00 */
[----:B------:R-:W-:Y:S01]  /*17330*/  UMOV UR7, UR5 ;  /* 0x0000000500077c82 */ /* 0x000fe20008000000 */
[C---:B------:R-:W-:Y:S02]  /*17340*/  R2UR UR4, R10.reuse ;  /* 0x000000000a0472ca */ /* 0x040fe400000e0000 */
[C---:B------:R-:W-:Y:S02]  /*17350*/  R2UR UR5, R11.reuse ;  /* 0x000000000b0572ca */ /* 0x040fe400000e0000 */
[----:B------:R-:W-:Y:S02]  /*17360*/  R2UR UR53, R11 ;  /* 0x000000000b3572ca */ /* 0x000fe400000e0000 */
[----:B------:R-:W-:-:S02]  /*17370*/  R2UR UR56, R10 ;  /* 0x000000000a3872ca */ /* 0x000fc400000e0000 */
[----:B------:R-:W-:Y:S02]  /*17380*/  R2UR UR57, R11 ;  /* 0x000000000b3972ca */ /* 0x000fe400000e0000 */
[----:B------:R-:W-:Y:S02]  /*17390*/  R2UR UR10, R14 ;  /* 0x000000000e0a72ca */ /* 0x000fe400000e0000 */
[----:B------:R-:W-:Y:S02]  /*173a0*/  R2UR UR11, R15 ;  /* 0x000000000f0b72ca */ /* 0x000fe400000e0000 */
[C---:B------:R-:W-:Y:S02]  /*173b0*/  R2UR UR8, R6.reuse ;  /* 0x00000000060872ca */ /* 0x040fe400000e0000 */
[----:B------:R-:W-:Y:S02]  /*173c0*/  R2UR UR9, R7 ;  /* 0x00000000070972ca */ /* 0x000fe400000e0000 */
[----:B------:R-:W-:-:S02]  /*173d0*/  R2UR UR12, R6 ;  /* 0x00000000060c72ca */ /* 0x000fc400000e0000 */
[----:B------:R-:W-:Y:S02]  /*173e0*/  R2UR UR13, R7 ;  /* 0x00000000070d72ca */ /* 0x000fe400000e0000 */
[----:B------:R-:W-:Y:S02]  /*173f0*/  IADD3 R14, R20, 0x304, RZ ;  /* 0x00000304140e7810 */ /* 0x000fe40007ffe0ff */
[----:B------:R-:W-:Y:S01]  /*17400*/  R2UR UR19, R15 ;  /* 0x000000000f1372ca */ /* 0x000fe200000e0000 */
[----:B------:R-:W-:Y:S02]  /*17410*/  WARPGROUP.DEPBAR.LE gsb0, 0x0 ;  /* 0x00008000000079c5 */ /* 0x000fe40000010000 */
[----:B------:R-:W-:Y:S01]  /*17420*/  WARPGROUP.ARRIVE ;  /* 0x00000000000079c5 */ /* 0x000fe20000000000 */
[----:B------:R-:W-:Y:S01]  /*17430*/  R2UR UR18, R14 ;  /* 0x000000000e1272ca */ /* 0x000fe200000e0000 */
[----:B------:R-:W-:Y:S01]  /*17440*/  VIADD R14, R20, 0x106 ;  /* 0x00000106140e7836 */ /* 0x000fe20000000000 */
[----:B------:R-:W-:-:S02]  /*17450*/  R2UR UR16, R6 ;  /* 0x00000000061072ca */ /* 0x000fc400000e0000 */
[----:B------:R-:W-:Y:S01]  /*17460*/  R2UR UR17, R7 ;  /* 0x00000000071172ca */ /* 0x000fe200000e0000 */
[----:B------:R-:W-:Y:S01]  /*17470*/  QGMMA.64x32x32.F32.E4M3.E4M3 R136, gdesc[UR32], RZ, !UPT, gsb0 ;  /* 0x00600000208879f3 */ /* 0x000fe2000c0008ff */
[----:B------:R-:W-:Y:S02]  /*17480*/  R2UR UR34, R88 ;  /* 0x00000000582272ca */ /* 0x000fe400000e0000 */
[----:B------:R-:W-:Y:S02]  /*17490*/  R2UR UR35, R89 ;  /* 0x00000000592372ca */ /* 0x000fe400000e0000 */
[----:B------:R-:W-:Y:S02]  /*174a0*/  R2UR UR20, R6 ;  /* 0x00000000061472ca */ /* 0x000fe400000e0000 */
[----:B------:R-:W-:Y:S02]  /*174b0*/  R2UR UR21, R7 ;  /* 0x00000000071572ca */ /* 0x000fe400000e0000 */
[----:B------:R-:W-:-:S02]  /*174c0*/  R2UR UR24, R4 ;  /* 0x00000000041872ca */ /* 0x000fc400000e0000 */
[----:B------:R-:W-:Y:S02]  /*174d0*/  R2UR UR25, R5 ;  /* 0x00000000051972ca */ /* 0x000fe400000e0000 */
[----:B------:R-:W-:Y:S01]  /*174e0*/  R2UR UR30, R14 ;  /* 0x000000000e1e72ca */ /* 0x000fe200000e0000 */
[----:B------:R-:W-:Y:S01]  /*174f0*/  VIADD R14, R20, 0x306 ;  /* 0x00000306140e7836 */ /* 0x000fe20000000000 */
[----:B------:R-:W-:Y:S01]  /*17500*/  R2UR UR31, R15 ;  /* 0x000000000f1f72ca */ /* 0x000fe200000e0000 */
[----:B------:R-:W-:Y:S01]  /*17510*/  IMAD.MOV.U32 R15, RZ, RZ, 0x40000040 ;  /* 0x40000040ff0f7424 */ /* 0x000fe200078e00ff */
[C---:B------:R-:W-:Y:S02]  /*17520*/  R2UR UR28, R4.reuse ;  /* 0x00000000041c72ca */ /* 0x040fe400000e0000 */
[----:B------:R-:W-:Y:S02]  /*17530*/  R2UR UR29, R5 ;  /* 0x00000000051d72ca */ /* 0x000fe400000e0000 */
[----:B------:R-:W-:-:S02]  /*17540*/  R2UR UR32, R4 ;  /* 0x00000000042072ca */ /* 0x000fc400000e0000 */
[----:B------:R-:W-:Y:S02]  /*17550*/  R2UR UR33, R5 ;  /* 0x00000000052172ca */ /* 0x000fe400000e0000 */
[----:B------:R-:W-:Y:S02]  /*17560*/  IADD3 R20, R20, 0x406, RZ ;  /* 0x0000040614147810 */ /* 0x000fe40007ffe0ff */
[----:B------:R-:W-:Y:S02]  /*17570*/  R2UR UR43, R21 ;  /* 0x00000000152b72ca */ /* 0x000fe400000e0000 */
[----:B------:R-:W-:Y:S02]  /*17580*/  R2UR UR42, R20 ;  /* 0x00000000142a72ca */ /* 0x000fe400000e0000 */
[----:B------:R-:W-:Y:S02]  /*17590*/  R2UR UR40, R4 ;  /* 0x00000000042872ca */ /* 0x000fe400000e0000 */
[----:B------:R-:W-:Y:S01]  /*175a0*/  R2UR UR41, R5 ;  /* 0x00000000052972ca */ /* 0x000fe200000e0000 */
[----:B------:R-:W-:-:S02]  /*175b0*/  WARPGROUP.DEPBAR.LE gsb0, 0x0 ;  /* 0x00008000000079c5 */ /* 0x000fc40000010000 */
        /* <DEDUP_REMOVED lines=73> */
.L_x_3175:
[----:B------:R-:W-:Y:S01]  /*17a50*/  SHF.L.U32 R14, R217, 0x1f, RZ ;  /* 0x0000001fd90e7819 */ /* 0x000fe200000006ff */
[----:B------:R-:W-:-:S04]  /*17a60*/  IMAD R15, R191, 0x8, R18 ;  /* 0x00000008bf0f7824 */ /* 0x000fc800078e0212 */
[----:B------:R0:W1:Y:S01]  /*17a70*/  SYNCS.PHASECHK.TRANS64.TRYWAIT P0, [R15+URZ+0x22850], R14 ;  /* 0x0228500e0f0075a7 */ /* 0x000062000800017f */
[----:B------:R-:W-:Y:S05]  /*17a80*/  @!P1 BRA `(.L_x_3176) ;  /* 0x0000000000049947 */ /* 0x000fea0003800000 */
[----:B------:R-:W-:Y:S01]  /*17a90*/  BPT.TRAP 0x1 ;  /* 0x000000040000795c */ /* 0x000fe20000300000 */
.L_x_3176:
[----:B-1----:R-:W-:Y:S05]  /*17aa0*/  @P0 BRA `(.L_x_3174) ;  /* 0x0000000000080947 */ /* 0x002fea0003800000 */
[----:B------:R-:W1:Y:S02]  /*17ab0*/  SYNCS.PHASECHK.TRANS64.TRYWAIT P0, [R15+URZ+0x22850], R14 ;  /* 0x0228500e0f0075a7 */ /* 0x000e64000800017f */
[----:B-1----:R-:W-:Y:S05]  /*17ac0*/  @!P0 BRA `(.L_x_3177) ;  /* 0x000000f000708947 */ /* 0x002fea0003800000 */
.L_x_3174:
        /* <DEDUP_REMOVED lines=46> */
.L_x_3178:
        /* <DEDUP_REMOVED lines=39> */
[----:B---3--:R-:W-:Y:S01]  /*18020*/  FMNMX.FTZ R135, R152, R135, !PT ;  /* 0x0000008798877209 */ /* 0x008fe20007810000 */
        /* <DEDUP_REMOVED lines=59> */
[----:B------:R-:W-:Y:S01]  /*183e0*/  FMUL.FTZ R103, R2, R103 ;  /* 0x0000006702677220 */ /* 0x000fe20000410000 */
[----:B------:R-:W1:Y:S02]  /*183f0*/  S2R R217, SR_CgaCtaId ;  /* 0x0000000000d97919 */ /* 0x000e640000008800 */
[----:B------:R-:W4:Y:S01]  /*18400*/  MUFU.TANH R164, R164 ;  /* 0x000000a400a47308 */ /* 0x000f220000002400 */
[----:B--2---:R-:W-:-:S07]  /*18410*/  FMNMX.FTZ R135, R174, R135, !PT ;  /* 0x00000087ae877209 */ /* 0x004fce0007810000 */
[----:B------:R-:W2:Y:S01]  /*18420*/  MUFU.TANH R166, R166 ;  /* 0x000000a600a67308 */ /* 0x000ea20000002400 */
[----:B---3--:R-:W-:-:S07]  /*18430*/  FMNMX.FTZ R137, R176, R137, !PT ;  /* 0x00000089b0897209 */ /* 0x008fce0007810000 */
[----:B------:R-:W3:Y:S01]  /*18440*/  MUFU.TANH R178, R178 ;  /* 0x000000b200b27308 */ /* 0x000ee20000002400 */
[----:B----4-:R-:W-:-:S07]  /*18450*/  FMNMX.FTZ R135, R164, R135, !PT ;  /* 0x00000087a4877209 */ /* 0x010fce0007810000 */
[----:B------:R-:W4:Y:S01]  /*18460*/  MUFU.TANH R180, R180 ;  /* 0x000000b400b47308 */ /* 0x000f220000002400 */
[----:B--2---:R-:W-:-:S07]  /*18470*/  FMNMX.FTZ R137, R166, R137, !PT ;  /* 0x00000089a6897209 */ /* 0x004fce0007810000 */
[----:B------:R-:W2:Y:S01]  /*18480*/  MUFU.TANH R136, R136 ;  /* 0x0000008800887308 */ /* 0x000ea20000002400 */
[----:B---3--:R-:W-:-:S07]  /*18490*/  FMNMX.FTZ R135, R178, R135, !PT ;  /* 0x00000087b2877209 */ /* 0x008fce0007810000 */
[----:B------:R-:W3:Y:S01]  /*184a0*/  MUFU.TANH R138, R138 ;  /* 0x0000008a008a7308 */ /* 0x000ee20000002400 */
[----:B----4-:R-:W-:-:S07]  /*184b0*/  FMNMX.FTZ R137, R180, R137, !PT ;  /* 0x00000089b4897209 */ /* 0x010fce0007810000 */
[----:B------:R-:W4:Y:S01]  /*184c0*/  MUFU.TANH R182, R182 ;  /* 0x000000b600b67308 */ /* 0x000f220000002400 */
[----:B--2---:R-:W-:Y:S01]  /*184d0*/  FMNMX.FTZ R139, R136, R135, !PT ;  /* 0x00000087888b7209 */ /* 0x004fe20007810000 */
[----:B------:R-:W-:-:S06]  /*184e0*/  FMUL.FTZ R135, R2, R90 ;  /* 0x0000005a02877220 */ /* 0x000fcc0000410000 */
        /* <DEDUP_REMOVED lines=21> */
[----:B------:R-:W0:Y:S01]  /*18640*/  MUFU.TANH R150, R150 ;  /* 0x0000009600967308 */ /* 0x000e220000002400 */
[----:B----4-:R-:W-:-:S07]  /*18650*/  FMNMX.FTZ R141, R224, R141, !PT ;  /* 0x0000008de08d7209 */ /* 0x010fce0007810000 */
        /* <DEDUP_REMOVED lines=97> */
[----:B--2---:R-:W-:Y:S02]  /*18c70*/  FMNMX.FTZ R14, R100, R91, !PT ;  /* 0x0000005b640e7209 */ /* 0x004fe40007810000 */
[----:B------:R-:W2:Y:S05]  /*18c80*/  LDC R91, c[0x0][0x988] ;  /* 0x00026200ff5b7b82 */ /* 0x000eaa0000000800 */
[----:B------:R-:W4:Y:S01]  /*18c90*/  MUFU.TANH R103, R103 ;  /* 0x0000006700677308 */ /* 0x000f220000002400 */
[----:B0-----:R-:W-:Y:S02]  /*18ca0*/  FMNMX.FTZ R90, R102, R139, !PT ;  /* 0x0000008b665a7209 */ /* 0x001fe40007810000 */
[----:B---3--:R-:W-:-:S05]  /*18cb0*/  FMNMX.FTZ R139, R101, R14, !PT ;  /* 0x0000000e658b7209 */ /* 0x008fca0007810000 */
[----:B------:R-:W0:Y:S01]  /*18cc0*/  SHFL.BFLY PT, R14, R139, 0x2, 0x1f ;  /* 0x0c401f008b0e7f89 */ /* 0x000e2200000e0000 */
[----:B----4-:R-:W-:-:S05]  /*18cd0*/  FMNMX.FTZ R141, R103, R90, !PT ;  /* 0x0000005a678d7209 */ /* 0x010fca0007810000 */
[----:B------:R-:W3:Y:S01]  /*18ce0*/  SHFL.BFLY PT, R90, R141, 0x2, 0x1f ;  /* 0x0c401f008d5a7f89 */ /* 0x000ee200000e0000 */
[----:B0-----:R-:W-:-:S05]  /*18cf0*/  FMNMX.FTZ R143, R139, R14, !PT ;  /* 0x0000000e8b8f7209 */ /* 0x001fca0007810000 */
[----:B------:R-:W0:Y:S01]  /*18d00*/  SHFL.BFLY PT, R14, R143, 0x1, 0x1f ;  /* 0x0c201f008f0e7f89 */ /* 0x000e2200000e0000 */
[----:B---3--:R-:W-:-:S05]  /*18d10*/  FMNMX.FTZ R145, R141, R90, !PT ;  /* 0x0000005a8d917209 */ /* 0x008fca0007810000 */
[----:B------:R-:W3:Y:S01]  /*18d20*/  SHFL.BFLY PT, R90, R145, 0x1, 0x1f ;  /* 0x0c201f00915a7f89 */ /* 0x000ee200000e0000 */
[----:B0-----:R-:W-:-:S05]  /*18d30*/  FMNMX.FTZ R14, R143, R14, !PT ;  /* 0x0000000e8f0e7209 */ /* 0x001fca0007810000 */
[C---:B--2---:R-:W-:Y:S01]  /*18d40*/  FFMA.FTZ R141, R14.reuse, R91, -8 ;  /* 0xc10000000e8d7423 */ /* 0x044fe2000001005b */
[----:B------:R-:W-:-:S01]  /*18d50*/  FADD.FTZ R147, -R14, R189 ;  /* 0x000000bd0e937221 */ /* 0x000fc20000010100 */
[----:B---3--:R-:W-:Y:S02]  /*18d60*/  FMNMX.FTZ R90, R145, R90, !PT ;  /* 0x0000005a915a7209 */ /* 0x008fe40007810000 */
[----:B------:R-:W-:-:S01]  /*18d70*/  FFMA.FTZ R149, R164, R91, -R141 ;  /* 0x0000005ba4957223 */ /* 0x000fc2000001088d */
[-C--:B------:R-:W-:Y:S01]  /*18d80*/  FMUL.FTZ R147, R147, R91.reuse ;  /* 0x0000005b93937220 */ /* 0x080fe20000410000 */
[----:B------:R-:W-:-:S01]  /*18d90*/  FFMA.FTZ R20, R20, R91, -R141 ;  /* 0x0000005b14147223 */ /* 0x000fc2000001088d */
[----:B------:R-:W-:Y:S01]  /*18da0*/  FFMA.FTZ R143, R152, R91, -R141 ;  /* 0x0000005b988f7223 */ /* 0x000fe2000001088d */
[----:B------:R-:W-:-:S01]  /*18db0*/  FADD.FTZ R13, -R90, R13 ;  /* 0x0000000d5a0d7221 */ /* 0x000fc20000010100 */
[-C--:B------:R-:W-:Y:S01]  /*18dc0*/  FFMA.FTZ R164, R90, R91.reuse, -8 ;  /* 0xc10000005aa47423 */ /* 0x080fe2000001005b */
[----:B------:R0:W-:Y:S01]  /*18dd0*/  MUFU.EX2 R139, R147 ;  /* 0x00000093008b7308 */ /* 0x0001e20000000800 */
        /* <DEDUP_REMOVED lines=84> */
[----:B------:R-:W-:Y:S01]  /*19320*/  FFMA.FTZ R103, R103, R91, -R164 ;  /* 0x0000005b67677223 */ /* 0x000fe200000108a4 */
[----:B------:R-:W-:-:S03]  /*19330*/  IMAD R168, R193, 0x8, R18 ;  /* 0x00000008c1a87824 */ /* 0x000fc600078e0212 */
[----:B------:R-:W0:Y:S01]  /*19340*/  MUFU.EX2 R158, R158 ;  /* 0x0000009e009e7308 */ /* 0x000e220000000800 */
[----:B------:R-:W-:-:S05]  /*19350*/  VIADD R168, R168, 0x22840 ;  /* 0x00022840a8a87836 */ /* 0x000fca0000000000 */
[----:B-1----:R-:W-:Y:S02]  /*19360*/  PRMT R168, R217, 0x654, R168 ;  /* 0x00000654d9a87816 */ /* 0x002fe400000000a8 */
[----:B------:R-:W-:Y:S02]  /*19370*/  MUFU.EX2 R152, R152 ;  /* 0x0000009800987308 */ /* 0x000fe40000000800 */
[----:B------:R1:W-:Y:S06]  /*19380*/  SYNCS.ARRIVE.TRANS64.RED.A1T0 RZ, [R168+URZ], RZ ;  /* 0x000000ffa8ff79a7 */ /* 0x0003ec000810043f */
[----:B------:R-:W3:Y:S08]  /*19390*/  MUFU.EX2 R159, R159 ;  /* 0x0000009f009f7308 */ /* 0x000ef00000000800 */
[----:B------:R-:W4:Y:S08]  /*193a0*/  MUFU.EX2 R147, R147 ;  /* 0x0000009300937308 */ /* 0x000f300000000800 */
[----:B------:R5:W-:Y:S08]  /*193b0*/  MUFU.EX2 R114, R130 ;  /* 0x0000008200727308 */ /* 0x000bf00000000800 */
[----:B------:R-:W1:Y:S01]  /*193c0*/  MUFU.EX2 R161, R161 ;  /* 0x000000a100a17308 */ /* 0x000e620000000800 */
[----:B-----5:R-:W-:-:S01]  /*193d0*/  FFMA.FTZ R130, R139, R3, R20 ;  /* 0x000000038b827223 */ /* 0x020fc20000010014 */
[----:B--2---:R-:W-:-:S03]  /*193e0*/  FADD.FTZ R3, R141, R0 ;  /* 0x000000008d037221 */ /* 0x004fc60000010000 */
[----:B------:R-:W-:Y:S01]  /*193f0*/  FADD.FTZ R130, R143, R130 ;  /* 0x000000828f827221 */ /* 0x000fe20000010000 */
[----:B0-----:R-:W-:-:S02]  /*19400*/  FADD.FTZ R0, R158, R3 ;  /* 0x000000039e007221 */ /* 0x001fc40000010000 */
[----:B------:R-:W0:Y:S01]  /*19410*/  MUFU.EX2 R156, R156 ;  /* 0x0000009c009c7308 */ /* 0x000e220000000800 */
[----:B------:R-:W-:-:S01]  /*19420*/  FADD.FTZ R173, R145, R130 ;  /* 0x0000008291ad7221 */ /* 0x000fc20000010000 */
[----:B---3--:R-:W-:-:S03]  /*19430*/  FADD.FTZ R0, R159, R0 ;  /* 0x000000009f007221 */ /* 0x008fc60000010000 */
[----:B------:R-:W-:-:S03]  /*19440*/  FADD.FTZ R130, R152, R173 ;  /* 0x000000ad98827221 */ /* 0x000fc60000010000 */
[----:B------:R-:W2:Y:S01]  /*19450*/  MUFU.EX2 R162, R162 ;  /* 0x000000a200a27308 */ /* 0x000ea20000000800 */
[----:B----4-:R-:W-:-:S01]  /*19460*/  FADD.FTZ R3, R147, R130 ;  /* 0x0000008293037221 */ /* 0x010fc20000010000 */
[----:B-1----:R-:W-:-:S06]  /*19470*/  FADD.FTZ R173, R161, R0 ;  /* 0x00000000a1ad7221 */ /* 0x002fcc0000010000 */
        /* <DEDUP_REMOVED lines=58> */
[----:B------:R-:W1:Y:S08]  /*19820*/  MUFU.EX2 R127, R127 ;  /* 0x0000007f007f7308 */ /* 0x000e700000000800 */
[----:B------:R-:W-:Y:S01]  /*19830*/  MUFU.EX2 R171, R171 ;  /* 0x000000ab00ab7308 */ /* 0x000fe20000000800 */
[----:B0-----:R-:W-:-:S07]  /*19840*/  FADD.FTZ R0, R128, R3 ;  /* 0x0000000380007221 */ /* 0x001fce0000010000 */
[----:B------:R-:W0:Y:S01]  /*19850*/  MUFU.EX2 R132, R132 ;  /* 0x0000008400847308 */ /* 0x000e220000000800 */
[----:B-1----:R-:W-:-:S07]  /*19860*/  FADD.FTZ R3, R127, R0 ;  /* 0x000000007f037221 */ /* 0x002fce0000010000 */
[----:B------:R-:W-:Y:S08]  /*19870*/  MUFU.EX2 R134, R134 ;  /* 0x0000008600867308 */ /* 0x000ff00000000800 */
[----:B------:R-:W1:Y:S01]  /*19880*/  MUFU.EX2 R131, R131 ;  /* 0x0000008300837308 */ /* 0x000e620000000800 */
[----:B0-----:R-:W-:-:S07]  /*19890*/  FADD.FTZ R0, R132, R3 ;  /* 0x0000000384007221 */ /* 0x001fce0000010000 */
[----:B------:R-:W0:Y:S08]  /*198a0*/  MUFU.EX2 R133, R133 ;  /* 0x0000008500857308 */ /* 0x000e300000000800 */
[----:B------:R2:W-:Y:S01]  /*198b0*/  MUFU.EX2 R130, R115 ;  /* 0x0000007300827308 */ /* 0x0005e20000000800 */
[----:B-1----:R-:W-:-:S07]  /*198c0*/  FADD.FTZ R3, R131, R0 ;  /* 0x0000000083037221 */ /* 0x002fce0000010000 */
[----:B------:R-:W1:Y:S01]  /*198d0*/  MUFU.EX2 R104, R104 ;  /* 0x0000006800687308 */ /* 0x000e620000000800 */
[----:B--2---:R-:W-:-:S04]  /*198e0*/  FADD.FTZ R115, R125, R164 ;  /* 0x000000a47d737221 */ /* 0x004fc80000010000 */
[----:B------:R-:W-:-:S03]  /*198f0*/  FADD.FTZ R164, R114, R115 ;  /* 0x0000007372a47221 */ /* 0x000fc60000010000 */
[----:B------:R-:W2:Y:S01]  /*19900*/  MUFU.EX2 R106, R106 ;  /* 0x0000006a006a7308 */ /* 0x000ea20000000800 */
[----:B------:R-:W-:-:S04]  /*19910*/  FADD.FTZ R115, R171, R164 ;  /* 0x000000a4ab737221 */ /* 0x000fc80000010000 */
[----:B------:R-:W-:-:S03]  /*19920*/  FADD.FTZ R168, R134, R115 ;  /* 0x0000007386a87221 */ /* 0x000fc60000010000 */
[----:B------:R-:W3:Y:S01]  /*19930*/  MUFU.EX2 R105, R105 ;  /* 0x0000006900697308 */ /* 0x000ee20000000800 */
[----:B0-----:R-:W-:-:S01]  /*19940*/  FADD.FTZ R115, R133, R168 ;  /* 0x000000a885737221 */ /* 0x001fc20000010000 */
[----:B-1----:R-:W-:-:S06]  /*19950*/  FADD.FTZ R0, R104, R3 ;  /* 0x0000000368007221 */ /* 0x002fcc0000010000 */
        /* <DEDUP_REMOVED lines=61> */
.L_x_3179:
[----:B------:R-:W-:Y:S01]  /*19d30*/  F2FP.SATFINITE.E4M3.F32.PACK_AB_MERGE_C R15, R15, R150, RZ ;  /* 0x000000960f0f723e */ /* 0x000fe200048070ff */
[-C--:B------:R-:W-:Y:S01]  /*19d40*/  FMUL.FTZ R26, R26, R13.reuse ;  /* 0x0000000d1a1a7220 */ /* 0x080fe20000410000 */
[----:B------:R-:W-:Y:S01]  /*19d50*/  ISETP.GT.AND P0, PT, R219, RZ, PT ;  /* 0x000000ffdb00720c */ /* 0x000fe20003f04270 */
[-C--:B------:R-:W-:Y:S01]  /*19d60*/  FMUL.FTZ R27, R27, R13.reuse ;  /* 0x0000000d1b1b7220 */ /* 0x080fe20000410000 */
[----:B------:R-:W-:Y:S01]  /*19d70*/  F2FP.SATFINITE.E4M3.F32.PACK_AB_MERGE_C R183, R169, R146, R15 ;  /* 0x00000092a9b7723e */ /* 0x000fe2000480700f */
[----:B------:R-:W-:Y:S01]  /*19d80*/  IMAD R15, R191, 0x8, R18 ;  /* 0x00000008bf0f7824 */ /* 0x000fe200078e0212 */
[----:B------:R-:W-:Y:S01]  /*19d90*/  F2FP.SATFINITE.E4M3.F32.PACK_AB_MERGE_C R133, R133, R134, RZ ;  /* 0x000000868585723e */ /* 0x000fe200048070ff */
[----:B------:R-:W-:Y:S01]  /*19da0*/  FMUL.FTZ R30, R30, R13 ;  /* 0x0000000d1e1e7220 */ /* 0x000fe20000410000 */
[----:B------:R-:W-:Y:S01]  /*19db0*/  F2FP.SATFINITE.E4M3.F32.PACK_AB_MERGE_C R145, R152, R145, RZ ;  /* 0x000000919891723e */ /* 0x000fe200048070ff */
[-C--:B------:R-:W-:Y:S01]  /*19dc0*/  FMUL.FTZ R31, R31, R13.reuse ;  /* 0x0000000d1f1f7220 */ /* 0x080fe20000410000 */
[----:B------:R-:W-:Y:S01]  /*19dd0*/  IADD3 R15, R15, 0x22860, RZ ;  /* 0x000228600f0f7810 */ /* 0x000fe20007ffe0ff */
        /* <DEDUP_REMOVED lines=104> */
.L_x_3168:
[----:B------:R-:W-:Y:S05]  /*1a460*/  WARPSYNC.ALL ;  /* 0x0000000000007948 */ /* 0x000fea0003800000 */
[----:B------:R-:W-:Y:S06]  /*1a470*/  BAR.ARV 0x8, 0x180 ;  /* 0x0206000000007b1d */ /* 0x000fec0000002000 */
[----:B------:R-:W-:Y:S05]  /*1a480*/  @!P1 BRA `(.L_x_3181) ;  /* 0x0000000000049947 */ /* 0x000fea0003800000 */
[----:B------:R-:W-:Y:S01]  /*1a490*/  BPT.TRAP 0x1 ;  /* 0x000000040000795c */ /* 0x000fe20000300000 */
.L_x_3181:
[----:B------:R-:W-:Y:S02]  /*1a4a0*/  LEA R11, R193, R18, 0x3 ;  /* 0x00000012c10b7211 */ /* 0x000fe400078e18ff */
[----:B------:R-:W-:-:S04]  /*1a4b0*/  SHF.L.U32 R2, R197, 0x1f, RZ ;  /* 0x0000001fc5027819 */ /* 0x000fc800000006ff */
[----:B------:R0:W1:Y:S01]  /*1a4c0*/  SYNCS.PHASECHK.TRANS64.TRYWAIT P0, [R11+URZ+0x22850], R2 ;  /* 0x022850020b0075a7 */ /* 0x000062000800017f */
[----:B------:R-:W-:Y:S05]  /*1a4d0*/  @!P1 BRA `(.L_x_3182) ;  /* 0x0000000000049947 */ /* 0x000fea0003800000 */
[----:B------:R-:W-:Y:S01]  /*1a4e0*/  BPT.TRAP 0x1 ;  /* 0x000000040000795c */ /* 0x000fe20000300000 */
.L_x_3182:
[----:B------:R-:W-:-:S05]  /*1a4f0*/  VIADD R18, R18, 0x400 ;  /* 0x0000040012127836 */ /* 0x000fca0000000000 */
[----:B------:R-:W-:-:S04]  /*1a500*/  SHF.R.U32.HI R18, RZ, 0x4, R18 ;  /* 0x00000004ff127819 */ /* 0x000fc80000011612 */
[----:B------:R-:W-:-:S04]  /*1a510*/  LOP3.LUT R18, R18, 0x3fff, RZ, 0xc0, !PT ;  /* 0x00003fff12127812 */ /* 0x000fc800078ec0ff */
[----:B------:R-:W-:Y:S01]  /*1a520*/  LOP3.LUT R18, R18, 0x10000, RZ, 0xfc, !PT ;  /* 0x0001000012127812 */ /* 0x000fe200078efcff */
[----:B-1----:R-:W-:Y:S06]  /*1a530*/  @P0 BRA `(.L_x_3183) ;  /* 0x0000000000080947 */ /* 0x002fec0003800000 */
[----:B------:R-:W1:Y:S02]  /*1a540*/  SYNCS.PHASECHK.TRANS64.TRYWAIT P0, [R11+URZ+0x22850], R2 ;  /* 0x022850020b0075a7 */ /* 0x000e64000800017f */
[----:B-1----:R-:W-:Y:S05]  /*1a550*/  @!P0 BRA `(.L_x_3184) ;  /* 0x000000c400e08947 */ /* 0x002fea0003800000 */
.L_x_3183:
        /* <DEDUP_REMOVED lines=10> */
[----:B------:R-:W-:-:S03]  /*1a600*/  VIADD R12, R4, 0x200 ;  /* 0x00000200040c7836 */ /* 0x000fc60000000000 */
[----:B------:R-:W-:-:S07]  /*1a610*/  ISETP.NE.AND.EX P0, PT, RZ, UR5, PT, P0 ;  /* 0x00000005ff007c0c */ /* 0x000fce000bf05300 */
[----:B------:R-:W-:Y:S01]  /*1a620*/  QGMMA.64x128x32.F32.E4M3.E4M3 R24, R184, gdesc[UR4], R24, gsb0 ;  /* 0x01e00004b8187df3 */ /* 0x000fe20008000818 */
[----:B------:R-:W-:Y:S02]  /*1a630*/  R2UR UR6, R6 ;  /* 0x00000000060672ca */ /* 0x000fe400000e0000 */
[----:B------:R-:W-:-:S03]  /*1a640*/  R2UR UR7, R7 ;  /* 0x00000000070772ca */ /* 0x000fc600000e0000 */
        /* <DEDUP_REMOVED lines=28> */
[----:B------:R-:W-:Y:S01]  /*1a810*/  IMAD.MOV.U32 R5, RZ, RZ, -0x3ffffff0 ;  /* 0xc0000010ff057424 */ /* 0x000fe200078e00ff */
[----:B------:R-:W-:Y:S01]  /*1a820*/  IADD3 R4, R4, 0x400, RZ ;  /* 0x0000040004047810 */ /* 0x000fe20007ffe0ff */
        /* <DEDUP_REMOVED lines=9> */
[----:B------:R-:W0:Y:S04]  /*1a8c0*/  SHFL.BFLY PT, R5, R6, 0x1, 0x1f ;  /* 0x0c201f0006057f89 */ /* 0x000e2800000e0000 */
        /* <DEDUP_REMOVED lines=19> */
[----:B------:R-:W-:Y:S01]  /*1aa00*/  @P3 FMUL.FTZ R6, R91, 0.69314718246459960938 ;  /* 0x3f3172185b063820 */ /* 0x000fe20000410000 */
[----:B0-----:R-:W-:Y:S01]  /*1aa10*/  @P2 FMUL.FTZ R0, R0, 0.69314718246459960938 ;  /* 0x3f31721800002820 */ /* 0x001fe20000410000 */
        /* <DEDUP_REMOVED lines=10> */
.L_x_3185:
        /* <DEDUP_REMOVED lines=42> */
[----:B------:R-:W-:Y:S01]  /*1ad60*/  FMUL.FTZ R85, R85, R3 ;  /* 0x0000000355557220 */ /* 0x000fe20000410000 */
[-C--:B------:R-:W-:Y:S01]  /*1ad70*/  FMUL.FTZ R34, R35, R2.reuse ;  /* 0x0000000223227220 */ /* 0x080fe20000410000 */
[----:B0-----:R-:W-:Y:S01]  /*1ad80*/  SEL R0, RZ, 0x1, P0 ;  /* 0x00000001ff007807 */ /* 0x001fe20000000000 */
        /* <DEDUP_REMOVED lines=30> */
.L_x_3115:
        /* <DEDUP_REMOVED lines=41> */
[----:B------:R-:W-:Y:S02]  /*1b200*/  F2FP.BF16.F32.PACK_AB R39, R76, R11 ;  /* 0x0000000b4c27723e */ /* 0x000fe400000010ff */
[----:B------:R-:W-:-:S02]  /*1b210*/  F2FP.BF16.F32.PACK_AB R67, R63, R20 ;  /* 0x000000143f43723e */ /* 0x000fc400000010ff */
[----:B------:R-:W-:Y:S02]  /*1b220*/  F2FP.BF16.F32.PACK_AB R95, R95, R96 ;  /* 0x000000605f5f723e */ /* 0x000fe400000010ff */
[----:B------:R-:W-:Y:S02]  /*1b230*/  F2FP.BF16.F32.PACK_AB R94, R93, R94 ;  /* 0x0000005e5d5e723e */ /* 0x000fe400000010ff */
[----:B------:R-:W-:Y:S02]  /*1b240*/  ISETP.EQ.OR P0, PT, R2, 0x3, !P0 ;  /* 0x000000030200780c */ /* 0x000fe40004702670 */
        /* <DEDUP_REMOVED lines=21> */
[----:B------:R-:W-:Y:S01]  /*1b3a0*/  IMAD.X R7, RZ, RZ, R5, P5 ;  /* 0x000000ffff077224 */ /* 0x000fe200028e0605 */
[----:B------:R-:W-:Y:S02]  /*1b3b0*/  LOP3.LUT R8, R8, R9, RZ, 0x3c, !PT ;  /* 0x0000000908087212 */ /* 0x000fe400078e3cff */
[----:B------:R-:W-:Y:S02]  /*1b3c0*/  SHF.R.U64 R14, R14, 0x3, RZ ;  /* 0x000000030e0e7819 */ /* 0x000fe400000012ff */
[----:B------:R-:W-:-:S02]  /*1b3d0*/  IADD3.X R9, RZ, R5, RZ, P1, !PT ;  /* 0x00000005ff097210 */ /* 0x000fc40000ffe4ff */
        /* <DEDUP_REMOVED lines=57> */
[----:B------:R-:W0:Y:S01]  /*1b770*/  SHFL.IDX PT, R10, R5, R0, 0x1c1f ;  /* 0x001c1f00050a7589 */ /* 0x000e2200000e0000 */
[----:B------:R-:W-:Y:S02]  /*1b780*/  SEL R45, R48, R49, P0 ;  /* 0x00000031302d7207 */ /* 0x000fe40000000000 */
[----:B------:R-:W-:Y:S01]  /*1b790*/  SEL R47, R49, R48, P0 ;  /* 0x00000030312f7207 */ /* 0x000fe20000000000 */
[----:B------:R-:W-:Y:S01]  /*1b7a0*/  SHFL.IDX PT, R34, R29, R0, 0x1c1f ;  /* 0x001c1f001d227589 */ /* 0x000fe200000e0000 */
[----:B------:R-:W-:-:S02]  /*1b7b0*/  SEL R63, R62, R67, P0 ;  /* 0x000000433e3f7207 */ /* 0x000fc40000000000 */
[----:B------:R-:W-:Y:S01]  /*1b7c0*/  SEL R65, R67, R62, P0 ;  /* 0x0000003e43417207 */ /* 0x000fe20000000000 */
[----:B------:R-:W2:Y:S01]  /*1b7d0*/  SHFL.IDX PT, R31, R31, R2, 0x1c1f ;  /* 0x001c1f021f1f7589 */ /* 0x000ea200000e0000 */
        /* <DEDUP_REMOVED lines=8> */
[----:B------:R-:W3:Y:S01]  /*1b860*/  SHFL.IDX PT, R20, R39, R2, 0x1c1f ;  /* 0x001c1f0227147589 */ /* 0x000ee200000e0000 */
[----:B------:R-:W-:Y:S02]  /*1b870*/  SEL R57, R57, R46, P0 ;  /* 0x0000002e39397207 */ /* 0x000fe40000000000 */
[----:B------:R-:W-:Y:S01]  /*1b880*/  SEL R69, R69, R70, P0 ;  /* 0x0000004645457207 */ /* 0x000fe20000000000 */
[----:B------:R-:W4:Y:S01]  /*1b890*/  SHFL.IDX PT, R38, R33, R0, 0x1c1f ;  /* 0x001c1f0021267589 */ /* 0x000f2200000e0000 */
[----:B------:R-:W-:Y:S02]  /*1b8a0*/  SEL R73, R42, R73, P0 ;  /* 0x000000492a497207 */ /* 0x000fe40000000000 */
[----:B------:R-:W-:Y:S01]  /*1b8b0*/  SEL R75, R77, R50, P0 ;  /* 0x000000324d4b7207 */ /* 0x000fe20000000000 */
[----:B------:R-:W-:Y:S01]  /*1b8c0*/  SHFL.IDX PT, R42, R41, R0, 0x1c1f ;  /* 0x001c1f00292a7589 */ /* 0x000fe200000e0000 */
[----:B------:R-:W-:-:S02]  /*1b8d0*/  SEL R77, R50, R77, P0 ;  /* 0x0000004d324d7207 */ /* 0x000fc40000000000 */
[----:B0-----:R-:W-:Y:S01]  /*1b8e0*/  SEL R8, R10, R7, P0 ;  /* 0x000000070a087207 */ /* 0x001fe20000000000 */
[----:B------:R-:W0:Y:S01]  /*1b8f0*/  SHFL.IDX PT, R43, R43, R2, 0x1c1f ;  /* 0x001c1f022b2b7589 */ /* 0x000e2200000e0000 */
[----:B------:R-:W-:Y:S02]  /*1b900*/  SEL R28, R30, R27, P0 ;  /* 0x0000001b1e1c7207 */ /* 0x000fe40000000000 */
[----:B--2---:R-:W-:Y:S01]  /*1b910*/  SEL R32, R34, R31, P0 ;  /* 0x0000001f22207207 */ /* 0x004fe20000000000 */
        /* <DEDUP_REMOVED lines=8> */
[----:B---3--:R-:W-:Y:S01]  /*1b9a0*/  SEL R12, R37, R20, P0 ;  /* 0x00000014250c7207 */ /* 0x008fe20000000000 */
[----:B------:R-:W-:Y:S01]  /*1b9b0*/  SHFL.IDX PT, R59, R59, R0, 0x1c1f ;  /* 0x001c1f003b3b7589 */ /* 0x000fe200000e0000 */
[----:B----4-:R-:W-:Y:S02]  /*1b9c0*/  SEL R36, R38, R35, P0 ;  /* 0x0000002326247207 */ /* 0x010fe40000000000 */
[----:B------:R-:W-:Y:S01]  /*1b9d0*/  SEL R38, R35, R38, P0 ;  /* 0x0000002623267207 */ /* 0x000fe20000000000 */
[----:B------:R-:W-:Y:S01]  /*1b9e0*/  SHFL.IDX PT, R63, R63, R0, 0x1c1f ;  /* 0x001c1f003f3f7589 */ /* 0x000fe200000e0000 */
[----:B------:R-:W-:-:S02]  /*1b9f0*/  SEL R14, R20, R37, P0 ;  /* 0x00000025140e7207 */ /* 0x000fc40000000000 */
[----:B------:R-:W-:Y:S01]  /*1ba00*/  SEL R6, R3, R6, P0 ;  /* 0x0000000603067207 */ /* 0x000fe20000000000 */
[----:B------:R-:W-:Y:S01]  /*1ba10*/  SHFL.IDX PT, R67, R67, R0, 0x1c1f ;  /* 0x001c1f0043437589 */ /* 0x000fe200000e0000 */
[----:B0-----:R-:W-:Y:S02]  /*1ba20*/  SEL R40, R42, R43, P0 ;  /* 0x0000002b2a287207 */ /* 0x001fe40000000000 */
[----:B------:R-:W-:Y:S01]  /*1ba30*/  SEL R26, R21, R26, P0 ;  /* 0x0000001a151a7207 */ /* 0x000fe20000000000 */
[----:B------:R-:W-:Y:S01]  /*1ba40*/  SHFL.IDX PT, R71, R71, R0, 0x1c1f ;  /* 0x001c1f0047477589 */ /* 0x000fe200000e0000 */
[----:B------:R-:W-:-:S03]  /*1ba50*/  SEL R42, R43, R42, P0 ;  /* 0x0000002a2b2a7207 */ /* 0x000fc60000000000 */
[----:B------:R0:W2:Y:S04]  /*1ba60*/  SHFL.IDX PT, R44, R47, R2, 0x1c1f ;  /* 0x001c1f022f2c7589 */ /* 0x0000a800000e0000 */
[----:B------:R-:W3:Y:S04]  /*1ba70*/  SHFL.IDX PT, R46, R51, R2, 0x1c1f ;  /* 0x001c1f02332e7589 */ /* 0x000ee800000e0000 */
[----:B------:R-:W4:Y:S01]  /*1ba80*/  SHFL.IDX PT, R48, R57, R2, 0x1c1f ;  /* 0x001c1f0239307589 */ /* 0x000f2200000e0000 */
[----:B0-----:R-:W-:-:S03]  /*1ba90*/  MOV R47, RZ ;  /* 0x000000ff002f7202 */ /* 0x001fc60000000f00 */
        /* <DEDUP_REMOVED lines=20> */
.L_x_3442:
[----:B------:R-:W-:Y:S05]  /*1bbe0*/  WARPSYNC.ALL ;  /* 0x0000000000007948 */ /* 0x000fea0003800000 */
[----:B------:R-:W-:Y:S01]  /*1bbf0*/  BAR.SYNC.DEFER_BLOCKING 0x1, 0x100 ;  /* 0x0044000000007b1d */ /* 0x000fe20000010000 */
[----:B--2---:R-:W-:Y:S02]  /*1bc00*/  SEL R41, R75, R60, P0 ;  /* 0x0000003c4b297207 */ /* 0x004fe40000000000 */
[----:B------:R-:W-:-:S03]  /*1bc10*/  SEL R43, R60, R75, P0 ;  /* 0x0000004b3c2b7207 */ /* 0x000fc60000000000 */
[----:B------:R-:W-:Y:S02]  /*1bc20*/  ULDC.64 UR4, c[0x0][0xc00] ;  /* 0x0003000000047ab9 */ /* 0x000fe40000000a00 */
[----:B------:R-:W0:Y:S01]  /*1bc30*/  LDC R49, c[0x0][0xbe8] ;  /* 0x0002fa00ff317b82 */ /* 0x000e220000000800 */
[----:B------:R-:W-:Y:S02]  /*1bc40*/  ISETP.NE.U32.AND P1, PT, RZ, UR4, PT ;  /* 0x00000004ff007c0c */ /* 0x000fe4000bf25070 */
[----:B------:R-:W-:Y:S02]  /*1bc50*/  IADD3 R2, P2, R214, UR4, RZ ;  /* 0x00000004d6027c10 */ /* 0x000fe4000ff5e0ff */
[----:B------:R-:W-:Y:S02]  /*1bc60*/  ISETP.NE.AND.EX P1, PT, RZ, UR5, PT, P1 ;  /* 0x00000005ff007c0c */ /* 0x000fe4000bf25310 */
[----:B------:R-:W-:Y:S01]  /*1bc70*/  IADD3.X R3, R215, UR5, RZ, P2, !PT ;  /* 0x00000005d7037c10 */ /* 0x000fe200097fe4ff */
[----:B------:R-:W-:-:S02]  /*1bc80*/  ULDC.64 UR4, c[0x0][0xc08] ;  /* 0x0003020000047ab9 */ /* 0x000fc40000000a00 */
[----:B------:R-:W-:Y:S01]  /*1bc90*/  ISETP.NE.U32.AND P0, PT, RZ, UR4, PT ;  /* 0x00000004ff007c0c */ /* 0x000fe2000bf05070 */
[----:B------:R-:W-:Y:S04]  /*1bca0*/  STSM.16.M88.4 [R79], R4 ;  /* 0x000000044f007844 */ /* 0x000fe80000000200 */
        /* <DEDUP_REMOVED lines=14> */
[----:B0-----:R-:W-:Y:S01]  /*1bd90*/  ISETP.NE.AND P2, PT, R49, 0x1, PT ;  /* 0x000000013100780c */ /* 0x001fe20003f45270 */
[----:B-1----:R-:W-:Y:S02]  /*1bda0*/  IMAD.IADD R13, R208, 0x1, R200 ;  /* 0x00000001d00d7824 */ /* 0x002fe400078e02c8 */
[----:B------:R2:W5:Y:S10]  /*1bdb0*/  @P0 LDG.E R0, desc[UR60][R214.64] ;  /* 0x0000003cd6000981 */ /* 0x000574000c1e1900 */
[----:B------:R-:W0:Y:S08]  /*1bdc0*/  @P2 LDC R4, c[0x0][0xbec] ;  /* 0x0002fb00ff042b82 */ /* 0x000e300000000800 */
[----:B------:R-:W1:Y:S01]  /*1bdd0*/  @P2 LDC R5, c[0x0][0xbf0] ;  /* 0x0002fc00ff052b82 */ /* 0x000e620000000800 */
[----:B--2---:R-:W-:Y:S05]  /*1bde0*/  @P0 BRA `(.L_x_3189) ;  /* 0x0000000000100947 */ /* 0x004fea0003800000 */
[----:B------:R-:W-:Y:S05]  /*1bdf0*/  @!P1 BRA `(.L_x_3189) ;  /* 0x00000000000c9947 */ /* 0x000fea0003800000 */
[----:B------:R-:W2:Y:S04]  /*1be00*/  LDG.E R7, desc[UR60][R2.64] ;  /* 0x0000003c02077981 */ /* 0x000ea8000c1e1900 */
[----:B-----5:R-:W2:Y:S02]  /*1be10*/  LDG.E R0, desc[UR60][R2.64+0x4] ;  /* 0x0000043c02007981 */ /* 0x020ea4000c1e1900 */
[----:B--2---:R-:W-:-:S07]  /*1be20*/  IMAD.IADD R0, R0, 0x1, -R7 ;  /* 0x0000000100007824 */ /* 0x004fce00078e0a07 */
.L_x_3189:
        /* <DEDUP_REMOVED lines=10> */
[----:B------:R-:W-:Y:S01]  /*1bed0*/  SEL R221, R221, RZ, !P1 ;  /* 0x000000ffdddd7207 */ /* 0x000fe20004800000 */
[C---:B------:R-:W-:Y:S01]  /*1bee0*/  IMAD R9, R213.reuse, UR5, R6 ;  /* 0x00000005d5097c24 */ /* 0x040fe2000f8e0206 */
[----:B------:R-:W-:Y:S01]  /*1bef0*/  SEL R51, R210, RZ, !P1 ;  /* 0x000000ffd2337207 */ /* 0x000fe20004800000 */
[----:B------:R-:W-:Y:S01]  /*1bf00*/  IMAD.WIDE.U32 R4, R213, UR4, R2 ;  /* 0x00000004d5047c25 */ /* 0x000fe2000f8e0002 */
[----:B------:R-:W-:Y:S01]  /*1bf10*/  ULDC.64 UR4, c[0x0][0xb98] ;  /* 0x0002e60000047ab9 */ /* 0x000fe20000000a00 */
[----:B------:R-:W-:Y:S01]  /*1bf20*/  LEA R11, R222, R203, 0x6 ;  /* 0x000000cbde0b7211 */ /* 0x000fe200078e30ff */
[----:B------:R-:W1:Y:S01]  /*1bf30*/  @P2 LDC R57, c[0x0][0xbec] ;  /* 0x0002fb00ff392b82 */ /* 0x000e620000000800 */
[----:B------:R-:W-:-:S02]  /*1bf40*/  IMAD.MOV R2, RZ, RZ, -R7 ;  /* 0x000000ffff027224 */ /* 0x000fc400078e0a07 */
[----:B------:R-:W-:Y:S02]  /*1bf50*/  IMAD.IADD R5, R5, 0x1, R9 ;  /* 0x0000000105057824 */ /* 0x000fe400078e0209 */
[----:B------:R-:W-:Y:S02]  /*1bf60*/  IMAD R9, R49, R2, R13 ;  /* 0x0000000231097224 */ /* 0x000fe400078e020d */
        /* <DEDUP_REMOVED lines=21> */
[----:B------:R-:W-:Y:S02]  /*1c0c0*/  LEA R2, P1, R4, UR4, 0x2 ;  /* 0x0000000404027c11 */ /* 0x000fe4000f8210ff */
[----:B------:R-:W-:-:S02]  /*1c0d0*/  LOP3.LUT R14, R14, 0xffffff80, RZ, 0xc0, !PT ;  /* 0xffffff800e0e7812 */ /* 0x000fc400078ec0ff */
[----:B------:R-:W-:Y:S01]  /*1c0e0*/  LEA.HI.X R4, R4, UR5, R5, 0x2, P1 ;  /* 0x0000000504047c11 */ /* 0x000fe200088f1405 */
[----:B------:R-:W-:Y:S01]  /*1c0f0*/  SHFL.IDX PT, R20, R2, RZ, 0x1c1f ;  /* 0x001c1fff02147589 */ /* 0x000fe200000e0000 */
[----:B------:R-:W-:Y:S01]  /*1c100*/  IADD3 R25, P1, R54, 0x3000, RZ ;  /* 0x0000300036197810 */ /* 0x000fe20007f3e0ff */
[----:B------:R-:W-:Y:S01]  /*1c110*/  IMAD.IADD R14, R15, 0x1, -R14 ;  /* 0x000000010f0e7824 */ /* 0x000fe200078e0a0e */
[----:B------:R-:W-:Y:S01]  /*1c120*/  IADD3.X R9, RZ, R55, RZ, P0, !PT ;  /* 0x00000037ff097210 */ /* 0x000fe200007fe4ff */
[----:B------:R-:W0:Y:S01]  /*1c130*/  SHFL.IDX PT, R21, R4, RZ, 0x1c1f ;  /* 0x001c1fff04157589 */ /* 0x000e2200000e0000 */
[----:B------:R-:W-:Y:S01]  /*1c140*/  LOP3.LUT R24, R25, 0x380, RZ, 0xc0, !PT ;  /* 0x0000038019187812 */ /* 0x000fe200078ec0ff */
[----:B------:R-:W-:Y:S01]  /*1c150*/  ULDC.64 UR4, c[0x0][0xaa0] ;  /* 0x0002a80000047ab9 */ /* 0x000fe20000000a00 */
[----:B------:R-:W-:Y:S01]  /*1c160*/  LOP3.LUT P0, RZ, R14, 0x3, RZ, 0xc0, !PT ;  /* 0x000000030eff7812 */ /* 0x000fe2000780c0ff */
[----:B------:R-:W-:Y:S01]  /*1c170*/  SHFL.IDX PT, R44, R2, 0x1, 0x1c1f ;  /* 0x003c1f00022c7f89 */ /* 0x000fe200000e0000 */
[----:B------:R-:W-:-:S02]  /*1c180*/  SHF.R.U64 R24, R24, 0x3, RZ ;  /* 0x0000000318187819 */ /* 0x000fc400000012ff */
[----:B------:R-:W-:Y:S01]  /*1c190*/  SHF.R.U64 R28, R28, 0x3, RZ ;  /* 0x000000031c1c7819 */ /* 0x000fe200000012ff */
[----:B------:R-:W3:Y:S01]  /*1c1a0*/  SHFL.IDX PT, R45, R4, 0x1, 0x1c1f ;  /* 0x003c1f00042d7f89 */ /* 0x000ee200000e0000 */
[----:B------:R-:W-:Y:S01]  /*1c1b0*/  LOP3.LUT R24, R24, R25, RZ, 0x3c, !PT ;  /* 0x0000001918187212 */ /* 0x000fe200078e3cff */
[--C-:B------:R-:W-:Y:S01]  /*1c1c0*/  IMAD.X R25, RZ, RZ, R55.reuse, P1 ;  /* 0x000000ffff197224 */ /* 0x100fe200008e0637 */
[----:B------:R-:W-:Y:S01]  /*1c1d0*/  LOP3.LUT R28, R28, R29, RZ, 0x3c, !PT ;  /* 0x0000001d1c1c7212 */ /* 0x000fe200078e3cff */
[--C-:B------:R-:W-:Y:S01]  /*1c1e0*/  IMAD.X R29, RZ, RZ, R55.reuse, P3 ;  /* 0x000000ffff1d7224 */ /* 0x100fe200018e0637 */
[C---:B------:R-:W-:Y:S02]  /*1c1f0*/  IADD3 R5, P3, R54.reuse, 0x7000, RZ ;  /* 0x0000700036057810 */ /* 0x040fe40007f7e0ff */
[----:B------:R-:W-:Y:S02]  /*1c200*/  IADD3 R13, P4, R54, 0x2000, RZ ;  /* 0x00002000360d7810 */ /* 0x000fe40007f9e0ff */
[----:B------:R-:W-:Y:S01]  /*1c210*/  LOP3.LUT R8, R7, 0x380, RZ, 0xc0, !PT ;  /* 0x0000038007087812 */ /* 0x000fe200078ec0ff */
[----:B------:R-:W-:Y:S01]  /*1c220*/  IMAD.X R41, RZ, RZ, R55, P3 ;  /* 0x000000ffff297224 */ /* 0x000fe200018e0637 */
[----:B------:R-:W-:-:S02]  /*1c230*/  LOP3.LUT R12, R13, 0x380, RZ, 0xc0, !PT ;  /* 0x000003800d0c7812 */ /* 0x000fc400078ec0ff */
[----:B------:R-:W-:Y:S02]  /*1c240*/  IADD3 R33, P5, R54, 0x5000, RZ ;  /* 0x0000500036217810 */ /* 0x000fe40007fbe0ff */
[----:B------:R-:W-:Y:S02]  /*1c250*/  SHF.R.U64 R12, R12, 0x3, RZ ;  /* 0x000000030c0c7819 */ /* 0x000fe400000012ff */
[----:B------:R-:W-:Y:S02]  /*1c260*/  SHF.R.U64 R8, R8, 0x3, RZ ;  /* 0x0000000308087819 */ /* 0x000fe400000012ff */
[----:B------:R-:W-:Y:S01]  /*1c270*/  LOP3.LUT R12, R12, R13, RZ, 0x3c, !PT ;  /* 0x0000000d0c0c7212 */ /* 0x000fe200078e3cff */
[----:B------:R-:W-:Y:S01]  /*1c280*/  IMAD.X R13, RZ, RZ, R55, P4 ;  /* 0x000000ffff0d7224 */ /* 0x000fe200020e0637 */
[----:B------:R-:W-:Y:S02]  /*1c290*/  IADD3 R37, P4, R54, 0x6000, RZ ;  /* 0x0000600036257810 */ /* 0x000fe40007f9e0ff */
[----:B------:R-:W-:-:S02]  /*1c2a0*/  LOP3.LUT R32, R33, 0x380, RZ, 0xc0, !PT ;  /* 0x0000038021207812 */ /* 0x000fc400078ec0ff */
[----:B------:R-:W-:Y:S02]  /*1c2b0*/  LOP3.LUT R36, R37, 0x380, RZ, 0xc0, !PT ;  /* 0x0000038025247812 */ /* 0x000fe400078ec0ff */
[----:B------:R-:W-:Y:S02]  /*1c2c0*/  LOP3.LUT R8, R8, R7, RZ, 0x3c, !PT ;  /* 0x0000000708087212 */ /* 0x000fe400078e3cff */
[----:B------:R-:W-:Y:S02]  /*1c2d0*/  LOP3.LUT R7, R54, 0x380, RZ, 0xc0, !PT ;  /* 0x0000038036077812 */ /* 0x000fe400078ec0ff */
[----:B------:R-:W-:Y:S02]  /*1c2e0*/  SHF.R.U64 R32, R32, 0x3, RZ ;  /* 0x0000000320207819 */ /* 0x000fe400000012ff */
[----:B------:R-:W-:Y:S02]  /*1c2f0*/  SHF.R.U64 R36, R36, 0x3, RZ ;  /* 0x0000000324247819 */ /* 0x000fe400000012ff */
[----:B------:R-:W-:-:S02]  /*1c300*/  SHF.R.U64 R7, R7, 0x3, RZ ;  /* 0x0000000307077819 */ /* 0x000fc400000012ff */
[----:B------:R-:W-:Y:S02]  /*1c310*/  LOP3.LUT R32, R32, R33, RZ, 0x3c, !PT ;  /* 0x0000002120207212 */ /* 0x000fe400078e3cff */
[----:B------:R-:W-:Y:S01]  /*1c320*/  LOP3.LUT R36, R36, R37, RZ, 0x3c, !PT ;  /* 0x0000002524247212 */ /* 0x000fe200078e3cff */
[----:B------:R-:W-:Y:S01]  /*1c330*/  IMAD.X R37, RZ, RZ, R55, P4 ;  /* 0x000000ffff257224 */ /* 0x000fe200020e0637 */
[----:B------:R-:W-:Y:S02]  /*1c340*/  IADD3.X R33, RZ, R55, RZ, P5, !PT ;  /* 0x00000037ff217210 */ /* 0x000fe40002ffe4ff */
[----:B------:R-:W-:Y:S01]  /*1c350*/  LOP3.LUT R54, R7, R54, RZ, 0x3c, !PT ;  /* 0x0000003607367212 */ /* 0x000fe200078e3cff */
[----:B------:R-:W-:Y:S01]  /*1c360*/  BSSY B1, `(.L_x_3190) ;  /* 0x0000054000017945 */ /* 0x000fe20003800000 */
[----:B------:R-:W-:Y:S02]  /*1c370*/  SHF.R.S32.HI R48, RZ, 0x1f, R211 ;  /* 0x0000001fff307819 */ /* 0x000fe400000114d3 */
        /* <DEDUP_REMOVED lines=27> */
[----:B-1----:R-:W-:Y:S01]  /*1c530*/  @P2 IMAD.HI.U32 R0, R44, R57, RZ ;  /* 0x000000392c002227 */ /* 0x002fe200078e00ff */
[----:B------:R-:W-:Y:S01]  /*1c540*/  IADD3 R3, R3, R21, RZ ;  /* 0x0000001503037210 */ /* 0x000fe20007ffe0ff */
[----:B------:R-:W5:Y:S02]  /*1c550*/  LD.E.128 R32, desc[UR60][R32.64] ;  /* 0x0000003c20207980 */ /* 0x000f64000c101d00 */
[----:B------:R-:W-:Y:S01]  /*1c560*/  IMAD.MOV.U32 R21, RZ, RZ, R44 ;  /* 0x000000ffff157224 */ /* 0x000fe200078e002c */
[----:B0-----:R-:W-:Y:S01]  /*1c570*/  @P2 SHF.R.U32.HI R21, RZ, R45, R0 ;  /* 0x0000002dff152219 */ /* 0x001fe20000011600 */
[----:B------:R-:W-:Y:S01]  /*1c580*/  IMAD R20, R221, UR4, RZ ;  /* 0x00000004dd147c24 */ /* 0x000fe2000f8e02ff */
[----:B------:R-:W5:Y:S01]  /*1c590*/  LD.E.128 R36, desc[UR60][R36.64] ;  /* 0x0000003c24247980 */ /* 0x000f62000c101d00 */
[----:B------:R-:W-:Y:S01]  /*1c5a0*/  IMAD.WIDE.U32 R2, R51, UR4, R2 ;  /* 0x0000000433027c25 */ /* 0x000fe2000f8e0002 */
[----:B------:R-:W-:-:S02]  /*1c5b0*/  SHF.R.S32.HI R0, RZ, 0x1f, R21 ;  /* 0x0000001fff007819 */ /* 0x000fc40000011415 */
        /* <DEDUP_REMOVED lines=32> */
[----:B------:R-:W-:Y:S01]  /*1c7c0*/  ISETP.GE.AND P1, PT, R20, R53, PT ;  /* 0x000000351400720c */ /* 0x000fe20003f26270 */
[----:B0-----:R0:W-:Y:S01]  /*1c7d0*/  SYNCS.ARRIVE.TRANS64.RED.A1T0 RZ, [R0+URZ], RZ ;  /* 0x000000ff00ff79a7 */ /* 0x0011e2000810043f */
[----:B------:R2:W1:Y:S04]  /*1c7e0*/  SHFL.IDX PT, R20, R44, RZ, 0x181f ;  /* 0x00181fff2c147589 */ /* 0x00046800000e0000 */
[----:B0-----:R2:W0:Y:S01]  /*1c7f0*/  SHFL.IDX PT, R0, R45, RZ, 0x181f ;  /* 0x00181fff2d007589 */ /* 0x00142200000e0000 */
[----:B------:R-:W-:Y:S06]  /*1c800*/  @P2 BRA `(.L_x_3191) ;  /* 0x0000000000242947 */ /* 0x000fec0003800000 */
[----:B------:R-:W-:Y:S02]  /*1c810*/  ULDC UR4, c[0x0][0xac8] ;  /* 0x0002b20000047ab9 */ /* 0x000fe40000000800 */
[----:B------:R-:W-:Y:S02]  /*1c820*/  ISETP.GE.AND P2, PT, R203, UR4, PT ;  /* 0x00000004cb007c0c */ /* 0x000fe4000bf46270 */
[----:B------:R-:W-:-:S11]  /*1c830*/  ISETP.GE.AND P3, PT, R211, UR4, PT ;  /* 0x00000004d3007c0c */ /* 0x000fd6000bf66270 */
[-C--:B-1----:R-:W-:Y:S02]  /*1c840*/  @!P2 LEA R2, P4, R203, R20.reuse, 0x1 ;  /* 0x00000014cb02a211 */ /* 0x082fe400078808ff */
[----:B------:R-:W-:Y:S02]  /*1c850*/  @!P3 LEA R20, P5, R211, R20, 0x1 ;  /* 0x00000014d314b211 */ /* 0x000fe400078a08ff */
[-C--:B0-----:R-:W-:Y:S02]  /*1c860*/  @!P2 LEA.HI.X R3, R203, R0.reuse, R50, 0x1, P4 ;  /* 0x00000000cb03a211 */ /* 0x081fe400020f0c32 */
[----:B------:R-:W-:-:S03]  /*1c870*/  @!P3 LEA.HI.X R21, R211, R0, R48, 0x1, P5 ;  /* 0x00000000d315b211 */ /* 0x000fc600028f0c30 */
[----:B-----5:R3:W-:Y:S04]  /*1c880*/  @!P2 ST.E.128 desc[UR60][R2.64], R4 ;  /* 0x000000040200a985 */ /* 0x0207e8000c101d3c */
[----:B------:R3:W-:Y:S02]  /*1c890*/  @!P3 ST.E.128 desc[UR60][R20.64], R28 ;  /* 0x0000001c1400b985 */ /* 0x0007e4000c101d3c */
.L_x_3191:
[----:B------:R-:W-:Y:S05]  /*1c8a0*/  BSYNC B1 ;  /* 0x0000000000017941 */ /* 0x000fea0003800000 */
.L_x_3190:
[----:B0-----:R0:W4:Y:S01]  /*1c8b0*/  SHFL.IDX PT, R0, R45, 0x1, 0x181f ;  /* 0x00381f002d007f89 */ /* 0x00112200000e0000 */
[----:B------:R-:W-:Y:S03]  /*1c8c0*/  BSSY B1, `(.L_x_3192) ;  /* 0x000000c000017945 */ /* 0x000fe60003800000 */
[----:B---3-5:R0:W3:Y:S01]  /*1c8d0*/  SHFL.IDX PT, R4, R44, 0x1, 0x181f ;  /* 0x00381f002c047f89 */ /* 0x0280e200000e0000 */
[----:B------:R-:W-:Y:S05]  /*1c8e0*/  @P0 BRA `(.L_x_3193) ;  /* 0x0000000000240947 */ /* 0x000fea0003800000 */
[----:B------:R-:W-:Y:S02]  /*1c8f0*/  ULDC UR4, c[0x0][0xac8] ;  /* 0x0002b20000047ab9 */ /* 0x000fe40000000800 */
[----:B------:R-:W-:Y:S02]  /*1c900*/  ISETP.GE.AND P3, PT, R203, UR4, PT ;  /* 0x00000004cb007c0c */ /* 0x000fe4000bf66270 */
[----:B------:R-:W-:-:S11]  /*1c910*/  ISETP.GE.AND P4, PT, R211, UR4, PT ;  /* 0x00000004d3007c0c */ /* 0x000fd6000bf86270 */
[-C--:B---3--:R-:W-:Y:S02]  /*1c920*/  @!P3 LEA R2, P0, R203, R4.reuse, 0x1 ;  /* 0x00000004cb02b211 */ /* 0x088fe400078008ff */
[----:B------:R-:W-:Y:S02]  /*1c930*/  @!P4 LEA R4, P2, R211, R4, 0x1 ;  /* 0x00000004d304c211 */ /* 0x000fe400078408ff */
[-C--:B----4-:R-:W-:Y:S02]  /*1c940*/  @!P3 LEA.HI.X R3, R203, R0.reuse, R50, 0x1, P0 ;  /* 0x00000000cb03b211 */ /* 0x090fe400000f0c32 */
[----:B------:R-:W-:-:S03]  /*1c950*/  @!P4 LEA.HI.X R5, R211, R0, R48, 0x1, P2 ;  /* 0x00000000d305c211 */ /* 0x000fc600010f0c30 */
[----:B------:R3:W-:Y:S04]  /*1c960*/  @!P3 ST.E.128 desc[UR60][R2.64], R8 ;  /* 0x000000080200b985 */ /* 0x0007e8000c101d3c */
[----:B------:R3:W-:Y:S02]  /*1c970*/  @!P4 ST.E.128 desc[UR60][R4.64], R32 ;  /* 0x000000200400c985 */ /* 0x0007e4000c101d3c */
.L_x_3193:
[----:B------:R-:W-:Y:S05]  /*1c980*/  BSYNC B1 ;  /* 0x0000000000017941 */ /* 0x000fea0003800000 */
.L_x_3192:
[----:B----4-:R4:W0:Y:S01]  /*1c990*/  SHFL.IDX PT, R0, R45, 0x2, 0x181f ;  /* 0x00581f002d007f89 */ /* 0x01082200000e0000 */
[----:B------:R-:W-:Y:S03]  /*1c9a0*/  BSSY B1, `(.L_x_3194) ;  /* 0x000000c000017945 */ /* 0x000fe60003800000 */
[----:B---3--:R4:W3:Y:S01]  /*1c9b0*/  SHFL.IDX PT, R4, R44, 0x2, 0x181f ;  /* 0x00581f002c047f89 */ /* 0x0088e200000e0000 */
[----:B------:R-:W-:Y:S05]  /*1c9c0*/  @P1 BRA `(.L_x_3195) ;  /* 0x0000000000241947 */ /* 0x000fea0003800000 */
[----:B------:R-:W-:Y:S02]  /*1c9d0*/  ULDC UR4, c[0x0][0xac8] ;  /* 0x0002b20000047ab9 */ /* 0x000fe40000000800 */
[----:B------:R-:W-:Y:S02]  /*1c9e0*/  ISETP.GE.AND P2, PT, R203, UR4, PT ;  /* 0x00000004cb007c0c */ /* 0x000fe4000bf46270 */
[----:B------:R-:W-:-:S11]  /*1c9f0*/  ISETP.GE.AND P3, PT, R211, UR4, PT ;  /* 0x00000004d3007c0c */ /* 0x000fd6000bf66270 */
[-C--:B---3--:R-:W-:Y:S02]  /*1ca00*/  @!P2 LEA R2, P0, R203, R4.reuse, 0x1 ;  /* 0x00000004cb02a211 */ /* 0x088fe400078008ff */
[----:B------:R-:W-:Y:S02]  /*1ca10*/  @!P3 LEA R4, P1, R211, R4, 0x1 ;  /* 0x00000004d304b211 */ /* 0x000fe400078208ff */
[-C--:B0-----:R-:W-:Y:S02]  /*1ca20*/  @!P2 LEA.HI.X R3, R203, R0.reuse, R50, 0x1, P0 ;  /* 0x00000000cb03a211 */ /* 0x081fe400000f0c32 */
[----:B------:R-:W-:-:S03]  /*1ca30*/  @!P3 LEA.HI.X R5, R211, R0, R48, 0x1, P1 ;  /* 0x00000000d305b211 */ /* 0x000fc600008f0c30 */
[----:B------:R0:W-:Y:S04]  /*1ca40*/  @!P2 ST.E.128 desc[UR60][R2.64], R12 ;  /* 0x0000000c0200a985 */ /* 0x0001e8000c101d3c */
[----:B------:R0:W-:Y:S02]  /*1ca50*/  @!P3 ST.E.128 desc[UR60][R4.64], R36 ;  /* 0x000000240400b985 */ /* 0x0001e4000c101d3c */
.L_x_3195:
[----:B------:R-:W-:Y:S05]  /*1ca60*/  BSYNC B1 ;  /* 0x0000000000017941 */ /* 0x000fea0003800000 */
.L_x_3194:
[----:B0-----:R-:W-:Y:S01]  /*1ca70*/  VIADD R0, R200, 0x60 ;  /* 0x00000060c8007836 */ /* 0x001fe20000000000 */
[----:B---3--:R3:W0:Y:S04]  /*1ca80*/  SHFL.IDX PT, R4, R45, 0x3, 0x181f ;  /* 0x00781f002d047f89 */ /* 0x00862800000e0000 */
[----:B------:R-:W-:Y:S01]  /*1ca90*/  ISETP.GE.AND P0, PT, R0, R53, PT ;  /* 0x000000350000720c */ /* 0x000fe20003f06270 */
[----:B--2-4-:R-:W2:-:S12]  /*1caa0*/  SHFL.IDX PT, R44, R44, 0x3, 0x181f ;  /* 0x00781f002c2c7f89 */ /* 0x014e9800000e0000 */
[----:B---3--:R-:W-:Y:S05]  /*1cab0*/  @P0 BRA `(.L_x_3196) ;  /* 0x0000000c00200947 */ /* 0x008fea0003800000 */
[----:B------:R-:W-:Y:S02]  /*1cac0*/  ULDC UR4, c[0x0][0xac8] ;  /* 0x0002b20000047ab9 */ /* 0x000fe40000000800 */
[----:B------:R-:W-:-:S13]  /*1cad0*/  ISETP.GE.AND P1, PT, R203, UR4, PT ;  /* 0x00000004cb007c0c */ /* 0x000fda000bf26270 */
[----:B--2---:R-:W-:-:S04]  /*1cae0*/  @!P1 LEA R2, P0, R203, R44, 0x1 ;  /* 0x0000002ccb029211 */ /* 0x004fc800078008ff */
[----:B0-----:R-:W-:Y:S02]  /*1caf0*/  @!P1 LEA.HI.X R3, R203, R4, R50, 0x1, P0 ;  /* 0x00000004cb039211 */ /* 0x001fe400000f0c32 */
[----:B------:R-:W-:-:S03]  /*1cb00*/  ISETP.GE.AND P0, PT, R211, UR4, PT ;  /* 0x00000004d3007c0c */ /* 0x000fc6000bf06270 */
[----:B------:R3:W-:Y:S10]  /*1cb10*/  @!P1 ST.E.128 desc[UR60][R2.64], R24 ;  /* 0x0000001802009985 */ /* 0x0007f4000c101d3c */
[----:B------:R-:W-:Y:S05]  /*1cb20*/  @P0 BRA `(.L_x_3196) ;  /* 0x0000000c00040947 */ /* 0x000fea0003800000 */
[----:B---3--:R-:W-:-:S04]  /*1cb30*/  LEA R2, P0, R211, R44, 0x1 ;  /* 0x0000002cd3027211 */ /* 0x008fc800078008ff */
[----:B------:R-:W-:-:S05]  /*1cb40*/  LEA.HI.X R3, R211, R4, R48, 0x1, P0 ;  /* 0x00000004d3037211 */ /* 0x000fca00000f0c30 */
[----:B------:R4:W-:Y:S01]  /*1cb50*/  ST.E.128 desc[UR60][R2.64], R40 ;  /* 0x0000002802007985 */ /* 0x0009e2000c101d3c */
[----:B------:R-:W-:Y:S05]  /*1cb60*/  BRA `(.L_x_3196) ;  /* 0x0000000800f47947 */ /* 0x000fea0003800000 */
.L_x_3187:
        /* <DEDUP_REMOVED lines=14> */
[----:B------:R-:W-:Y:S02]  /*1cc50*/  MOV R6, UR4 ;  /* 0x0000000400067c02 */ /* 0x000fe40008000f00 */
        /* <DEDUP_REMOVED lines=11> */
[----:B---3--:R-:W-:-:S07]  /*1cd10*/  IMAD.IADD R6, R6, 0x1, -R5 ;  /* 0x0000000106067824 */ /* 0x008fce00078e0a05 */
.L_x_3197:
        /* <DEDUP_REMOVED lines=8> */
[----:B-----5:R-:W-:Y:S01]  /*1cda0*/  IMAD R2, R6, R12, RZ ;  /* 0x0000000c06027224 */ /* 0x020fe200078e02ff */
        /* <DEDUP_REMOVED lines=12> */
[----:B------:R-:W-:-:S04]  /*1ce70*/  ULDC.64 UR4, c[0x0][0xb98] ;  /* 0x0002e60000047ab9 */ /* 0x000fc80000000a00 */
[----:B------:R-:W-:Y:S02]  /*1ce80*/  IADD3 R3, R3, R7, RZ ;  /* 0x0000000703037210 */ /* 0x000fe40007ffe0ff */
[----:B------:R-:W5:Y:S01]  /*1ce90*/  @P0 LDC R15, c[0x0][0xbf0] ;  /* 0x0002fc00ff0f0b82 */ /* 0x000f620000000800 */
[----:B------:R-:W-:-:S04]  /*1cea0*/  IMAD.WIDE.U32 R2, R13, UR4, R2 ;  /* 0x000000040d027c25 */ /* 0x000fc8000f8e0002 */
[----:B---3--:R-:W-:-:S05]  /*1ceb0*/  @P0 IMAD.HI.U32 R4, R9, R4, RZ ;  /* 0x0000000409040227 */ /* 0x008fca00078e00ff */
[----:B-----5:R-:W-:Y:S01]  /*1cec0*/  @P0 SHF.R.U32.HI R5, RZ, R15, R4 ;  /* 0x0000000fff050219 */ /* 0x020fe20000011604 */
        /* <DEDUP_REMOVED lines=18> */
.L_x_3199:
[----:B------:R-:W-:Y:S05]  /*1cff0*/  BSYNC B1 ;  /* 0x0000000000017941 */ /* 0x000fea0003800000 */
.L_x_3198:
[----:B------:R-:W-:Y:S01]  /*1d000*/  ULDC.64 UR4, c[0x0][0xaa0] ;  /* 0x0002a80000047ab9 */ /* 0x000fe20000000a00 */
[----:B------:R-:W-:Y:S02]  /*1d010*/  IMAD R7, R212, 0x20, R222 ;  /* 0x00000020d4077824 */ /* 0x000fe400078e02de */
[----:B---3--:R-:W-:-:S03]  /*1d020*/  IMAD R3, R11, UR4, RZ ;  /* 0x000000040b037c24 */ /* 0x008fc6000f8e02ff */
[----:B------:R-:W-:Y:S01]  /*1d030*/  IADD3 R9, R200, R7, RZ ;  /* 0x00000007c8097210 */ /* 0x000fe20007ffe0ff */
[C---:B------:R-:W-:Y:S02]  /*1d040*/  IMAD R5, R0.reuse, UR5, R3 ;  /* 0x0000000500057c24 */ /* 0x040fe4000f8e0203 */
[----:B------:R-:W-:Y:S01]  /*1d050*/  IMAD.WIDE.U32 R2, R0, UR4, RZ ;  /* 0x0000000400027c25 */ /* 0x000fe2000f8e00ff */
[----:B------:R-:W-:-:S03]  /*1d060*/  ULDC.64 UR4, c[0x0][0xae8] ;  /* 0x0002ba0000047ab9 */ /* 0x000fc60000000a00 */
[----:B------:R-:W-:Y:S02]  /*1d070*/  IMAD.IADD R3, R3, 0x1, R5 ;  /* 0x0000000103037824 */ /* 0x000fe400078e0205 */
[----:B------:R-:W-:Y:S02]  /*1d080*/  IMAD R4, R10, UR4, RZ ;  /* 0x000000040a047c24 */ /* 0x000fe4000f8e02ff */
[----:B--2---:R-:W-:-:S04]  /*1d090*/  @P2 IMAD.HI.U32 R0, R9, R14, RZ ;  /* 0x0000000e09002227 */ /* 0x004fc800078e00ff */
[C---:B------:R-:W-:Y:S02]  /*1d0a0*/  IMAD R7, R213.reuse, UR5, R4 ;  /* 0x00000005d5077c24 */ /* 0x040fe4000f8e0204 */
[----:B------:R-:W-:Y:S01]  /*1d0b0*/  IMAD.WIDE.U32 R2, R213, UR4, R2 ;  /* 0x00000004d5027c25 */ /* 0x000fe2000f8e0002 */
[----:B------:R-:W-:-:S03]  /*1d0c0*/  ULDC.64 UR4, c[0x0][0xaf0] ;  /* 0x0002bc0000047ab9 */ /* 0x000fc60000000a00 */
        /* <DEDUP_REMOVED lines=22> */
[----:B------:R-:W-:Y:S01]  /*1d230*/  UMOV UR4, 0xffffffff ;  /* 0xffffffff00047882 */ /* 0x000fe20000000000 */
[----:B------:R-:W-:-:S04]  /*1d240*/  IADD3 R3, R5, R3, RZ ;  /* 0x0000000305037210 */ /* 0x000fc80007ffe0ff */
[----:B------:R-:W-:Y:S01]  /*1d250*/  LEA.HI.X R3, R4, UR5, R3, 0x1, P0 ;  /* 0x0000000504037c11 */ /* 0x000fe200080f0c03 */
[----:B------:R-:W-:Y:S06]  /*1d260*/  BRA.DIV UR4, `(.L_x_3200) ;  /* 0x000000aa04ac7947 */ /* 0x000fec000b800000 */
[----:B------:R2:W3:Y:S04]  /*1d270*/  SHFL.IDX PT, R0, R3, RZ, 0x181f ;  /* 0x00181fff03007589 */ /* 0x0004e800000e0000 */
[----:B------:R2:W4:Y:S02]  /*1d280*/  SHFL.IDX PT, R14, R2, RZ, 0x181f ;  /* 0x00181fff020e7589 */ /* 0x00052400000e0000 */
.L_x_3445:
        /* <DEDUP_REMOVED lines=16> */
.L_x_3202:
[----:B------:R-:W-:Y:S05]  /*1d390*/  BSYNC B1 ;  /* 0x0000000000017941 */ /* 0x000fea0003800000 */
.L_x_3201:
[----:B------:R-:W-:-:S03]  /*1d3a0*/  UMOV UR4, 0xffffffff ;  /* 0xffffffff00047882 */ /* 0x000fc60000000000 */
[----:B------:R-:W-:Y:S05]  /*1d3b0*/  BRA.DIV UR4, `(.L_x_3203) ;  /* 0x000000aa048c7947 */ /* 0x000fea000b800000 */
[----:B---3--:R3:W0:Y:S04]  /*1d3c0*/  SHFL.IDX PT, R0, R3, 0x1, 0x181f ;  /* 0x00381f0003007f89 */ /* 0x00862800000e0000 */
[----:B----4-:R3:W4:Y:S02]  /*1d3d0*/  SHFL.IDX PT, R14, R2, 0x1, 0x181f ;  /* 0x00381f00020e7f89 */ /* 0x01072400000e0000 */
.L_x_3449:
        /* <DEDUP_REMOVED lines=15> */
.L_x_3205:
[----:B------:R-:W-:Y:S05]  /*1d4d0*/  BSYNC B1 ;  /* 0x0000000000017941 */ /* 0x000fea0003800000 */
.L_x_3204:
[----:B------:R-:W-:-:S03]  /*1d4e0*/  UMOV UR4, 0xffffffff ;  /* 0xffffffff00047882 */ /* 0x000fc60000000000 */
[----:B------:R-:W-:Y:S05]  /*1d4f0*/  BRA.DIV UR4, `(.L_x_3206) ;  /* 0x000000aa04847947 */ /* 0x000fea000b800000 */
[----:B0-----:R0:W0:Y:S04]  /*1d500*/  SHFL.IDX PT, R0, R3, 0x2, 0x181f ;  /* 0x00581f0003007f89 */ /* 0x00102800000e0000 */
[----:B----4-:R4:W0:Y:S02]  /*1d510*/  SHFL.IDX PT, R14, R2, 0x2, 0x181f ;  /* 0x00581f00020e7f89 */ /* 0x01082400000e0000 */
.L_x_3453:
        /* <DEDUP_REMOVED lines=15> */
.L_x_3208:
[----:B------:R-:W-:Y:S05]  /*1d610*/  BSYNC B1 ;  /* 0x0000000000017941 */ /* 0x000fea0003800000 */
.L_x_3207:
[----:B------:R-:W-:-:S03]  /*1d620*/  UMOV UR4, 0xffffffff ;  /* 0xffffffff00047882 */ /* 0x000fc60000000000 */
[----:B------:R-:W-:Y:S05]  /*1d630*/  BRA.DIV UR4, `(.L_x_3209) ;  /* 0x000000aa047c7947 */ /* 0x000fea000b800000 */
[----:B0-----:R0:W0:Y:S04]  /*1d640*/  SHFL.IDX PT, R0, R3, 0x3, 0x181f ;  /* 0x00781f0003007f89 */ /* 0x00102800000e0000 */
[----:B------:R0:W0:Y:S02]  /*1d650*/  SHFL.IDX PT, R14, R2, 0x3, 0x181f ;  /* 0x00781f00020e7f89 */ /* 0x00002400000e0000 */
.L_x_3457:
        /* <DEDUP_REMOVED lines=14> */
.L_x_3196:
[----:B------:R-:W-:Y:S05]  /*1d740*/  BSYNC B0 ;  /* 0x0000000000007941 */ /* 0x000fea0003800000 */
.L_x_3186:
[----:B------:R-:W-:Y:S02]  /*1d750*/  ULDC UR4, c[0x0][0xc3c] ;  /* 0x00030f0000047ab9 */ /* 0x000fe40000000800 */
[----:B-1----:R-:W-:-:S13]  /*1d760*/  ISETP.GE.AND P0, PT, R191, UR4, PT ;  /* 0x00000004bf007c0c */ /* 0x002fda000bf06270 */
[----:B------:R-:W-:Y:S05]  /*1d770*/  @!P0 BRA `(.L_x_3210) ;  /* 0xfffffe38002c8947 */ /* 0x000fea000383ffff */
[----:B------:R-:W-:Y:S05]  /*1d780*/  BRA `(.L_x_3030) ;  /* 0x0000007c009c7947 */ /* 0x000fea0003800000 */
.L_x_3028:
        /* <DEDUP_REMOVED lines=47> */
[----:B-1----:R-:W-:-:S05]  /*1da80*/  IMAD R4, R4, UR5, RZ ;  /* 0x0000000504047c24 */ /* 0x002fca000f8e02ff */
[----:B0-----:R-:W-:Y:S02]  /*1da90*/  ISETP.GT.AND P6, PT, R4, UR6, PT ;  /* 0x0000000604007c0c */ /* 0x001fe4000bfc4270 */
[----:B------:R-:W-:-:S11]  /*1daa0*/  MOV R3, R4 ;  /* 0x0000000400037202 */ /* 0x000fd60000000f00 */
[----:B------:R-:W-:Y:S05]  /*1dab0*/  @P6 BRA `(.L_x_3212) ;  /* 0x0000000000986947 */ /* 0x000fea0003800000 */
[----:B------:R-:W0:Y:S01]  /*1dac0*/  LDC R10, c[0x0][0xc3c] ;  /* 0x00030f00ff0a7b82 */ /* 0x000e220000000800 */
[----:B------:R-:W-:Y:S01]  /*1dad0*/  IMAD.MOV.U32 R4, RZ, RZ, R3 ;  /* 0x000000ffff047224 */ /* 0x000fe200078e0003 */
[----:B------:R-:W-:Y:S01]  /*1dae0*/  UMOV UR4, URZ ;  /* 0x0000003f00047c82 */ /* 0x000fe20008000000 */
[----:B------:R-:W-:Y:S01]  /*1daf0*/  ULDC UR7, c[0x0][0xc3c] ;  /* 0x00030f0000077ab9 */ /* 0x000fe20000000800 */
[----:B------:R-:W-:-:S05]  /*1db00*/  ULDC UR5, c[0x0][0xc38] ;  /* 0x00030e0000057ab9 */ /* 0x000fca0000000800 */
.L_x_3216:
        /* <DEDUP_REMOVED lines=12> */
.L_x_3215:
[----:B------:R-:W-:Y:S05]  /*1dbd0*/  BSYNC B0 ;  /* 0x0000000000007941 */ /* 0x000fea0003800000 */
.L_x_3214:
        /* <DEDUP_REMOVED lines=20> */
.L_x_3212:
[----:B------:R-:W-:-:S04]  /*1dd20*/  IMAD.IADD R11, R4, 0x1, -R3 ;  /* 0x00000001040b7824 */ /* 0x000fc800078e0a03 */
[----:B------:R-:W-:-:S05]  /*1dd30*/  IMAD R2, R6, UR5, R11 ;  /* 0x0000000506027c24 */ /* 0x000fca000f8e020b */
[----:B------:R-:W-:Y:S02]  /*1dd40*/  ISETP.GT.AND P0, PT, R2, UR6, PT ;  /* 0x0000000602007c0c */ /* 0x000fe4000bf04270 */
[----:B------:R-:W0:Y:S11]  /*1dd50*/  LDC.64 R2, c[0x0][0xc90] ;  /* 0x00032400ff027b82 */ /* 0x000e360000000a00 */
[----:B------:R-:W-:-:S04]  /*1dd60*/  VOTE.ANY R8, PT, !P0 ;  /* 0x0000000000087806 */ /* 0x000fc800040e0100 */
[----:B------:R-:W1:Y:S02]  /*1dd70*/  POPC R13, R8 ;  /* 0x00000008000d7309 */ /* 0x000e640000000000 */
[----:B-1----:R-:W-:-:S05]  /*1dd80*/  IADD3 R19, R13, UR4, RZ ;  /* 0x000000040d137c10 */ /* 0x002fca000fffe0ff */
        /* <DEDUP_REMOVED lines=13> */
.L_x_3217:
[----:B-1----:R-:W-:Y:S02]  /*1de60*/  IMAD.MOV R2, RZ, RZ, -R3 ;  /* 0x000000ffff027224 */ /* 0x002fe400078e0a03 */
[----:B---3--:R-:W-:Y:S02]  /*1de70*/  IMAD R16, R16, UR5, R11 ;  /* 0x0000000510107c24 */ /* 0x008fe4000f8e020b */
[----:B------:R-:W-:Y:S01]  /*1de80*/  IMAD.MOV.U32 R11, RZ, RZ, R2 ;  /* 0x000000ffff0b7224 */ /* 0x000fe200078e0002 */
[----:B------:R-:W-:Y:S02]  /*1de90*/  IABS R2, R4 ;  /* 0x0000000400027213 */ /* 0x000fe40000000000 */
[----:B--2---:R-:W-:Y:S01]  /*1dea0*/  IADD3 R9, -R16, UR6, RZ ;  /* 0x0000000610097c10 */ /* 0x004fe2000fffe1ff */
[----:B------:R-:W-:Y:S02]  /*1deb0*/  IMAD R11, R11, R12, RZ ;  /* 0x0000000c0b0b7224 */ /* 0x000fe400078e02ff */
[----:B------:R-:W-:Y:S01]  /*1dec0*/  IMAD.MOV R8, RZ, RZ, -R2 ;  /* 0x000000ffff087224 */ /* 0x000fe200078e0a02 */
[----:B------:R-:W-:-:S02]  /*1ded0*/  MOV R2, RZ ;  /* 0x000000ff00027202 */ /* 0x000fc40000000f00 */
[----:B------:R-:W-:-:S03]  /*1dee0*/  IABS R6, R9 ;  /* 0x0000000900067213 */ /* 0x000fc60000000000 */
        /* <DEDUP_REMOVED lines=13> */
[----:B------:R-:W-:Y:S02]  /*1dfc0*/  @!P2 IADD3 R2, -R2, RZ, RZ ;  /* 0x000000ff0202a210 */ /* 0x000fe40007ffe1ff */
[----:B------:R-:W-:-:S05]  /*1dfd0*/  @!P1 LOP3.LUT R2, RZ, R4, RZ, 0x33, !PT ;  /* 0x00000004ff029212 */ /* 0x000fca00078e33ff */
[----:B------:R-:W-:Y:S02]  /*1dfe0*/  IMAD R6, R7, R2, RZ ;  /* 0x0000000207067224 */ /* 0x000fe400078e02ff */
[----:B------:R-:W-:Y:S02]  /*1dff0*/  IMAD.MOV R2, RZ, RZ, -R2 ;  /* 0x000000ffff027224 */ /* 0x000fe400078e0a02 */
[----:B------:R-:W-:Y:S02]  /*1e000*/  IMAD.MOV R8, RZ, RZ, -R6 ;  /* 0x000000ffff087224 */ /* 0x000fe400078e0a06 */
[----:B------:R-:W-:Y:S01]  /*1e010*/  IMAD R13, R4, R2, R9 ;  /* 0x00000002040d7224 */ /* 0x000fe200078e0209 */
[----:B------:R-:W-:Y:S02]  /*1e020*/  MOV R2, RZ ;  /* 0x000000ff00027202 */ /* 0x000fe40000000f00 */
        /* <DEDUP_REMOVED lines=21> */
[----:B------:R-:W-:Y:S02]  /*1e180*/  ISETP.GE.AND P2, PT, R3, RZ, PT ;  /* 0x000000ff0300720c */ /* 0x000fe40003f46270 */
[----:B------:R-:W-:-:S05]  /*1e190*/  IADD3 R3, R13, R6, RZ ;  /* 0x000000060d037210 */ /* 0x000fca0007ffe0ff */
        /* <DEDUP_REMOVED lines=8> */
.L_x_3213:
[----:B------:R-:W-:Y:S02]  /*1e220*/  IMAD.MOV.U32 R17, RZ, RZ, RZ ;  /* 0x000000ffff117224 */ /* 0x000fe400078e00ff */
[----:B------:R-:W-:Y:S02]  /*1e230*/  IMAD.U32 R16, RZ, RZ, UR6 ;  /* 0x00000006ff107e24 */ /* 0x000fe4000f8e00ff */
[----:B------:R-:W-:-:S07]  /*1e240*/  IMAD.MOV.U32 R18, RZ, RZ, RZ ;  /* 0x000000ffff127224 */ /* 0x000fce00078e00ff */
.L_x_3218:
[----:B------:R-:W-:-:S13]  /*1e250*/  ISETP.NE.AND P0, PT, R5, RZ, PT ;  /* 0x000000ff0500720c */ /* 0x000fda0003f05270 */
[----:B------:R-:W0:Y:S01]  /*1e260*/  @!P0 S2R R3, SR_CgaCtaId ;  /* 0x0000000000038919 */ /* 0x000e220000008800 */
[----:B------:R-:W-:-:S04]  /*1e270*/  @!P0 MOV R0, 0x400 ;  /* 0x0000040000008802 */ /* 0x000fc80000000f00 */
[----:B0-----:R-:W-:-:S05]  /*1e280*/  @!P0 LEA R0, R3, R0, 0x18 ;  /* 0x0000000003008211 */ /* 0x001fca00078ec0ff */
[----:B------:R2:W-:Y:S01]  /*1e290*/  @!P0 STS.128 [R0+0x228d0], R16 ;  /* 0x0228d01000008388 */ /* 0x0005e20000000c00 */
[----:B------:R-:W-:Y:S06]  /*1e2a0*/  BAR.ARV 0x5, 0x180 ;  /* 0x0146000000007b1d */ /* 0x000fec0000002000 */
.L_x_3211:
        /* <DEDUP_REMOVED lines=11> */
[C---:B------:R-:W-:Y:S02]  /*1e360*/  IMAD.SHL.U32 R5, R15.reuse, 0x20, RZ ;  /* 0x000000200f057824 */ /* 0x040fe400078e00ff */
[----:B------:R-:W-:Y:S02]  /*1e370*/  IMAD.SHL.U32 R2, R15, 0x80, RZ ;  /* 0x000000800f027824 */ /* 0x000fe400078e00ff */
[----:B------:R-:W-:Y:S01]  /*1e380*/  IMAD.SHL.U32 R7, R14, 0x10, RZ ;  /* 0x000000100e077824 */ /* 0x000fe200078e00ff */
[----:B------:R-:W-:-:S02]  /*1e390*/  LOP3.LUT R6, R5, 0x80, RZ, 0xc0, !PT ;  /* 0x0000008005067812 */ /* 0x000fc400078ec0ff */
[----:B0-2---:R-:W-:Y:S02]  /*1e3a0*/  SHF.L.U32 R0, R15, 0x4, RZ ;  /* 0x000000040f007819 */ /* 0x005fe400000006ff */
[----:B------:R-:W-:Y:S01]  /*1e3b0*/  LOP3.LUT R8, R7, 0x600, RZ, 0xc0, !PT ;  /* 0x0000060007087812 */ /* 0x000fe200078ec0ff */
[C---:B------:R-:W-:Y:S01]  /*1e3c0*/  IMAD.SHL.U32 R11, R15.reuse, 0x4, RZ ;  /* 0x000000040f0b7824 */ /* 0x040fe200078e00ff */
[--C-:B------:R-:W-:Y:S02]  /*1e3d0*/  SHF.R.U32.HI R4, RZ, 0x1, R15.reuse ;  /* 0x00000001ff047819 */ /* 0x100fe4000001160f */
[----:B------:R-:W-:Y:S01]  /*1e3e0*/  LOP3.LUT R3, R2, 0x380, RZ, 0xc0, !PT ;  /* 0x0000038002037812 */ /* 0x000fe200078ec0ff */
[----:B------:R-:W-:Y:S01]  /*1e3f0*/  IMAD.SHL.U32 R10, R15, 0x2, RZ ;  /* 0x000000020f0a7824 */ /* 0x000fe200078e00ff */
[----:B------:R-:W-:Y:S02]  /*1e400*/  LOP3.LUT R6, R6, 0x10, R15, 0xf8, !PT ;  /* 0x0000001006067812 */ /* 0x000fe400078ef80f */
[----:B------:R-:W-:-:S02]  /*1e410*/  LOP3.LUT R8, R8, 0x60, R5, 0xf8, !PT ;  /* 0x0000006008087812 */ /* 0x000fc400078ef805 */
[----:B------:R-:W-:Y:S02]  /*1e420*/  LOP3.LUT R9, R0, 0x3f0, RZ, 0xc0, !PT ;  /* 0x000003f000097812 */ /* 0x000fe400078ec0ff */
[----:B------:R-:W-:Y:S02]  /*1e430*/  LOP3.LUT R3, R3, 0x30, R4, 0xf8, !PT ;  /* 0x0000003003037812 */ /* 0x000fe400078ef804 */
[----:B------:R-:W-:Y:S02]  /*1e440*/  LOP3.LUT R6, R6, 0x10, R11, 0x78, !PT ;  /* 0x0000001006067812 */ /* 0x000fe400078e780b */
[----:B------:R-:W-:Y:S02]  /*1e450*/  LOP3.LUT R5, R8, 0x100, R5, 0xf8, !PT ;  /* 0x0000010008057812 */ /* 0x000fe400078ef805 */
[----:B------:R-:W-:Y:S02]  /*1e460*/  LOP3.LUT R10, R9, 0x70, R10, 0x78, !PT ;  /* 0x00000070090a7812 */ /* 0x000fe400078e780a */
[----:B------:R-:W-:-:S02]  /*1e470*/  LOP3.LUT R3, R3, 0x70, R0, 0x78, !PT ;  /* 0x0000007003037812 */ /* 0x000fc400078e7800 */
[----:B------:R-:W-:Y:S02]  /*1e480*/  LOP3.LUT R4, R5, R6, RZ, 0xfc, !PT ;  /* 0x0000000605047212 */ /* 0x000fe400078efcff */
[----:B------:R-:W-:Y:S02]  /*1e490*/  LOP3.LUT R12, R10, 0x400, R7, 0xf8, !PT ;  /* 0x000004000a0c7812 */ /* 0x000fe400078ef807 */
[----:B------:R-:W-:Y:S01]  /*1e4a0*/  LOP3.LUT R2, R3, 0xc00, R2, 0xf8, !PT ;  /* 0x00000c0003027812 */ /* 0x000fe200078ef802 */
[----:B------:R4:W-:Y:S01]  /*1e4b0*/  STL [R1+0x18], R4 ;  /* 0x0000180401007387 */ /* 0x0009e20000100800 */
[----:B------:R-:W-:-:S03]  /*1e4c0*/  LOP3.LUT P0, RZ, R15, 0x4, RZ, 0xc0, !PT ;  /* 0x000000040fff7812 */ /* 0x000fc6000780c0ff */
[----:B------:R-:W-:Y:S04]  /*1e4d0*/  STL [R1+0x14], R12 ;  /* 0x0000140c01007387 */ /* 0x000fe80000100800 */
[----:B------:R0:W-:Y:S01]  /*1e4e0*/  STL [R1+0x1c], R2 ;  /* 0x00001c0201007387 */ /* 0x0001e20000100800 */
[----:B----4-:R-:W-:Y:S01]  /*1e4f0*/  IMAD.U32 R4, RZ, RZ, UR4 ;  /* 0x00000004ff047e24 */ /* 0x010fe2000f8e00ff */
[----:B------:R-:W-:-:S04]  /*1e500*/  SHF.R.U32.HI R3, RZ, 0x3, R14 ;  /* 0x00000003ff037819 */ /* 0x000fc8000001160e */
[----:B------:R-:W-:Y:S01]  /*1e510*/  LEA R22, R4, R22, 0x18 ;  /* 0x0000001604167211 */ /* 0x000fe200078ec0ff */
[----:B0-----:R-:W-:Y:S01]  /*1e520*/  IMAD.MOV.U32 R2, RZ, RZ, 0x40 ;  /* 0x00000040ff027424 */ /* 0x001fe200078e00ff */
[----:B------:R-:W-:Y:S02]  /*1e530*/  LOP3.LUT R31, R0, 0x70, RZ, 0xc0, !PT ;  /* 0x00000070001f7812 */ /* 0x000fe400078ec0ff */
        /* <DEDUP_REMOVED lines=19> */
.L_x_3327:
[----:B0-----:R-:W0:Y:S02]  /*1e670*/  LDC.64 R24, c[0x0][0xc88] ;  /* 0x00032200ff187b82 */ /* 0x001e240000000a00 */
[----:B0-----:R-:W-:-:S06]  /*1e680*/  IMAD.WIDE R24, R19, 0x4, R24 ;  /* 0x0000000413187825 */ /* 0x001fcc00078e0218 */
[----:B-1----:R-:W1:Y:S01]  /*1e690*/  LDG.E R24, desc[UR60][R24.64] ;  /* 0x0000003c18187981 */ /* 0x002e62000c1e1900 */
[----:B------:R-:W-:Y:S05]  /*1e6a0*/  YIELD ;  /* 0x0000000000007946 */ /* 0x000fea0003800000 */
[----:B------:R-:W-:Y:S01]  /*1e6b0*/  ULDC.64 UR4, c[0x0][0xa28] ;  /* 0x00028a0000047ab9 */ /* 0x000fe20000000a00 */
[----:B------:R-:W-:Y:S01]  /*1e6c0*/  IMAD.MOV.U32 R8, RZ, RZ, RZ ;  /* 0x000000ffff087224 */ /* 0x000fe200078e00ff */
[----:B------:R-:W-:Y:S01]  /*1e6d0*/  ISETP.NE.U32.AND P0, PT, RZ, UR4, PT ;  /* 0x00000004ff007c0c */ /* 0x000fe2000bf05070 */
[----:B------:R-:W-:Y:S01]  /*1e6e0*/  ULDC.64 UR6, c[0x0][0xa10] ;  /* 0x0002840000067ab9 */ /* 0x000fe20000000a00 */
[----:B------:R-:W-:Y:S01]  /*1e6f0*/  IMAD.MOV.U32 R28, RZ, RZ, RZ ;  /* 0x000000ffff1c7224 */ /* 0x000fe200078e00ff */
[----:B------:R-:W-:Y:S01]  /*1e700*/  ULDC.64 UR8, c[0x0][0xa18] ;  /* 0x0002860000087ab9 */ /* 0x000fe20000000a00 */
[----:B------:R-:W-:-:S02]  /*1e710*/  ISETP.NE.AND.EX P0, PT, RZ, UR5, PT, P0 ;  /* 0x00000005ff007c0c */ /* 0x000fc4000bf05300 */
[----:B-12---:R-:W-:-:S11]  /*1e720*/  SHF.R.S32.HI R0, RZ, 0x1f, R24 ;  /* 0x0000001fff007819 */ /* 0x006fd60000011418 */
[C---:B------:R-:W-:Y:S01]  /*1e730*/  @P0 LEA R2, P1, R24.reuse, UR4, 0x2 ;  /* 0x0000000418020c11 */ /* 0x040fe2000f8210ff */
[C---:B------:R-:W-:Y:S01]  /*1e740*/  IMAD.SHL.U32 R25, R24.reuse, 0x4, RZ ;  /* 0x0000000418197824 */ /* 0x040fe200078e00ff */
[C-C-:B------:R-:W-:Y:S01]  /*1e750*/  SHF.L.U64.HI R26, R24.reuse, 0x2, R0.reuse ;  /* 0x00000002181a7819 */ /* 0x140fe20000010200 */
[----:B------:R0:W-:Y:S01]  /*1e760*/  STL [R1+0x38], R0 ;  /* 0x0000380001007387 */ /* 0x0001e20000100800 */
[----:B------:R-:W-:Y:S01]  /*1e770*/  @P0 LEA.HI.X R3, R24, UR5, R0, 0x2, P1 ;  /* 0x0000000518030c11 */ /* 0x000fe200088f1400 */
[----:B------:R-:W-:-:S04]  /*1e780*/  ULDC.64 UR4, c[0x0][0xa00] ;  /* 0x0002800000047ab9 */ /* 0x000fc80000000a00 */
[----:B------:R1:W2:Y:S01]  /*1e790*/  @P0 LDG.E R8, desc[UR60][R2.64] ;  /* 0x0000003c02080981 */ /* 0x0002a2000c1e1900 */
[----:B------:R-:W-:Y:S02]  /*1e7a0*/  ISETP.NE.U32.AND P0, PT, RZ, UR4, PT ;  /* 0x00000004ff007c0c */ /* 0x000fe4000bf05070 */
[----:B------:R-:W-:Y:S02]  /*1e7b0*/  ISETP.NE.U32.AND P1, PT, RZ, UR6, PT ;  /* 0x00000006ff007c0c */ /* 0x000fe4000bf25070 */
[----:B------:R-:W-:Y:S02]  /*1e7c0*/  ISETP.NE.AND.EX P0, PT, RZ, UR5, PT, P0 ;  /* 0x00000005ff007c0c */ /* 0x000fe4000bf05300 */
[----:B------:R-:W-:Y:S02]  /*1e7d0*/  ISETP.NE.AND.EX P1, PT, RZ, UR7, PT, P1 ;  /* 0x00000007ff007c0c */ /* 0x000fe4000bf25310 */
[C---:B------:R-:W-:Y:S02]  /*1e7e0*/  IADD3 R4, P4, R25.reuse, UR6, RZ ;  /* 0x0000000619047c10 */ /* 0x040fe4000ff9e0ff */
[----:B-1----:R-:W-:-:S02]  /*1e7f0*/  IADD3 R2, P3, R25, UR4, RZ ;  /* 0x0000000419027c10 */ /* 0x002fc4000ff7e0ff */
[----:B0-----:R-:W-:Y:S02]  /*1e800*/  MOV R0, RZ ;  /* 0x000000ff00007202 */ /* 0x001fe40000000f00 */
[C---:B------:R-:W-:Y:S02]  /*1e810*/  IADD3.X R3, R26.reuse, UR5, RZ, P3, !PT ;  /* 0x000000051a037c10 */ /* 0x040fe40009ffe4ff */
[----:B------:R-:W-:Y:S02]  /*1e820*/  IADD3.X R5, R26, UR7, RZ, P4, !PT ;  /* 0x000000071a057c10 */ /* 0x000fe4000a7fe4ff */
[----:B------:R-:W-:Y:S01]  /*1e830*/  ISETP.NE.U32.AND P2, PT, RZ, UR8, PT ;  /* 0x00000008ff007c0c */ /* 0x000fe2000bf45070 */
[----:B------:R-:W5:Y:S01]  /*1e840*/  @P0 LDG.E R28, desc[UR60][R2.64] ;  /* 0x0000003c021c0981 */ /* 0x000f62000c1e1900 */
[----:B------:R-:W-:Y:S02]  /*1e850*/  ULDC UR4, c[0x0][0x288] ;  /* 0x0000a20000047ab9 */ /* 0x000fe40000000800 */
[----:B------:R-:W-:Y:S01]  /*1e860*/  ISETP.NE.AND.EX P2, PT, RZ, UR9, PT, P2 ;  /* 0x00000009ff007c0c */ /* 0x000fe2000bf45320 */
[----:B------:R-:W5:Y:S01]  /*1e870*/  @P1 LDG.E R0, desc[UR60][R4.64] ;  /* 0x0000003c04001981 */ /* 0x000f62000c1e1900 */
[----:B------:R-:W-:Y:S01]  /*1e880*/  IMAD.U32 R29, RZ, RZ, UR4 ;  /* 0x00000004ff1d7e24 */ /* 0x000fe2000f8e00ff */
[----:B------:R-:W-:-:S02]  /*1e890*/  ULDC.64 UR4, c[0x0][0x418] ;  /* 0x0001060000047ab9 */ /* 0x000fc40000000a00 */
[----:B------:R-:W-:-:S03]  /*1e8a0*/  UISETP.NE.U32.AND UP0, UPT, UR4, URZ, UPT ;  /* 0x0000003f0400728c */ /* 0x000fc6000bf05070 */
[----:B------:R-:W-:Y:S01]  /*1e8b0*/  ULDC UR4, c[0x0][0x424] ;  /* 0x0001090000047ab9 */ /* 0x000fe20000000800 */
[----:B------:R-:W-:-:S03]  /*1e8c0*/  UISETP.NE.AND.EX UP0, UPT, UR5, URZ, UPT, UP0 ;  /* 0x0000003f0500728c */ /* 0x000fc6000bf05300 */
[----:B------:R-:W-:Y:S01]  /*1e8d0*/  ULDC UR5, c[0x0][0x2f0] ;  /* 0x0000bc0000057ab9 */ /* 0x000fe20000000800 */
[----:B------:R-:W-:Y:S01]  /*1e8e0*/  @P2 IADD3 R6, P3, R25, UR8, RZ ;  /* 0x0000000819062c10 */ /* 0x000fe2000ff7e0ff */
[----:B------:R-:W-:-:S03]  /*1e8f0*/  USEL UR4, UR4, 0x1, UP0 ;  /* 0x0000000104047887 */ /* 0x000fc60008000000 */
[----:B------:R-:W-:Y:S01]  /*1e900*/  @P2 IADD3.X R7, R26, UR9, RZ, P3, !PT ;  /* 0x000000091a072c10 */ /* 0x000fe20009ffe4ff */
[----:B------:R-:W-:-:S03]  /*1e910*/  UIMAD UR4, UR4, UR5, URZ ;  /* 0x00000005040472a4 */ /* 0x000fc6000f8e023f */
[----:B------:R-:W-:Y:S01]  /*1e920*/  ULDC UR5, c[0x0][0x348] ;  /* 0x0000d20000057ab9 */ /* 0x000fe20000000800 */
[----:B------:R0:W5:Y:S02]  /*1e930*/  @P2 LDG.E R29, desc[UR60][R6.64] ;  /* 0x0000003c061d2981 */ /* 0x000164000c1e1900 */
[----:B0-----:R-:W-:Y:S02]  /*1e940*/  IMAD.U32 R6, RZ, RZ, UR5 ;  /* 0x00000005ff067e24 */ /* 0x001fe4000f8e00ff */
[----:B------:R-:W-:Y:S01]  /*1e950*/  IMAD.U32 R7, RZ, RZ, UR4 ;  /* 0x00000004ff077e24 */ /* 0x000fe2000f8e00ff */
[----:B--2---:R0:W-:Y:S01]  /*1e960*/  STL [R1+0x4], R8 ;  /* 0x0000040801007387 */ /* 0x0041e20000100800 */
[----:B------:R-:W-:Y:S05]  /*1e970*/  @P2 BRA `(.L_x_3220) ;  /* 0x0000000000102947 */ /* 0x000fea0003800000 */
[----:B------:R-:W-:Y:S05]  /*1e980*/  @!P0 BRA `(.L_x_3220) ;  /* 0x00000000000c8947 */ /* 0x000fea0003800000 */
[----:B-----5:R-:W2:Y:S04]  /*1e990*/  LDG.E R29, desc[UR60][R2.64] ;  /* 0x0000003c021d7981 */ /* 0x020ea8000c1e1900 */
[----:B------:R-:W2:Y:S02]  /*1e9a0*/  LDG.E R2, desc[UR60][R2.64+0x4] ;  /* 0x0000043c02027981 */ /* 0x000ea4000c1e1900 */
[----:B--2---:R-:W-:-:S07]  /*1e9b0*/  IMAD.IADD R29, R2, 0x1, -R29 ;  /* 0x00000001021d7824 */ /* 0x004fce00078e0a1d */
.L_x_3220:
        /* <DEDUP_REMOVED lines=9> */
.L_x_3221:
        /* <DEDUP_REMOVED lines=8> */
[----:B--2---:R-:W-:-:S07]  /*1ead0*/  IADD3 R7, -R7, R2, RZ ;  /* 0x0000000207077210 */ /* 0x004fce0007ffe1ff */
.L_x_3222:
[----:B-1----:R-:W2:Y:S01]  /*1eae0*/  @P1 LDG.E R2, desc[UR60][R4.64] ;  /* 0x0000003c04021981 */ /* 0x002ea2000c1e1900 */
[----:B------:R-:W1:Y:S03]  /*1eaf0*/  LDC R3, c[0x0][0x448] ;  /* 0x00011200ff037b82 */ /* 0x000e660000000800 */
[----:B------:R3:W2:Y:S01]  /*1eb00*/  @P1 LDG.E R5, desc[UR60][R4.64+0x4] ;  /* 0x0000043c04051981 */ /* 0x0006a2000c1e1900 */
[----:B-----5:R-:W-:Y:S01]  /*1eb10*/  IMAD.IADD R7, R7, 0x1, -R8 ;  /* 0x0000000107077824 */ /* 0x020fe200078e0a08 */
[----:B------:R-:W-:Y:S01]  /*1eb20*/  BSSY B0, `(.L_x_3223) ;  /* 0x00000e8000007945 */ /* 0x000fe20003800000 */
[----:B-1----:R-:W-:-:S13]  /*1eb30*/  ISETP.NE.AND P0, PT, R3, 0x1, PT ;  /* 0x000000010300780c */ /* 0x002fda0003f05270 */
[----:B------:R-:W1:Y:S08]  /*1eb40*/  @P0 LDC R3, c[0x0][0x44c] ;  /* 0x00011300ff030b82 */ /* 0x000e700000000800 */
[----:B---3--:R-:W3:Y:S01]  /*1eb50*/  @P0 LDC R4, c[0x0][0x450] ;  /* 0x00011400ff040b82 */ /* 0x008ee20000000800 */
[----:B--2---:R-:W-:Y:S02]  /*1eb60*/  @P1 IMAD.IADD R6, R5, 0x1, -R2 ;  /* 0x0000000105061824 */ /* 0x004fe400078e0a02 */
[----:B------:R-:W-:-:S03]  /*1eb70*/  IMAD.SHL.U32 R2, R17, 0x80, RZ ;  /* 0x0000008011027824 */ /* 0x000fc600078e00ff */
[----:B------:R-:W-:Y:S01]  /*1eb80*/  IADD3 R27, R7, R6, RZ ;  /* 0x00000006071b7210 */ /* 0x000fe20007ffe0ff */
[----:B------:R-:W-:-:S04]  /*1eb90*/  VIADD R2, R2, 0x7f ;  /* 0x0000007f02027836 */ /* 0x000fc80000000000 */
[----:B------:R-:W-:Y:S02]  /*1eba0*/  VIADD R33, R27, 0x9f ;  /* 0x0000009f1b217836 */ /* 0x000fe40000000000 */
[----:B-1----:R-:W-:-:S04]  /*1ebb0*/  @P0 IMAD.HI.U32 R5, R2, R3, RZ ;  /* 0x0000000302050227 */ /* 0x002fc800078e00ff */
[----:B------:R-:W-:-:S04]  /*1ebc0*/  IMAD.HI R33, R33, 0x66666667, RZ ;  /* 0x6666666721217827 */ /* 0x000fc800078e02ff */
[----:B------:R-:W-:Y:S01]  /*1ebd0*/  IMAD.MOV.U32 R3, RZ, RZ, R2 ;  /* 0x000000ffff037224 */ /* 0x000fe200078e0002 */
[----:B------:R-:W-:Y:S02]  /*1ebe0*/  SHF.R.U32.HI R2, RZ, 0x1f, R33 ;  /* 0x0000001fff027819 */ /* 0x000fe40000011621 */
[----:B---3--:R-:W-:Y:S02]  /*1ebf0*/  @P0 SHF.R.U32.HI R3, RZ, R4, R5 ;  /* 0x00000004ff030219 */ /* 0x008fe40000011605 */
[----:B------:R-:W-:Y:S02]  /*1ec00*/  LEA.HI.SX32 R33, R33, R2, 0x1a ;  /* 0x0000000221217211 */ /* 0x000fe400078fd2ff */
[----:B------:R-:W-:-:S05]  /*1ec10*/  IADD3 R2, R27, 0xa0, -R29 ;  /* 0x000000a01b027810 */ /* 0x000fca0007ffe81d */
[----:B------:R-:W-:-:S04]  /*1ec20*/  IMAD.IADD R3, R2, 0x1, R3 ;  /* 0x0000000102037824 */ /* 0x000fc800078e0203 */
[----:B------:R-:W-:-:S05]  /*1ec30*/  IMAD.HI R3, R3, 0x66666667, RZ ;  /* 0x6666666703037827 */ /* 0x000fca00078e02ff */
[----:B------:R-:W-:-:S04]  /*1ec40*/  SHF.R.U32.HI R4, RZ, 0x1f, R3 ;  /* 0x0000001fff047819 */ /* 0x000fc80000011603 */
[----:B------:R-:W-:-:S04]  /*1ec50*/  LEA.HI.SX32 R4, R3, R4, 0x1a ;  /* 0x0000000403047211 */ /* 0x000fc800078fd2ff */
[----:B------:R-:W-:-:S05]  /*1ec60*/  VIMNMX R3, R33, R4, PT ;  /* 0x0000000421037248 */ /* 0x000fca0003fe0100 */
        /* <DEDUP_REMOVED lines=22> */
.L_x_3460:
[----:B--2---:R-:W-:Y:S02]  /*1edd0*/  ISETP.NE.AND P0, PT, R14, RZ, PT ;  /* 0x000000ff0e00720c */ /* 0x004fe40003f05270 */
[----:B------:R-:W-:-:S11]  /*1ede0*/  PLOP3.LUT P6, PT, PT, PT, PT, 0x8, 0x0 ;  /* 0x000000000000781c */ /* 0x000fd60003fce170 */
[----:B------:R-:W-:Y:S05]  /*1edf0*/  @P0 BRA `(.L_x_3226) ;  /* 0x00000000000c0947 */ /* 0x000fea0003800000 */
[----:B------:R-:W-:-:S03]  /*1ee00*/  UMOV UR4, 0xffffffff ;  /* 0xffffffff00047882 */ /* 0x000fc60000000000 */
[----:B------:R-:W-:Y:S05]  /*1ee10*/  BRA.DIV UR4, `(.L_x_3227) ;  /* 0x0000009604007947 */ /* 0x000fea000b800000 */
[----:B------:R-:W-:-:S13]  /*1ee20*/  ELECT P6, URZ, PT ;  /* 0x00000000003f782f */ /* 0x000fda00038c0000 */
.L_x_3226:
        /* <DEDUP_REMOVED lines=9> */
.L_x_3463:
[----:B------:R-:W-:Y:S05]  /*1eec0*/  BSYNC B1 ;  /* 0x0000000000017941 */ /* 0x000fea0003800000 */
.L_x_3228:
[----:B------:R-:W-:Y:S04]  /*1eed0*/  BSSY B1, `(.L_x_3230) ;  /* 0x000004d000017945 */ /* 0x000fe80003800000 */
[----:B------:R-:W-:Y:S05]  /*1eee0*/  @!P6 BRA `(.L_x_3231) ;  /* 0x00000004002ce947 */ /* 0x000fea0003800000 */
[----:B------:R-:W0:Y:S01]  /*1eef0*/  S2R R7, SR_TID.X ;  /* 0x0000000000077919 */ /* 0x000e220000002100 */
[----:B-1----:R-:W-:Y:S01]  /*1ef00*/  IMAD R6, R34, 0x8, R22 ;  /* 0x0000000822067824 */ /* 0x002fe200078e0216 */
[----:B------:R-:W-:Y:S01]  /*1ef10*/  BSSY B2, `(.L_x_3232) ;  /* 0x0000006000027945 */ /* 0x000fe20003800000 */
[----:B0-----:R-:W-:Y:S02]  /*1ef20*/  LOP3.LUT R8, R7, 0x7f, RZ, 0xc0, !PT ;  /* 0x0000007f07087812 */ /* 0x001fe400078ec0ff */
[----:B------:R-:W-:Y:S02]  /*1ef30*/  SHF.L.U32 R7, R37, 0x1f, RZ ;  /* 0x0000001f25077819 */ /* 0x000fe400000006ff */
[----:B------:R-:W-:Y:S02]  /*1ef40*/  ISETP.NE.AND P1, PT, R8, RZ, PT ;  /* 0x000000ff0800720c */ /* 0x000fe40003f25270 */
[----:B------:R-:W0:Y:S02]  /*1ef50*/  SYNCS.PHASECHK.TRANS64.TRYWAIT P0, [R6+URZ+0x228a0], R7 ;  /* 0x0228a007060075a7 */ /* 0x000e24000800017f */
[----:B0-----:R-:W-:Y:S09]  /*1ef60*/  @!P0 BRA `(.L_x_3233) ;  /* 0x0000009000e08947 */ /* 0x001ff20003800000 */
.L_x_3464:
[----:B------:R-:W-:Y:S05]  /*1ef70*/  BSYNC B2 ;  /* 0x0000000000027941 */ /* 0x000fea0003800000 */
.L_x_3232:
        /* <DEDUP_REMOVED lines=9> */
.L_x_3235:
[----:B------:R-:W-:Y:S05]  /*1f010*/  BSYNC B2 ;  /* 0x0000000000027941 */ /* 0x000fea0003800000 */
.L_x_3234:
[----:B------:R-:W-:Y:S01]  /*1f020*/  IMAD.MOV.U32 R12, RZ, RZ, RZ ;  /* 0x000000ffff0c7224 */ /* 0x000fe200078e00ff */
[----:B------:R-:W-:Y:S01]  /*1f030*/  UIADD3 UR4, UP0, UR36, 0x570, URZ ;  /* 0x0000057024047890 */ /* 0x000fe2000ff1e03f */
[----:B------:R-:W-:Y:S01]  /*1f040*/  IMAD R9, R4, 0xa0, R0 ;  /* 0x000000a004097824 */ /* 0x000fe200078e0200 */
[----:B------:R-:W-:Y:S01]  /*1f050*/  PLOP3.LUT P0, PT, PT, PT, PT, 0x80, 0x0 ;  /* 0x000000000000781c */ /* 0x000fe20003f0f070 */
[----:B------:R-:W-:Y:S01]  /*1f060*/  IMAD R8, R34, 0x5000, R22 ;  /* 0x0000500022087824 */ /* 0x000fe200078e0216 */
[----:B------:R-:W-:Y:S01]  /*1f070*/  R2UR UR10, R12 ;  /* 0x000000000c0a72ca */ /* 0x000fe200000e0000 */
[----:B------:R-:W-:Y:S01]  /*1f080*/  VIADD R9, R9, 0xffffff60 ;  /* 0xffffff6009097836 */ /* 0x000fe20000000000 */
[----:B------:R-:W-:Y:S01]  /*1f090*/  IADD3 R10, R6, 0x22890, RZ ;  /* 0x00022890060a7810 */ /* 0x000fe20007ffe0ff */
[----:B------:R-:W-:Y:S01]  /*1f0a0*/  VIADD R11, R8, 0x18400 ;  /* 0x00018400080b7836 */ /* 0x000fe20000000000 */
[----:B------:R-:W-:Y:S01]  /*1f0b0*/  UIADD3.X UR5, URZ, UR37, URZ, UP0, !UPT ;  /* 0x000000253f057290 */ /* 0x000fe200087fe43f */
[----:B------:R-:W-:Y:S01]  /*1f0c0*/  UMOV UR6, 0x0 ;  /* 0x0000000000067882 */ /* 0x000fe20000000000 */
[----:B------:R-:W-:-:S10]  /*1f0d0*/  UMOV UR7, 0x12f00000 ;  /* 0x12f0000000077882 */ /* 0x000fd40000000000 */
.L_x_3236:
        /* <DEDUP_REMOVED lines=13> */
.L_x_3465:
[----:B------:R-:W-:Y:S05]  /*1f1b0*/  BSYNC B2 ;  /* 0x0000000000027941 */ /* 0x000fea0003800000 */
.L_x_3237:
        /* <DEDUP_REMOVED lines=11> */
.L_x_3240:
[----:B------:R-:W-:Y:S05]  /*1f270*/  BSYNC B2 ;  /* 0x0000000000027941 */ /* 0x000fea0003800000 */
.L_x_3239:
        /* <DEDUP_REMOVED lines=8> */
.L_x_3241:
        /* <DEDUP_REMOVED lines=10> */
.L_x_3231:
[----:B------:R-:W-:Y:S05]  /*1f3a0*/  BSYNC B1 ;  /* 0x0000000000017941 */ /* 0x000fea0003800000 */
.L_x_3230:
        /* <DEDUP_REMOVED lines=9> */
.L_x_3254:
[----:B------:R-:W-:Y:S05]  /*1f440*/  YIELD ;  /* 0x0000000000007946 */ /* 0x000fea0003800000 */
[----:B------:R-:W-:Y:S04]  /*1f450*/  BSSY B1, `(.L_x_3242) ;  /* 0x000004c000017945 */ /* 0x000fe80003800000 */
[----:B------:R-:W-:Y:S05]  /*1f460*/  @!P6 BRA `(.L_x_3243) ;  /* 0x000000040028e947 */ /* 0x000fea0003800000 */
[----:B------:R-:W0:Y:S01]  /*1f470*/  S2R R6, SR_TID.X ;  /* 0x0000000000067919 */ /* 0x000e220000002100 */
[----:B------:R-:W-:Y:S01]  /*1f480*/  SHF.L.U32 R7, R37, 0x1f, RZ ;  /* 0x0000001f25077819 */ /* 0x000fe200000006ff */
[----:B------:R-:W-:Y:S01]  /*1f490*/  BSSY B2, `(.L_x_3244) ;  /* 0x0000006000027945 */ /* 0x000fe20003800000 */
[----:B0-----:R-:W-:Y:S01]  /*1f4a0*/  LOP3.LUT R8, R6, 0x7f, RZ, 0xc0, !PT ;  /* 0x0000007f06087812 */ /* 0x001fe200078ec0ff */
[----:B------:R-:W-:-:S03]  /*1f4b0*/  IMAD R6, R34, 0x8, R22 ;  /* 0x0000000822067824 */ /* 0x000fc600078e0216 */
[----:B------:R-:W-:Y:S01]  /*1f4c0*/  ISETP.NE.AND P2, PT, R8, RZ, PT ;  /* 0x000000ff0800720c */ /* 0x000fe20003f45270 */
[----:B------:R-:W0:Y:S02]  /*1f4d0*/  SYNCS.PHASECHK.TRANS64.TRYWAIT P1, [R6+URZ+0x228a0], R7 ;  /* 0x0228a007060075a7 */ /* 0x000e24000802017f */
[----:B0-----:R-:W-:Y:S10]  /*1f4e0*/  @!P1 BRA `(.L_x_3245) ;  /* 0x0000008c00a89947 */ /* 0x001ff40003800000 */
.L_x_3466:
[----:B------:R-:W-:Y:S05]  /*1f4f0*/  BSYNC B2 ;  /* 0x0000000000027941 */ /* 0x000fea0003800000 */
.L_x_3244:
        /* <DEDUP_REMOVED lines=9> */
.L_x_3247:
[----:B------:R-:W-:Y:S05]  /*1f590*/  BSYNC B2 ;  /* 0x0000000000027941 */ /* 0x000fea0003800000 */
.L_x_3246:
        /* <DEDUP_REMOVED lines=8> */
[----:B------:R-:W-:Y:S01]  /*1f620*/  UIADD3.X UR5, URZ, UR37, URZ, UP0, !UPT ;  /* 0x000000253f057290 */ /* 0x000fe200087fe43f */
[----:B------:R-:W-:Y:S01]  /*1f630*/  UMOV UR6, 0x0 ;  /* 0x0000000000067882 */ /* 0x000fe20000000000 */
[----:B------:R-:W-:-:S10]  /*1f640*/  UMOV UR7, 0x12f00000 ;  /* 0x12f0000000077882 */ /* 0x000fd40000000000 */
.L_x_3248:
        /* <DEDUP_REMOVED lines=13> */
.L_x_3467:
[----:B------:R-:W-:Y:S05]  /*1f720*/  BSYNC B2 ;  /* 0x0000000000027941 */ /* 0x000fea0003800000 */
.L_x_3249:
        /* <DEDUP_REMOVED lines=11> */
.L_x_3252:
[----:B------:R-:W-:Y:S05]  /*1f7e0*/  BSYNC B2 ;  /* 0x0000000000027941 */ /* 0x000fea0003800000 */
.L_x_3251:
        /* <DEDUP_REMOVED lines=8> */
.L_x_3253:
        /* <DEDUP_REMOVED lines=10> */
.L_x_3243:
[----:B------:R-:W-:Y:S05]  /*1f910*/  BSYNC B1 ;  /* 0x0000000000017941 */ /* 0x000fea0003800000 */
.L_x_3242:
[----:B------:R-:W-:Y:S01]  /*1f920*/  ISETP.GT.AND P2, PT, R4, R5, PT ;  /* 0x000000050400720c */ /* 0x000fe20003f44270 */
[----:B------:R-:W-:Y:S02]  /*1f930*/  VIADD R34, R34, 0x1 ;  /* 0x0000000122227836 */ /* 0x000fe40000000000 */
[----:B------:R-:W-:-:S03]  /*1f940*/  VIADD R4, R4, 0xffffffff ;  /* 0xffffffff04047836 */ /* 0x000fc60000000000 */
[----:B------:R-:W-:-:S04]  /*1f950*/  ISETP.NE.AND P1, PT, R34, 0x2, PT ;  /* 0x000000022200780c */ /* 0x000fc80003f25270 */
[----:B------:R-:W-:Y:S02]  /*1f960*/  SEL R6, RZ, 0x1, P1 ;  /* 0x00000001ff067807 */ /* 0x000fe40000800000 */
[----:B------:R-:W-:Y:S02]  /*1f970*/  SEL R34, R34, RZ, P1 ;  /* 0x000000ff22227207 */ /* 0x000fe40000800000 */
[----:B------:R-:W-:Y:S01]  /*1f980*/  LOP3.LUT R37, R37, R6, RZ, 0x3c, !PT ;  /* 0x0000000625257212 */ /* 0x000fe200078e3cff */
[----:B------:R-:W-:Y:S06]  /*1f990*/  @P2 BRA `(.L_x_3254) ;  /* 0xfffffff800a82947 */ /* 0x000fec000383ffff */
.L_x_3224:
[----:B------:R-:W-:Y:S05]  /*1f9a0*/  BSYNC B0 ;  /* 0x0000000000007941 */ /* 0x000fea0003800000 */
.L_x_3223:
[----:B------:R-:W1:Y:S01]  /*1f9b0*/  LDC R0, c[0x0][0x448] ;  /* 0x00011200ff007b82 */ /* 0x000e620000000800 */
[----:B------:R-:W-:Y:S01]  /*1f9c0*/  LEA R3, R17, 0x7f, 0x7 ;  /* 0x0000007f11037811 */ /* 0x000fe200078e38ff */
[----:B------:R-:W-:Y:S06]  /*1f9d0*/  @!P0 WARPSYNC.ALL ;  /* 0x0000000000008948 */ /* 0x000fec0003800000 */
[----:B------:R-:W-:Y:S01]  /*1f9e0*/  @!P0 BAR.SYNC.DEFER_BLOCKING 0xc, 0x180 ;  /* 0x0306000000008b1d */ /* 0x000fe20000010000 */
[----:B-1----:R-:W-:-:S13]  /*1f9f0*/  ISETP.NE.AND P1, PT, R0, 0x1, PT ;  /* 0x000000010000780c */ /* 0x002fda0003f25270 */
[----:B------:R-:W1:Y:S08]  /*1fa00*/  @P1 LDC R4, c[0x0][0x44c] ;  /* 0x00011300ff041b82 */ /* 0x000e700000000800 */
[----:B------:R-:W2:Y:S01]  /*1fa10*/  @P1 LDC R0, c[0x0][0x450] ;  /* 0x00011400ff001b82 */ /* 0x000ea20000000800 */
[----:B-1----:R-:W-:-:S05]  /*1fa20*/  @P1 IMAD.HI.U32 R4, R3, R4, RZ ;  /* 0x0000000403041227 */ /* 0x002fca00078e00ff */
[----:B--2---:R-:W-:-:S05]  /*1fa30*/  @P1 SHF.R.U32.HI R3, RZ, R0, R4 ;  /* 0x00000000ff031219 */ /* 0x004fca0000011604 */
[----:B------:R-:W-:-:S04]  /*1fa40*/  IMAD.IADD R0, R2, 0x1, R3 ;  /* 0x0000000102007824 */ /* 0x000fc800078e0203 */
[----:B------:R-:W-:-:S05]  /*1fa50*/  IMAD.HI R0, R0, 0x66666667, RZ ;  /* 0x6666666700007827 */ /* 0x000fca00078e02ff */
[----:B------:R-:W-:-:S04]  /*1fa60*/  SHF.R.U32.HI R2, RZ, 0x1f, R0 ;  /* 0x0000001fff027819 */ /* 0x000fc80000011600 */
[----:B------:R-:W-:-:S04]  /*1fa70*/  LEA.HI.SX32 R2, R0, R2, 0x1a ;  /* 0x0000000200027211 */ /* 0x000fc800078fd2ff */
[----:B------:R-:W-:-:S04]  /*1fa80*/  VIMNMX R33, R33, R2, PT ;  /* 0x0000000221217248 */ /* 0x000fc80003fe0100 */
        /* <DEDUP_REMOVED lines=19> */
.L_x_3255:
        /* <DEDUP_REMOVED lines=20> */
.L_x_3258:
[----:B------:R-:W-:Y:S05]  /*1fd00*/  BSYNC B6 ;  /* 0x0000000000067941 */ /* 0x000fea0003800000 */
.L_x_3257:
        /* <DEDUP_REMOVED lines=17> */
[----:B0-----:R-:W-:Y:S02]  /*1fe20*/  IMAD.MOV.U32 R8, RZ, RZ, 0x70 ;  /* 0x00000070ff087424 */ /* 0x001fe400078e00ff */
[----:B------:R-:W-:Y:S02]  /*1fe30*/  IMAD.MOV.U32 R12, RZ, RZ, 0x1 ;  /* 0x00000001ff0c7424 */ /* 0x000fe400078e00ff */
[----:B------:R-:W-:-:S07]  /*1fe40*/  IMAD.MOV.U32 R13, RZ, RZ, RZ ;  /* 0x000000ffff0d7224 */ /* 0x000fce00078e00ff */
[----:B------:R-:W-:-:S07]  /*1fe50*/  LEPC R20, `(.L_x_3260) ;  /* 0x000000001014794e */ /* 0x000fce0000000000 */
[----:B-1----:R-:W-:Y:S05]  /*1fe60*/  CALL.ABS.NOINC R2 ;  /* 0x0000000002007343 */ /* 0x002fea0003c00000 */
.L_x_3260:
[----:B------:R-:W-:Y:S05]  /*1fe70*/  BSYNC B6 ;  /* 0x0000000000067941 */ /* 0x000fea0003800000 */
.L_x_3259:
[----:B------:R-:W-:Y:S01]  /*1fe80*/  IADD3 R0, R22, 0x400, RZ ;  /* 0x0000040016007810 */ /* 0x000fe20007ffe0ff */
[----:B------:R-:W-:Y:S03]  /*1fe90*/  BSSY B6, `(.L_x_3261) ;  /* 0x0000013000067945 */ /* 0x000fe60003800000 */
        /* <DEDUP_REMOVED lines=18> */
.L_x_3262:
[----:B------:R-:W-:Y:S05]  /*1ffc0*/  BSYNC B6 ;  /* 0x0000000000067941 */ /* 0x000fea0003800000 */
.L_x_3261:
        /* <DEDUP_REMOVED lines=11> */
[----:B------:R-:W-:Y:S01]  /*20080*/  MOV R13, RZ ;  /* 0x000000ff000d7202 */ /* 0x000fe20000000f00 */
[----:B------:R-:W-:Y:S02]  /*20090*/  IMAD.U32 R7, RZ, RZ, UR7 ;  /* 0x00000007ff077e24 */ /* 0x000fe4000f8e00ff */
[----:B------:R-:W-:-:S02]  /*200a0*/  IMAD.U32 R10, RZ, RZ, UR8 ;  /* 0x00000008ff0a7e24 */ /* 0x000fc4000f8e00ff */
[----:B------:R-:W-:Y:S02]  /*200b0*/  IMAD.U32 R11, RZ, RZ, UR9 ;  /* 0x00000009ff0b7e24 */ /* 0x000fe4000f8e00ff */
[----:B0-----:R-:W-:Y:S02]  /*200c0*/  IMAD.MOV.U32 R8, RZ, RZ, 0x70 ;  /* 0x00000070ff087424 */ /* 0x001fe400078e00ff */
[----:B------:R-:W-:-:S07]  /*200d0*/  IMAD.MOV.U32 R12, RZ, RZ, 0x1 ;  /* 0x00000001ff0c7424 */ /* 0x000fce00078e00ff */
[----:B------:R-:W-:-:S07]  /*200e0*/  LEPC R20, `(.L_x_3264) ;  /* 0x000000001014794e */ /* 0x000fce0000000000 */
[----:B-1----:R-:W-:Y:S05]  /*200f0*/  CALL.ABS.NOINC R2 ;  /* 0x0000000002007343 */ /* 0x002fea0003c00000 */
.L_x_3264:
[----:B------:R-:W-:Y:S05]  /*20100*/  BSYNC B6 ;  /* 0x0000000000067941 */ /* 0x000fea0003800000 */
.L_x_3263:
        /* <DEDUP_REMOVED lines=9> */
[----:B------:R0:W3:Y:S01]  /*201a0*/  @P0 LDG.E R35, desc[UR60][R2.64] ;  /* 0x0000003c02230981 */ /* 0x0000e2000c1e1900 */
[----:B-1----:R-:W-:Y:S01]  /*201b0*/  ISETP.NE.AND P2, PT, R11, 0x1, PT ;  /* 0x000000010b00780c */ /* 0x002fe20003f45270 */
[----:B------:R-:W-:Y:S01]  /*201c0*/  IMAD.MOV.U32 R9, RZ, RZ, 0xa0 ;  /* 0x000000a0ff097424 */ /* 0x000fe200078e00ff */
[C---:B----4-:R-:W-:Y:S01]  /*201d0*/  LOP3.LUT R30, R20.reuse, 0x7f, RZ, 0xc0, !PT ;  /* 0x0000007f141e7812 */ /* 0x050fe200078ec0ff */
[----:B------:R-:W-:-:S10]  /*201e0*/  IMAD.SHL.U32 R20, R20, 0x10, RZ ;  /* 0x0000001014147824 */ /* 0x000fd400078e00ff */
[----:B0-----:R-:W0:Y:S01]  /*201f0*/  @P2 LDC R3, c[0x0][0x434] ;  /* 0x00010d00ff032b82 */ /* 0x001e220000000800 */
[----:B------:R-:W-:Y:S01]  /*20200*/  SHF.R.U32.HI R30, RZ, 0x3, R30 ;  /* 0x00000003ff1e7819 */ /* 0x000fe2000001161e */
[----:B------:R-:W-:-:S03]  /*20210*/  IMAD R9, R33, R9, -0xa0 ;  /* 0xffffff6021097424 */ /* 0x000fc600078e0209 */
[----:B------:R-:W-:-:S03]  /*20220*/  LOP3.LUT R20, R30, 0x70, R20, 0xf8, !PT ;  /* 0x000000701e147812 */ /* 0x000fc600078ef814 */
[----:B------:R-:W1:Y:S02]  /*20230*/  @P2 LDC R2, c[0x0][0x438] ;  /* 0x00010e00ff022b82 */ /* 0x000e640000000800 */
[----:B------:R-:W-:Y:S02]  /*20240*/  IMAD.IADD R8, R20, 0x1, R9 ;  /* 0x0000000114087824 */ /* 0x000fe400078e0209 */
[----:B------:R-:W4:Y:S03]  /*20250*/  S2R R20, SR_TID.X ;  /* 0x0000000000147919 */ /* 0x000f260000002100 */
[----:B------:R-:W-:-:S13]  /*20260*/  ISETP.GE.AND P1, PT, R8, R27, PT ;  /* 0x0000001b0800720c */ /* 0x000fda0003f26270 */
[----:B------:R-:W3:Y:S01]  /*20270*/  @!P1 LDC.64 R4, c[0x0][0x418] ;  /* 0x00010600ff049b82 */ /* 0x000ee20000000a00 */
[C---:B----4-:R-:W-:Y:S01]  /*20280*/  LOP3.LUT R30, R20.reuse, 0x7f, RZ, 0xc0, !PT ;  /* 0x0000007f141e7812 */ /* 0x050fe200078ec0ff */
        /* <DEDUP_REMOVED lines=8> */
[----:B0-----:R-:W-:-:S04]  /*20310*/  @P2 IMAD.HI.U32 R3, R8, R3, RZ ;  /* 0x0000000308032227 */ /* 0x001fc800078e00ff */
[----:B------:R-:W-:Y:S01]  /*20320*/  IMAD.MOV.U32 R0, RZ, RZ, R8 ;  /* 0x000000ffff007224 */ /* 0x000fe200078e0008 */
[----:B-1----:R-:W-:Y:S02]  /*20330*/  @P2 SHF.R.U32.HI R0, RZ, R2, R3 ;  /* 0x00000002ff002219 */ /* 0x002fe40000011603 */
[----:B------:R-:W0:Y:S02]  /*20340*/  @!P1 LDC.64 R2, c[0x0][0x428] ;  /* 0x00010a00ff029b82 */ /* 0x000e240000000a00 */
[----:B------:R-:W-:Y:S02]  /*20350*/  @!P1 SHF.R.S32.HI R7, RZ, 0x1f, R0 ;  /* 0x0000001fff079819 */ /* 0x000fe40000011400 */
[----:B------:R-:W-:Y:S02]  /*20360*/  @!P1 MOV R6, R0 ;  /* 0x0000000000069202 */ /* 0x000fe40000000f00 */
        /* <DEDUP_REMOVED lines=12> */
[----:B------:R2:W5:Y:S06]  /*20430*/  @!P1 LDG.E R5, desc[UR60][R2.64] ;  /* 0x0000003c02059981 */ /* 0x00056c000c1e1900 */
[----:B--2---:R-:W2:Y:S01]  /*20440*/  @!P0 LDC.64 R2, c[0x0][0x428] ;  /* 0x00010a00ff028b82 */ /* 0x004ea20000000a00 */
[----:B------:R-:W-:-:S04]  /*20450*/  IMAD.IADD R9, R9, 0x1, R21 ;  /* 0x0000000109097824 */ /* 0x000fc800078e0215 */
[----:B0-----:R-:W-:Y:S01]  /*20460*/  @P2 IMAD.HI.U32 R4, R9, R4, RZ ;  /* 0x0000000409042227 */ /* 0x001fe200078e00ff */
[----:B------:R-:W-:-:S04]  /*20470*/  MOV R10, R9 ;  /* 0x00000009000a7202 */ /* 0x000fc80000000f00 */
[----:B-1----:R-:W-:Y:S01]  /*20480*/  @P2 SHF.R.U32.HI R10, RZ, R6, R4 ;  /* 0x00000006ff0a2219 */ /* 0x002fe20000011604 */
[----:B------:R-:W-:-:S03]  /*20490*/  IMAD.MOV R4, RZ, RZ, -R0 ;  /* 0x000000ffff047224 */ /* 0x000fc600078e0a00 */
[--C-:B------:R-:W-:Y:S01]  /*204a0*/  @!P0 SHF.R.S32.HI R7, RZ, 0x1f, R10.reuse ;  /* 0x0000001fff078819 */ /* 0x100fe2000001140a */
[----:B------:R-:W-:Y:S02]  /*204b0*/  @!P0 IMAD.MOV.U32 R6, RZ, RZ, R10 ;  /* 0x000000ffff068224 */ /* 0x000fe400078e000a */
[-C--:B--2---:R-:W-:Y:S02]  /*204c0*/  @!P0 IMAD R0, R13, R2.reuse, RZ ;  /* 0x000000020d008224 */ /* 0x084fe400078e02ff */
        /* <DEDUP_REMOVED lines=18> */
.L_x_3470:
[----:B------:R-:W-:Y:S02]  /*205f0*/  SHF.R.S32.HI R0, RZ, 0x1f, R18 ;  /* 0x0000001fff007819 */ /* 0x000fe40000011412 */
[----:B------:R-:W-:-:S03]  /*20600*/  IADD3 R9, R33, -0x1, RZ ;  /* 0xffffffff21097810 */ /* 0x000fc60007ffe0ff */
[----:B------:R0:W-:Y:S01]  /*20610*/  STL [R1], R0 ;  /* 0x0000000001007387 */ /* 0x0001e20000100800 */
[----:B------:R-:W-:Y:S05]  /*20620*/  @!P0 BRA `(.L_x_3266) ;  /* 0x0000000000048947 */ /* 0x000fea0003800000 */
[----:B------:R-:W-:Y:S01]  /*20630*/  BPT.TRAP 0x1 ;  /* 0x000000040000795c */ /* 0x000fe20000300000 */
.L_x_3266:
[----:B------:R-:W-:Y:S01]  /*20640*/  IMAD R6, R32, 0x8, R22 ;  /* 0x0000000820067824 */ /* 0x000fe200078e0216 */
[----:B0-----:R-:W-:Y:S01]  /*20650*/  SHF.L.U32 R0, R36, 0x1f, RZ ;  /* 0x0000001f24007819 */ /* 0x001fe200000006ff */
[----:B------:R-:W-:Y:S03]  /*20660*/  BSSY B0, `(.L_x_3267) ;  /* 0x0000006000007945 */ /* 0x000fe60003800000 */
[----:B------:R0:W1:Y:S01]  /*20670*/  SYNCS.PHASECHK.TRANS64.TRYWAIT P0, [R6+URZ+0x22880], R0 ;  /* 0x02288000060075a7 */ /* 0x000062000800017f */
[----:B------:R0:W-:Y:S02]  /*20680*/  STL [R1+0x30], R0 ;  /* 0x0000300001007387 */ /* 0x0001e40000100800 */
[----:B0-----:R-:W-:-:S05]  /*20690*/  SHF.R.S32.HI R0, RZ, 0x1f, R4 ;  /* 0x0000001fff007819 */ /* 0x001fca0000011404 */
[----:B------:R0:W-:Y:S02]  /*206a0*/  STL [R1+0x24], R0 ;  /* 0x0000240001007387 */ /* 0x0001e40000100800 */
[----:B01----:R-:W-:Y:S05]  /*206b0*/  @!P0 BRA `(.L_x_3268) ;  /* 0x0000007c00908947 */ /* 0x003fea0003800000 */
.L_x_3471:
[----:B------:R-:W-:Y:S05]  /*206c0*/  BSYNC B0 ;  /* 0x0000000000007941 */ /* 0x000fea0003800000 */
.L_x_3267:
        /* <DEDUP_REMOVED lines=17> */
[----:B------:R-:W-:Y:S01]  /*207e0*/  SHF.R.S32.HI R25, RZ, 0x1f, R8 ;  /* 0x0000001fff197819 */ /* 0x000fe20000011408 */
[----:B------:R-:W-:Y:S01]  /*207f0*/  IMAD R9, R9, -0xa0, R27 ;  /* 0xffffff6009097824 */ /* 0x000fe200078e021b */
[----:B-1----:R-:W-:-:S04]  /*20800*/  LOP3.LUT R14, R14, 0x7f, RZ, 0xc0, !PT ;  /* 0x0000007f0e0e7812 */ /* 0x002fc800078ec0ff */
[----:B------:R-:W-:-:S04]  /*20810*/  SHF.R.U32.HI R14, RZ, 0x3, R14 ;  /* 0x00000003ff0e7819 */ /* 0x000fc8000001160e */
[----:B------:R-:W-:-:S04]  /*20820*/  IADD3 R9, -R14, R9, RZ ;  /* 0x000000090e097210 */ /* 0x000fc80007ffe1ff */
        /* <DEDUP_REMOVED lines=26> */
[----:B----4-:R-:W-:-:S03]  /*209d0*/  IMAD R21, R32, 0x5000, R13 ;  /* 0x0000500020157824 */ /* 0x010fc600078e020d */
[----:B------:R-:W-:Y:S01]  /*209e0*/  IADD3.X R10, R12, UR11, R11, P1, !PT ;  /* 0x0000000b0c0a7c10 */ /* 0x000fe20008ffe40b */
[----:B------:R-:W-:Y:S08]  /*209f0*/  BRA.DIV UR4, `(.L_x_3269) ;  /* 0x0000007a04d87947 */ /* 0x000ff0000b800000 */
[----:B------:R-:W0:Y:S01]  /*20a00*/  SHFL.IDX PT, R12, R2, RZ, 0x181f ;  /* 0x00181fff020c7589 */ /* 0x000e2200000e0000 */
[----:B------:R-:W-:Y:S02]  /*20a10*/  ISETP.GE.AND P2, PT, R9, 0x21, PT ;  /* 0x000000210900780c */ /* 0x000fe40003f46270 */
        /* <DEDUP_REMOVED lines=74> */
.L_x_3493:
        /* <DEDUP_REMOVED lines=9> */
.L_x_3270:
        /* <DEDUP_REMOVED lines=11> */
.L_x_3271:
[----:B------:R1:W-:Y:S01]  /*21000*/  SYNCS.ARRIVE.TRANS64.A1T0 RZ, [R6+URZ+0x22870], RZ ;  /* 0x022870ff06ff79a7 */ /* 0x0003e2000810003f */
[----:B------:R-:W-:Y:S05]  /*21010*/  @!P6 BRA `(.L_x_3272) ;  /* 0x000000000004e947 */ /* 0x000fea0003800000 */
[----:B------:R-:W-:Y:S01]  /*21020*/  BPT.TRAP 0x1 ;  /* 0x000000040000795c */ /* 0x000fe20000300000 */
.L_x_3272:
[----:B------:R-:W2:Y:S01]  /*21030*/  LDL R0, [R1+0x30] ;  /* 0x0000300001007983 */ /* 0x000ea20000100800 */
[----:B------:R-:W-:Y:S01]  /*21040*/  BSSY B0, `(.L_x_3273) ;  /* 0x0000003000007945 */ /* 0x000fe20003800000 */
[----:B--2---:R-:W2:Y:S03]  /*21050*/  SYNCS.PHASECHK.TRANS64.TRYWAIT P0, [R6+URZ+0x22840], R0 ;  /* 0x02284000060075a7 */ /* 0x004ea6000800017f */
[----:B--2---:R-:W-:Y:S05]  /*21060*/  @!P0 BRA `(.L_x_3274) ;  /* 0x0000008000608947 */ /* 0x004fea0003800000 */
.L_x_3494:
[----:B------:R-:W-:Y:S05]  /*21070*/  BSYNC B0 ;  /* 0x0000000000007941 */ /* 0x000fea0003800000 */
.L_x_3273:
[----:B--2---:R-:W2:Y:S01]  /*21080*/  LDL.LU R0, [R1+0x24] ;  /* 0x0000240001007983 */ /* 0x004ea20000300800 */
[----:B------:R-:W-:Y:S01]  /*21090*/  ULDC.64 UR4, c[0x0][0x300] ;  /* 0x0000c00000047ab9 */ /* 0x000fe20000000a00 */
[----:B------:R-:W-:Y:S02]  /*210a0*/  ULDC.64 UR6, c[0x0][0x310] ;  /* 0x0000c40000067ab9 */ /* 0x000fe40000000a00 */
[----:B------:R-:W3:Y:S04]  /*210b0*/  LDL.LU R9, [R1+0x2c] ;  /* 0x00002c0001097983 */ /* 0x000ee80000300800 */
[----:B------:R-:W4:Y:S01]  /*210c0*/  LDL R2, [R1] ;  /* 0x0000000001027983 */ /* 0x000f220000100800 */
[----:B0-----:R-:W-:-:S04]  /*210d0*/  IMAD.WIDE.U32 R10, R4, UR4, RZ ;  /* 0x00000004040a7c25 */ /* 0x001fc8000f8e00ff */
[----:B--2---:R-:W-:-:S04]  /*210e0*/  IMAD R0, R0, UR4, RZ ;  /* 0x0000000400007c24 */ /* 0x004fc8000f8e02ff */
[----:B------:R-:W-:-:S05]  /*210f0*/  IMAD R0, R4, UR5, R0 ;  /* 0x0000000504007c24 */ /* 0x000fca000f8e0200 */
[----:B------:R-:W-:Y:S01]  /*21100*/  IADD3 R11, R11, R0, RZ ;  /* 0x000000000b0b7210 */ /* 0x000fe20007ffe0ff */
[----:B---3--:R-:W-:Y:S02]  /*21110*/  IMAD R0, R9, UR6, RZ ;  /* 0x0000000609007c24 */ /* 0x008fe4000f8e02ff */
[----:B------:R-:W0:Y:S01]  /*21120*/  LDC R9, c[0x0][0x2f4] ;  /* 0x0000bd00ff097b82 */ /* 0x000e220000000800 */
[----:B------:R-:W-:-:S04]  /*21130*/  IMAD.WIDE.U32 R10, R5, UR6, R10 ;  /* 0x00000006050a7c25 */ /* 0x000fc8000f8e000a */
[----:B------:R-:W-:Y:S02]  /*21140*/  IMAD R0, R5, UR7, R0 ;  /* 0x0000000705007c24 */ /* 0x000fe4000f8e0200 */
[----:B------:R-:W-:-:S04]  /*21150*/  IMAD.WIDE.U32 R4, R7, UR4, RZ ;  /* 0x0000000407047c25 */ /* 0x000fc8000f8e00ff */
[----:B------:R-:W-:Y:S02]  /*21160*/  IMAD.IADD R11, R11, 0x1, R0 ;  /* 0x000000010b0b7824 */ /* 0x000fe400078e0200 */
[----:B------:R-:W-:-:S04]  /*21170*/  IMAD R0, R30, UR4, RZ ;  /* 0x000000041e007c24 */ /* 0x000fc8000f8e02ff */
[----:B------:R-:W-:Y:S01]  /*21180*/  IMAD R0, R7, UR5, R0 ;  /* 0x0000000507007c24 */ /* 0x000fe2000f8e0200 */
[----:B------:R-:W-:Y:S02]  /*21190*/  ULDC.64 UR4, c[0x0][0x308] ;  /* 0x0000c20000047ab9 */ /* 0x000fe40000000a00 */
[----:B------:R-:W-:Y:S01]  /*211a0*/  IMAD.WIDE.U32 R10, R18, UR4, R10 ;  /* 0x00000004120a7c25 */ /* 0x000fe2000f8e000a */
[----:B0-----:R-:W-:-:S03]  /*211b0*/  ISETP.GE.AND P3, PT, R31, R9, PT ;  /* 0x000000091f00720c */ /* 0x001fc60003f66270 */
        /* <DEDUP_REMOVED lines=95> */
[----:B--2---:R-:W-:-:S04]  /*217b0*/  @P2 IADD3 R4, P0, R31, R8, RZ ;  /* 0x000000081f042210 */ /* 0x004fc80007f1e0ff */
[----:B0-----:R-:W-:-:S05]  /*217c0*/  @P2 IADD3.X R5, RZ, R7, RZ, P0, !PT ;  /* 0x00000007ff052210 */ /* 0x001fca00007fe4ff */
[----:B------:R0:W-:Y:S04]  /*217d0*/  @P2 LDGSTS.E.BYPASS.LTC128B.128 [R3+0x1c400], desc[UR60][R4.64], !P3 ;  /* 0x1c40000004032fae */ /* 0x0001e8000d901d7c */
.L_x_3516:
        /* <DEDUP_REMOVED lines=11> */
.L_x_3276:
        /* <DEDUP_REMOVED lines=11> */
.L_x_3277:
        /* <DEDUP_REMOVED lines=23> */
[----:B------:R-:W-:Y:S01]  /*21ab0*/  MOV R4, UR4 ;  /* 0x0000000400047c02 */ /* 0x000fe20008000f00 */
[----:B------:R-:W-:Y:S01]  /*21ac0*/  IMAD.U32 R5, RZ, RZ, UR5 ;  /* 0x00000005ff057e24 */ /* 0x000fe2000f8e00ff */
[----:B------:R-:W2:Y:S01]  /*21ad0*/  LDC.64 R2, c[0x4][R2] ;  /* 0x0100000002027b82 */ /* 0x000ea20000000a00 */
[----:B01----:R-:W-:Y:S01]  /*21ae0*/  IMAD.U32 R6, RZ, RZ, UR6 ;  /* 0x00000006ff067e24 */ /* 0x003fe2000f8e00ff */
[----:B------:R-:W-:Y:S01]  /*21af0*/  MOV R8, 0x70 ;  /* 0x0000007000087802 */ /* 0x000fe20000000f00 */
[----:B------:R-:W-:Y:S02]  /*21b00*/  IMAD.U32 R7, RZ, RZ, UR7 ;  /* 0x00000007ff077e24 */ /* 0x000fe4000f8e00ff */
[----:B------:R-:W-:-:S02]  /*21b10*/  IMAD.U32 R10, RZ, RZ, UR8 ;  /* 0x00000008ff0a7e24 */ /* 0x000fc4000f8e00ff */
[----:B------:R-:W-:Y:S02]  /*21b20*/  IMAD.U32 R11, RZ, RZ, UR9 ;  /* 0x00000009ff0b7e24 */ /* 0x000fe4000f8e00ff */
[----:B------:R-:W-:Y:S02]  /*21b30*/  IMAD.MOV.U32 R12, RZ, RZ, 0x1 ;  /* 0x00000001ff0c7424 */ /* 0x000fe400078e00ff */
[----:B------:R-:W-:-:S07]  /*21b40*/  IMAD.MOV.U32 R13, RZ, RZ, RZ ;  /* 0x000000ffff0d7224 */ /* 0x000fce00078e00ff */
[----:B------:R-:W-:-:S07]  /*21b50*/  LEPC R20, `(.L_x_3279) ;  /* 0x000000001014794e */ /* 0x000fce0000000000 */
[----:B--2---:R-:W-:Y:S05]  /*21b60*/  CALL.ABS.NOINC R2 ;  /* 0x0000000002007343 */ /* 0x004fea0003c00000 */
.L_x_3279:
[----:B------:R-:W-:Y:S05]  /*21b70*/  BSYNC B6 ;  /* 0x0000000000067941 */ /* 0x000fea0003800000 */
.L_x_3278:
[----:B------:R-:W2:Y:S01]  /*21b80*/  LDL R20, [R1] ;  /* 0x0000000001147983 */ /* 0x000ea20000100800 */
[----:B------:R-:W3:Y:S01]  /*21b90*/  LDC R7, c[0x0][0x448] ;  /* 0x00011200ff077b82 */ /* 0x000ee20000000800 */
[----:B------:R-:W-:Y:S01]  /*21ba0*/  ULDC.64 UR4, c[0x0][0x2d8] ;  /* 0x0000b60000047ab9 */ /* 0x000fe20000000a00 */
[----:B------:R-:W-:Y:S01]  /*21bb0*/  IMAD.MOV.U32 R2, RZ, RZ, R26 ;  /* 0x000000ffff027224 */ /* 0x000fe200078e001a */
[----:B------:R4:W5:Y:S01]  /*21bc0*/  LDL R8, [R1+0x28] ;  /* 0x0000280001087983 */ /* 0x0009620000100800 */
[----:B------:R-:W-:Y:S01]  /*21bd0*/  IMAD.MOV.U32 R3, RZ, RZ, R25 ;  /* 0x000000ffff037224 */ /* 0x000fe200078e0019 */
[----:B------:R-:W-:Y:S01]  /*21be0*/  ULDC.64 UR6, c[0x0][0x280] ;  /* 0x0000a00000067ab9 */ /* 0x000fe20000000a00 */
[----:B------:R-:W-:Y:S01]  /*21bf0*/  IMAD.WIDE.U32 R2, R18, UR4, R2 ;  /* 0x0000000412027c25 */ /* 0x000fe2000f8e0002 */
[----:B---3--:R-:W-:-:S13]  /*21c00*/  ISETP.NE.AND P0, PT, R7, 0x1, PT ;  /* 0x000000010700780c */ /* 0x008fda0003f05270 */
[----:B01----:R-:W0:Y:S01]  /*21c10*/  @P0 LDC R6, c[0x0][0x44c] ;  /* 0x00011300ff060b82 */ /* 0x003e220000000800 */
[----:B--2---:R-:W-:Y:S02]  /*21c20*/  IMAD R0, R20, UR4, RZ ;  /* 0x0000000414007c24 */ /* 0x004fe4000f8e02ff */
[----:B------:R-:W1:Y:S02]  /*21c30*/  S2R R20, SR_TID.X ;  /* 0x0000000000147919 */ /* 0x000e640000002100 */
[----:B------:R-:W-:Y:S01]  /*21c40*/  IMAD R0, R18, UR5, R0 ;  /* 0x0000000512007c24 */ /* 0x000fe2000f8e0200 */
[----:B------:R-:W-:-:S03]  /*21c50*/  ULDC.64 UR4, c[0x0][0x2e0] ;  /* 0x0000b80000047ab9 */ /* 0x000fc60000000a00 */
[----:B------:R-:W-:Y:S02]  /*21c60*/  IMAD.IADD R3, R3, 0x1, R0 ;  /* 0x0000000103037824 */ /* 0x000fe400078e0200 */
[----:B------:R-:W-:Y:S02]  /*21c70*/  IMAD R0, R28, UR4, RZ ;  /* 0x000000041c007c24 */ /* 0x000fe4000f8e02ff */
[----:B------:R-:W-:-:S04]  /*21c80*/  IMAD.WIDE.U32 R2, R24, UR4, R2 ;  /* 0x0000000418027c25 */ /* 0x000fc8000f8e0002 */
[----:B------:R-:W-:Y:S01]  /*21c90*/  IMAD R0, R24, UR5, R0 ;  /* 0x0000000518007c24 */ /* 0x000fe2000f8e0200 */
[----:B------:R-:W-:-:S04]  /*21ca0*/  ULDC.64 UR4, c[0x0][0x2d0] ;  /* 0x0000b40000047ab9 */ /* 0x000fc80000000a00 */
[----:B------:R-:W-:Y:S02]  /*21cb0*/  IADD3 R3, R3, R0, RZ ;  /* 0x0000000003037210 */ /* 0x000fe40007ffe0ff */
[----:B------:R-:W2:Y:S01]  /*21cc0*/  @P0 LDC R0, c[0x0][0x450] ;  /* 0x00011400ff000b82 */ /* 0x000ea20000000800 */
[C---:B-1----:R-:W-:Y:S01]  /*21cd0*/  LOP3.LUT R21, R20.reuse, 0x7f, RZ, 0xc0, !PT ;  /* 0x0000007f14157812 */ /* 0x042fe200078ec0ff */
[----:B------:R-:W-:-:S03]  /*21ce0*/  IMAD.SHL.U32 R20, R20, 0x10, RZ ;  /* 0x0000001014147824 */ /* 0x000fc600078e00ff */
[----:B------:R-:W-:-:S04]  /*21cf0*/  SHF.R.U32.HI R21, RZ, 0x3, R21 ;  /* 0x00000003ff157819 */ /* 0x000fc80000011615 */
[----:B------:R-:W-:-:S05]  /*21d00*/  LOP3.LUT R20, R21, 0x70, R20, 0xf8, !PT ;  /* 0x0000007015147812 */ /* 0x000fca00078ef814 */
[----:B------:R-:W-:-:S04]  /*21d10*/  IMAD R5, R17, 0x80, R20 ;  /* 0x0000008011057824 */ /* 0x000fc800078e0214 */
        /* <DEDUP_REMOVED lines=23> */
[----:B----4-:R-:W-:Y:S06]  /*21e90*/  BRA.DIV UR4, `(.L_x_3280) ;  /* 0x0000008204047947 */ /* 0x010fec000b800000 */
[----:B------:R-:W-:Y:S01]  /*21ea0*/  LEA R17, R17, R9, 0x7 ;  /* 0x0000000911117211 */ /* 0x000fe200078e38ff */
[----:B------:R-:W-:Y:S01]  /*21eb0*/  IMAD R29, R29, R7, RZ ;  /* 0x000000071d1d7224 */ /* 0x000fe200078e02ff */
[----:B------:R-:W0:Y:S03]  /*21ec0*/  SHFL.IDX PT, R3, R0, RZ, 0x181f ;  /* 0x00181fff00037589 */ /* 0x000e2600000e0000 */
[C---:B------:R-:W-:Y:S01]  /*21ed0*/  VIADD R2, R17.reuse, 0x10 ;  /* 0x0000001011027836 */ /* 0x040fe20000000000 */
[-C--:B------:R-:W-:Y:S01]  /*21ee0*/  ISETP.GE.AND P2, PT, R17, R29.reuse, PT ;  /* 0x0000001d1100720c */ /* 0x080fe20003f46270 */
[----:B------:R-:W-:Y:S03]  /*21ef0*/  SHFL.IDX PT, R5, R0, 0x1, 0x181f ;  /* 0x00381f0000057f89 */ /* 0x000fe600000e0000 */
[----:B------:R-:W-:Y:S01]  /*21f00*/  ISETP.GE.AND P1, PT, R2, R29, PT ;  /* 0x0000001d0200720c */ /* 0x000fe20003f26270 */
[----:B------:R-:W-:Y:S04]  /*21f10*/  SHFL.IDX PT, R14, R0, 0x7, 0x181f ;  /* 0x00f81f00000e7f89 */ /* 0x000fe800000e0000 */
[----:B------:R-:W1:Y:S04]  /*21f20*/  SHFL.IDX PT, R2, R4, RZ, 0x181f ;  /* 0x00181fff04027589 */ /* 0x000e6800000e0000 */
        /* <DEDUP_REMOVED lines=8> */
[----:B0-----:R-:W-:Y:S01]  /*21fb0*/  @!P1 MOV R2, R5 ;  /* 0x0000000500029202 */ /* 0x001fe20000000f00 */
[----:B------:R-:W-:Y:S02]  /*21fc0*/  @!P1 IMAD.MOV.U32 R3, RZ, RZ, R6 ;  /* 0x000000ffff039224 */ /* 0x000fe400078e0006 */
[----:B------:R-:W-:-:S03]  /*21fd0*/  VIADD R6, R17, 0x20 ;  /* 0x0000002011067836 */ /* 0x000fc60000000000 */
[----:B------:R0:W-:Y:S02]  /*21fe0*/  @!P1 LDGSTS.E.BYPASS.LTC128B.128 [R8+0x14c00], desc[UR60][R2.64], !P0 ;  /* 0x14c0000002089fae */ /* 0x0001e4000c101d7c */
[----:B------:R-:W-:Y:S01]  /*21ff0*/  ISETP.GE.AND P1, PT, R6, R29, PT ;  /* 0x0000001d0600720c */ /* 0x000fe20003f26270 */
[----:B------:R-:W-:Y:S01]  /*22000*/  VIADD R6, R17, 0x30 ;  /* 0x0000003011067836 */ /* 0x000fe20000000000 */
[----:B0-----:R-:W0:Y:S04]  /*22010*/  SHFL.IDX PT, R3, R0, 0x2, 0x181f ;  /* 0x00581f0000037f89 */ /* 0x001e2800000e0000 */
[----:B------:R-:W1:Y:S07]  /*22020*/  SHFL.IDX PT, R2, R4, 0x2, 0x181f ;  /* 0x00581f0004027f89 */ /* 0x000e6e00000e0000 */
[----:B0-----:R-:W-:-:S05]  /*22030*/  @!P1 IADD3 R3, P2, R31, R3, RZ ;  /* 0x000000031f039210 */ /* 0x001fca0007f5e0ff */
[----:B-1----:R-:W-:-:S05]  /*22040*/  @!P1 IMAD.X R2, RZ, RZ, R2, P2 ;  /* 0x000000ffff029224 */ /* 0x002fca00010e0602 */
[----:B------:R-:W-:-:S04]  /*22050*/  @!P1 LOP3.LUT R3, R3, R2, RZ, 0x3c, !PT ;  /* 0x0000000203039212 */ /* 0x000fc800078e3cff */
[----:B------:R-:W-:-:S04]  /*22060*/  @!P1 LOP3.LUT R2, R3, R2, RZ, 0x3c, !PT ;  /* 0x0000000203029212 */ /* 0x000fc800078e3cff */
[----:B------:R-:W-:-:S05]  /*22070*/  @!P1 LOP3.LUT R3, R3, R2, RZ, 0x3c, !PT ;  /* 0x0000000203039212 */ /* 0x000fca00078e3cff */
[----:B------:R0:W-:Y:S01]  /*22080*/  @!P1 LDGSTS.E.BYPASS.LTC128B.128 [R8+0x15400], desc[UR60][R2.64], !P0 ;  /* 0x1540000002089fae */ /* 0x0001e2000c101d7c */
[----:B------:R-:W-:Y:S02]  /*22090*/  ISETP.GE.AND P1, PT, R6, R29, PT ;  /* 0x0000001d0600720c */ /* 0x000fe40003f26270 */
[----:B------:R-:W-:Y:S01]  /*220a0*/  IADD3 R6, R17, 0x40, RZ ;  /* 0x0000004011067810 */ /* 0x000fe20007ffe0ff */
[----:B0-----:R-:W0:Y:S04]  /*220b0*/  SHFL.IDX PT, R3, R0, 0x3, 0x181f ;  /* 0x00781f0000037f89 */ /* 0x001e2800000e0000 */
[----:B------:R-:W1:Y:S06]  /*220c0*/  SHFL.IDX PT, R2, R4, 0x3, 0x181f ;  /* 0x00781f0004027f89 */ /* 0x000e6c00000e0000 */
[----:B0-----:R-:W-:-:S05]  /*220d0*/  @!P1 IADD3 R3, P2, R31, R3, RZ ;  /* 0x000000031f039210 */ /* 0x001fca0007f5e0ff */
[----:B-1----:R-:W-:-:S05]  /*220e0*/  @!P1 IMAD.X R2, RZ, RZ, R2, P2 ;  /* 0x000000ffff029224 */ /* 0x002fca00010e0602 */
[----:B------:R-:W-:-:S04]  /*220f0*/  @!P1 LOP3.LUT R3, R3, R2, RZ, 0x3c, !PT ;  /* 0x0000000203039212 */ /* 0x000fc800078e3cff */
[----:B------:R-:W-:-:S04]  /*22100*/  @!P1 LOP3.LUT R2, R3, R2, RZ, 0x3c, !PT ;  /* 0x0000000203029212 */ /* 0x000fc800078e3cff */
[----:B------:R-:W-:-:S05]  /*22110*/  @!P1 LOP3.LUT R3, R3, R2, RZ, 0x3c, !PT ;  /* 0x0000000203039212 */ /* 0x000fca00078e3cff */
[----:B------:R0:W-:Y:S01]  /*22120*/  @!P1 LDGSTS.E.BYPASS.LTC128B.128 [R8+0x15c00], desc[UR60][R2.64], !P0 ;  /* 0x15c0000002089fae */ /* 0x0001e2000c101d7c */
[----:B------:R-:W-:Y:S01]  /*22130*/  ISETP.GE.AND P1, PT, R6, R29, PT ;  /* 0x0000001d0600720c */ /* 0x000fe20003f26270 */
[----:B------:R-:W-:Y:S02]  /*22140*/  VIADD R6, R17, 0x50 ;  /* 0x0000005011067836 */ /* 0x000fe40000000000 */
        /* <DEDUP_REMOVED lines=13> */
[----:B-1----:R-:W-:Y:S01]  /*22220*/  @!P1 IMAD.X R2, RZ, RZ, R2, P2 ;  /* 0x000000ffff029224 */ /* 0x002fe200010e0602 */
[----:B------:R-:W-:-:S04]  /*22230*/  ISETP.GE.AND P2, PT, R6, R29, PT ;  /* 0x0000001d0600720c */ /* 0x000fc80003f46270 */
[----:B------:R-:W-:-:S04]  /*22240*/  @!P1 LOP3.LUT R3, R3, R2, RZ, 0x3c, !PT ;  /* 0x0000000203039212 */ /* 0x000fc800078e3cff */
[----:B------:R-:W-:-:S04]  /*22250*/  @!P1 LOP3.LUT R2, R3, R2, RZ, 0x3c, !PT ;  /* 0x0000000203029212 */ /* 0x000fc800078e3cff */
[----:B------:R-:W-:-:S05]  /*22260*/  @!P1 LOP3.LUT R3, R3, R2, RZ, 0x3c, !PT ;  /* 0x0000000203039212 */ /* 0x000fca00078e3cff */
[----:B------:R0:W-:Y:S04]  /*22270*/  @!P1 LDGSTS.E.BYPASS.LTC128B.128 [R8+0x16c00], desc[UR60][R2.64], !P0 ;  /* 0x16c0000002089fae */ /* 0x0001e8000c101d7c */
[----:B0-----:R-:W0:Y:S04]  /*22280*/  SHFL.IDX PT, R3, R0, 0x6, 0x181f ;  /* 0x00d81f0000037f89 */ /* 0x001e2800000e0000 */
[----:B------:R-:W1:Y:S04]  /*22290*/  SHFL.IDX PT, R2, R4, 0x6, 0x181f ;  /* 0x00d81f0004027f89 */ /* 0x000e6800000e0000 */
[----:B------:R-:W2:Y:S01]  /*222a0*/  SHFL.IDX PT, R4, R4, 0x7, 0x181f ;  /* 0x00f81f0004047f89 */ /* 0x000ea200000e0000 */
[----:B0-----:R-:W-:-:S05]  /*222b0*/  @!P2 IADD3 R3, P1, R31, R3, RZ ;  /* 0x000000031f03a210 */ /* 0x001fca0007f3e0ff */
[----:B-1----:R-:W-:-:S05]  /*222c0*/  @!P2 IMAD.X R2, RZ, RZ, R2, P1 ;  /* 0x000000ffff02a224 */ /* 0x002fca00008e0602 */
[----:B------:R-:W-:-:S04]  /*222d0*/  @!P2 LOP3.LUT R3, R3, R2, RZ, 0x3c, !PT ;  /* 0x000000020303a212 */ /* 0x000fc800078e3cff */
[----:B------:R-:W-:-:S04]  /*222e0*/  @!P2 LOP3.LUT R2, R3, R2, RZ, 0x3c, !PT ;  /* 0x000000020302a212 */ /* 0x000fc800078e3cff */
[----:B------:R-:W-:-:S05]  /*222f0*/  @!P2 LOP3.LUT R3, R3, R2, RZ, 0x3c, !PT ;  /* 0x000000020303a212 */ /* 0x000fca00078e3cff */
[----:B--2---:R0:W-:Y:S02]  /*22300*/  @!P2 LDGSTS.E.BYPASS.LTC128B.128 [R8+0x17400], desc[UR60][R2.64], !P0 ;  /* 0x174000000208afae */ /* 0x0041e4000c101d7c */
.L_x_3533:
[----:B------:R-:W-:-:S04]  /*22310*/  IADD3 R0, R17, 0x70, RZ ;  /* 0x0000007011007810 */ /* 0x000fc80007ffe0ff */
[----:B------:R-:W-:-:S13]  /*22320*/  ISETP.GE.AND P1, PT, R0, R29, PT ;  /* 0x0000001d0000720c */ /* 0x000fda0003f26270 */
[----:B0-----:R-:W-:-:S05]  /*22330*/  @!P1 IADD3 R2, P2, R31, R14, RZ ;  /* 0x0000000e1f029210 */ /* 0x001fca0007f5e0ff */
[----:B------:R-:W-:-:S05]  /*22340*/  @!P1 IMAD.X R3, RZ, RZ, R4, P2 ;  /* 0x000000ffff039224 */ /* 0x000fca00010e0604 */
[----:B------:R-:W-:Y:S01]  /*22350*/  @!PT LDS RZ, [RZ] ;  /* 0x00000000fffff984 */ /* 0x000fe20000000800 */
[----:B------:R-:W-:Y:S01]  /*22360*/  @!PT LDS RZ, [RZ] ;  /* 0x00000000fffff984 */ /* 0x000fe20000000800 */
[----:B------:R-:W-:Y:S01]  /*22370*/  @!PT LDS RZ, [RZ] ;  /* 0x00000000fffff984 */ /* 0x000fe20000000800 */
[----:B------:R0:W-:Y:S01]  /*22380*/  @!P1 LDGSTS.E.BYPASS.LTC128B.128 [R8+0x17c00], desc[UR60][R2.64], !P0 ;  /* 0x17c0000002089fae */ /* 0x0001e2000c101d7c */
[----:B------:R-:W-:Y:S01]  /*22390*/  PLOP3.LUT P0, PT, PT, PT, PT, 0x80, 0x0 ;  /* 0x000000000000781c */ /* 0x000fe20003f0f070 */
[----:B------:R-:W-:-:S12]  /*223a0*/  NOP ;  /* 0x0000000000007918 */ /* 0x000fd80000000000 */
.L_x_3281:
        /* <DEDUP_REMOVED lines=19> */
.L_x_3534:
[----:B------:R-:W-:Y:S05]  /*224e0*/  BSYNC B0 ;  /* 0x0000000000007941 */ /* 0x000fea0003800000 */
.L_x_3282:
[----:B------:R-:W-:Y:S05]  /*224f0*/  @!P1 BRA `(.L_x_3284) ;  /* 0x00000018002c9947 */ /* 0x000fea0003800000 */
[----:B------:R-:W-:Y:S01]  /*22500*/  VIADD R33, R33, 0xfffffffe ;  /* 0xfffffffe21217836 */ /* 0x000fe20000000000 */
[----:B------:R-:W-:Y:S01]  /*22510*/  MOV R25, R36 ;  /* 0x0000002400197202 */ /* 0x000fe20000000f00 */
[----:B------:R-:W-:-:S07]  /*22520*/  IMAD.MOV.U32 R24, RZ, RZ, R32 ;  /* 0x000000ffff187224 */ /* 0x000fce00078e0020 */
.L_x_3304:
        /* <DEDUP_REMOVED lines=25> */
[----:B-1----:R-:W-:-:S04]  /*226c0*/  @P0 IMAD.HI.U32 R5, R4, R5, RZ ;  /* 0x0000000504050227 */ /* 0x002fc800078e00ff */
[----:B------:R-:W-:Y:S01]  /*226d0*/  IMAD.MOV.U32 R2, RZ, RZ, R4 ;  /* 0x000000ffff027224 */ /* 0x000fe200078e0004 */
[----:B0-----:R-:W-:Y:S02]  /*226e0*/  @P0 SHF.R.U32.HI R2, RZ, R3, R5 ;  /* 0x00000003ff020219 */ /* 0x001fe40000011605 */
[----:B------:R-:W0:Y:S01]  /*226f0*/  @P0 LDC R3, c[0x0][0x438] ;  /* 0x00010e00ff030b82 */ /* 0x000e220000000800 */
[----:B------:R-:W-:-:S04]  /*22700*/  IMAD.IADD R0, R8, 0x1, R0 ;  /* 0x0000000108007824 */ /* 0x000fc800078e0200 */
[----:B----4-:R-:W-:Y:S01]  /*22710*/  @P0 IMAD.HI.U32 R6, R0, R6, RZ ;  /* 0x0000000600060227 */ /* 0x010fe200078e00ff */
[----:B------:R-:W-:-:S04]  /*22720*/  MOV R5, R0 ;  /* 0x0000000000057202 */ /* 0x000fc80000000f00 */
        /* <DEDUP_REMOVED lines=19> */
[----:B------:R-:W-:Y:S01]  /*22860*/  VIADD R32, R24, 0x1 ;  /* 0x0000000118207836 */ /* 0x000fe20000000000 */
[----:B0-----:R-:W-:Y:S02]  /*22870*/  MOV R8, RZ ;  /* 0x000000ff00087202 */ /* 0x001fe40000000f00 */
        /* <DEDUP_REMOVED lines=11> */
.L_x_3285:
[----:B------:R-:W-:Y:S01]  /*22930*/  IMAD R0, R32, 0x8, R22 ;  /* 0x0000000820007824 */ /* 0x000fe200078e0216 */
[----:B------:R-:W-:Y:S01]  /*22940*/  SHF.L.U32 R30, R36, 0x1f, RZ ;  /* 0x0000001f241e7819 */ /* 0x000fe200000006ff */
[----:B------:R-:W-:Y:S01]  /*22950*/  BSSY B0, `(.L_x_3286) ;  /* 0x0000004000007945 */ /* 0x000fe20003800000 */
[----:B------:R-:W-:Y:S02]  /*22960*/  SHF.R.S32.HI R28, RZ, 0x1f, R4 ;  /* 0x0000001fff1c7819 */ /* 0x000fe40000011404 */
[----:B------:R-:W0:Y:S02]  /*22970*/  SYNCS.PHASECHK.TRANS64.TRYWAIT P0, [R0+URZ+0x22880], R30 ;  /* 0x0228801e000075a7 */ /* 0x000e24000800017f */
[----:B0-----:R-:W-:Y:S05]  /*22980*/  @!P0 BRA `(.L_x_3287) ;  /* 0x0000007c00f48947 */ /* 0x001fea0003800000 */
.L_x_3535:
[----:B------:R-:W-:Y:S05]  /*22990*/  BSYNC B0 ;  /* 0x0000000000007941 */ /* 0x000fea0003800000 */
.L_x_3286:
        /* <DEDUP_REMOVED lines=26> */
[----:B------:R-:W-:-:S04]  /*22b40*/  UMOV UR4, 0xffffffff ;  /* 0xffffffff00047882 */ /* 0x000fc80000000000 */
[----:B------:R-:W-:Y:S01]  /*22b50*/  IADD3 R3, R3, R6, RZ ;  /* 0x0000000603037210 */ /* 0x000fe20007ffe0ff */
[----:B------:R-:W-:-:S04]  /*22b60*/  IMAD R6, R26, UR6, RZ ;  /* 0x000000061a067c24 */ /* 0x000fc8000f8e02ff */
[C---:B------:R-:W-:Y:S02]  /*22b70*/  IMAD R6, R8.reuse, UR7, R6 ;  /* 0x0000000708067c24 */ /* 0x040fe4000f8e0206 */
[----:B------:R-:W-:-:S04]  /*22b80*/  IMAD.WIDE.U32 R2, R8, UR6, R2 ;  /* 0x0000000608027c25 */ /* 0x000fc8000f8e0002 */
        /* <DEDUP_REMOVED lines=54> */
.L_x_3557:
[----:B--2---:R-:W-:-:S04]  /*22ef0*/  IADD3 R2, P0, R31, R2, RZ ;  /* 0x000000021f027210 */ /* 0x004fc80007f1e0ff */
[----:B------:R-:W-:Y:S02]  /*22f00*/  IADD3.X R3, RZ, R17, RZ, P0, !PT ;  /* 0x00000011ff037210 */ /* 0x000fe400007fe4ff */
[----:B------:R-:W-:-:S03]  /*22f10*/  PLOP3.LUT P0, PT, PT, PT, PT, 0x80, 0x0 ;  /* 0x000000000000781c */ /* 0x000fc60003f0f070 */
[----:B------:R-:W-:Y:S01]  /*22f20*/  @!PT LDS RZ, [RZ] ;  /* 0x00000000fffff984 */ /* 0x000fe20000000800 */
[----:B------:R-:W-:Y:S01]  /*22f30*/  @!PT LDS RZ, [RZ] ;  /* 0x00000000fffff984 */ /* 0x000fe20000000800 */
[----:B------:R-:W-:Y:S01]  /*22f40*/  @!PT LDS RZ, [RZ] ;  /* 0x00000000fffff984 */ /* 0x000fe20000000800 */
[----:B------:R2:W-:Y:S01]  /*22f50*/  LDGSTS.E.BYPASS.LTC128B.128 [R6+0xec00], desc[UR60][R2.64], !P2 ;  /* 0x0ec0000002067fae */ /* 0x0005e2000d101d7c */
[----:B------:R-:W-:-:S09]  /*22f60*/  NOP ;  /* 0x0000000000007918 */ /* 0x000fd20000000000 */
.L_x_3289:
        /* <DEDUP_REMOVED lines=11> */
.L_x_3290:
[----:B------:R2:W-:Y:S01]  /*23020*/  SYNCS.ARRIVE.TRANS64.A1T0 RZ, [R0+URZ+0x22870], RZ ;  /* 0x022870ff00ff79a7 */ /* 0x0005e2000810003f */
[----:B------:R-:W-:Y:S05]  /*23030*/  @!P3 BRA `(.L_x_3291) ;  /* 0x000000000004b947 */ /* 0x000fea0003800000 */
[----:B------:R-:W-:Y:S01]  /*23040*/  BPT.TRAP 0x1 ;  /* 0x000000040000795c */ /* 0x000fe20000300000 */
.L_x_3291:
[----:B------:R-:W3:Y:S01]  /*23050*/  SYNCS.PHASECHK.TRANS64.TRYWAIT P0, [R0+URZ+0x22840], R30 ;  /* 0x0228401e000075a7 */ /* 0x000ee2000800017f */
[----:B------:R-:W-:Y:S04]  /*23060*/  BSSY B0, `(.L_x_3292) ;  /* 0x0000002000007945 */ /* 0x000fe80003800000 */
[----:B---3--:R-:W-:Y:S05]  /*23070*/  @!P0 BRA `(.L_x_3293) ;  /* 0x0000008400088947 */ /* 0x008fea0003800000 */
.L_x_3558:
[----:B------:R-:W-:Y:S05]  /*23080*/  BSYNC B0 ;  /* 0x0000000000007941 */ /* 0x000fea0003800000 */
.L_x_3292:
[----:B------:R-:W4:Y:S01]  /*23090*/  LDL R10, [R1] ;  /* 0x00000000010a7983 */ /* 0x000f220000100800 */
        /* <DEDUP_REMOVED lines=37> */
[----:B-1----:R-:W-:-:S04]  /*232f0*/  IADD3 R2, P0, R31, R2, RZ ;  /* 0x000000021f027210 */ /* 0x002fc80007f1e0ff */
[----:B----4-:R-:W-:-:S05]  /*23300*/  IADD3.X R3, RZ, R3, RZ, P0, !PT ;  /* 0x00000003ff037210 */ /* 0x010fca00007fe4ff */
        /* <DEDUP_REMOVED lines=29> */
[----:B0-----:R-:W-:-:S04]  /*234e0*/  IADD3 R2, P0, R31, R2, RZ ;  /* 0x000000021f027210 */ /* 0x001fc80007f1e0ff */
[----:B------:R-:W-:-:S05]  /*234f0*/  IADD3.X R3, RZ, R9, RZ, P0, !PT ;  /* 0x00000009ff037210 */ /* 0x000fca00007fe4ff */
        /* <DEDUP_REMOVED lines=10> */
.L_x_3580:
        /* <DEDUP_REMOVED lines=8> */
.L_x_3295:
        /* <DEDUP_REMOVED lines=11> */
.L_x_3296:
[----:B------:R-:W4:Y:S01]  /*236d0*/  LDL R2, [R1+0x34] ;  /* 0x0000340001027983 */ /* 0x000f220000100800 */
[----:B------:R1:W-:Y:S01]  /*236e0*/  SYNCS.ARRIVE.TRANS64.A1T0 RZ, [R0+URZ+0x22830], RZ ;  /* 0x022830ff00ff79a7 */ /* 0x0003e2000810003f */
[----:B----4-:R-:W-:-:S13]  /*236f0*/  ISETP.NE.AND P0, PT, R2, 0x3, PT ;  /* 0x000000030200780c */ /* 0x010fda0003f05270 */
[----:B-1----:R-:W-:Y:S05]  /*23700*/  @!P0 BRA `(.L_x_3297) ;  /* 0x0000000000048947 */ /* 0x002fea0003800000 */
[----:B------:R-:W-:Y:S01]  /*23710*/  BPT.TRAP 0x1 ;  /* 0x000000040000795c */ /* 0x000fe20000300000 */
.L_x_3297:
[----:B------:R-:W-:Y:S01]  /*23720*/  LOP3.LUT R3, R25, 0x1, RZ, 0x3c, !PT ;  /* 0x0000000119037812 */ /* 0x000fe200078e3cff */
[----:B--23--:R-:W-:Y:S01]  /*23730*/  IMAD R0, R24, 0x8, R22 ;  /* 0x0000000818007824 */ /* 0x00cfe200078e0216 */
[----:B------:R-:W-:Y:S02]  /*23740*/  BSSY B0, `(.L_x_3298) ;  /* 0x0000004000007945 */ /* 0x000fe40003800000 */
[----:B------:R-:W-:-:S04]  /*23750*/  SHF.L.U32 R3, R3, 0x1f, RZ ;  /* 0x0000001f03037819 */ /* 0x000fc800000006ff */
[----:B------:R-:W1:Y:S02]  /*23760*/  SYNCS.PHASECHK.TRANS64.TRYWAIT P2, [R0+URZ+0x22870], R3 ;  /* 0x02287003000075a7 */ /* 0x000e64000804017f */
[----:B-1----:R-:W-:Y:S05]  /*23770*/  @!P2 BRA `(.L_x_3299) ;  /* 0x00000088000ca947 */ /* 0x002fea0003800000 */
.L_x_3581:
[----:B------:R-:W-:Y:S05]  /*23780*/  BSYNC B0 ;  /* 0x0000000000007941 */ /* 0x000fea0003800000 */
.L_x_3298:
[----:B------:R-:W2:Y:S02]  /*23790*/  LDL R2, [R1+0x40] ;  /* 0x0000400001027983 */ /* 0x000ea40000100800 */
[----:B--2---:R-:W-:-:S13]  /*237a0*/  ISETP.NE.AND P2, PT, R2, 0x3, PT ;  /* 0x000000030200780c */ /* 0x004fda0003f45270 */
[----:B------:R-:W-:Y:S05]  /*237b0*/  @!P2 BRA `(.L_x_3300) ;  /* 0x000000000004a947 */ /* 0x000fea0003800000 */
[----:B------:R-:W-:Y:S01]  /*237c0*/  BPT.TRAP 0x1 ;  /* 0x000000040000795c */ /* 0x000fe20000300000 */
.L_x_3300:
[----:B-1----:R-:W-:Y:S01]  /*237d0*/  SHF.L.U32 R3, R25, 0x1f, RZ ;  /* 0x0000001f19037819 */ /* 0x002fe200000006ff */
[----:B------:R-:W-:-:S03]  /*237e0*/  IMAD R12, R24, 0x5000, RZ ;  /* 0x00005000180c7824 */ /* 0x000fc600078e02ff */
[----:B------:R-:W1:Y:S02]  /*237f0*/  SYNCS.PHASECHK.TRANS64.TRYWAIT P2, [R0+URZ+0x22860], R3 ;  /* 0x02286003000075a7 */ /* 0x000e64000804017f */
[----:B-1----:R-:W-:Y:S05]  /*23800*/  @!P2 BRA `(.L_x_3301) ;  /* 0x0000008400fca947 */ /* 0x002fea0003800000 */
.L_x_3582:
[----:B------:R-:W1:Y:S04]  /*23810*/  LDL R2, [R1+0x1c] ;  /* 0x00001c0001027983 */ /* 0x000e680000100800 */
[----:B------:R-:W2:Y:S04]  /*23820*/  LDL R14, [R1+0x20] ;  /* 0x00002000010e7983 */ /* 0x000ea80000100800 */
[----:B------:R-:W3:Y:S01]  /*23830*/  LDL R13, [R1+0x18] ;  /* 0x00001800010d7983 */ /* 0x000ee20000100800 */
[----:B------:R-:W-:Y:S05]  /*23840*/  WARPSYNC.ALL ;  /* 0x0000000000007948 */ /* 0x000fea0003800000 */
[----:B------:R-:W4:Y:S01]  /*23850*/  LDL R20, [R1+0x40] ;  /* 0x0000400001147983 */ /* 0x000f220000100800 */
[----:B-1----:R-:W-:-:S05]  /*23860*/  LOP3.LUT R3, R12, R2, RZ, 0xfc, !PT ;  /* 0x000000020c037212 */ /* 0x002fca00078efcff */
[----:B------:R-:W-:Y:S01]  /*23870*/  IMAD.IADD R2, R22, 0x1, R3 ;  /* 0x0000000116027824 */ /* 0x000fe200078e0203 */
[----:B---3--:R-:W-:-:S04]  /*23880*/  LOP3.LUT R17, R12, R13, RZ, 0xfc, !PT ;  /* 0x0000000d0c117212 */ /* 0x008fc800078efcff */
[----:B0-----:R-:W0:Y:S01]  /*23890*/  LDSM.16.MT88.4 R4, [R2+0xa400] ;  /* 0x00a400000204783b */ /* 0x001e220000004200 */
[----:B--2---:R-:W-:Y:S02]  /*238a0*/  IADD3 R3, R14, R2, RZ ;  /* 0x000000020e037210 */ /* 0x004fe40007ffe0ff */
        /* <DEDUP_REMOVED lines=69> */
.L_x_3302:
[----:B-1----:R1:W-:Y:S01]  /*23d00*/  SYNCS.ARRIVE.TRANS64.A1T0 RZ, [R0+URZ+0x22850], RZ ;  /* 0x022850ff00ff79a7 */ /* 0x0023e2000810003f */
[----:B------:R-:W-:Y:S06]  /*23d10*/  BAR.SYNC.DEFER_BLOCKING 0x2, 0x80 ;  /* 0x0082000000007b1d */ /* 0x000fec0000010000 */
[----:B------:R-:W-:Y:S05]  /*23d20*/  @!P0 BRA `(.L_x_3303) ;  /* 0x0000000000048947 */ /* 0x000fea0003800000 */
[----:B------:R-:W-:Y:S01]  /*23d30*/  BPT.TRAP 0x1 ;  /* 0x000000040000795c */ /* 0x000fe20000300000 */
.L_x_3303:
[----:B------:R-:W2:Y:S01]  /*23d40*/  LDL R2, [R1+0xc] ;  /* 0x00000c0001027983 */ /* 0x000ea20000100800 */
[----:B-1----:R-:W-:Y:S02]  /*23d50*/  VIADD R0, R0, 0x22880 ;  /* 0x0002288000007836 */ /* 0x002fe40000000000 */
[----:B------:R-:W-:Y:S02]  /*23d60*/  IMAD.MOV.U32 R24, RZ, RZ, R32 ;  /* 0x000000ffff187224 */ /* 0x000fe400078e0020 */
[----:B------:R-:W-:Y:S01]  /*23d70*/  IMAD.MOV.U32 R25, RZ, RZ, R36 ;  /* 0x000000ffff197224 */ /* 0x000fe200078e0024 */
[----:B--2---:R-:W-:-:S04]  /*23d80*/  PRMT R0, R2, 0x654, R0 ;  /* 0x0000065402007816 */ /* 0x004fc80000000000 */
[----:B------:R1:W-:Y:S01]  /*23d90*/  SYNCS.ARRIVE.TRANS64.RED.A1T0 RZ, [R0+URZ], RZ ;  /* 0x000000ff00ff79a7 */ /* 0x0003e2000810043f */
[----:B------:R-:W-:Y:S05]  /*23da0*/  @P1 BRA `(.L_x_3304) ;  /* 0xffffffe400e01947 */ /* 0x000fea000383ffff */
.L_x_3284:
        /* <DEDUP_REMOVED lines=19> */
.L_x_3306:
[----:B------:R-:W-:Y:S05]  /*23ee0*/  BSYNC B0 ;  /* 0x0000000000007941 */ /* 0x000fea0003800000 */
.L_x_3305:
[----:B------:R-:W-:Y:S05]  /*23ef0*/  @!P0 BRA `(.L_x_3307) ;  /* 0x0000000000048947 */ /* 0x000fea0003800000 */
[----:B------:R-:W-:Y:S01]  /*23f00*/  BPT.TRAP 0x1 ;  /* 0x000000040000795c */ /* 0x000fe20000300000 */
.L_x_3307:
[----:B------:R-:W-:Y:S01]  /*23f10*/  LOP3.LUT R0, R36, 0x1, RZ, 0x3c, !PT ;  /* 0x0000000124007812 */ /* 0x000fe200078e3cff */
[----:B0-----:R-:W-:Y:S01]  /*23f20*/  IMAD R17, R32, 0x8, R22 ;  /* 0x0000000820117824 */ /* 0x001fe200078e0216 */
[----:B------:R-:W-:Y:S02]  /*23f30*/  BSSY B0, `(.L_x_3308) ;  /* 0x0000004000007945 */ /* 0x000fe40003800000 */
[----:B------:R-:W-:-:S04]  /*23f40*/  SHF.L.U32 R0, R0, 0x1f, RZ ;  /* 0x0000001f00007819 */ /* 0x000fc800000006ff */
[----:B------:R-:W0:Y:S02]  /*23f50*/  SYNCS.PHASECHK.TRANS64.TRYWAIT P1, [R17+URZ+0x22870], R0 ;  /* 0x02287000110075a7 */ /* 0x000e24000802017f */
[----:B0-----:R-:W-:Y:S05]  /*23f60*/  @!P1 BRA `(.L_x_3309) ;  /* 0x0000008000389947 */ /* 0x001fea0003800000 */
.L_x_3583:
[----:B------:R-:W-:Y:S05]  /*23f70*/  BSYNC B0 ;  /* 0x0000000000007941 */ /* 0x000fea0003800000 */
.L_x_3308:
[----:B------:R-:W2:Y:S02]  /*23f80*/  LDL R2, [R1+0x40] ;  /* 0x0000400001027983 */ /* 0x000ea40000100800 */
[----:B--2---:R-:W-:-:S13]  /*23f90*/  ISETP.NE.AND P1, PT, R2, 0x3, PT ;  /* 0x000000030200780c */ /* 0x004fda0003f25270 */
[----:B------:R-:W-:Y:S05]  /*23fa0*/  @!P1 BRA `(.L_x_3310) ;  /* 0x0000000000049947 */ /* 0x000fea0003800000 */
[----:B------:R-:W-:Y:S01]  /*23fb0*/  BPT.TRAP 0x1 ;  /* 0x000000040000795c */ /* 0x000fe20000300000 */
.L_x_3310:
[----:B0-----:R-:W-:-:S04]  /*23fc0*/  SHF.L.U32 R0, R36, 0x1f, RZ ;  /* 0x0000001f24007819 */ /* 0x001fc800000006ff */
[----:B------:R-:W0:Y:S02]  /*23fd0*/  SYNCS.PHASECHK.TRANS64.TRYWAIT P1, [R17+URZ+0x22860], R0 ;  /* 0x02286000110075a7 */ /* 0x000e24000802017f */
[----:B0-----:R-:W-:Y:S05]  /*23fe0*/  @!P1 BRA `(.L_x_3311) ;  /* 0x00000080002c9947 */ /* 0x001fea0003800000 */
.L_x_3584:
[----:B------:R-:W2:Y:S04]  /*23ff0*/  LDL R2, [R1+0x1c] ;  /* 0x00001c0001027983 */ /* 0x000ea80000100800 */
[----:B------:R-:W3:Y:S04]  /*24000*/  LDL R13, [R1+0x20] ;  /* 0x00002000010d7983 */ /* 0x000ee80000100800 */
[----:B------:R-:W4:Y:S01]  /*24010*/  LDL R12, [R1+0x18] ;  /* 0x00001800010c7983 */ /* 0x000f220000100800 */
[----:B0-----:R-:W-:Y:S01]  /*24020*/  IMAD R0, R32, 0x5000, RZ ;  /* 0x0000500020007824 */ /* 0x001fe200078e02ff */
[----:B------:R-:W-:Y:S05]  /*24030*/  WARPSYNC.ALL ;  /* 0x0000000000007948 */ /* 0x000fea0003800000 */
[----:B------:R-:W5:Y:S01]  /*24040*/  LDL R18, [R1+0x40] ;  /* 0x0000400001127983 */ /* 0x000f620000100800 */
[----:B--2---:R-:W-:-:S04]  /*24050*/  LOP3.LUT R3, R0, R2, RZ, 0xfc, !PT ;  /* 0x0000000200037212 */ /* 0x004fc800078efcff */
[----:B------:R-:W-:-:S05]  /*24060*/  IADD3 R2, R22, R3, RZ ;  /* 0x0000000316027210 */ /* 0x000fca0007ffe0ff */
[----:B------:R-:W0:Y:S01]  /*24070*/  LDSM.16.MT88.4 R4, [R2+0xa400] ;  /* 0x00a400000204783b */ /* 0x000e220000004200 */
[----:B---3--:R-:W-:Y:S01]  /*24080*/  IMAD.IADD R3, R13, 0x1, R2 ;  /* 0x000000010d037824 */ /* 0x008fe200078e0202 */
        /* <DEDUP_REMOVED lines=70> */
.L_x_3312:
[----:B0-----:R0:W-:Y:S01]  /*244f0*/  SYNCS.ARRIVE.TRANS64.A1T0 RZ, [R17+URZ+0x22850], RZ ;  /* 0x022850ff11ff79a7 */ /* 0x0011e2000810003f */
[----:B------:R-:W-:Y:S06]  /*24500*/  BAR.SYNC.DEFER_BLOCKING 0x2, 0x80 ;  /* 0x0082000000007b1d */ /* 0x000fec0000010000 */
[----:B------:R-:W-:Y:S05]  /*24510*/  @!P0 BRA `(.L_x_3313) ;  /* 0x0000000000048947 */ /* 0x000fea0003800000 */
[----:B------:R-:W-:Y:S01]  /*24520*/  BPT.TRAP 0x1 ;  /* 0x000000040000795c */ /* 0x000fe20000300000 */
.L_x_3313:
        /* <DEDUP_REMOVED lines=9> */
.L_x_3256:
[----:B------:R-:W-:-:S13]  /*245c0*/  LOP3.LUT P0, RZ, R23, 0x200, RZ, 0xc0, !PT ;  /* 0x0000020017ff7812 */ /* 0x000fda000780c0ff */
[----:B------:R-:W-:Y:S05]  /*245d0*/  @!P0 BRA `(.L_x_3314) ;  /* 0x0000000000288947 */ /* 0x000fea0003800000 */
[----:B------:R-:W-:Y:S05]  /*245e0*/  WARPSYNC.ALL ;  /* 0x0000000000007948 */ /* 0x000fea0003800000 */
[----:B------:R-:W1:Y:S08]  /*245f0*/  S2UR UR4, SR_CgaCtaId ;  /* 0x00000000000479c3 */ /* 0x000e700000008800 */
[----:B------:R-:W-:Y:S01]  /*24600*/  BAR.SYNC.DEFER_BLOCKING 0x5, 0x180 ;  /* 0x0146000000007b1d */ /* 0x000fe20000010000 */
[----:B------:R-:W-:Y:S01]  /*24610*/  MOV R22, 0x400 ;  /* 0x0000040000167802 */ /* 0x000fe20000000f00 */
[----:B-1----:R-:W-:-:S05]  /*24620*/  IMAD.U32 R0, RZ, RZ, UR4 ;  /* 0x00000004ff007e24 */ /* 0x002fca000f8e00ff */
[----:B------:R-:W-:Y:S01]  /*24630*/  LEA R22, R0, R22, 0x18 ;  /* 0x0000001600167211 */ /* 0x000fe200078ec0ff */
[----:B------:R2:W-:Y:S04]  /*24640*/  STL [R1+0xc], R0 ;  /* 0x00000c0001007387 */ /* 0x0005e80000100800 */
[----:B0-----:R2:W3:Y:S01]  /*24650*/  LDS.128 R16, [R22+0x228d0] ;  /* 0x0228d00016107984 */ /* 0x0014e20000000c00 */
[----:B------:R-:W-:Y:S06]  /*24660*/  BAR.ARV 0x4, 0x180 ;  /* 0x0106000000007b1d */ /* 0x000fec0000002000 */
[----:B------:R-:W-:Y:S05]  /*24670*/  BRA `(.L_x_3315) ;  /* 0x0000000800d47947 */ /* 0x000fea0003800000 */
.L_x_3314:
[----:B------:R-:W0:Y:S01]  /*24680*/  S2R R0, SR_TID.X ;  /* 0x0000000000007919 */ /* 0x000e220000002100 */
[----:B------:R-:W-:Y:S01]  /*24690*/  UMOV UR4, 0xffffffff ;  /* 0xffffffff00047882 */ /* 0x000fe20000000000 */
[----:B0-----:R-:W-:-:S04]  /*246a0*/  LOP3.LUT R8, R0, 0x1f, RZ, 0xc0, !PT ;  /* 0x0000001f00087812 */ /* 0x001fc800078ec0ff */
[----:B------:R-:W-:Y:S01]  /*246b0*/  ISETP.NE.AND P0, PT, R8, 0x1f, PT ;  /* 0x0000001f0800780c */ /* 0x000fe20003f05270 */
[----:B------:R-:W-:-:S12]  /*246c0*/  BRA.DIV UR4, `(.L_x_3316) ;  /* 0x0000007a04887947 */ /* 0x000fd8000b800000 */
[----:B------:R-:W-:Y:S01]  /*246d0*/  IADD3 R5, R19, R8, RZ ;  /* 0x0000000813057210 */ /* 0x000fe20007ffe0ff */
[----:B------:R-:W-:-:S03]  /*246e0*/  ULDC UR4, c[0x0][0xc3c] ;  /* 0x00030f0000047ab9 */ /* 0x000fc60000000800 */
        /* <DEDUP_REMOVED lines=10> */
[----:B--2---:R-:W-:Y:S01]  /*24790*/  @!P1 IMAD.MOV.U32 R17, RZ, RZ, R2 ;  /* 0x000000ffff119224 */ /* 0x004fe200078e0002 */
[----:B------:R-:W-:-:S04]  /*247a0*/  ISETP.NE.AND P1, PT, R8, RZ, PT ;  /* 0x000000ff0800720c */ /* 0x000fc80003f25270 */
[----:B------:R-:W0:Y:S02]  /*247b0*/  SHFL.UP PT, R14, R17, 0x1, RZ ;  /* 0x04200000110e7989 */ /* 0x000e2400000e00ff */
[----:B0-----:R-:W-:-:S05]  /*247c0*/  SEL R4, R14, RZ, P1 ;  /* 0x000000ff0e047207 */ /* 0x001fca0000800000 */
[----:B------:R-:W-:-:S05]  /*247d0*/  IMAD.IADD R4, R17, 0x1, R4 ;  /* 0x0000000111047824 */ /* 0x000fca00078e0204 */
[----:B------:R-:W0:Y:S02]  /*247e0*/  SHFL.UP PT, R14, R4, 0x2, RZ ;  /* 0x04400000040e7989 */ /* 0x000e2400000e00ff */
[----:B0-----:R-:W-:-:S05]  /*247f0*/  SEL R5, R14, RZ, P2 ;  /* 0x000000ff0e057207 */ /* 0x001fca0001000000 */
[----:B------:R-:W-:Y:S02]  /*24800*/  IMAD.IADD R6, R4, 0x1, R5 ;  /* 0x0000000104067824 */ /* 0x000fe400078e0205 */
[----:B------:R-:W-:Y:S04]  /*24810*/  SHFL.IDX PT, R5, R16, 0x1, 0x1f ;  /* 0x00201f0010057f89 */ /* 0x000fe800000e0000 */
        /* <DEDUP_REMOVED lines=9> */
[----:B------:R0:W1:Y:S02]  /*248b0*/  SHFL.IDX PT, R14, R3, 0x1f, 0x1f ;  /* 0x03e01f00030e7f89 */ /* 0x00006400000e0000 */
.L_x_3594:
[----:B------:R-:W-:Y:S02]  /*248c0*/  ULDC UR4, c[0x0][0xc38] ;  /* 0x00030e0000047ab9 */ /* 0x000fe40000000800 */
[----:B------:R-:W-:-:S04]  /*248d0*/  IMAD.U32 R4, RZ, RZ, UR4 ;  /* 0x00000004ff047e24 */ /* 0x000fc8000f8e00ff */
[----:B-1----:R-:W-:-:S04]  /*248e0*/  IMAD R14, R14, R4, RZ ;  /* 0x000000040e0e7224 */ /* 0x002fc800078e02ff */
[----:B------:R-:W-:-:S05]  /*248f0*/  IMAD.IADD R5, R5, 0x1, R14 ;  /* 0x0000000105057824 */ /* 0x000fca00078e020e */
[----:B------:R-:W-:-:S13]  /*24900*/  ISETP.GT.AND P6, PT, R5, R0, PT ;  /* 0x000000000500720c */ /* 0x000fda0003fc4270 */
[----:B------:R-:W-:Y:S05]  /*24910*/  @P6 BRA `(.L_x_3317) ;  /* 0x00000000009c6947 */ /* 0x000fea0003800000 */
.L_x_3322:
[----:B------:R-:W1:Y:S01]  /*24920*/  LDC R2, c[0x0][0xc3c] ;  /* 0x00030f00ff027b82 */ /* 0x000e620000000800 */
[----:B------:R-:W-:-:S05]  /*24930*/  VIADD R19, R19, 0x1f ;  /* 0x0000001f13137836 */ /* 0x000fca0000000000 */
[----:B-1----:R-:W-:-:S13]  /*24940*/  ISETP.GE.AND P6, PT, R19, R2, PT ;  /* 0x000000021300720c */ /* 0x002fda0003fc6270 */
[----:B------:R-:W-:Y:S05]  /*24950*/  @P6 BRA `(.L_x_3318) ;  /* 0x0000000400d06947 */ /* 0x000fea0003800000 */
[----:B0-----:R-:W0:Y:S01]  /*24960*/  S2R R3, SR_TID.X ;  /* 0x0000000000037919 */ /* 0x001e220000002100 */
[----:B------:R-:W-:Y:S01]  /*24970*/  BSSY B0, `(.L_x_3319) ;  /* 0x0000009000007945 */ /* 0x000fe20003800000 */
[----:B------:R-:W-:Y:S02]  /*24980*/  MOV R17, RZ ;  /* 0x000000ff00117202 */ /* 0x000fe40000000f00 */
[----:B0-----:R-:W-:-:S05]  /*24990*/  LOP3.LUT R3, R3, 0x1f, RZ, 0xc0, !PT ;  /* 0x0000001f03037812 */ /* 0x001fca00078ec0ff */
[----:B------:R-:W-:-:S05]  /*249a0*/  IMAD.IADD R7, R19, 0x1, R3 ;  /* 0x0000000113077824 */ /* 0x000fca00078e0203 */
[----:B------:R-:W-:-:S13]  /*249b0*/  ISETP.GE.OR P6, PT, R7, R2, !P0 ;  /* 0x000000020700720c */ /* 0x000fda00047c6670 */
[----:B------:R-:W-:Y:S05]  /*249c0*/  @P6 BRA `(.L_x_3320) ;  /* 0x00000000000c6947 */ /* 0x000fea0003800000 */
[----:B------:R-:W0:Y:S02]  /*249d0*/  LDC.64 R2, c[0x0][0xc80] ;  /* 0x00032000ff027b82 */ /* 0x000e240000000a00 */
[----:B0-----:R-:W-:-:S05]  /*249e0*/  IMAD.WIDE R2, R7, 0x4, R2 ;  /* 0x0000000407027825 */ /* 0x001fca00078e0202 */
[----:B------:R0:W5:Y:S02]  /*249f0*/  LDG.E R17, desc[UR60][R2.64] ;  /* 0x0000003c02117981 */ /* 0x000164000c1e1900 */
.L_x_3320:
[----:B------:R-:W-:Y:S05]  /*24a00*/  BSYNC B0 ;  /* 0x0000000000007941 */ /* 0x000fea0003800000 */
.L_x_3319:
        /* <DEDUP_REMOVED lines=18> */
.L_x_3602:
[----:B------:R-:W-:Y:S02]  /*24b30*/  ULDC UR4, c[0x0][0xc38] ;  /* 0x00030e0000047ab9 */ /* 0x000fe40000000800 */
[----:B------:R-:W-:-:S05]  /*24b40*/  MOV R4, UR4 ;  /* 0x0000000400047c02 */ /* 0x000fca0008000f00 */
[----:B-1----:R-:W-:-:S04]  /*24b50*/  IMAD R14, R14, R4, RZ ;  /* 0x000000040e0e7224 */ /* 0x002fc800078e02ff */
[----:B------:R-:W-:-:S05]  /*24b60*/  IMAD.IADD R5, R14, 0x1, R5 ;  /* 0x000000010e057824 */ /* 0x000fca00078e0205 */
[----:B------:R-:W-:-:S13]  /*24b70*/  ISETP.GT.AND P6, PT, R5, R0, PT ;  /* 0x000000000500720c */ /* 0x000fda0003fc4270 */
[----:B------:R-:W-:Y:S05]  /*24b80*/  @!P6 BRA `(.L_x_3322) ;  /* 0xfffffffc0064e947 */ /* 0x000fea000383ffff */
.L_x_3317:
        /* <DEDUP_REMOVED lines=8> */
.L_x_3606:
[----:B------:R-:W-:Y:S01]  /*24c10*/  ISETP.NE.AND P0, PT, R2, RZ, PT ;  /* 0x000000ff0200720c */ /* 0x000fe20003f05270 */
[----:B------:R-:W-:-:S12]  /*24c20*/  IMAD.MOV.U32 R14, RZ, RZ, RZ ;  /* 0x000000ffff0e7224 */ /* 0x000fd800078e00ff */
[----:B------:R-:W-:Y:S05]  /*24c30*/  @!P0 BRA `(.L_x_3324) ;  /* 0x0000000000108947 */ /* 0x000fea0003800000 */
[----:B------:R-:W-:Y:S01]  /*24c40*/  UMOV UR4, 0xffffffff ;  /* 0xffffffff00047882 */ /* 0x000fe20000000000 */
[----:B------:R-:W-:Y:S02]  /*24c50*/  VIADD R12, R6, 0xffffffff ;  /* 0xffffffff060c7836 */ /* 0x000fe40000000000 */
[----:B------:R-:W-:Y:S05]  /*24c60*/  BRA.DIV UR4, `(.L_x_3325) ;  /* 0x0000007e04487947 */ /* 0x000fea000b800000 */
[----:B------:R3:W4:Y:S02]  /*24c70*/  SHFL.IDX PT, R14, R3, R12, 0x1f ;  /* 0x00001f0c030e7589 */ /* 0x00072400000e0000 */
.L_x_3324:
[----:B0--3--:R-:W0:Y:S01]  /*24c80*/  LDC.64 R2, c[0x0][0xc90] ;  /* 0x00032400ff027b82 */ /* 0x009e220000000a00 */
[----:B------:R-:W-:-:S04]  /*24c90*/  IMAD.IADD R19, R6, 0x1, R19 ;  /* 0x0000000106137824 */ /* 0x000fc800078e0213 */
[----:B0-----:R-:W-:-:S05]  /*24ca0*/  IMAD.WIDE R2, R19, 0x4, R2 ;  /* 0x0000000413027825 */ /* 0x001fca00078e0202 */
[----:B-1----:R0:W2:Y:S01]  /*24cb0*/  LDG.E R6, desc[UR60][R2.64] ;  /* 0x0000003c02067981 */ /* 0x0020a2000c1e1900 */
[----:B----4-:R-:W-:-:S04]  /*24cc0*/  IMAD R16, R14, R4, R16 ;  /* 0x000000040e107224 */ /* 0x010fc800078e0210 */
[----:B------:R-:W-:Y:S02]  /*24cd0*/  IMAD.IADD R0, R0, 0x1, -R16 ;  /* 0x0000000100007824 */ /* 0x000fe400078e0a10 */
[----:B0-----:R-:W-:Y:S02]  /*24ce0*/  IMAD.MOV.U32 R2, RZ, RZ, RZ ;  /* 0x000000ffff027224 */ /* 0x001fe400078e00ff */
[----:B--2---:R-:W-:-:S05]  /*24cf0*/  IMAD R5, R17, R6, RZ ;  /* 0x0000000611057224 */ /* 0x004fca00078e02ff */
[----:B------:R-:W-:-:S04]  /*24d00*/  IABS R7, R5 ;  /* 0x0000000500077213 */ /* 0x000fc80000000000 */
[----:B------:R-:W0:Y:S08]  /*24d10*/  I2F.RP R8, R7 ;  /* 0x0000000700087306 */ /* 0x000e300000209400 */
[----:B0-----:R-:W0:Y:S02]  /*24d20*/  MUFU.RCP R8, R8 ;  /* 0x0000000800087308 */ /* 0x001e240000001000 */
[----:B0-----:R-:W-:-:S02]  /*24d30*/  IADD3 R9, R8, 0xffffffe, RZ ;  /* 0x0ffffffe08097810 */ /* 0x001fc40007ffe0ff */
[----:B------:R-:W-:-:S04]  /*24d40*/  IABS R8, R5 ;  /* 0x0000000500087213 */ /* 0x000fc80000000000 */
[----:B------:R-:W0:Y:S01]  /*24d50*/  F2I.FTZ.U32.TRUNC.NTZ R3, R9 ;  /* 0x0000000900037305 */ /* 0x000e22000021f000 */
[----:B------:R-:W-:Y:S02]  /*24d60*/  IMAD.MOV R8, RZ, RZ, -R8 ;  /* 0x000000ffff087224 */ /* 0x000fe400078e0a08 */
[----:B0-----:R-:W-:-:S04]  /*24d70*/  IMAD.MOV R10, RZ, RZ, -R3 ;  /* 0x000000ffff0a7224 */ /* 0x001fc800078e0a03 */
[----:B------:R-:W-:-:S04]  /*24d80*/  IMAD R11, R10, R7, RZ ;  /* 0x000000070a0b7224 */ /* 0x000fc800078e02ff */
[----:B------:R-:W-:Y:S01]  /*24d90*/  IMAD.HI.U32 R2, R3, R11, R2 ;  /* 0x0000000b03027227 */ /* 0x000fe200078e0002 */
[----:B------:R-:W-:-:S05]  /*24da0*/  IABS R3, R0 ;  /* 0x0000000000037213 */ /* 0x000fca0000000000 */
[----:B------:R-:W-:-:S04]  /*24db0*/  IMAD.HI.U32 R9, R2, R3, RZ ;  /* 0x0000000302097227 */ /* 0x000fc800078e00ff */
[----:B------:R-:W-:-:S05]  /*24dc0*/  IMAD R2, R9, R8, R3 ;  /* 0x0000000809027224 */ /* 0x000fca00078e0203 */
[----:B------:R-:W-:-:S13]  /*24dd0*/  ISETP.GT.U32.AND P1, PT, R7, R2, PT ;  /* 0x000000020700720c */ /* 0x000fda0003f24070 */
[----:B------:R-:W-:Y:S01]  /*24de0*/  @!P1 IMAD.IADD R2, R2, 0x1, -R7 ;  /* 0x0000000102029824 */ /* 0x000fe200078e0a07 */
[----:B------:R-:W-:Y:S02]  /*24df0*/  @!P1 IADD3 R9, R9, 0x1, RZ ;  /* 0x0000000109099810 */ /* 0x000fe40007ffe0ff */
        /* <DEDUP_REMOVED lines=11> */
[----:B------:R-:W-:-:S04]  /*24eb0*/  VIADDMNMX R4, R3, R4, R6, PT ;  /* 0x0000000403047246 */ /* 0x000fc80003800106 */
[----:B------:R-:W-:-:S04]  /*24ec0*/  IABS R6, R4 ;  /* 0x0000000400067213 */ /* 0x000fc80000000000 */
[----:B------:R-:W0:Y:S08]  /*24ed0*/  I2F.RP R8, R6 ;  /* 0x0000000600087306 */ /* 0x000e300000209400 */
[----:B0-----:R-:W0:Y:S02]  /*24ee0*/  MUFU.RCP R8, R8 ;  /* 0x0000000800087308 */ /* 0x001e240000001000 */
[----:B0-----:R-:W-:Y:S01]  /*24ef0*/  VIADD R2, R8, 0xffffffe ;  /* 0x0ffffffe08027836 */ /* 0x001fe20000000000 */
[----:B------:R-:W-:-:S05]  /*24f00*/  IABS R8, R0 ;  /* 0x0000000000087213 */ /* 0x000fca0000000000 */
[----:B------:R0:W1:Y:S02]  /*24f10*/  F2I.FTZ.U32.TRUNC.NTZ R3, R2 ;  /* 0x0000000200037305 */ /* 0x000064000021f000 */
[----:B0-----:R-:W-:Y:S01]  /*24f20*/  IMAD.MOV.U32 R2, RZ, RZ, RZ ;  /* 0x000000ffff027224 */ /* 0x001fe200078e00ff */
[----:B-1----:R-:W-:-:S05]  /*24f30*/  IADD3 R5, RZ, -R3, RZ ;  /* 0x80000003ff057210 */ /* 0x002fca0007ffe0ff */
[----:B------:R-:W-:-:S04]  /*24f40*/  IMAD R5, R5, R6, RZ ;  /* 0x0000000605057224 */ /* 0x000fc800078e02ff */
[----:B------:R-:W-:Y:S01]  /*24f50*/  IMAD.HI.U32 R3, R3, R5, R2 ;  /* 0x0000000503037227 */ /* 0x000fe200078e0002 */
[-C--:B------:R-:W-:Y:S02]  /*24f60*/  IABS R5, R4.reuse ;  /* 0x0000000400057213 */ /* 0x080fe40000000000 */
[C---:B------:R-:W-:Y:S01]  /*24f70*/  LOP3.LUT R2, R0.reuse, R4, RZ, 0x3c, !PT ;  /* 0x0000000400027212 */ /* 0x040fe200078e3cff */
[----:B------:R-:W-:Y:S02]  /*24f80*/  IMAD.IADD R0, R0, 0x1, R7 ;  /* 0x0000000100007824 */ /* 0x000fe400078e0207 */
[----:B------:R-:W-:Y:S01]  /*24f90*/  IMAD.MOV R5, RZ, RZ, -R5 ;  /* 0x000000ffff057224 */ /* 0x000fe200078e0a05 */
[----:B------:R-:W-:Y:S01]  /*24fa0*/  ISETP.GE.AND P2, PT, R2, RZ, PT ;  /* 0x000000ff0200720c */ /* 0x000fe20003f46270 */
[----:B------:R-:W-:-:S04]  /*24fb0*/  IMAD.HI.U32 R3, R3, R8, RZ ;  /* 0x0000000803037227 */ /* 0x000fc800078e00ff */
[----:B------:R-:W-:-:S05]  /*24fc0*/  IMAD R5, R3, R5, R8 ;  /* 0x0000000503057224 */ /* 0x000fca00078e0208 */
[----:B------:R-:W-:-:S13]  /*24fd0*/  ISETP.GT.U32.AND P1, PT, R6, R5, PT ;  /* 0x000000050600720c */ /* 0x000fda0003f24070 */
[----:B------:R-:W-:Y:S02]  /*24fe0*/  @!P1 IMAD.IADD R5, R5, 0x1, -R6 ;  /* 0x0000000105059824 */ /* 0x000fe400078e0a06 */
[----:B------:R-:W-:Y:S01]  /*24ff0*/  @!P1 VIADD R3, R3, 0x1 ;  /* 0x0000000103039836 */ /* 0x000fe20000000000 */
[----:B------:R-:W-:Y:S02]  /*25000*/  ISETP.NE.AND P1, PT, R4, RZ, PT ;  /* 0x000000ff0400720c */ /* 0x000fe40003f25270 */
[----:B------:R-:W-:-:S13]  /*25010*/  ISETP.GE.U32.AND P0, PT, R5, R6, PT ;  /* 0x000000060500720c */ /* 0x000fda0003f06070 */
[----:B------:R-:W-:-:S05]  /*25020*/  @P0 VIADD R3, R3, 0x1 ;  /* 0x0000000103030836 */ /* 0x000fca0000000000 */
[----:B------:R-:W-:Y:S02]  /*25030*/  @!P2 IADD3 R3, -R3, RZ, RZ ;  /* 0x000000ff0303a210 */ /* 0x000fe40007ffe1ff */
[----:B------:R-:W-:Y:S01]  /*25040*/  @!P1 LOP3.LUT R3, RZ, R4, RZ, 0x33, !PT ;  /* 0x00000004ff039212 */ /* 0x000fe200078e33ff */
[----:B------:R-:W-:-:S04]  /*25050*/  IMAD.MOV R4, RZ, RZ, -R4 ;  /* 0x000000ffff047224 */ /* 0x000fc800078e0a04 */
[----:B------:R-:W-:Y:S01]  /*25060*/  IMAD R18, R3, R4, R0 ;  /* 0x0000000403127224 */ /* 0x000fe200078e0200 */
[----:B------:R-:W-:-:S05]  /*25070*/  LOP3.LUT R0, RZ, R3, RZ, 0x33, !PT ;  /* 0x00000003ff007212 */ /* 0x000fca00078e33ff */
[----:B------:R-:W-:Y:S01]  /*25080*/  IMAD.IADD R17, R17, 0x1, R0 ;  /* 0x0000000111117824 */ /* 0x000fe200078e0200 */
[----:B------:R-:W-:Y:S06]  /*25090*/  BRA `(.L_x_3326) ;  /* 0x00000000001c7947 */ /* 0x000fec0003800000 */
.L_x_3318:
[----:B------:R-:W-:Y:S01]  /*250a0*/  UMOV UR4, URZ ;  /* 0x0000003f00047c82 */ /* 0x000fe20008000000 */
[----:B------:R-:W-:Y:S01]  /*250b0*/  UMOV UR5, URZ ;  /* 0x0000003f00057c82 */ /* 0x000fe20008000000 */
[----:B------:R-:W-:Y:S01]  /*250c0*/  ULDC UR6, c[0x0][0xc3c] ;  /* 0x00030f0000067ab9 */ /* 0x000fe20000000800 */
[----:B------:R-:W-:Y:S01]  /*250d0*/  IMAD.MOV.U32 R16, RZ, RZ, R0 ;  /* 0x000000ffff107224 */ /* 0x000fe200078e0000 */
[----:B------:R-:W-:Y:S01]  /*250e0*/  MOV R18, UR5 ;  /* 0x0000000500127c02 */ /* 0x000fe20008000f00 */
[----:B------:R-:W-:Y:S02]  /*250f0*/  IMAD.U32 R17, RZ, RZ, UR4 ;  /* 0x00000004ff117e24 */ /* 0x000fe4000f8e00ff */
[----:B------:R-:W-:-:S07]  /*25100*/  IMAD.U32 R19, RZ, RZ, UR6 ;  /* 0x00000006ff137e24 */ /* 0x000fce000f8e00ff */
.L_x_3326:
        /* <DEDUP_REMOVED lines=12> */
.L_x_3315:
[----:B------:R-:W-:Y:S02]  /*251d0*/  ULDC UR4, c[0x0][0xc3c] ;  /* 0x00030f0000047ab9 */ /* 0x000fe40000000800 */
[----:B---3--:R-:W-:-:S13]  /*251e0*/  ISETP.GE.AND P0, PT, R19, UR4, PT ;  /* 0x0000000413007c0c */ /* 0x008fda000bf06270 */
[----:B------:R-:W-:Y:S05]  /*251f0*/  @!P0 BRA `(.L_x_3327) ;  /* 0xffffff94001c8947 */ /* 0x000fea000383ffff */
[----:B------:R-:W-:Y:S05]  /*25200*/  BSYNC B7 ;  /* 0x0000000000077941 */ /* 0x000fea0003800000 */
.L_x_3219:
        /* <DEDUP_REMOVED lines=12> */
.L_x_3609:
[----:B------:R-:W-:Y:S05]  /*252d0*/  BSYNC B0 ;  /* 0x0000000000007941 */ /* 0x000fea0003800000 */
.L_x_3328:
[----:B------:R-:W-:-:S03]  /*252e0*/  UMOV UR4, 0xffffffff ;  /* 0xffffffff00047882 */ /* 0x000fc60000000000 */
[----:B------:R-:W-:Y:S05]  /*252f0*/  BRA.DIV UR4, `(.L_x_3330) ;  /* 0x0000007604dc7947 */ /* 0x000fea000b800000 */
[----:B0-----:R-:W0:Y:S02]  /*25300*/  S2R R0, SR_TID.X ;  /* 0x0000000000007919 */ /* 0x001e240000002100 */
[----:B0-----:R-:W-:-:S04]  /*25310*/  SHF.R.U32.HI R0, RZ, 0x5, R0 ;  /* 0x00000005ff007819 */ /* 0x001fc80000011600 */
[----:B------:R-:W-:-:S05]  /*25320*/  LOP3.LUT R0, R0, 0x3, RZ, 0xc0, !PT ;  /* 0x0000000300007812 */ /* 0x000fca00078ec0ff */
[----:B------:R0:W1:Y:S02]  /*25330*/  SHFL.IDX PT, R14, R0, RZ, 0x1f ;  /* 0x00001fff000e7589 */ /* 0x00006400000e0000 */
.L_x_3612:
[----:B-1----:R-:W-:-:S13]  /*25340*/  ISETP.NE.AND P0, PT, R14, RZ, PT ;  /* 0x000000ff0e00720c */ /* 0x002fda0003f05270 */
[----:B------:R-:W-:Y:S05]  /*25350*/  @P0 BRA `(.L_x_3030) ;  /* 0x0000000000a80947 */ /* 0x000fea0003800000 */
[----:B------:R-:W-:-:S03]  /*25360*/  UMOV UR4, 0xffffffff ;  /* 0xffffffff00047882 */ /* 0x000fc60000000000 */
[----:B------:R-:W-:Y:S05]  /*25370*/  BRA.DIV UR4, `(.L_x_3331) ;  /* 0x0000007604f07947 */ /* 0x000fea000b800000 */
[----:B------:R-:W-:-:S13]  /*25380*/  ELECT P6, URZ, PT ;  /* 0x00000000003f782f */ /* 0x000fda00038c0000 */
.L_x_3615:
[----:B------:R-:W-:Y:S05]  /*25390*/  @!P6 BRA `(.L_x_3030) ;  /* 0x000000000098e947 */ /* 0x000fea0003800000 */
[----:B0-----:R-:W2:Y:S02]  /*253a0*/  LDL.LU R0, [R1+0x10] ;  /* 0x0000100001007983 */ /* 0x001ea40000300800 */
[----:B--2---:R-:W-:-:S04]  /*253b0*/  LOP3.LUT R0, R0, 0x2, RZ, 0xfc, !PT ;  /* 0x0000000200007812 */ /* 0x004fc800078efcff */
[----:B------:R-:W-:-:S13]  /*253c0*/  ISETP.NE.AND P0, PT, R0, 0x3, PT ;  /* 0x000000030000780c */ /* 0x000fda0003f05270 */
[----:B------:R-:W-:Y:S05]  /*253d0*/  @!P0 BRA `(.L_x_3332) ;  /* 0x0000000000048947 */ /* 0x000fea0003800000 */
[----:B------:R-:W-:Y:S01]  /*253e0*/  BPT.TRAP 0x1 ;  /* 0x000000040000795c */ /* 0x000fe20000300000 */
.L_x_3332:
[----:B------:R-:W-:Y:S01]  /*253f0*/  IMAD R5, R32, 0x8, R7 ;  /* 0x0000000820057824 */ /* 0x000fe200078e0207 */
[----:B------:R-:W-:Y:S01]  /*25400*/  SHF.L.U32 R0, R36, 0x1f, RZ ;  /* 0x0000001f24007819 */ /* 0x000fe200000006ff */
[----:B------:R-:W-:-:S03]  /*25410*/  VIADD R32, R32, 0x1 ;  /* 0x0000000120207836 */ /* 0x000fc60000000000 */
[----:B------:R-:W0:Y:S02]  /*25420*/  SYNCS.PHASECHK.TRANS64.TRYWAIT P1, [R5+URZ+0x22840], R0 ;  /* 0x02284000050075a7 */ /* 0x000e24000802017f */
[----:B------:R-:W-:-:S04]  /*25430*/  ISETP.NE.AND P2, PT, R32, 0x2, PT ;  /* 0x000000022000780c */ /* 0x000fc80003f45270 */
[----:B------:R-:W-:Y:S01]  /*25440*/  SEL R3, RZ, 0x1, P2 ;  /* 0x00000001ff037807 */ /* 0x000fe20001000000 */
[----:B0-----:R-:W-:Y:S08]  /*25450*/  @!P1 BRA `(.L_x_3333) ;  /* 0x0000007400d89947 */ /* 0x001ff00003800000 */
.L_x_3616:
[----:B------:R-:W-:Y:S02]  /*25460*/  SEL R32, R32, RZ, P2 ;  /* 0x000000ff20207207 */ /* 0x000fe40001000000 */
[----:B------:R-:W-:Y:S01]  /*25470*/  LOP3.LUT R2, R36, R3, RZ, 0x3c, !PT ;  /* 0x0000000324027212 */ /* 0x000fe200078e3cff */
[----:B------:R-:W-:Y:S06]  /*25480*/  @!P0 BRA `(.L_x_3334) ;  /* 0x0000000000048947 */ /* 0x000fec0003800000 */
[----:B------:R-:W-:Y:S01]  /*25490*/  BPT.TRAP 0x1 ;  /* 0x000000040000795c */ /* 0x000fe20000300000 */
.L_x_3334:
[----:B------:R-:W-:Y:S02]  /*254a0*/  LEA R3, R32, R7, 0x3 ;  /* 0x0000000720037211 */ /* 0x000fe400078e18ff */
[----:B------:R-:W-:-:S04]  /*254b0*/  SHF.L.U32 R2, R2, 0x1f, RZ ;  /* 0x0000001f02027819 */ /* 0x000fc800000006ff */
[----:B------:R-:W1:Y:S02]  /*254c0*/  SYNCS.PHASECHK.TRANS64.TRYWAIT P1, [R3+URZ+0x22840], R2 ;  /* 0x02284002030075a7 */ /* 0x000e64000802017f */
[----:B-1----:R-:W-:Y:S05]  /*254d0*/  @!P1 BRA `(.L_x_3335) ;  /* 0x0000007400cc9947 */ /* 0x002fea0003800000 */
.L_x_3617:
[----:B------:R-:W-:Y:S05]  /*254e0*/  @!P0 BRA `(.L_x_3336) ;  /* 0x0000000000048947 */ /* 0x000fea0003800000 */
[----:B------:R-:W-:Y:S01]  /*254f0*/  BPT.TRAP 0x1 ;  /* 0x000000040000795c */ /* 0x000fe20000300000 */
.L_x_3336:
[----:B------:R-:W2:Y:S02]  /*25500*/  SYNCS.PHASECHK.TRANS64.TRYWAIT P1, [R5+URZ+0x22860], R0 ;  /* 0x02286000050075a7 */ /* 0x000ea4000802017f */
[----:B--2---:R-:W-:Y:S05]  /*25510*/  @!P1 BRA `(.L_x_3337) ;  /* 0x0000007400d09947 */ /* 0x004fea0003800000 */
.L_x_3618:
[----:B------:R-:W-:Y:S05]  /*25520*/  @!P0 BRA `(.L_x_3338) ;  /* 0x0000000000048947 */ /* 0x000fea0003800000 */
[----:B------:R-:W-:Y:S01]  /*25530*/  BPT.TRAP 0x1 ;  /* 0x000000040000795c */ /* 0x000fe20000300000 */
.L_x_3338:
[----:B------:R-:W3:Y:S02]  /*25540*/  SYNCS.PHASECHK.TRANS64.TRYWAIT P1, [R3+URZ+0x22860], R2 ;  /* 0x02286002030075a7 */ /* 0x000ee4000802017f */
[----:B---3--:R-:W-:Y:S05]  /*25550*/  @!P1 BRA `(.L_x_3339) ;  /* 0x0000007400d49947 */ /* 0x008fea0003800000 */
.L_x_3619:
[----:B------:R-:W-:Y:S05]  /*25560*/  @!P0 BRA `(.L_x_3340) ;  /* 0x0000000000048947 */ /* 0x000fea0003800000 */
[----:B------:R-:W-:Y:S01]  /*25570*/  BPT.TRAP 0x1 ;  /* 0x000000040000795c */ /* 0x000fe20000300000 */
.L_x_3340:
[----:B------:R-:W4:Y:S02]  /*25580*/  SYNCS.PHASECHK.TRANS64.TRYWAIT P1, [R5+URZ+0x22880], R0 ;  /* 0x02288000050075a7 */ /* 0x000f24000802017f */
[----:B----4-:R-:W-:Y:S05]  /*25590*/  @!P1 BRA `(.L_x_3341) ;  /* 0x0000007400d89947 */ /* 0x010fea0003800000 */
.L_x_3620:
[----:B------:R-:W-:Y:S05]  /*255a0*/  @!P0 BRA `(.L_x_3342) ;  /* 0x0000000000048947 */ /* 0x000fea0003800000 */
[----:B------:R-:W-:Y:S01]  /*255b0*/  BPT.TRAP 0x1 ;  /* 0x000000040000795c */ /* 0x000fe20000300000 */
.L_x_3342:
[----:B------:R0:W0:Y:S02]  /*255c0*/  SYNCS.PHASECHK.TRANS64.TRYWAIT P0, [R3+URZ+0x22880], R2 ;  /* 0x02288002030075a7 */ /* 0x000024000800017f */
[----:B0-----:R-:W-:Y:S05]  /*255d0*/  @!P0 NANOSLEEP.SYNCS 0x989680 ;  /* 0x009896800000895d */ /* 0x001fea0003900000 */
[----:B------:R-:W0:Y:S02]  /*255e0*/  @!P0 SYNCS.PHASECHK.TRANS64 P0, [R3+URZ+0x22880], R2 ;  /* 0x02288002030085a7 */ /* 0x000e24000800007f */
[----:B0-----:R-:W-:Y:S05]  /*255f0*/  @!P0 BRA `(.L_x_3342) ;  /* 0xfffffffc00f08947 */ /* 0x001fea000383ffff */
.L_x_3030:
[----:B------:R-:W-:Y:S05]  /*25600*/  BSYNC B8 ;  /* 0x0000000000087941 */ /* 0x000fea0003800000 */
.L_x_3027:
[----:B------:R-:W-:Y:S05]  /*25610*/  EXIT ;  /* 0x000000000000794d */ /* 0x000fea0003800000 */
.L_x_3050:
[----:B-1----:R1:W2:Y:S02]  /*25620*/  SYNCS.PHASECHK.TRANS64.TRYWAIT P6, [R88+URZ+0x22890], R100 ;  /* 0x02289064580075a7 */ /* 0x0022a400080c017f */
[----:B--2---:R-:W-:Y:S05]  /*25630*/  @!P6 NANOSLEEP.SYNCS 0x989680 ;  /* 0x009896800000e95d */ /* 0x004fea0003900000 */
[----:B------:R-:W2:Y:S02]  /*25640*/  @!P6 SYNCS.PHASECHK.TRANS64 P6, [R88+URZ+0x22890], R100 ;  /* 0x022890645800e5a7 */ /* 0x000ea400080c007f */
[----:B--2---:R-:W-:Y:S05]  /*25650*/  @!P6 BRA `(.L_x_3050) ;  /* 0xfffffffc00f0e947 */ /* 0x004fea000383ffff */
[----:B------:R-:W-:Y:S05]  /*25660*/  BRA `(.L_x_3343) ;  /* 0xfffffdd000f87947 */ /* 0x000fea000383ffff */
.L_x_3051:
        /* <DEDUP_REMOVED lines=8> */
.L_x_3345:
[----:B------:R-:W-:Y:S05]  /*256f0*/  BSYNC B1 ;  /* 0x0000000000017941 */ /* 0x000fea0003800000 */
.L_x_3344:
        /* <DEDUP_REMOVED lines=8> */
.L_x_3346:
[----:B------:R-:W-:Y:S05]  /*25780*/  BRA `(.L_x_3347) ;  /* 0xfffffdd000c47947 */ /* 0x000fea000383ffff */
.L_x_3060:
[----:B------:R-:W-:Y:S01]  /*25790*/  BSSY B1, `(.L_x_3348) ;  /* 0x0000008000017945 */ /* 0x000fe20003800000 */
[----:B------:R-:W-:Y:S01]  /*257a0*/  IMAD.MOV.U32 R13, RZ, RZ, R102 ;  /* 0x000000ffff0d7224 */ /* 0x000fe200078e0066 */
[----:B0-----:R-:W-:Y:S01]  /*257b0*/  MOV R11, 0x1c1f ;  /* 0x00001c1f000b7802 */ /* 0x001fe20000000f00 */
[----:B------:R-:W-:Y:S02]  /*257c0*/  IMAD.MOV.U32 R12, RZ, RZ, 0x1 ;  /* 0x00000001ff0c7424 */ /* 0x000fe400078e00ff */
[----:B------:R-:W-:-:S07]  /*257d0*/  IMAD.MOV.U32 R15, RZ, RZ, -0x1 ;  /* 0xffffffffff0f7424 */ /* 0x000fce00078e00ff */
[----:B-1234-:R-:W-:Y:S05]  /*257e0*/  WARPSYNC.COLLECTIVE R15, `(.L_x_3349) ;  /* 0x000000000f087348 */ /* 0x01efea0003c00000 */
[----:B----4-:R0:W4:Y:S02]  /*257f0*/  SHFL.IDX P6, R14, R13, R12, R11 ;  /* 0x0000000c0d0e7389 */ /* 0x01012400000c000b */
[----:B01234-:R-:W-:Y:S01]  /*25800*/  ENDCOLLECTIVE ;  /* 0x000000000000791b */ /* 0x01ffe20003800000 */
.L_x_3349:
[----:B------:R-:W-:Y:S05]  /*25810*/  BSYNC B1 ;  /* 0x0000000000017941 */ /* 0x000fea0003800000 */
.L_x_3348:
[----:B------:R-:W-:Y:S01]  /*25820*/  IMAD.MOV.U32 R13, RZ, RZ, R101 ;  /* 0x000000ffff0d7224 */ /* 0x000fe200078e0065 */
[----:B------:R-:W-:Y:S01]  /*25830*/  MOV R15, 0xffffffff ;  /* 0xffffffff000f7802 */ /* 0x000fe20000000f00 */
[----:B------:R-:W-:Y:S02]  /*25840*/  IMAD.MOV.U32 R12, RZ, RZ, 0x1 ;  /* 0x00000001ff0c7424 */ /* 0x000fe400078e00ff */
[----:B------:R-:W-:Y:S02]  /*25850*/  IMAD.MOV.U32 R11, RZ, RZ, 0x1c1f ;  /* 0x00001c1fff0b7424 */ /* 0x000fe400078e00ff */
[----:B------:R-:W-:-:S07]  /*25860*/  IMAD.MOV.U32 R43, RZ, RZ, R14 ;  /* 0x000000ffff2b7224 */ /* 0x000fce00078e000e */
[----:B------:R-:W-:Y:S05]  /*25870*/  WARPSYNC.COLLECTIVE R15, `(.L_x_3350) ;  /* 0x000000000f087348 */ /* 0x000fea0003c00000 */
[----:B------:R0:W1:Y:S02]  /*25880*/  SHFL.IDX P6, R14, R13, R12, R11 ;  /* 0x0000000c0d0e7389 */ /* 0x00006400000c000b */
[----:B01----:R-:W-:Y:S01]  /*25890*/  ENDCOLLECTIVE ;  /* 0x000000000000791b */ /* 0x003fe20003800000 */
.L_x_3350:
[----:B------:R-:W-:Y:S05]  /*258a0*/  BRA `(.L_x_3351) ;  /* 0xfffffde0002c7947 */ /* 0x000fea000383ffff */
.L_x_3069:
        /* <DEDUP_REMOVED lines=8> */
.L_x_3353:
[----:B------:R-:W-:Y:S05]  /*25930*/  BSYNC B1 ;  /* 0x0000000000017941 */ /* 0x000fea0003800000 */
.L_x_3352:
        /* <DEDUP_REMOVED lines=8> */
.L_x_3354:
[----:B------:R-:W-:Y:S05]  /*259c0*/  BRA `(.L_x_3355) ;  /* 0xfffffdec00987947 */ /* 0x000fea000383ffff */
.L_x_3079:
[----:B-1----:R1:W2:Y:S02]  /*259d0*/  SYNCS.PHASECHK.TRANS64.TRYWAIT P3, [R88+URZ+0x22890], R100 ;  /* 0x02289064580075a7 */ /* 0x0022a4000806017f */
[----:B--2---:R-:W-:Y:S05]  /*259e0*/  @!P3 NANOSLEEP.SYNCS 0x989680 ;  /* 0x009896800000b95d */ /* 0x004fea0003900000 */
[----:B------:R-:W2:Y:S02]  /*259f0*/  @!P3 SYNCS.PHASECHK.TRANS64 P3, [R88+URZ+0x22890], R100 ;  /* 0x022890645800b5a7 */ /* 0x000ea4000806007f */
[----:B--2---:R-:W-:Y:S05]  /*25a00*/  @!P3 BRA `(.L_x_3079) ;  /* 0xfffffffc00f0b947 */ /* 0x004fea000383ffff */
[----:B------:R-:W-:Y:S05]  /*25a10*/  BRA `(.L_x_3356) ;  /* 0xfffffe00004c7947 */ /* 0x000fea000383ffff */
.L_x_3080:
[----:B------:R-:W-:Y:S01]  /*25a20*/  BSSY B1, `(.L_x_3357) ;  /* 0x0000008000017945 */ /* 0x000fe20003800000 */
[----:B------:R-:W-:Y:S01]  /*25a30*/  IMAD.MOV.U32 R13, RZ, RZ, R102 ;  /* 0x000000ffff0d7224 */ /* 0x000fe200078e0066 */
[----:B------:R-:W-:Y:S01]  /*25a40*/  MOV R11, 0x1c1f ;  /* 0x00001c1f000b7802 */ /* 0x000fe20000000f00 */
[----:B------:R-:W-:Y:S02]  /*25a50*/  IMAD.MOV.U32 R12, RZ, RZ, RZ ;  /* 0x000000ffff0c7224 */ /* 0x000fe400078e00ff */
[----:B------:R-:W-:-:S07]  /*25a60*/  IMAD.MOV.U32 R15, RZ, RZ, -0x1 ;  /* 0xffffffffff0f7424 */ /* 0x000fce00078e00ff */
[----:B-1----:R-:W-:Y:S05]  /*25a70*/  WARPSYNC.COLLECTIVE R15, `(.L_x_3358) ;  /* 0x000000000f087348 */ /* 0x002fea0003c00000 */
[----:B------:R0:W2:Y:S02]  /*25a80*/  SHFL.IDX P6, R14, R13, R12, R11 ;  /* 0x0000000c0d0e7389 */ /* 0x0000a400000c000b */
[----:B012---:R-:W-:Y:S01]  /*25a90*/  ENDCOLLECTIVE ;  /* 0x000000000000791b */ /* 0x007fe20003800000 */
.L_x_3358:
[----:B------:R-:W-:Y:S05]  /*25aa0*/  BSYNC B1 ;  /* 0x0000000000017941 */ /* 0x000fea0003800000 */
.L_x_3357:
[----:B------:R-:W-:Y:S01]  /*25ab0*/  IMAD.MOV.U32 R13, RZ, RZ, R101 ;  /* 0x000000ffff0d7224 */ /* 0x000fe200078e0065 */
[----:B------:R-:W-:Y:S01]  /*25ac0*/  MOV R15, 0xffffffff ;  /* 0xffffffff000f7802 */ /* 0x000fe20000000f00 */
[----:B------:R-:W-:Y:S02]  /*25ad0*/  IMAD.MOV.U32 R12, RZ, RZ, RZ ;  /* 0x000000ffff0c7224 */ /* 0x000fe400078e00ff */
[----:B------:R-:W-:Y:S02]  /*25ae0*/  IMAD.MOV.U32 R11, RZ, RZ, 0x1c1f ;  /* 0x00001c1fff0b7424 */ /* 0x000fe400078e00ff */
[----:B------:R-:W-:-:S07]  /*25af0*/  IMAD.MOV.U32 R104, RZ, RZ, R14 ;  /* 0x000000ffff687224 */ /* 0x000fce00078e000e */
[----:B------:R-:W-:Y:S05]  /*25b00*/  WARPSYNC.COLLECTIVE R15, `(.L_x_3359) ;  /* 0x000000000f087348 */ /* 0x000fea0003c00000 */
[----:B------:R0:W1:Y:S02]  /*25b10*/  SHFL.IDX P6, R14, R13, R12, R11 ;  /* 0x0000000c0d0e7389 */ /* 0x00006400000c000b */
[----:B01----:R-:W-:Y:S01]  /*25b20*/  ENDCOLLECTIVE ;  /* 0x000000000000791b */ /* 0x003fe20003800000 */
.L_x_3359:
[----:B------:R-:W-:Y:S01]  /*25b30*/  IMAD.MOV.U32 R106, RZ, RZ, R14 ;  /* 0x000000ffff6a7224 */ /* 0x000fe200078e000e */
[----:B------:R-:W-:Y:S06]  /*25b40*/  BRA `(.L_x_3360) ;  /* 0xfffffe0000187947 */ /* 0x000fec000383ffff */
.L_x_3085:
        /* <DEDUP_REMOVED lines=8> */
.L_x_3362:
[----:B------:R-:W-:Y:S05]  /*25bd0*/  BSYNC B1 ;  /* 0x0000000000017941 */ /* 0x000fea0003800000 */
.L_x_3361:
[----:B------:R-:W-:Y:S01]  /*25be0*/  IMAD.MOV.U32 R13, RZ, RZ, R101 ;  /* 0x000000ffff0d7224 */ /* 0x000fe200078e0065 */
[----:B------:R-:W-:Y:S01]  /*25bf0*/  MOV R28, R14 ;  /* 0x0000000e001c7202 */ /* 0x000fe20000000f00 */
[----:B------:R-:W-:Y:S02]  /*25c00*/  IMAD.MOV.U32 R12, RZ, RZ, 0x1 ;  /* 0x00000001ff0c7424 */ /* 0x000fe400078e00ff */
[----:B------:R-:W-:Y:S02]  /*25c10*/  IMAD.MOV.U32 R11, RZ, RZ, 0x1c1f ;  /* 0x00001c1fff0b7424 */ /* 0x000fe400078e00ff */
[----:B------:R-:W-:-:S07]  /*25c20*/  IMAD.MOV.U32 R15, RZ, RZ, -0x1 ;  /* 0xffffffffff0f7424 */ /* 0x000fce00078e00ff */
[----:B------:R-:W-:Y:S05]  /*25c30*/  WARPSYNC.COLLECTIVE R15, `(.L_x_3363) ;  /* 0x000000000f087348 */ /* 0x000fea0003c00000 */
[----:B------:R0:W1:Y:S02]  /*25c40*/  SHFL.IDX P6, R14, R13, R12, R11 ;  /* 0x0000000c0d0e7389 */ /* 0x00006400000c000b */
[----:B01----:R-:W-:Y:S01]  /*25c50*/  ENDCOLLECTIVE ;  /* 0x000000000000791b */ /* 0x003fe20003800000 */
.L_x_3363:
[----:B------:R-:W-:Y:S05]  /*25c60*/  BRA `(.L_x_3364) ;  /* 0xfffffe0c008c7947 */ /* 0x000fea000383ffff */
.L_x_3090:
        /* <DEDUP_REMOVED lines=8> */
.L_x_3366:
[----:B------:R-:W-:Y:S05]  /*25cf0*/  BSYNC B1 ;  /* 0x0000000000017941 */ /* 0x000fea0003800000 */
.L_x_3365:
        /* <DEDUP_REMOVED lines=8> */
.L_x_3367:
[----:B------:R-:W-:Y:S05]  /*25d80*/  BRA `(.L_x_3368) ;  /* 0xfffffe1c001c7947 */ /* 0x000fea000383ffff */
.L_x_3095:
[----:B0-----:R0:W1:Y:S02]  /*25d90*/  SYNCS.PHASECHK.TRANS64.TRYWAIT P2, [R88+URZ+0x22890], R100 ;  /* 0x02289064580075a7 */ /* 0x001064000804017f */
[----:B-1----:R-:W-:Y:S05]  /*25da0*/  @!P2 NANOSLEEP.SYNCS 0x989680 ;  /* 0x009896800000a95d */ /* 0x002fea0003900000 */
[----:B------:R-:W1:Y:S02]  /*25db0*/  @!P2 SYNCS.PHASECHK.TRANS64 P2, [R88+URZ+0x22890], R100 ;  /* 0x022890645800a5a7 */ /* 0x000e64000804007f */
[----:B-1----:R-:W-:Y:S05]  /*25dc0*/  @!P2 BRA `(.L_x_3095) ;  /* 0xfffffffc00f0a947 */ /* 0x002fea000383ffff */
[----:B------:R-:W-:Y:S05]  /*25dd0*/  BRA `(.L_x_3369) ;  /* 0xfffffe2800f07947 */ /* 0x000fea000383ffff */
.L_x_3096:
        /* <DEDUP_REMOVED lines=8> */
.L_x_3371:
[----:B------:R-:W-:Y:S05]  /*25e60*/  BSYNC B1 ;  /* 0x0000000000017941 */ /* 0x000fea0003800000 */
.L_x_3370:
        /* <DEDUP_REMOVED lines=8> */
.L_x_3372:
[----:B------:R-:W-:Y:S05]  /*25ef0*/  BRA `(.L_x_3373) ;  /* 0xfffffe2c00147947 */ /* 0x000fea000383ffff */
.L_x_3099:
[----:B------:R-:W-:Y:S01]  /*25f00*/  BSSY B1, `(.L_x_3374) ;  /* 0x0000008000017945 */ /* 0x000fe20003800000 */
[----:B------:R-:W-:Y:S01]  /*25f10*/  IMAD.MOV.U32 R13, RZ, RZ, R9 ;  /* 0x000000ffff0d7224 */ /* 0x000fe200078e0009 */
[----:B------:R-:W-:Y:S01]  /*25f20*/  MOV R12, 0x1 ;  /* 0x00000001000c7802 */ /* 0x000fe20000000f00 */
[----:B------:R-:W-:Y:S02]  /*25f30*/  IMAD.MOV.U32 R11, RZ, RZ, 0x1c1f ;  /* 0x00001c1fff0b7424 */ /* 0x000fe400078e00ff */
[----:B----4-:R-:W-:-:S07]  /*25f40*/  IMAD.MOV.U32 R15, RZ, RZ, -0x1 ;  /* 0xffffffffff0f7424 */ /* 0x010fce00078e00ff */
[----:B0123--:R-:W-:Y:S05]  /*25f50*/  WARPSYNC.COLLECTIVE R15, `(.L_x_3375) ;  /* 0x000000000f087348 */ /* 0x00ffea0003c00000 */
[----:B---3--:R3:W4:Y:S02]  /*25f60*/  SHFL.IDX P6, R14, R13, R12, R11 ;  /* 0x0000000c0d0e7389 */ /* 0x00872400000c000b */
[----:B01234-:R-:W-:Y:S01]  /*25f70*/  ENDCOLLECTIVE ;  /* 0x000000000000791b */ /* 0x01ffe20003800000 */
.L_x_3375:
[----:B------:R-:W-:Y:S05]  /*25f80*/  BSYNC B1 ;  /* 0x0000000000017941 */ /* 0x000fea0003800000 */
.L_x_3374:
        /* <DEDUP_REMOVED lines=8> */
.L_x_3376:
[----:B------:R-:W-:Y:S05]  /*26010*/  BRA `(.L_x_3377) ;  /* 0xfffffe2c00147947 */ /* 0x000fea000383ffff */
.L_x_3102:
        /* <DEDUP_REMOVED lines=8> */
.L_x_3379:
[----:B------:R-:W-:Y:S05]  /*260a0*/  BSYNC B1 ;  /* 0x0000000000017941 */ /* 0x000fea0003800000 */
.L_x_3378:
        /* <DEDUP_REMOVED lines=8> */
.L_x_3380:
[----:B------:R-:W-:Y:S05]  /*26130*/  BRA `(.L_x_3381) ;  /* 0xfffffe2c00187947 */ /* 0x000fea000383ffff */
.L_x_3106:
[----:B------:R0:W0:Y:S02]  /*26140*/  SYNCS.PHASECHK.TRANS64.TRYWAIT P3, [R88+URZ+0x228b0], R100 ;  /* 0x0228b064580075a7 */ /* 0x000024000806017f */
[----:B0-----:R-:W-:Y:S05]  /*26150*/  @!P3 NANOSLEEP.SYNCS 0x989680 ;  /* 0x009896800000b95d */ /* 0x001fea0003900000 */
[----:B------:R-:W0:Y:S02]  /*26160*/  @!P3 SYNCS.PHASECHK.TRANS64 P3, [R88+URZ+0x228b0], R100 ;  /* 0x0228b0645800b5a7 */ /* 0x000e24000806007f */
[----:B0-----:R-:W-:Y:S05]  /*26170*/  @!P3 BRA `(.L_x_3106) ;  /* 0xfffffffc00f0b947 */ /* 0x001fea000383ffff */
[----:B------:R-:W-:Y:S05]  /*26180*/  BRA `(.L_x_3382) ;  /* 0xfffffe2c008c7947 */ /* 0x000fea000383ffff */
.L_x_3116:
        /* <DEDUP_REMOVED lines=8> */
[----:B------:R-:W-:-:S04]  /*26210*/  SHF.R.S32.HI R0, RZ, 0x7, R0 ;  /* 0x00000007ff007819 */ /* 0x000fc80000011400 */
[----:B------:R-:W-:-:S07]  /*26220*/  MOV R13, R0 ;  /* 0x00000000000d7202 */ /* 0x000fce0000000f00 */
[----:B-----5:R-:W-:Y:S05]  /*26230*/  WARPSYNC.COLLECTIVE R15, `(.L_x_3384) ;  /* 0x000000000f087348 */ /* 0x020fea0003c00000 */
[----:B------:R0:W1:Y:S02]  /*26240*/  SHFL.IDX P6, R14, R13, R12, R11 ;  /* 0x0000000c0d0e7389 */ /* 0x00006400000c000b */
[----:B01---5:R-:W-:Y:S01]  /*26250*/  ENDCOLLECTIVE ;  /* 0x000000000000791b */ /* 0x023fe20003800000 */
.L_x_3384:
[----:B------:R-:W-:Y:S05]  /*26260*/  BSYNC B0 ;  /* 0x0000000000007941 */ /* 0x000fea0003800000 */
.L_x_3383:
[----:B------:R-:W-:Y:S01]  /*26270*/  IMAD.MOV.U32 R188, RZ, RZ, R14 ;  /* 0x000000ffffbc7224 */ /* 0x000fe200078e000e */
[----:B------:R-:W-:Y:S06]  /*26280*/  BRA `(.L_x_3385) ;  /* 0xfffffe3400b87947 */ /* 0x000fec000383ffff */
.L_x_3128:
[----:B------:R-:W-:Y:S01]  /*26290*/  BSSY B1, `(.L_x_3386) ;  /* 0x0000008000017945 */ /* 0x000fe20003800000 */
[----:B------:R-:W-:Y:S01]  /*262a0*/  IMAD.MOV.U32 R13, RZ, RZ, R4 ;  /* 0x000000ffff0d7224 */ /* 0x000fe200078e0004 */
[----:B------:R-:W-:Y:S01]  /*262b0*/  MOV R12, RZ ;  /* 0x000000ff000c7202 */ /* 0x000fe20000000f00 */
[----:B------:R-:W-:Y:S02]  /*262c0*/  IMAD.MOV.U32 R11, RZ, RZ, 0x1c1f ;  /* 0x00001c1fff0b7424 */ /* 0x000fe400078e00ff */
[----:B------:R-:W-:-:S07]  /*262d0*/  IMAD.MOV.U32 R15, RZ, RZ, -0x1 ;  /* 0xffffffffff0f7424 */ /* 0x000fce00078e00ff */
[----:B------:R-:W-:Y:S05]  /*262e0*/  WARPSYNC.COLLECTIVE R15, `(.L_x_3387) ;  /* 0x000000000f087348 */ /* 0x000fea0003c00000 */
[----:B------:R0:W1:Y:S02]  /*262f0*/  SHFL.IDX P6, R14, R13, R12, R11 ;  /* 0x0000000c0d0e7389 */ /* 0x00006400000c000b */
[----:B01----:R-:W-:Y:S01]  /*26300*/  ENDCOLLECTIVE ;  /* 0x000000000000791b */ /* 0x003fe20003800000 */
.L_x_3387:
[----:B------:R-:W-:Y:S05]  /*26310*/  BSYNC B1 ;  /* 0x0000000000017941 */ /* 0x000fea0003800000 */
.L_x_3386:
        /* <DEDUP_REMOVED lines=8> */
.L_x_3388:
[----:B------:R-:W-:Y:S02]  /*263a0*/  IMAD.MOV.U32 R13, RZ, RZ, R8 ;  /* 0x000000ffff0d7224 */ /* 0x000fe400078e0008 */
[----:B------:R-:W-:-:S07]  /*263b0*/  IMAD.MOV.U32 R5, RZ, RZ, R14 ;  /* 0x000000ffff057224 */ /* 0x000fce00078e000e */
[----:B------:R-:W-:Y:S05]  /*263c0*/  WARPSYNC.COLLECTIVE R15, `(.L_x_3389) ;  /* 0x000000000f087348 */ /* 0x000fea0003c00000 */
[----:B------:R0:W1:Y:S02]  /*263d0*/  SHFL.IDX P6, R14, R13, R12, R11 ;  /* 0x0000000c0d0e7389 */ /* 0x00006400000c000b */
[----:B01----:R-:W-:Y:S01]  /*263e0*/  ENDCOLLECTIVE ;  /* 0x000000000000791b */ /* 0x003fe20003800000 */
.L_x_3389:
[----:B------:R-:W-:Y:S02]  /*263f0*/  IMAD.MOV.U32 R13, RZ, RZ, R6 ;  /* 0x000000ffff0d7224 */ /* 0x000fe400078e0006 */
[----:B------:R-:W-:-:S07]  /*26400*/  IMAD.MOV.U32 R7, RZ, RZ, R14 ;  /* 0x000000ffff077224 */ /* 0x000fce00078e000e */
[----:B------:R-:W-:Y:S05]  /*26410*/  WARPSYNC.COLLECTIVE R15, `(.L_x_3390) ;  /* 0x000000000f087348 */ /* 0x000fea0003c00000 */
[----:B------:R0:W1:Y:S02]  /*26420*/  SHFL.IDX P6, R14, R13, R12, R11 ;  /* 0x0000000c0d0e7389 */ /* 0x00006400000c000b */
[----:B01----:R-:W-:Y:S01]  /*26430*/  ENDCOLLECTIVE ;  /* 0x000000000000791b */ /* 0x003fe20003800000 */
.L_x_3390:
[----:B------:R-:W-:Y:S05]  /*26440*/  BRA `(.L_x_3391) ;  /* 0xfffffe3c00a87947 */ /* 0x000fea000383ffff */
.L_x_3131:
[----:B------:R-:W-:Y:S01]  /*26450*/  BSSY B1, `(.L_x_3392) ;  /* 0x0000008000017945 */ /* 0x000fe20003800000 */
[----:B-1----:R-:W-:Y:S01]  /*26460*/  MOV R13, R4 ;  /* 0x00000004000d7202 */ /* 0x002fe20000000f00 */
[----:B------:R-:W-:Y:S02]  /*26470*/  IMAD.MOV.U32 R12, RZ, RZ, 0x1 ;  /* 0x00000001ff0c7424 */ /* 0x000fe400078e00ff */
[----:B------:R-:W-:Y:S02]  /*26480*/  IMAD.MOV.U32 R11, RZ, RZ, 0x1c1f ;  /* 0x00001c1fff0b7424 */ /* 0x000fe400078e00ff */
[----:B------:R-:W-:-:S07]  /*26490*/  IMAD.MOV.U32 R15, RZ, RZ, -0x1 ;  /* 0xffffffffff0f7424 */ /* 0x000fce00078e00ff */
[----:B0-2345:R-:W-:Y:S05]  /*264a0*/  WARPSYNC.COLLECTIVE R15, `(.L_x_3393) ;  /* 0x000000000f087348 */ /* 0x03dfea0003c00000 */
[----:B----4-:R1:W4:Y:S02]  /*264b0*/  SHFL.IDX P6, R14, R13, R12, R11 ;  /* 0x0000000c0d0e7389 */ /* 0x01032400000c000b */
[----:B012345:R-:W-:Y:S01]  /*264c0*/  ENDCOLLECTIVE ;  /* 0x000000000000791b */ /* 0x03ffe20003800000 */
.L_x_3393:
[----:B------:R-:W-:Y:S05]  /*264d0*/  BSYNC B1 ;  /* 0x0000000000017941 */ /* 0x000fea0003800000 */
.L_x_3392:
        /* <DEDUP_REMOVED lines=8> */
.L_x_3394:
[----:B------:R-:W-:Y:S02]  /*26560*/  IMAD.MOV.U32 R13, RZ, RZ, R8 ;  /* 0x000000ffff0d7224 */ /* 0x000fe400078e0008 */
[----:B------:R-:W-:-:S07]  /*26570*/  IMAD.MOV.U32 R5, RZ, RZ, R14 ;  /* 0x000000ffff057224 */ /* 0x000fce00078e000e */
[----:B------:R-:W-:Y:S05]  /*26580*/  WARPSYNC.COLLECTIVE R15, `(.L_x_3395) ;  /* 0x000000000f087348 */ /* 0x000fea0003c00000 */
[----:B------:R0:W1:Y:S02]  /*26590*/  SHFL.IDX P6, R14, R13, R12, R11 ;  /* 0x0000000c0d0e7389 */ /* 0x00006400000c000b */
[----:B01----:R-:W-:Y:S01]  /*265a0*/  ENDCOLLECTIVE ;  /* 0x000000000000791b */ /* 0x003fe20003800000 */
.L_x_3395:
[----:B------:R-:W-:Y:S01]  /*265b0*/  MOV R13, R6 ;  /* 0x00000006000d7202 */ /* 0x000fe20000000f00 */
[----:B------:R-:W-:-:S07]  /*265c0*/  IMAD.MOV.U32 R7, RZ, RZ, R14 ;  /* 0x000000ffff077224 */ /* 0x000fce00078e000e */
[----:B------:R-:W-:Y:S05]  /*265d0*/  WARPSYNC.COLLECTIVE R15, `(.L_x_3396) ;  /* 0x000000000f087348 */ /* 0x000fea0003c00000 */
[----:B------:R0:W1:Y:S02]  /*265e0*/  SHFL.IDX P6, R14, R13, R12, R11 ;  /* 0x0000000c0d0e7389 */ /* 0x00006400000c000b */
[----:B01----:R-:W-:Y:S01]  /*265f0*/  ENDCOLLECTIVE ;  /* 0x000000000000791b */ /* 0x003fe20003800000 */
.L_x_3396:
[----:B------:R-:W-:Y:S05]  /*26600*/  BRA `(.L_x_3397) ;  /* 0xfffffe3c00c87947 */ /* 0x000fea000383ffff */
.L_x_3135:
[----:B0-----:R0:W1:Y:S02]  /*26610*/  SYNCS.PHASECHK.TRANS64.TRYWAIT P0, [R18+URZ+0x22800], R35 ;  /* 0x02280023120075a7 */ /* 0x001064000800017f */
[----:B-1----:R-:W-:Y:S05]  /*26620*/  @!P0 NANOSLEEP.SYNCS 0x989680 ;  /* 0x009896800000895d */ /* 0x002fea0003900000 */
[----:B------:R-:W1:Y:S02]  /*26630*/  @!P0 SYNCS.PHASECHK.TRANS64 P0, [R18+URZ+0x22800], R35 ;  /* 0x02280023120085a7 */ /* 0x000e64000800007f */
[----:B-1----:R-:W-:Y:S05]  /*26640*/  @!P0 BRA `(.L_x_3135) ;  /* 0xfffffffc00f08947 */ /* 0x002fea000383ffff */
[----:B------:R-:W-:Y:S05]  /*26650*/  BRA `(.L_x_3398) ;  /* 0xfffffe40006c7947 */ /* 0x000fea000383ffff */
.L_x_3143:
        /* <DEDUP_REMOVED lines=9> */
.L_x_3400:
[----:B------:R-:W-:Y:S05]  /*266f0*/  BSYNC B1 ;  /* 0x0000000000017941 */ /* 0x000fea0003800000 */
.L_x_3399:
[----:B------:R-:W-:Y:S01]  /*26700*/  MOV R13, R35 ;  /* 0x00000023000d7202 */ /* 0x000fe20000000f00 */
[----:B------:R-:W-:Y:S01]  /*26710*/  IMAD.MOV.U32 R12, RZ, RZ, RZ ;  /* 0x000000ffff0c7224 */ /* 0x000fe200078e00ff */
[----:B------:R-:W-:Y:S01]  /*26720*/  ISETP.GE.AND P0, PT, R16, R41, PT ;  /* 0x000000291000720c */ /* 0x000fe20003f06270 */
[----:B------:R-:W-:Y:S02]  /*26730*/  IMAD.MOV.U32 R11, RZ, RZ, 0x1c1f ;  /* 0x00001c1fff0b7424 */ /* 0x000fe400078e00ff */
[----:B------:R-:W-:Y:S02]  /*26740*/  IMAD.MOV.U32 R15, RZ, RZ, -0x1 ;  /* 0xffffffffff0f7424 */ /* 0x000fe400078e00ff */
[----:B------:R-:W-:Y:S02]  /*26750*/  IMAD.MOV.U32 R3, RZ, RZ, R14 ;  /* 0x000000ffff037224 */ /* 0x000fe400078e000e */
[----:B------:R-:W-:-:S07]  /*26760*/  IMAD R39, R191, R10, RZ ;  /* 0x0000000abf277224 */ /* 0x000fce00078e02ff */
[----:B------:R-:W-:Y:S05]  /*26770*/  WARPSYNC.COLLECTIVE R15, `(.L_x_3401) ;  /* 0x000000000f087348 */ /* 0x000fea0003c00000 */
[----:B------:R0:W1:Y:S02]  /*26780*/  SHFL.IDX P6, R14, R13, R12, R11 ;  /* 0x0000000c0d0e7389 */ /* 0x00006400000c000b */
[----:B01----:R-:W-:Y:S01]  /*26790*/  ENDCOLLECTIVE ;  /* 0x000000000000791b */ /* 0x003fe20003800000 */
.L_x_3401:
[----:B------:R-:W-:Y:S01]  /*267a0*/  ISETP.GE.OR P1, PT, R36, R39, P0 ;  /* 0x000000272400720c */ /* 0x000fe20000726670 */
[----:B------:R-:W-:Y:S02]  /*267b0*/  IMAD.MOV.U32 R13, RZ, RZ, R37 ;  /* 0x000000ffff0d7224 */ /* 0x000fe400078e0025 */
[----:B------:R-:W-:-:S10]  /*267c0*/  IMAD.MOV.U32 R5, RZ, RZ, R14 ;  /* 0x000000ffff057224 */ /* 0x000fd400078e000e */
[----:B------:R-:W-:Y:S05]  /*267d0*/  WARPSYNC.COLLECTIVE R15, `(.L_x_3402) ;  /* 0x000000000f087348 */ /* 0x000fea0003c00000 */
[----:B------:R0:W1:Y:S02]  /*267e0*/  SHFL.IDX P6, R14, R13, R12, R11 ;  /* 0x0000000c0d0e7389 */ /* 0x00006400000c000b */
[----:B01----:R-:W-:Y:S01]  /*267f0*/  ENDCOLLECTIVE ;  /* 0x000000000000791b */ /* 0x003fe20003800000 */
.L_x_3402:
[----:B------:R-:W-:-:S05]  /*26800*/  @!P1 IADD3 R0, P2, R16, R5, RZ ;  /* 0x0000000510009210 */ /* 0x000fca0007f5e0ff */
[----:B------:R-:W-:Y:S02]  /*26810*/  @!P1 IMAD.X R5, R3, 0x1, R17, P2 ;  /* 0x0000000103059824 */ /* 0x000fe400010e0611 */
[----:B------:R-:W-:Y:S02]  /*26820*/  @!P1 IMAD.MOV.U32 R4, RZ, RZ, R0 ;  /* 0x000000ffff049224 */ /* 0x000fe400078e0000 */
[----:B------:R-:W-:Y:S01]  /*26830*/  IMAD.MOV.U32 R13, RZ, RZ, R9 ;  /* 0x000000ffff0d7224 */ /* 0x000fe200078e0009 */
[----:B------:R-:W-:-:S07]  /*26840*/  MOV R7, R14 ;  /* 0x0000000e00077202 */ /* 0x000fce0000000f00 */
[----:B------:R-:W-:Y:S05]  /*26850*/  WARPSYNC.COLLECTIVE R15, `(.L_x_3403) ;  /* 0x000000000f087348 */ /* 0x000fea0003c00000 */
[----:B------:R0:W1:Y:S02]  /*26860*/  SHFL.IDX P6, R14, R13, R12, R11 ;  /* 0x0000000c0d0e7389 */ /* 0x00006400000c000b */
[----:B01----:R-:W-:Y:S01]  /*26870*/  ENDCOLLECTIVE ;  /* 0x000000000000791b */ /* 0x003fe20003800000 */
.L_x_3403:
[----:B------:R-:W-:-:S05]  /*26880*/  @!P1 IADD3 R14, P3, R16, R14, RZ ;  /* 0x0000000e100e9210 */ /* 0x000fca0007f7e0ff */
[----:B------:R-:W-:Y:S02]  /*26890*/  @!P1 IMAD.X R3, R7, 0x1, R17, P3 ;  /* 0x0000000107039824 */ /* 0x000fe400018e0611 */
[----:B------:R-:W-:Y:S01]  /*268a0*/  @!P1 IMAD.MOV.U32 R24, RZ, RZ, R14 ;  /* 0x000000ffff189224 */ /* 0x000fe200078e000e */
[----:B------:R-:W5:Y:S02]  /*268b0*/  @!P1 LD.E.128 R4, desc[UR60][R4.64] ;  /* 0x0000003c04049980 */ /* 0x000f64000c101d00 */
[----:B------:R-:W-:-:S06]  /*268c0*/  @!P1 MOV R25, R3 ;  /* 0x0000000300199202 */ /* 0x000fcc0000000f00 */
        /* <DEDUP_REMOVED lines=10> */
.L_x_3404:
[----:B------:R-:W-:Y:S02]  /*26970*/  IMAD.MOV.U32 R13, RZ, RZ, R35 ;  /* 0x000000ffff0d7224 */ /* 0x000fe400078e0023 */
[----:B------:R-:W-:-:S07]  /*26980*/  IMAD.MOV.U32 R3, RZ, RZ, R14 ;  /* 0x000000ffff037224 */ /* 0x000fce00078e000e */
[----:B------:R-:W-:Y:S05]  /*26990*/  WARPSYNC.COLLECTIVE R15, `(.L_x_3405) ;  /* 0x000000000f087348 */ /* 0x000fea0003c00000 */
[----:B------:R0:W1:Y:S02]  /*269a0*/  SHFL.IDX P6, R14, R13, R12, R11 ;  /* 0x0000000c0d0e7389 */ /* 0x00006400000c000b */
[----:B01----:R-:W-:Y:S01]  /*269b0*/  ENDCOLLECTIVE ;  /* 0x000000000000791b */ /* 0x003fe20003800000 */
.L_x_3405:
[----:B------:R-:W-:Y:S01]  /*269c0*/  MOV R13, R37 ;  /* 0x00000025000d7202 */ /* 0x000fe20000000f00 */
[----:B------:R-:W-:-:S07]  /*269d0*/  IMAD.MOV.U32 R35, RZ, RZ, R14 ;  /* 0x000000ffff237224 */ /* 0x000fce00078e000e */
[----:B------:R-:W-:Y:S05]  /*269e0*/  WARPSYNC.COLLECTIVE R15, `(.L_x_3406) ;  /* 0x000000000f087348 */ /* 0x000fea0003c00000 */
[----:B------:R0:W1:Y:S02]  /*269f0*/  SHFL.IDX P6, R14, R13, R12, R11 ;  /* 0x0000000c0d0e7389 */ /* 0x00006400000c000b */
[----:B01----:R-:W-:Y:S01]  /*26a00*/  ENDCOLLECTIVE ;  /* 0x000000000000791b */ /* 0x003fe20003800000 */
.L_x_3406:
[----:B------:R-:W-:Y:S02]  /*26a10*/  IMAD.MOV.U32 R13, RZ, RZ, R9 ;  /* 0x000000ffff0d7224 */ /* 0x000fe400078e0009 */
[----:B------:R-:W-:-:S07]  /*26a20*/  IMAD.MOV.U32 R37, RZ, RZ, R14 ;  /* 0x000000ffff257224 */ /* 0x000fce00078e000e */
[----:B------:R-:W-:Y:S05]  /*26a30*/  WARPSYNC.COLLECTIVE R15, `(.L_x_3407) ;  /* 0x000000000f087348 */ /* 0x000fea0003c00000 */
[----:B------:R0:W1:Y:S02]  /*26a40*/  SHFL.IDX P6, R14, R13, R12, R11 ;  /* 0x0000000c0d0e7389 */ /* 0x00006400000c000b */
[----:B01----:R-:W-:Y:S01]  /*26a50*/  ENDCOLLECTIVE ;  /* 0x000000000000791b */ /* 0x003fe20003800000 */
.L_x_3407:
[----:B------:R-:W-:Y:S01]  /*26a60*/  @!P1 IMAD.MOV.U32 R32, RZ, RZ, R4 ;  /* 0x000000ffff209224 */ /* 0x000fe200078e0004 */
[----:B------:R-:W-:Y:S01]  /*26a70*/  @!P1 MOV R31, R7 ;  /* 0x00000007001f9202 */ /* 0x000fe20000000f00 */
[----:B------:R-:W-:Y:S01]  /*26a80*/  @!P1 IMAD.MOV.U32 R33, RZ, RZ, R5 ;  /* 0x000000ffff219224 */ /* 0x000fe200078e0005 */
[----:B------:R-:W-:Y:S01]  /*26a90*/  CS2R R4, SRZ ;  /* 0x0000000000047805 */ /* 0x000fe2000001ff00 */
[----:B------:R-:W-:Y:S02]  /*26aa0*/  @!P1 IMAD.MOV.U32 R30, RZ, RZ, R6 ;  /* 0x000000ffff1e9224 */ /* 0x000fe400078e0006 */
[----:B------:R-:W-:Y:S02]  /*26ab0*/  @!P1 IMAD.MOV.U32 R28, RZ, RZ, R24 ;  /* 0x000000ffff1c9224 */ /* 0x000fe400078e0018 */
[----:B------:R-:W-:Y:S02]  /*26ac0*/  @!P1 IMAD.MOV.U32 R29, RZ, RZ, R25 ;  /* 0x000000ffff1d9224 */ /* 0x000fe400078e0019 */
[----:B------:R-:W-:-:S02]  /*26ad0*/  @!P1 IMAD.MOV.U32 R20, RZ, RZ, R26 ;  /* 0x000000ffff149224 */ /* 0x000fc400078e001a */
[----:B------:R-:W-:Y:S01]  /*26ae0*/  @!P1 IMAD.MOV.U32 R21, RZ, RZ, R27 ;  /* 0x000000ffff159224 */ /* 0x000fe200078e001b */
[----:B------:R-:W-:Y:S06]  /*26af0*/  BRA `(.L_x_3408) ;  /* 0xfffffe6000187947 */ /* 0x000fec000383ffff */
.L_x_3147:
[----:B0-----:R0:W1:Y:S02]  /*26b00*/  SYNCS.PHASECHK.TRANS64.TRYWAIT P1, [R18+URZ+0x22800], R13 ;  /* 0x0228000d120075a7 */ /* 0x001064000802017f */
[----:B-1----:R-:W-:Y:S05]  /*26b10*/  @!P1 NANOSLEEP.SYNCS 0x989680 ;  /* 0x009896800000995d */ /* 0x002fea0003900000 */
[----:B------:R-:W1:Y:S02]  /*26b20*/  @!P1 SYNCS.PHASECHK.TRANS64 P1, [R18+URZ+0x22800], R13 ;  /* 0x0228000d120095a7 */ /* 0x000e64000802007f */
[----:B-1----:R-:W-:Y:S05]  /*26b30*/  @!P1 BRA `(.L_x_3147) ;  /* 0xfffffffc00f09947 */ /* 0x002fea000383ffff */
[----:B------:R-:W-:Y:S05]  /*26b40*/  BRA `(.L_x_3409) ;  /* 0xfffffe6000787947 */ /* 0x000fea000383ffff */
.L_x_3153:
[----:B0-----:R0:W2:Y:S02]  /*26b50*/  SYNCS.PHASECHK.TRANS64.TRYWAIT P0, [R0+URZ+0x22830], R5 ;  /* 0x02283005000075a7 */ /* 0x0010a4000800017f */
[----:B--2---:R-:W-:Y:S05]  /*26b60*/  @!P0 NANOSLEEP.SYNCS 0x989680 ;  /* 0x009896800000895d */ /* 0x004fea0003900000 */
[----:B------:R-:W2:Y:S02]  /*26b70*/  @!P0 SYNCS.PHASECHK.TRANS64 P0, [R0+URZ+0x22830], R5 ;  /* 0x02283005000085a7 */ /* 0x000ea4000800007f */
[----:B--2---:R-:W-:Y:S05]  /*26b80*/  @!P0 BRA `(.L_x_3153) ;  /* 0xfffffffc00f08947 */ /* 0x004fea000383ffff */
[----:B------:R-:W-:Y:S05]  /*26b90*/  BRA `(.L_x_3152) ;  /* 0xfffffe80009c7947 */ /* 0x000fea000383ffff */
.L_x_3160:
[----:B-1----:R1:W2:Y:S02]  /*26ba0*/  SYNCS.PHASECHK.TRANS64.TRYWAIT P3, [R15+URZ+0x22830], R14 ;  /* 0x0228300e0f0075a7 */ /* 0x0022a4000806017f */
[----:B--2---:R-:W-:Y:S05]  /*26bb0*/  @!P3 NANOSLEEP.SYNCS 0x989680 ;  /* 0x009896800000b95d */ /* 0x004fea0003900000 */
[----:B------:R-:W2:Y:S02]  /*26bc0*/  @!P3 SYNCS.PHASECHK.TRANS64 P3, [R15+URZ+0x22830], R14 ;  /* 0x0228300e0f00b5a7 */ /* 0x000ea4000806007f */
[----:B--2---:R-:W-:Y:S05]  /*26bd0*/  @!P3 BRA `(.L_x_3160) ;  /* 0xfffffffc00f0b947 */ /* 0x004fea000383ffff */
[----:B------:R-:W-:Y:S05]  /*26be0*/  BRA `(.L_x_3159) ;  /* 0xfffffebc00b87947 */ /* 0x000fea000383ffff */
.L_x_3164:
[----:B-1----:R1:W2:Y:S02]  /*26bf0*/  SYNCS.PHASECHK.TRANS64.TRYWAIT P2, [R15+URZ+0x22850], R14 ;  /* 0x0228500e0f0075a7 */ /* 0x0022a4000804017f */
[----:B--2---:R-:W-:Y:S05]  /*26c00*/  @!P2 NANOSLEEP.SYNCS 0x989680 ;  /* 0x009896800000a95d */ /* 0x004fea0003900000 */
[----:B------:R-:W2:Y:S02]  /*26c10*/  @!P2 SYNCS.PHASECHK.TRANS64 P2, [R15+URZ+0x22850], R14 ;  /* 0x0228500e0f00a5a7 */ /* 0x000ea4000804007f */
[----:B--2---:R-:W-:Y:S05]  /*26c20*/  @!P2 BRA `(.L_x_3164) ;  /* 0xfffffffc00f0a947 */ /* 0x004fea000383ffff */
[----:B------:R-:W-:Y:S05]  /*26c30*/  BRA `(.L_x_3161) ;  /* 0xfffffec800dc7947 */ /* 0x000fea000383ffff */
.L_x_3173:
[----:B-1----:R1:W2:Y:S02]  /*26c40*/  SYNCS.PHASECHK.TRANS64.TRYWAIT P0, [R14+URZ+0x22830], R15 ;  /* 0x0228300f0e0075a7 */ /* 0x0022a4000800017f */
[----:B--2---:R-:W-:Y:S05]  /*26c50*/  @!P0 NANOSLEEP.SYNCS 0x989680 ;  /* 0x009896800000895d */ /* 0x004fea0003900000 */
[----:B------:R-:W2:Y:S02]  /*26c60*/  @!P0 SYNCS.PHASECHK.TRANS64 P0, [R14+URZ+0x22830], R15 ;  /* 0x0228300f0e0085a7 */ /* 0x000ea4000800007f */
[----:B--2---:R-:W-:Y:S05]  /*26c70*/  @!P0 BRA `(.L_x_3173) ;  /* 0xfffffffc00f08947 */ /* 0x004fea000383ffff */
[----:B------:R-:W-:Y:S05]  /*26c80*/  BRA `(.L_x_3172) ;  /* 0xffffff0000607947 */ /* 0x000fea000383ffff */
.L_x_3177:
[----:B-1----:R1:W2:Y:S02]  /*26c90*/  SYNCS.PHASECHK.TRANS64.TRYWAIT P0, [R15+URZ+0x22850], R14 ;  /* 0x0228500e0f0075a7 */ /* 0x0022a4000800017f */
[----:B--2---:R-:W-:Y:S05]  /*26ca0*/  @!P0 NANOSLEEP.SYNCS 0x989680 ;  /* 0x009896800000895d */ /* 0x004fea0003900000 */
[----:B------:R-:W2:Y:S02]  /*26cb0*/  @!P0 SYNCS.PHASECHK.TRANS64 P0, [R15+URZ+0x22850], R14 ;  /* 0x0228500e0f0085a7 */ /* 0x000ea4000800007f */
[----:B--2---:R-:W-:Y:S05]  /*26cc0*/  @!P0 BRA `(.L_x_3177) ;  /* 0xfffffffc00f08947 */ /* 0x004fea000383ffff */
[----:B------:R-:W-:Y:S05]  /*26cd0*/  BRA `(.L_x_3174) ;  /* 0xffffff0c007c7947 */ /* 0x000fea000383ffff */
.L_x_3184:
[----:B-1----:R1:W2:Y:S02]  /*26ce0*/  SYNCS.PHASECHK.TRANS64.TRYWAIT P0, [R11+URZ+0x22850], R2 ;  /* 0x022850020b0075a7 */ /* 0x0022a4000800017f */
[----:B--2---:R-:W-:Y:S05]  /*26cf0*/  @!P0 NANOSLEEP.SYNCS 0x989680 ;  /* 0x009896800000895d */ /* 0x004fea0003900000 */
[----:B------:R-:W2:Y:S02]  /*26d00*/  @!P0 SYNCS.PHASECHK.TRANS64 P0, [R11+URZ+0x22850], R2 ;  /* 0x022850020b0085a7 */ /* 0x000ea4000800007f */
[----:B--2---:R-:W-:Y:S05]  /*26d10*/  @!P0 BRA `(.L_x_3184) ;  /* 0xfffffffc00f08947 */ /* 0x004fea000383ffff */
[----:B------:R-:W-:Y:S05]  /*26d20*/  BRA `(.L_x_3183) ;  /* 0xffffff38000c7947 */ /* 0x000fea000383ffff */
.L_x_3188:
        /* <DEDUP_REMOVED lines=8> */
.L_x_3410:
        /* <DEDUP_REMOVED lines=19> */
.L_x_3411:
        /* <DEDUP_REMOVED lines=18> */
.L_x_3412:
[----:B------:R-:W-:Y:S02]  /*27000*/  SEL R65, R67, R62, P0 ;  /* 0x0000003e43417207 */ /* 0x000fe40000000000 */
[----:B------:R-:W-:Y:S02]  /*27010*/  SEL R67, R70, R69, P0 ;  /* 0x0000004546437207 */ /* 0x000fe40000000000 */
[----:B------:R-:W-:Y:S02]  /*27020*/  SEL R69, R69, R70, P0 ;  /* 0x0000004645457207 */ /* 0x000fe40000000000 */
[----:B------:R-:W-:Y:S02]  /*27030*/  SEL R4, R6, R3, P0 ;  /* 0x0000000306047207 */ /* 0x000fe40000000000 */
[----:B------:R-:W-:Y:S01]  /*27040*/  SEL R6, R3, R6, P0 ;  /* 0x0000000603067207 */ /* 0x000fe20000000000 */
[----:B------:R-:W-:Y:S02]  /*27050*/  IMAD.MOV.U32 R13, RZ, RZ, R7 ;  /* 0x000000ffff0d7224 */ /* 0x000fe400078e0007 */
[----:B------:R-:W-:-:S02]  /*27060*/  IMAD.MOV.U32 R12, RZ, RZ, R2 ;  /* 0x000000ffff0c7224 */ /* 0x000fc400078e0002 */
[----:B------:R-:W-:-:S07]  /*27070*/  IMAD.MOV.U32 R10, RZ, RZ, R14 ;  /* 0x000000ffff0a7224 */ /* 0x000fce00078e000e */
[----:B------:R-:W-:Y:S05]  /*27080*/  WARPSYNC.COLLECTIVE R15, `(.L_x_3413) ;  /* 0x000000000f087348 */ /* 0x000fea0003c00000 */
[----:B------:R0:W1:Y:S02]  /*27090*/  SHFL.IDX P6, R14, R13, R12, R11 ;  /* 0x0000000c0d0e7389 */ /* 0x00006400000c000b */
[----:B01----:R-:W-:Y:S01]  /*270a0*/  ENDCOLLECTIVE ;  /* 0x000000000000791b */ /* 0x003fe20003800000 */
.L_x_3413:
[----:B------:R-:W-:Y:S02]  /*270b0*/  IMAD.MOV.U32 R13, RZ, RZ, R9 ;  /* 0x000000ffff0d7224 */ /* 0x000fe400078e0009 */
[----:B------:R-:W-:Y:S01]  /*270c0*/  IMAD.MOV.U32 R12, RZ, RZ, R0 ;  /* 0x000000ffff0c7224 */ /* 0x000fe200078e0000 */
[----:B------:R-:W-:-:S07]  /*270d0*/  MOV R7, R14 ;  /* 0x0000000e00077202 */ /* 0x000fce0000000f00 */
[----:B------:R-:W-:Y:S05]  /*270e0*/  WARPSYNC.COLLECTIVE R15, `(.L_x_3414) ;  /* 0x000000000f087348 */ /* 0x000fea0003c00000 */
[----:B------:R0:W1:Y:S02]  /*270f0*/  SHFL.IDX P6, R14, R13, R12, R11 ;  /* 0x0000000c0d0e7389 */ /* 0x00006400000c000b */
[----:B01----:R-:W-:Y:S01]  /*27100*/  ENDCOLLECTIVE ;  /* 0x000000000000791b */ /* 0x003fe20003800000 */
.L_x_3414:
        /* <DEDUP_REMOVED lines=8> */
.L_x_3415:
[----:B------:R-:W-:Y:S02]  /*27190*/  IMAD.MOV.U32 R13, RZ, RZ, R25 ;  /* 0x000000ffff0d7224 */ /* 0x000fe400078e0019 */
[----:B------:R-:W-:Y:S02]  /*271a0*/  IMAD.MOV.U32 R12, RZ, RZ, R0 ;  /* 0x000000ffff0c7224 */ /* 0x000fe400078e0000 */
[----:B------:R-:W-:-:S07]  /*271b0*/  IMAD.MOV.U32 R21, RZ, RZ, R14 ;  /* 0x000000ffff157224 */ /* 0x000fce00078e000e */
[----:B------:R-:W-:Y:S05]  /*271c0*/  WARPSYNC.COLLECTIVE R15, `(.L_x_3416) ;  /* 0x000000000f087348 */ /* 0x000fea0003c00000 */
[----:B------:R0:W1:Y:S02]  /*271d0*/  SHFL.IDX P6, R14, R13, R12, R11 ;  /* 0x0000000c0d0e7389 */ /* 0x00006400000c000b */
[----:B01----:R-:W-:Y:S01]  /*271e0*/  ENDCOLLECTIVE ;  /* 0x000000000000791b */ /* 0x003fe20003800000 */
.L_x_3416:
[----:B------:R-:W-:Y:S02]  /*271f0*/  SEL R24, R26, R21, P0 ;  /* 0x000000151a187207 */ /* 0x000fe40000000000 */
[----:B------:R-:W-:Y:S02]  /*27200*/  SEL R26, R21, R26, P0 ;  /* 0x0000001a151a7207 */ /* 0x000fe40000000000 */
[----:B------:R-:W-:Y:S01]  /*27210*/  MOV R13, R27 ;  /* 0x0000001b000d7202 */ /* 0x000fe20000000f00 */
[----:B------:R-:W-:Y:S02]  /*27220*/  IMAD.MOV.U32 R12, RZ, RZ, R2 ;  /* 0x000000ffff0c7224 */ /* 0x000fe400078e0002 */
[----:B------:R-:W-:-:S07]  /*27230*/  IMAD.MOV.U32 R30, RZ, RZ, R14 ;  /* 0x000000ffff1e7224 */ /* 0x000fce00078e000e */
[----:B------:R-:W-:Y:S05]  /*27240*/  WARPSYNC.COLLECTIVE R15, `(.L_x_3417) ;  /* 0x000000000f087348 */ /* 0x000fea0003c00000 */
[----:B------:R0:W1:Y:S02]  /*27250*/  SHFL.IDX P6, R14, R13, R12, R11 ;  /* 0x0000000c0d0e7389 */ /* 0x00006400000c000b */
[----:B01----:R-:W-:Y:S01]  /*27260*/  ENDCOLLECTIVE ;  /* 0x000000000000791b */ /* 0x003fe20003800000 */
.L_x_3417:
[----:B------:R-:W-:Y:S02]  /*27270*/  IMAD.MOV.U32 R13, RZ, RZ, R29 ;  /* 0x000000ffff0d7224 */ /* 0x000fe400078e001d */
[----:B------:R-:W-:Y:S02]  /*27280*/  IMAD.MOV.U32 R12, RZ, RZ, R0 ;  /* 0x000000ffff0c7224 */ /* 0x000fe400078e0000 */
[----:B------:R-:W-:-:S07]  /*27290*/  IMAD.MOV.U32 R27, RZ, RZ, R14 ;  /* 0x000000ffff1b7224 */ /* 0x000fce00078e000e */
[----:B------:R-:W-:Y:S05]  /*272a0*/  WARPSYNC.COLLECTIVE R15, `(.L_x_3418) ;  /* 0x000000000f087348 */ /* 0x000fea0003c00000 */
[----:B------:R0:W1:Y:S02]  /*272b0*/  SHFL.IDX P6, R14, R13, R12, R11 ;  /* 0x0000000c0d0e7389 */ /* 0x00006400000c000b */
[----:B01----:R-:W-:Y:S01]  /*272c0*/  ENDCOLLECTIVE ;  /* 0x000000000000791b */ /* 0x003fe20003800000 */
.L_x_3418:
        /* <DEDUP_REMOVED lines=8> */
.L_x_3419:
[----:B------:R-:W-:Y:S01]  /*27350*/  IMAD.MOV.U32 R13, RZ, RZ, R33 ;  /* 0x000000ffff0d7224 */ /* 0x000fe200078e0021 */
[----:B------:R-:W-:Y:S01]  /*27360*/  MOV R12, R0 ;  /* 0x00000000000c7202 */ /* 0x000fe20000000f00 */
[----:B------:R-:W-:-:S07]  /*27370*/  IMAD.MOV.U32 R31, RZ, RZ, R14 ;  /* 0x000000ffff1f7224 */ /* 0x000fce00078e000e */
[----:B------:R-:W-:Y:S05]  /*27380*/  WARPSYNC.COLLECTIVE R15, `(.L_x_3420) ;  /* 0x000000000f087348 */ /* 0x000fea0003c00000 */
[----:B------:R0:W1:Y:S02]  /*27390*/  SHFL.IDX P6, R14, R13, R12, R11 ;  /* 0x0000000c0d0e7389 */ /* 0x00006400000c000b */
[----:B01----:R-:W-:Y:S01]  /*273a0*/  ENDCOLLECTIVE ;  /* 0x000000000000791b */ /* 0x003fe20003800000 */
.L_x_3420:
        /* <DEDUP_REMOVED lines=8> */
.L_x_3421:
[----:B------:R-:W-:Y:S01]  /*27430*/  MOV R13, R37 ;  /* 0x00000025000d7202 */ /* 0x000fe20000000f00 */
[----:B------:R-:W-:Y:S02]  /*27440*/  IMAD.MOV.U32 R12, RZ, RZ, R0 ;  /* 0x000000ffff0c7224 */ /* 0x000fe400078e0000 */
[----:B------:R-:W-:-:S07]  /*27450*/  IMAD.MOV.U32 R35, RZ, RZ, R14 ;  /* 0x000000ffff237224 */ /* 0x000fce00078e000e */
[----:B------:R-:W-:Y:S05]  /*27460*/  WARPSYNC.COLLECTIVE R15, `(.L_x_3422) ;  /* 0x000000000f087348 */ /* 0x000fea0003c00000 */
[----:B------:R0:W1:Y:S02]  /*27470*/  SHFL.IDX P6, R14, R13, R12, R11 ;  /* 0x0000000c0d0e7389 */ /* 0x00006400000c000b */
[----:B01----:R-:W-:Y:S01]  /*27480*/  ENDCOLLECTIVE ;  /* 0x000000000000791b */ /* 0x003fe20003800000 */
.L_x_3422:
        /* <DEDUP_REMOVED lines=8> */
.L_x_3423:
[----:B------:R-:W-:Y:S02]  /*27510*/  IMAD.MOV.U32 R13, RZ, RZ, R41 ;  /* 0x000000ffff0d7224 */ /* 0x000fe400078e0029 */
[----:B------:R-:W-:Y:S01]  /*27520*/  IMAD.MOV.U32 R12, RZ, RZ, R0 ;  /* 0x000000ffff0c7224 */ /* 0x000fe200078e0000 */
[----:B------:R-:W-:-:S07]  /*27530*/  MOV R20, R14 ;  /* 0x0000000e00147202 */ /* 0x000fce0000000f00 */
[----:B------:R-:W-:Y:S05]  /*27540*/  WARPSYNC.COLLECTIVE R15, `(.L_x_3424) ;  /* 0x000000000f087348 */ /* 0x000fea0003c00000 */
[----:B------:R0:W1:Y:S02]  /*27550*/  SHFL.IDX P6, R14, R13, R12, R11 ;  /* 0x0000000c0d0e7389 */ /* 0x00006400000c000b */
[----:B01----:R-:W-:Y:S01]  /*27560*/  ENDCOLLECTIVE ;  /* 0x000000000000791b */ /* 0x003fe20003800000 */
.L_x_3424:
[----:B------:R-:W-:Y:S01]  /*27570*/  IMAD.MOV.U32 R13, RZ, RZ, R43 ;  /* 0x000000ffff0d7224 */ /* 0x000fe200078e002b */
[----:B------:R-:W-:Y:S01]  /*27580*/  MOV R12, R2 ;  /* 0x00000002000c7202 */ /* 0x000fe20000000f00 */
[----:B------:R-:W-:-:S07]  /*27590*/  IMAD.MOV.U32 R42, RZ, RZ, R14 ;  /* 0x000000ffff2a7224 */ /* 0x000fce00078e000e */
[----:B------:R-:W-:Y:S05]  /*275a0*/  WARPSYNC.COLLECTIVE R15, `(.L_x_3425) ;  /* 0x000000000f087348 */ /* 0x000fea0003c00000 */
[----:B------:R0:W1:Y:S02]  /*275b0*/  SHFL.IDX P6, R14, R13, R12, R11 ;  /* 0x0000000c0d0e7389 */ /* 0x00006400000c000b */
[----:B01----:R-:W-:Y:S01]  /*275c0*/  ENDCOLLECTIVE ;  /* 0x000000000000791b */ /* 0x003fe20003800000 */
.L_x_3425:
[----:B------:R-:W-:Y:S02]  /*275d0*/  IMAD.MOV.U32 R13, RZ, RZ, R45 ;  /* 0x000000ffff0d7224 */ /* 0x000fe400078e002d */
[----:B------:R-:W-:Y:S02]  /*275e0*/  IMAD.MOV.U32 R12, RZ, RZ, R0 ;  /* 0x000000ffff0c7224 */ /* 0x000fe400078e0000 */
[----:B------:R-:W-:-:S07]  /*275f0*/  IMAD.MOV.U32 R43, RZ, RZ, R14 ;  /* 0x000000ffff2b7224 */ /* 0x000fce00078e000e */
[----:B------:R-:W-:Y:S05]  /*27600*/  WARPSYNC.COLLECTIVE R15, `(.L_x_3426) ;  /* 0x000000000f087348 */ /* 0x000fea0003c00000 */
[----:B------:R0:W1:Y:S02]  /*27610*/  SHFL.IDX P6, R14, R13, R12, R11 ;  /* 0x0000000c0d0e7389 */ /* 0x00006400000c000b */
[----:B01----:R-:W-:Y:S01]  /*27620*/  ENDCOLLECTIVE ;  /* 0x000000000000791b */ /* 0x003fe20003800000 */
.L_x_3426:
[----:B------:R-:W-:Y:S02]  /*27630*/  SEL R40, R42, R43, P0 ;  /* 0x0000002b2a287207 */ /* 0x000fe40000000000 */
[----:B------:R-:W-:Y:S02]  /*27640*/  SEL R42, R43, R42, P0 ;  /* 0x0000002a2b2a7207 */ /* 0x000fe40000000000 */
[----:B------:R-:W-:Y:S01]  /*27650*/  MOV R13, R47 ;  /* 0x0000002f000d7202 */ /* 0x000fe20000000f00 */
[----:B------:R-:W-:Y:S01]  /*27660*/  IMAD.MOV.U32 R12, RZ, RZ, R2 ;  /* 0x000000ffff0c7224 */ /* 0x000fe200078e0002 */
[----:B------:R-:W-:Y:S01]  /*27670*/  MOV R47, RZ ;  /* 0x000000ff002f7202 */ /* 0x000fe20000000f00 */
[----:B------:R-:W-:-:S07]  /*27680*/  IMAD.MOV.U32 R45, RZ, RZ, R14 ;  /* 0x000000ffff2d7224 */ /* 0x000fce00078e000e */
[----:B------:R-:W-:Y:S05]  /*27690*/  WARPSYNC.COLLECTIVE R15, `(.L_x_3427) ;  /* 0x000000000f087348 */ /* 0x000fea0003c00000 */
[----:B------:R0:W1:Y:S02]  /*276a0*/  SHFL.IDX P6, R14, R13, R12, R11 ;  /* 0x0000000c0d0e7389 */ /* 0x00006400000c000b */
[----:B01----:R-:W-:Y:S01]  /*276b0*/  ENDCOLLECTIVE ;  /* 0x000000000000791b */ /* 0x003fe20003800000 */
.L_x_3427:
[----:B------:R-:W-:Y:S02]  /*276c0*/  IMAD.MOV.U32 R13, RZ, RZ, R49 ;  /* 0x000000ffff0d7224 */ /* 0x000fe400078e0031 */
[----:B------:R-:W-:Y:S02]  /*276d0*/  IMAD.MOV.U32 R12, RZ, RZ, R0 ;  /* 0x000000ffff0c7224 */ /* 0x000fe400078e0000 */
[----:B------:R-:W-:-:S07]  /*276e0*/  IMAD.MOV.U32 R44, RZ, RZ, R14 ;  /* 0x000000ffff2c7224 */ /* 0x000fce00078e000e */
[----:B------:R-:W-:Y:S05]  /*276f0*/  WARPSYNC.COLLECTIVE R15, `(.L_x_3428) ;  /* 0x000000000f087348 */ /* 0x000fea0003c00000 */
[----:B------:R0:W1:Y:S02]  /*27700*/  SHFL.IDX P6, R14, R13, R12, R11 ;  /* 0x0000000c0d0e7389 */ /* 0x00006400000c000b */
[----:B01----:R-:W-:Y:S01]  /*27710*/  ENDCOLLECTIVE ;  /* 0x000000000000791b */ /* 0x003fe20003800000 */
.L_x_3428:
        /* <DEDUP_REMOVED lines=8> */
.L_x_3429:
[----:B------:R-:W-:Y:S01]  /*277a0*/  IMAD.MOV.U32 R13, RZ, RZ, R53 ;  /* 0x000000ffff0d7224 */ /* 0x000fe200078e0035 */
[----:B------:R-:W-:Y:S01]  /*277b0*/  MOV R12, R0 ;  /* 0x00000000000c7202 */ /* 0x000fe20000000f00 */
[----:B------:R-:W-:-:S07]  /*277c0*/  IMAD.MOV.U32 R46, RZ, RZ, R14 ;  /* 0x000000ffff2e7224 */ /* 0x000fce00078e000e */
[----:B------:R-:W-:Y:S05]  /*277d0*/  WARPSYNC.COLLECTIVE R15, `(.L_x_3430) ;  /* 0x000000000f087348 */ /* 0x000fea0003c00000 */
[----:B------:R0:W1:Y:S02]  /*277e0*/  SHFL.IDX P6, R14, R13, R12, R11 ;  /* 0x0000000c0d0e7389 */ /* 0x00006400000c000b */
[----:B01----:R-:W-:Y:S01]  /*277f0*/  ENDCOLLECTIVE ;  /* 0x000000000000791b */ /* 0x003fe20003800000 */
.L_x_3430:
[----:B------:R-:W-:Y:S01]  /*27800*/  SEL R9, R49, R46, P0 ;  /* 0x0000002e31097207 */ /* 0x000fe20000000000 */
[----:B------:R-:W-:Y:S02]  /*27810*/  IMAD.MOV.U32 R13, RZ, RZ, R57 ;  /* 0x000000ffff0d7224 */ /* 0x000fe400078e0039 */
[----:B------:R-:W-:Y:S02]  /*27820*/  IMAD.MOV.U32 R12, RZ, RZ, R2 ;  /* 0x000000ffff0c7224 */ /* 0x000fe400078e0002 */
[----:B------:R-:W-:-:S07]  /*27830*/  IMAD.MOV.U32 R53, RZ, RZ, R14 ;  /* 0x000000ffff357224 */ /* 0x000fce00078e000e */
[----:B------:R-:W-:Y:S05]  /*27840*/  WARPSYNC.COLLECTIVE R15, `(.L_x_3431) ;  /* 0x000000000f087348 */ /* 0x000fea0003c00000 */
[----:B------:R0:W1:Y:S02]  /*27850*/  SHFL.IDX P6, R14, R13, R12, R11 ;  /* 0x0000000c0d0e7389 */ /* 0x00006400000c000b */
[----:B01----:R-:W-:Y:S01]  /*27860*/  ENDCOLLECTIVE ;  /* 0x000000000000791b */ /* 0x003fe20003800000 */
.L_x_3431:
[----:B------:R-:W-:Y:S01]  /*27870*/  MOV R13, R59 ;  /* 0x0000003b000d7202 */ /* 0x000fe20000000f00 */
[----:B------:R-:W-:Y:S02]  /*27880*/  IMAD.MOV.U32 R12, RZ, RZ, R0 ;  /* 0x000000ffff0c7224 */ /* 0x000fe400078e0000 */
[----:B------:R-:W-:-:S07]  /*27890*/  IMAD.MOV.U32 R48, RZ, RZ, R14 ;  /* 0x000000ffff307224 */ /* 0x000fce00078e000e */
[----:B------:R-:W-:Y:S05]  /*278a0*/  WARPSYNC.COLLECTIVE R15, `(.L_x_3432) ;  /* 0x000000000f087348 */ /* 0x000fea0003c00000 */
[----:B------:R0:W1:Y:S02]  /*278b0*/  SHFL.IDX P6, R14, R13, R12, R11 ;  /* 0x0000000c0d0e7389 */ /* 0x00006400000c000b */
[----:B01----:R-:W-:Y:S01]  /*278c0*/  ENDCOLLECTIVE ;  /* 0x000000000000791b */ /* 0x003fe20003800000 */
.L_x_3432:
        /* <DEDUP_REMOVED lines=8> */
.L_x_3433:
[----:B------:R-:W-:Y:S02]  /*27950*/  IMAD.MOV.U32 R13, RZ, RZ, R63 ;  /* 0x000000ffff0d7224 */ /* 0x000fe400078e003f */
[----:B------:R-:W-:Y:S01]  /*27960*/  IMAD.MOV.U32 R12, RZ, RZ, R0 ;  /* 0x000000ffff0c7224 */ /* 0x000fe200078e0000 */
[----:B------:R-:W-:-:S07]  /*27970*/  MOV R50, R14 ;  /* 0x0000000e00327202 */ /* 0x000fce0000000f00 */
[----:B------:R-:W-:Y:S05]  /*27980*/  WARPSYNC.COLLECTIVE R15, `(.L_x_3434) ;  /* 0x000000000f087348 */ /* 0x000fea0003c00000 */
[----:B------:R0:W1:Y:S02]  /*27990*/  SHFL.IDX P6, R14, R13, R12, R11 ;  /* 0x0000000c0d0e7389 */ /* 0x00006400000c000b */
[----:B01----:R-:W-:Y:S01]  /*279a0*/  ENDCOLLECTIVE ;  /* 0x000000000000791b */ /* 0x003fe20003800000 */
.L_x_3434:
        /* <DEDUP_REMOVED lines=8> */
.L_x_3435:
[----:B------:R-:W-:Y:S02]  /*27a30*/  IMAD.MOV.U32 R13, RZ, RZ, R67 ;  /* 0x000000ffff0d7224 */ /* 0x000fe400078e0043 */
[----:B------:R-:W-:Y:S02]  /*27a40*/  IMAD.MOV.U32 R12, RZ, RZ, R0 ;  /* 0x000000ffff0c7224 */ /* 0x000fe400078e0000 */
[----:B------:R-:W-:-:S07]  /*27a50*/  IMAD.MOV.U32 R52, RZ, RZ, R14 ;  /* 0x000000ffff347224 */ /* 0x000fce00078e000e */
[----:B------:R-:W-:Y:S05]  /*27a60*/  WARPSYNC.COLLECTIVE R15, `(.L_x_3436) ;  /* 0x000000000f087348 */ /* 0x000fea0003c00000 */
[----:B------:R0:W1:Y:S02]  /*27a70*/  SHFL.IDX P6, R14, R13, R12, R11 ;  /* 0x0000000c0d0e7389 */ /* 0x00006400000c000b */
[----:B01----:R-:W-:Y:S01]  /*27a80*/  ENDCOLLECTIVE ;  /* 0x000000000000791b */ /* 0x003fe20003800000 */
.L_x_3436:
        /* <DEDUP_REMOVED lines=8> */
.L_x_3437:
[----:B------:R-:W-:Y:S02]  /*27b10*/  IMAD.MOV.U32 R13, RZ, RZ, R71 ;  /* 0x000000ffff0d7224 */ /* 0x000fe400078e0047 */
[----:B------:R-:W-:Y:S02]  /*27b20*/  IMAD.MOV.U32 R12, RZ, RZ, R0 ;  /* 0x000000ffff0c7224 */ /* 0x000fe400078e0000 */
[----:B------:R-:W-:-:S07]  /*27b30*/  IMAD.MOV.U32 R56, RZ, RZ, R14 ;  /* 0x000000ffff387224 */ /* 0x000fce00078e000e */
[----:B------:R-:W-:Y:S05]  /*27b40*/  WARPSYNC.COLLECTIVE R15, `(.L_x_3438) ;  /* 0x000000000f087348 */ /* 0x000fea0003c00000 */
[----:B------:R0:W1:Y:S02]  /*27b50*/  SHFL.IDX P6, R14, R13, R12, R11 ;  /* 0x0000000c0d0e7389 */ /* 0x00006400000c000b */
[----:B01----:R-:W-:Y:S01]  /*27b60*/  ENDCOLLECTIVE ;  /* 0x000000000000791b */ /* 0x003fe20003800000 */
.L_x_3438:
[----:B------:R-:W-:Y:S01]  /*27b70*/  SEL R39, R56, R67, P0 ;  /* 0x0000004338277207 */ /* 0x000fe20000000000 */
[----:B------:R-:W-:Y:S02]  /*27b80*/  IMAD.MOV.U32 R13, RZ, RZ, R73 ;  /* 0x000000ffff0d7224 */ /* 0x000fe400078e0049 */
[----:B------:R-:W-:Y:S01]  /*27b90*/  IMAD.MOV.U32 R12, RZ, RZ, R2 ;  /* 0x000000ffff0c7224 */ /* 0x000fe200078e0002 */
[----:B------:R-:W-:-:S07]  /*27ba0*/  MOV R71, R14 ;  /* 0x0000000e00477202 */ /* 0x000fce0000000f00 */
[----:B------:R-:W-:Y:S05]  /*27bb0*/  WARPSYNC.COLLECTIVE R15, `(.L_x_3439) ;  /* 0x000000000f087348 */ /* 0x000fea0003c00000 */
[----:B------:R0:W1:Y:S02]  /*27bc0*/  SHFL.IDX P6, R14, R13, R12, R11 ;  /* 0x0000000c0d0e7389 */ /* 0x00006400000c000b */
[----:B01----:R-:W-:Y:S01]  /*27bd0*/  ENDCOLLECTIVE ;  /* 0x000000000000791b */ /* 0x003fe20003800000 */
.L_x_3439:
[----:B------:R-:W-:Y:S01]  /*27be0*/  IMAD.MOV.U32 R13, RZ, RZ, R75 ;  /* 0x000000ffff0d7224 */ /* 0x000fe200078e004b */
[----:B------:R-:W-:Y:S01]  /*27bf0*/  MOV R12, R0 ;  /* 0x00000000000c7202 */ /* 0x000fe20000000f00 */
[----:B------:R-:W-:-:S07]  /*27c00*/  IMAD.MOV.U32 R58, RZ, RZ, R14 ;  /* 0x000000ffff3a7224 */ /* 0x000fce00078e000e */
[----:B------:R-:W-:Y:S05]  /*27c10*/  WARPSYNC.COLLECTIVE R15, `(.L_x_3440) ;  /* 0x000000000f087348 */ /* 0x000fea0003c00000 */
[----:B------:R0:W1:Y:S02]  /*27c20*/  SHFL.IDX P6, R14, R13, R12, R11 ;  /* 0x0000000c0d0e7389 */ /* 0x00006400000c000b */
[----:B01----:R-:W-:Y:S01]  /*27c30*/  ENDCOLLECTIVE ;  /* 0x000000000000791b */ /* 0x003fe20003800000 */
.L_x_3440:
[----:B------:R-:W-:Y:S02]  /*27c40*/  IMAD.MOV.U32 R13, RZ, RZ, R77 ;  /* 0x000000ffff0d7224 */ /* 0x000fe400078e004d */
[----:B------:R-:W-:Y:S02]  /*27c50*/  IMAD.MOV.U32 R12, RZ, RZ, R2 ;  /* 0x000000ffff0c7224 */ /* 0x000fe400078e0002 */
[----:B------:R-:W-:-:S07]  /*27c60*/  IMAD.MOV.U32 R75, RZ, RZ, R14 ;  /* 0x000000ffff4b7224 */ /* 0x000fce00078e000e */
[----:B------:R-:W-:Y:S05]  /*27c70*/  WARPSYNC.COLLECTIVE R15, `(.L_x_3441) ;  /* 0x000000000f087348 */ /* 0x000fea0003c00000 */
[----:B------:R0:W1:Y:S02]  /*27c80*/  SHFL.IDX P6, R14, R13, R12, R11 ;  /* 0x0000000c0d0e7389 */ /* 0x00006400000c000b */
[----:B01----:R-:W-:Y:S01]  /*27c90*/  ENDCOLLECTIVE ;  /* 0x000000000000791b */ /* 0x003fe20003800000 */
.L_x_3441:
        /* <DEDUP_REMOVED lines=8> */
.L_x_3200:
[----:B------:R-:W-:Y:S02]  /*27d20*/  IMAD.MOV.U32 R13, RZ, RZ, R3 ;  /* 0x000000ffff0d7224 */ /* 0x000fe400078e0003 */
[----:B------:R-:W-:Y:S02]  /*27d30*/  IMAD.MOV.U32 R12, RZ, RZ, RZ ;  /* 0x000000ffff0c7224 */ /* 0x000fe400078e00ff */
[----:B------:R-:W-:Y:S02]  /*27d40*/  IMAD.MOV.U32 R11, RZ, RZ, 0x181f ;  /* 0x0000181fff0b7424 */ /* 0x000fe400078e00ff */
[----:B------:R-:W-:-:S07]  /*27d50*/  IMAD.MOV.U32 R15, RZ, RZ, -0x1 ;  /* 0xffffffffff0f7424 */ /* 0x000fce00078e00ff */
[----:B01----:R-:W-:Y:S05]  /*27d60*/  WARPSYNC.COLLECTIVE R15, `(.L_x_3443) ;  /* 0x000000000f087348 */ /* 0x003fea0003c00000 */
[----:B------:R2:W3:Y:S02]  /*27d70*/  SHFL.IDX P6, R14, R13, R12, R11 ;  /* 0x0000000c0d0e7389 */ /* 0x0004e400000c000b */
[----:B0123--:R-:W-:Y:S01]  /*27d80*/  ENDCOLLECTIVE ;  /* 0x000000000000791b */ /* 0x00ffe20003800000 */
.L_x_3443:
[----:B------:R-:W-:Y:S01]  /*27d90*/  IMAD.MOV.U32 R13, RZ, RZ, R2 ;  /* 0x000000ffff0d7224 */ /* 0x000fe200078e0002 */
[----:B------:R-:W-:-:S07]  /*27da0*/  MOV R0, R14 ;  /* 0x0000000e00007202 */ /* 0x000fce0000000f00 */
[----:B------:R-:W-:Y:S05]  /*27db0*/  WARPSYNC.COLLECTIVE R15, `(.L_x_3444) ;  /* 0x000000000f087348 */ /* 0x000fea0003c00000 */
[----:B------:R0:W1:Y:S02]  /*27dc0*/  SHFL.IDX P6, R14, R13, R12, R11 ;  /* 0x0000000c0d0e7389 */ /* 0x00006400000c000b */
[----:B01----:R-:W-:Y:S01]  /*27dd0*/  ENDCOLLECTIVE ;  /* 0x000000000000791b */ /* 0x003fe20003800000 */
.L_x_3444:
[----:B------:R-:W-:Y:S05]  /*27de0*/  BRA `(.L_x_3445) ;  /* 0xffffff5400287947 */ /* 0x000fea000383ffff */
.L_x_3203:
[----:B------:R-:W-:Y:S01]  /*27df0*/  BSSY B1, `(.L_x_3446) ;  /* 0x0000008000017945 */ /* 0x000fe20003800000 */
[----:B------:R-:W-:Y:S01]  /*27e00*/  IMAD.MOV.U32 R13, RZ, RZ, R3 ;  /* 0x000000ffff0d7224 */ /* 0x000fe200078e0003 */
[----:B---3--:R-:W-:Y:S01]  /*27e10*/  MOV R15, 0xffffffff ;  /* 0xffffffff000f7802 */ /* 0x008fe20000000f00 */
[----:B------:R-:W-:Y:S02]  /*27e20*/  IMAD.MOV.U32 R12, RZ, RZ, 0x1 ;  /* 0x00000001ff0c7424 */ /* 0x000fe400078e00ff */
[----:B------:R-:W-:-:S07]  /*27e30*/  IMAD.MOV.U32 R11, RZ, RZ, 0x181f ;  /* 0x0000181fff0b7424 */ /* 0x000fce00078e00ff */
[----:B012-4-:R-:W-:Y:S05]  /*27e40*/  WARPSYNC.COLLECTIVE R15, `(.L_x_3447) ;  /* 0x000000000f087348 */ /* 0x017fea0003c00000 */
[----:B----4-:R3:W4:Y:S02]  /*27e50*/  SHFL.IDX P6, R14, R13, R12, R11 ;  /* 0x0000000c0d0e7389 */ /* 0x01072400000c000b */
[----:B01234-:R-:W-:Y:S01]  /*27e60*/  ENDCOLLECTIVE ;  /* 0x000000000000791b */ /* 0x01ffe20003800000 */
.L_x_3447:
[----:B------:R-:W-:Y:S05]  /*27e70*/  BSYNC B1 ;  /* 0x0000000000017941 */ /* 0x000fea0003800000 */
.L_x_3446:
        /* <DEDUP_REMOVED lines=8> */
.L_x_3448:
[----:B------:R-:W-:Y:S05]  /*27f00*/  BRA `(.L_x_3449) ;  /* 0xffffff5400347947 */ /* 0x000fea000383ffff */
.L_x_3206:
        /* <DEDUP_REMOVED lines=8> */
.L_x_3451:
[----:B------:R-:W-:Y:S05]  /*27f90*/  BSYNC B1 ;  /* 0x0000000000017941 */ /* 0x000fea0003800000 */
.L_x_3450:
        /* <DEDUP_REMOVED lines=8> */
.L_x_3452:
[----:B------:R-:W-:Y:S05]  /*28020*/  BRA `(.L_x_3453) ;  /* 0xffffff54003c7947 */ /* 0x000fea000383ffff */
.L_x_3209:
[----:B------:R-:W-:Y:S01]  /*28030*/  BSSY B1, `(.L_x_3454) ;  /* 0x0000008000017945 */ /* 0x000fe20003800000 */
[----:B------:R-:W-:Y:S01]  /*28040*/  MOV R13, R3 ;  /* 0x00000003000d7202 */ /* 0x000fe20000000f00 */
[----:B------:R-:W-:Y:S02]  /*28050*/  IMAD.MOV.U32 R12, RZ, RZ, 0x3 ;  /* 0x00000003ff0c7424 */ /* 0x000fe400078e00ff */
[----:B------:R-:W-:Y:S02]  /*28060*/  IMAD.MOV.U32 R11, RZ, RZ, 0x181f ;  /* 0x0000181fff0b7424 */ /* 0x000fe400078e00ff */
[----:B0-----:R-:W-:-:S07]  /*28070*/  IMAD.MOV.U32 R15, RZ, RZ, -0x1 ;  /* 0xffffffffff0f7424 */ /* 0x001fce00078e00ff */
[----:B-1234-:R-:W-:Y:S05]  /*28080*/  WARPSYNC.COLLECTIVE R15, `(.L_x_3455) ;  /* 0x000000000f087348 */ /* 0x01efea0003c00000 */
[----:B------:R0:W0:Y:S02]  /*28090*/  SHFL.IDX P6, R14, R13, R12, R11 ;  /* 0x0000000c0d0e7389 */ /* 0x00002400000c000b */
[----:B01234-:R-:W-:Y:S01]  /*280a0*/  ENDCOLLECTIVE ;  /* 0x000000000000791b */ /* 0x01ffe20003800000 */
.L_x_3455:
[----:B------:R-:W-:Y:S05]  /*280b0*/  BSYNC B1 ;  /* 0x0000000000017941 */ /* 0x000fea0003800000 */
.L_x_3454:
        /* <DEDUP_REMOVED lines=8> */
.L_x_3456:
[----:B------:R-:W-:Y:S05]  /*28140*/  BRA `(.L_x_3457) ;  /* 0xffffff5400447947 */ /* 0x000fea000383ffff */
.L_x_3225:
[----:B0-----:R-:W0:Y:S01]  /*28150*/  S2R R8, SR_TID.X ;  /* 0x0000000000087919 */ /* 0x001e220000002100 */
[----:B------:R-:W-:Y:S01]  /*28160*/  BSSY B1, `(.L_x_3458) ;  /* 0x000000a000017945 */ /* 0x000fe20003800000 */
[----:B------:R-:W-:Y:S01]  /*28170*/  MOV R12, RZ ;  /* 0x000000ff000c7202 */ /* 0x000fe20000000f00 */
[----:B------:R-:W-:Y:S02]  /*28180*/  IMAD.MOV.U32 R11, RZ, RZ, 0x1f ;  /* 0x0000001fff0b7424 */ /* 0x000fe400078e00ff */
[----:B------:R-:W-:Y:S01]  /*28190*/  IMAD.MOV.U32 R15, RZ, RZ, -0x1 ;  /* 0xffffffffff0f7424 */ /* 0x000fe200078e00ff */
[----:B0-----:R-:W-:-:S04]  /*281a0*/  SHF.R.U32.HI R8, RZ, 0x5, R8 ;  /* 0x00000005ff087819 */ /* 0x001fc80000011608 */
[----:B------:R-:W-:-:S05]  /*281b0*/  LOP3.LUT R8, R8, 0x3, RZ, 0xc0, !PT ;  /* 0x0000000308087812 */ /* 0x000fca00078ec0ff */
[----:B------:R-:W-:-:S07]  /*281c0*/  IMAD.MOV.U32 R13, RZ, RZ, R8 ;  /* 0x000000ffff0d7224 */ /* 0x000fce00078e0008 */
[----:B------:R-:W-:Y:S05]  /*281d0*/  WARPSYNC.COLLECTIVE R15, `(.L_x_3459) ;  /* 0x000000000f087348 */ /* 0x000fea0003c00000 */
[----:B------:R0:W1:Y:S02]  /*281e0*/  SHFL.IDX P6, R14, R13, R12, R11 ;  /* 0x0000000c0d0e7389 */ /* 0x00006400000c000b */
[----:B01----:R-:W-:Y:S01]  /*281f0*/  ENDCOLLECTIVE ;  /* 0x000000000000791b */ /* 0x003fe20003800000 */
.L_x_3459:
[----:B------:R-:W-:Y:S05]  /*28200*/  BSYNC B1 ;  /* 0x0000000000017941 */ /* 0x000fea0003800000 */
.L_x_3458:
[----:B------:R-:W-:Y:S05]  /*28210*/  BRA `(.L_x_3460) ;  /* 0xffffff6800ec7947 */ /* 0x000fea000383ffff */
.L_x_3227:
[----:B------:R-:W-:Y:S01]  /*28220*/  BSSY B1, `(.L_x_3461) ;  /* 0x0000006000017945 */ /* 0x000fe20003800000 */
[----:B------:R-:W-:-:S07]  /*28230*/  IMAD.MOV.U32 R15, RZ, RZ, -0x1 ;  /* 0xffffffffff0f7424 */ /* 0x000fce00078e00ff */
[----:B01----:R-:W-:Y:S05]  /*28240*/  WARPSYNC.COLLECTIVE R15, `(.L_x_3462) ;  /* 0x000000000f0c7348 */ /* 0x003fea0003c00000 */
[----:B------:R-:W-:Y:S02]  /*28250*/  ELECT P6, UR62, PT ;  /* 0x00000000003e782f */ /* 0x000fe400038c0000 */
[----:B------:R-:W-:Y:S01]  /*28260*/  MOV R14, UR62 ;  /* 0x0000003e000e7c02 */ /* 0x000fe20008000f00 */
[----:B01----:R-:W-:Y:S10]  /*28270*/  ENDCOLLECTIVE ;  /* 0x000000000000791b */ /* 0x003ff40003800000 */
.L_x_3462:
[----:B------:R-:W-:Y:S05]  /*28280*/  BSYNC B1 ;  /* 0x0000000000017941 */ /* 0x000fea0003800000 */
.L_x_3461:
[----:B------:R-:W-:Y:S05]  /*28290*/  BRA `(.L_x_3226) ;  /* 0xffffff6800e47947 */ /* 0x000fea000383ffff */
.L_x_3229:
[----:B-1----:R1:W2:Y:S02]  /*282a0*/  SYNCS.PHASECHK.TRANS64.TRYWAIT P0, [R22+URZ+0x22820], R6 ;  /* 0x02282006160075a7 */ /* 0x0022a4000800017f */
[----:B--2---:R-:W-:Y:S05]  /*282b0*/  @!P0 NANOSLEEP.SYNCS 0x989680 ;  /* 0x009896800000895d */ /* 0x004fea0003900000 */
[----:B------:R-:W2:Y:S02]  /*282c0*/  @!P0 SYNCS.PHASECHK.TRANS64 P0, [R22+URZ+0x22820], R6 ;  /* 0x02282006160085a7 */ /* 0x000ea4000800007f */
[----:B--2---:R-:W-:Y:S05]  /*282d0*/  @!P0 BRA `(.L_x_3229) ;  /* 0xfffffffc00f08947 */ /* 0x004fea000383ffff */
[----:B------:R-:W-:Y:S05]  /*282e0*/  BRA `(.L_x_3463) ;  /* 0xffffff6800f47947 */ /* 0x000fea000383ffff */
.L_x_3233:
[----:B0-----:R0:W1:Y:S02]  /*282f0*/  SYNCS.PHASECHK.TRANS64.TRYWAIT P0, [R6+URZ+0x228a0], R7 ;  /* 0x0228a007060075a7 */ /* 0x001064000800017f */
[----:B-1----:R-:W-:Y:S05]  /*28300*/  @!P0 NANOSLEEP.SYNCS 0x989680 ;  /* 0x009896800000895d */ /* 0x002fea0003900000 */
[----:B------:R-:W1:Y:S02]  /*28310*/  @!P0 SYNCS.PHASECHK.TRANS64 P0, [R6+URZ+0x228a0], R7 ;  /* 0x0228a007060085a7 */ /* 0x000e64000800007f */
[----:B-1----:R-:W-:Y:S05]  /*28320*/  @!P0 BRA `(.L_x_3233) ;  /* 0xfffffffc00f08947 */ /* 0x002fea000383ffff */
[----:B------:R-:W-:Y:S05]  /*28330*/  BRA `(.L_x_3464) ;  /* 0xffffff6c000c7947 */ /* 0x000fea000383ffff */
.L_x_3238:
[----:B-1----:R1:W2:Y:S02]  /*28340*/  SYNCS.PHASECHK.TRANS64.TRYWAIT P0, [R6+URZ+0x228c0], R7 ;  /* 0x0228c007060075a7 */ /* 0x0022a4000800017f */
[----:B--2---:R-:W-:Y:S05]  /*28350*/  @!P0 NANOSLEEP.SYNCS 0x989680 ;  /* 0x009896800000895d */ /* 0x004fea0003900000 */
[----:B------:R-:W2:Y:S02]  /*28360*/  @!P0 SYNCS.PHASECHK.TRANS64 P0, [R6+URZ+0x228c0], R7 ;  /* 0x0228c007060085a7 */ /* 0x000ea4000800007f */
[----:B--2---:R-:W-:Y:S05]  /*28370*/  @!P0 BRA `(.L_x_3238) ;  /* 0xfffffffc00f08947 */ /* 0x004fea000383ffff */
[----:B------:R-:W-:Y:S05]  /*28380*/  BRA `(.L_x_3465) ;  /* 0xffffff6c00887947 */ /* 0x000fea000383ffff */
.L_x_3245:
[----:B0-----:R0:W1:Y:S02]  /*28390*/  SYNCS.PHASECHK.TRANS64.TRYWAIT P1, [R6+URZ+0x228a0], R7 ;  /* 0x0228a007060075a7 */ /* 0x001064000802017f */
[----:B-1----:R-:W-:Y:S05]  /*283a0*/  @!P1 NANOSLEEP.SYNCS 0x989680 ;  /* 0x009896800000995d */ /* 0x002fea0003900000 */
[----:B------:R-:W1:Y:S02]  /*283b0*/  @!P1 SYNCS.PHASECHK.TRANS64 P1, [R6+URZ+0x228a0], R7 ;  /* 0x0228a007060095a7 */ /* 0x000e64000802007f */
[----:B-1----:R-:W-:Y:S05]  /*283c0*/  @!P1 BRA `(.L_x_3245) ;  /* 0xfffffffc00f09947 */ /* 0x002fea000383ffff */
[----:B------:R-:W-:Y:S05]  /*283d0*/  BRA `(.L_x_3466) ;  /* 0xffffff7000447947 */ /* 0x000fea000383ffff */
.L_x_3250:
[----:B-1----:R1:W2:Y:S02]  /*283e0*/  SYNCS.PHASECHK.TRANS64.TRYWAIT P1, [R6+URZ+0x228c0], R7 ;  /* 0x0228c007060075a7 */ /* 0x0022a4000802017f */
[----:B--2---:R-:W-:Y:S05]  /*283f0*/  @!P1 NANOSLEEP.SYNCS 0x989680 ;  /* 0x009896800000995d */ /* 0x004fea0003900000 */
[----:B------:R-:W2:Y:S02]  /*28400*/  @!P1 SYNCS.PHASECHK.TRANS64 P1, [R6+URZ+0x228c0], R7 ;  /* 0x0228c007060095a7 */ /* 0x000ea4000802007f */
[----:B--2---:R-:W-:Y:S05]  /*28410*/  @!P1 BRA `(.L_x_3250) ;  /* 0xfffffffc00f09947 */ /* 0x004fea000383ffff */
[----:B------:R-:W-:Y:S05]  /*28420*/  BRA `(.L_x_3467) ;  /* 0xffffff7000bc7947 */ /* 0x000fea000383ffff */
.L_x_3265:
[----:B------:R-:W0:Y:S01]  /*28430*/  S2R R20, SR_TID.X ;  /* 0x0000000000147919 */ /* 0x000e220000002100 */
[----:B------:R-:W-:Y:S01]  /*28440*/  BSSY B0, `(.L_x_3468) ;  /* 0x000000a000007945 */ /* 0x000fe20003800000 */
[----:B------:R-:W-:Y:S02]  /*28450*/  IMAD.MOV.U32 R11, RZ, RZ, 0x1f ;  /* 0x0000001fff0b7424 */ /* 0x000fe400078e00ff */
[----:B------:R-:W-:Y:S01]  /*28460*/  IMAD.MOV.U32 R15, RZ, RZ, -0x1 ;  /* 0xffffffffff0f7424 */ /* 0x000fe200078e00ff */
[----:B0-----:R-:W-:-:S04]  /*28470*/  SHF.R.U32.HI R12, RZ, 0x5, R20 ;  /* 0x00000005ff0c7819 */ /* 0x001fc80000011614 */
[----:B------:R-:W-:-:S05]  /*28480*/  LOP3.LUT R12, R12, 0x3, RZ, 0xc0, !PT ;  /* 0x000000030c0c7812 */ /* 0x000fca00078ec0ff */
[----:B------:R-:W-:Y:S01]  /*28490*/  IMAD.MOV.U32 R13, RZ, RZ, R12 ;  /* 0x000000ffff0d7224 */ /* 0x000fe200078e000c */
[----:B------:R-:W-:-:S07]  /*284a0*/  MOV R12, RZ ;  /* 0x000000ff000c7202 */ /* 0x000fce0000000f00 */
[----:B-----5:R-:W-:Y:S05]  /*284b0*/  WARPSYNC.COLLECTIVE R15, `(.L_x_3469) ;  /* 0x000000000f087348 */ /* 0x020fea0003c00000 */
[----:B------:R0:W1:Y:S02]  /*284c0*/  SHFL.IDX P6, R14, R13, R12, R11 ;  /* 0x0000000c0d0e7389 */ /* 0x00006400000c000b */
[----:B01---5:R-:W-:Y:S01]  /*284d0*/  ENDCOLLECTIVE ;  /* 0x000000000000791b */ /* 0x023fe20003800000 */
.L_x_3469:
[----:B------:R-:W-:Y:S05]  /*284e0*/  BSYNC B0 ;  /* 0x0000000000007941 */ /* 0x000fea0003800000 */
.L_x_3468:
[----:B------:R-:W-:Y:S05]  /*284f0*/  BRA `(.L_x_3470) ;  /* 0xffffff80003c7947 */ /* 0x000fea000383ffff */
.L_x_3268:
[----:B0-----:R-:W2:Y:S02]  /*28500*/  LDL R0, [R1+0x30] ;  /* 0x0000300001007983 */ /* 0x001ea40000100800 */
[----:B--2---:R0:W1:Y:S02]  /*28510*/  SYNCS.PHASECHK.TRANS64.TRYWAIT P0, [R6+URZ+0x22880], R0 ;  /* 0x02288000060075a7 */ /* 0x004064000800017f */
[----:B-1----:R-:W-:Y:S05]  /*28520*/  @!P0 NANOSLEEP.SYNCS 0x989680 ;  /* 0x009896800000895d */ /* 0x002fea0003900000 */
[----:B------:R-:W1:Y:S02]  /*28530*/  @!P0 SYNCS.PHASECHK.TRANS64 P0, [R6+URZ+0x22880], R0 ;  /* 0x02288000060085a7 */ /* 0x000e64000800007f */
[----:B-1----:R-:W-:Y:S05]  /*28540*/  @!P0 BRA `(.L_x_3268) ;  /* 0xfffffffc00ec8947 */ /* 0x002fea000383ffff */
[----:B------:R-:W-:Y:S05]  /*28550*/  BRA `(.L_x_3471) ;  /* 0xffffff8000587947 */ /* 0x000fea000383ffff */
.L_x_3269:
        /* <DEDUP_REMOVED lines=8> */
.L_x_3473:
[----:B------:R-:W-:Y:S05]  /*285e0*/  BSYNC B0 ;  /* 0x0000000000007941 */ /* 0x000fea0003800000 */
.L_x_3472:
[----:B------:R-:W-:Y:S01]  /*285f0*/  IMAD.MOV.U32 R13, RZ, RZ, R2 ;  /* 0x000000ffff0d7224 */ /* 0x000fe200078e0002 */
[----:B------:R-:W-:Y:S01]  /*28600*/  MOV R11, 0x181f ;  /* 0x0000181f000b7802 */ /* 0x000fe20000000f00 */
[----:B------:R-:W-:Y:S01]  /*28610*/  IMAD.MOV.U32 R12, RZ, RZ, RZ ;  /* 0x000000ffff0c7224 */ /* 0x000fe200078e00ff */
[----:B------:R-:W-:Y:S01]  /*28620*/  ISETP.GE.AND P2, PT, R9, 0x21, PT ;  /* 0x000000210900780c */ /* 0x000fe20003f46270 */
[----:B------:R-:W-:Y:S01]  /*28630*/  IMAD.MOV.U32 R15, RZ, RZ, -0x1 ;  /* 0xffffffffff0f7424 */ /* 0x000fe200078e00ff */
[----:B------:R-:W-:Y:S01]  /*28640*/  LOP3.LUT R23, R23, 0xffffffef, RZ, 0xc0, !PT ;  /* 0xffffffef17177812 */ /* 0x000fe200078ec0ff */
[----:B------:R-:W-:Y:S01]  /*28650*/  IMAD.MOV.U32 R3, RZ, RZ, R14 ;  /* 0x000000ffff037224 */ /* 0x000fe200078e000e */
[----:B------:R-:W-:-:S13]  /*28660*/  ISETP.GE.AND P3, PT, R9, 0x91, PT ;  /* 0x000000910900780c */ /* 0x000fda0003f66270 */
[----:B------:R-:W-:Y:S05]  /*28670*/  WARPSYNC.COLLECTIVE R15, `(.L_x_3474) ;  /* 0x000000000f087348 */ /* 0x000fea0003c00000 */
[----:B------:R0:W1:Y:S02]  /*28680*/  SHFL.IDX P6, R14, R13, R12, R11 ;  /* 0x0000000c0d0e7389 */ /* 0x00006400000c000b */
[----:B01----:R-:W-:Y:S01]  /*28690*/  ENDCOLLECTIVE ;  /* 0x000000000000791b */ /* 0x003fe20003800000 */
.L_x_3474:
[C---:B------:R-:W-:Y:S02]  /*286a0*/  ISETP.GE.AND P5, PT, R9.reuse, 0x31, PT ;  /* 0x000000310900780c */ /* 0x040fe40003fa6270 */
[----:B------:R-:W-:Y:S02]  /*286b0*/  ISETP.GE.AND P4, PT, R9, 0x61, PT ;  /* 0x000000610900780c */ /* 0x000fe40003f86270 */
        /* <DEDUP_REMOVED lines=8> */
.L_x_3475:
        /* <DEDUP_REMOVED lines=11> */
.L_x_3476:
        /* <DEDUP_REMOVED lines=8> */
.L_x_3477:
        /* <DEDUP_REMOVED lines=10> */
.L_x_3478:
        /* <DEDUP_REMOVED lines=8> */
.L_x_3479:
[----:B------:R-:W-:Y:S02]  /*28990*/  ISETP.LT.OR P1, PT, R9, 0x21, P0 ;  /* 0x000000210900780c */ /* 0x000fe40000721670 */
[----:B------:R-:W-:-:S11]  /*289a0*/  MOV R13, R2 ;  /* 0x00000002000d7202 */ /* 0x000fd60000000f00 */
        /* <DEDUP_REMOVED lines=8> */
.L_x_3480:
        /* <DEDUP_REMOVED lines=8> */
.L_x_3481:
        /* <DEDUP_REMOVED lines=10> */
.L_x_3482:
[----:B------:R-:W-:Y:S02]  /*28b50*/  IMAD.MOV.U32 R13, RZ, RZ, R0 ;  /* 0x000000ffff0d7224 */ /* 0x000fe400078e0000 */
[----:B------:R-:W-:-:S05]  /*28b60*/  IMAD.MOV.U32 R12, RZ, RZ, R14 ;  /* 0x000000ffff0c7224 */ /* 0x000fca00078e000e */
[----:B------:R-:W-:Y:S02]  /*28b70*/  IADD3 R26, P1, R31, R12, RZ ;  /* 0x0000000c1f1a7210 */ /* 0x000fe40007f3e0ff */
[----:B------:R-:W-:-:S03]  /*28b80*/  MOV R12, 0x5 ;  /* 0x00000005000c7802 */ /* 0x000fc60000000f00 */
[----:B------:R-:W-:Y:S01]  /*28b90*/  IMAD.X R27, RZ, RZ, R21, P1 ;  /* 0x000000ffff1b7224 */ /* 0x000fe200008e0615 */
[----:B------:R-:W-:-:S13]  /*28ba0*/  ISETP.LT.OR P1, PT, R9, 0x41, P0 ;  /* 0x000000410900780c */ /* 0x000fda0000721670 */
[----:B------:R-:W-:Y:S05]  /*28bb0*/  WARPSYNC.COLLECTIVE R15, `(.L_x_3483) ;  /* 0x000000000f087348 */ /* 0x000fea0003c00000 */
[----:B------:R0:W1:Y:S02]  /*28bc0*/  SHFL.IDX P6, R14, R13, R12, R11 ;  /* 0x0000000c0d0e7389 */ /* 0x00006400000c000b */
[----:B01----:R-:W-:Y:S01]  /*28bd0*/  ENDCOLLECTIVE ;  /* 0x000000000000791b */ /* 0x003fe20003800000 */
.L_x_3483:
        /* <DEDUP_REMOVED lines=9> */
.L_x_3484:
        /* <DEDUP_REMOVED lines=8> */
.L_x_3485:
        /* <DEDUP_REMOVED lines=10> */
.L_x_3486:
        /* <DEDUP_REMOVED lines=8> */
.L_x_3487:
        /* <DEDUP_REMOVED lines=10> */
.L_x_3488:
[----:B------:R-:W-:Y:S02]  /*28eb0*/  IMAD.MOV.U32 R13, RZ, RZ, R10 ;  /* 0x000000ffff0d7224 */ /* 0x000fe400078e000a */
[----:B------:R-:W-:Y:S01]  /*28ec0*/  IMAD.MOV.U32 R12, RZ, RZ, RZ ;  /* 0x000000ffff0c7224 */ /* 0x000fe200078e00ff */
[----:B------:R-:W-:-:S07]  /*28ed0*/  MOV R2, R14 ;  /* 0x0000000e00027202 */ /* 0x000fce0000000f00 */
[----:B------:R-:W-:Y:S05]  /*28ee0*/  WARPSYNC.COLLECTIVE R15, `(.L_x_3489) ;  /* 0x000000000f087348 */ /* 0x000fea0003c00000 */
[----:B------:R0:W1:Y:S02]  /*28ef0*/  SHFL.IDX P6, R14, R13, R12, R11 ;  /* 0x0000000c0d0e7389 */ /* 0x00006400000c000b */
[----:B01----:R-:W-:Y:S01]  /*28f00*/  ENDCOLLECTIVE ;  /* 0x000000000000791b */ /* 0x003fe20003800000 */
.L_x_3489:
[----:B------:R-:W-:-:S05]  /*28f10*/  IADD3 R26, P1, R31, R2, RZ ;  /* 0x000000021f1a7210 */ /* 0x000fca0007f3e0ff */
[----:B------:R-:W-:Y:S01]  /*28f20*/  IMAD.X R27, RZ, RZ, R0, P1 ;  /* 0x000000ffff1b7224 */ /* 0x000fe200008e0600 */
        /* <DEDUP_REMOVED lines=10> */
.L_x_3490:
        /* <DEDUP_REMOVED lines=9> */
.L_x_3491:
        /* <DEDUP_REMOVED lines=11> */
.L_x_3492:
        /* <DEDUP_REMOVED lines=14> */
.L_x_3274:
[----:B--2---:R-:W2:Y:S02]  /*291f0*/  LDL R0, [R1+0x30] ;  /* 0x0000300001007983 */ /* 0x004ea40000100800 */
[----:B--2---:R2:W3:Y:S02]  /*29200*/  SYNCS.PHASECHK.TRANS64.TRYWAIT P0, [R6+URZ+0x22840], R0 ;  /* 0x02284000060075a7 */ /* 0x0044e4000800017f */
[----:B---3--:R-:W-:Y:S05]  /*29210*/  @!P0 NANOSLEEP.SYNCS 0x989680 ;  /* 0x009896800000895d */ /* 0x008fea0003900000 */
[----:B------:R-:W3:Y:S02]  /*29220*/  @!P0 SYNCS.PHASECHK.TRANS64 P0, [R6+URZ+0x22840], R0 ;  /* 0x02284000060085a7 */ /* 0x000ee4000800007f */
[----:B---3--:R-:W-:Y:S05]  /*29230*/  @!P0 BRA `(.L_x_3274) ;  /* 0xfffffffc00ec8947 */ /* 0x008fea000383ffff */
[----:B------:R-:W-:Y:S05]  /*29240*/  BRA `(.L_x_3494) ;  /* 0xffffff7c00887947 */ /* 0x000fea000383ffff */
.L_x_3275:
        /* <DEDUP_REMOVED lines=8> */
.L_x_3496:
[----:B------:R-:W-:Y:S05]  /*292d0*/  BSYNC B0 ;  /* 0x0000000000007941 */ /* 0x000fea0003800000 */
.L_x_3495:
        /* <DEDUP_REMOVED lines=8> */
.L_x_3497:
[----:B------:R-:W-:Y:S01]  /*29360*/  IMAD.MOV.U32 R13, RZ, RZ, R7 ;  /* 0x000000ffff0d7224 */ /* 0x000fe200078e0007 */
[----:B------:R-:W-:Y:S02]  /*29370*/  MOV R12, 0x1 ;  /* 0x00000001000c7802 */ /* 0x000fe40000000f00 */
        /* <DEDUP_REMOVED lines=14> */
.L_x_3498:
[----:B------:R-:W-:Y:S02]  /*29460*/  IMAD.MOV.U32 R13, RZ, RZ, R8 ;  /* 0x000000ffff0d7224 */ /* 0x000fe400078e0008 */
[----:B------:R-:W-:-:S07]  /*29470*/  IMAD.MOV.U32 R4, RZ, RZ, R14 ;  /* 0x000000ffff047224 */ /* 0x000fce00078e000e */
[----:B------:R-:W-:Y:S05]  /*29480*/  WARPSYNC.COLLECTIVE R15, `(.L_x_3499) ;  /* 0x000000000f087348 */ /* 0x000fea0003c00000 */
[----:B------:R0:W1:Y:S02]  /*29490*/  SHFL.IDX P6, R14, R13, R12, R11 ;  /* 0x0000000c0d0e7389 */ /* 0x00006400000c000b */
[----:B01----:R-:W-:Y:S01]  /*294a0*/  ENDCOLLECTIVE ;  /* 0x000000000000791b */ /* 0x003fe20003800000 */
.L_x_3499:
        /* <DEDUP_REMOVED lines=16> */
.L_x_3500:
[----:B------:R-:W-:Y:S02]  /*295b0*/  IMAD.MOV.U32 R13, RZ, RZ, R8 ;  /* 0x000000ffff0d7224 */ /* 0x000fe400078e0008 */
[----:B------:R-:W-:-:S07]  /*295c0*/  IMAD.MOV.U32 R4, RZ, RZ, R14 ;  /* 0x000000ffff047224 */ /* 0x000fce00078e000e */
[----:B------:R-:W-:Y:S05]  /*295d0*/  WARPSYNC.COLLECTIVE R15, `(.L_x_3501) ;  /* 0x000000000f087348 */ /* 0x000fea0003c00000 */
[----:B------:R0:W1:Y:S02]  /*295e0*/  SHFL.IDX P6, R14, R13, R12, R11 ;  /* 0x0000000c0d0e7389 */ /* 0x00006400000c000b */
[----:B01----:R-:W-:Y:S01]  /*295f0*/  ENDCOLLECTIVE ;  /* 0x000000000000791b */ /* 0x003fe20003800000 */
.L_x_3501:
[----:B------:R-:W-:Y:S02]  /*29600*/  IMAD.MOV.U32 R13, RZ, RZ, R7 ;  /* 0x000000ffff0d7224 */ /* 0x000fe400078e0007 */
[----:B------:R-:W-:Y:S01]  /*29610*/  IMAD.MOV.U32 R12, RZ, RZ, 0x3 ;  /* 0x00000003ff0c7424 */ /* 0x000fe200078e00ff */
[----:B------:R-:W-:Y:S01]  /*29620*/  LOP3.LUT P6, RZ, R23, 0x8, RZ, 0xc0, !PT ;  /* 0x0000000817ff7812 */ /* 0x000fe200078cc0ff */
[----:B------:R-:W-:-:S12]  /*29630*/  IMAD.MOV.U32 R5, RZ, RZ, R14 ;  /* 0x000000ffff057224 */ /* 0x000fd800078e000e */
[----:B------:R-:W-:-:S04]  /*29640*/  @P6 IADD3 R5, P0, R31, R5, RZ ;  /* 0x000000051f056210 */ /* 0x000fc80007f1e0ff */
[----:B------:R-:W-:-:S04]  /*29650*/  @P6 IADD3.X R4, RZ, R4, RZ, P0, !PT ;  /* 0x00000004ff046210 */ /* 0x000fc800007fe4ff */
        /* <DEDUP_REMOVED lines=10> */
.L_x_3502:
[----:B------:R-:W-:Y:S02]  /*29700*/  IMAD.MOV.U32 R13, RZ, RZ, R8 ;  /* 0x000000ffff0d7224 */ /* 0x000fe400078e0008 */
[----:B------:R-:W-:-:S07]  /*29710*/  IMAD.MOV.U32 R4, RZ, RZ, R14 ;  /* 0x000000ffff047224 */ /* 0x000fce00078e000e */
[----:B------:R-:W-:Y:S05]  /*29720*/  WARPSYNC.COLLECTIVE R15, `(.L_x_3503) ;  /* 0x000000000f087348 */ /* 0x000fea0003c00000 */
[----:B------:R0:W1:Y:S02]  /*29730*/  SHFL.IDX P6, R14, R13, R12, R11 ;  /* 0x0000000c0d0e7389 */ /* 0x00006400000c000b */
[----:B01----:R-:W-:Y:S01]  /*29740*/  ENDCOLLECTIVE ;  /* 0x000000000000791b */ /* 0x003fe20003800000 */
.L_x_3503:
[----:B------:R-:W-:Y:S02]  /*29750*/  IMAD.MOV.U32 R13, RZ, RZ, R7 ;  /* 0x000000ffff0d7224 */ /* 0x000fe400078e0007 */
[----:B------:R-:W-:Y:S01]  /*29760*/  IMAD.MOV.U32 R12, RZ, RZ, 0x4 ;  /* 0x00000004ff0c7424 */ /* 0x000fe200078e00ff */
[----:B------:R-:W-:-:S07]  /*29770*/  MOV R5, R14 ;  /* 0x0000000e00057202 */ /* 0x000fce0000000f00 */
[----:B------:R-:W-:Y:S05]  /*29780*/  WARPSYNC.COLLECTIVE R15, `(.L_x_3504) ;  /* 0x000000000f087348 */ /* 0x000fea0003c00000 */
[----:B------:R0:W1:Y:S02]  /*29790*/  SHFL.IDX P6, R14, R13, R12, R11 ;  /* 0x0000000c0d0e7389 */ /* 0x00006400000c000b */
[----:B01----:R-:W-:Y:S01]  /*297a0*/  ENDCOLLECTIVE ;  /* 0x000000000000791b */ /* 0x003fe20003800000 */
.L_x_3504:
[----:B------:R-:W-:-:S05]  /*297b0*/  @P5 IADD3 R5, P0, R31, R5, RZ ;  /* 0x000000051f055210 */ /* 0x000fca0007f1e0ff */
[----:B------:R-:W-:-:S05]  /*297c0*/  @P5 IMAD.X R4, RZ, RZ, R4, P0 ;  /* 0x000000ffff045224 */ /* 0x000fca00000e0604 */
[----:B------:R-:W-:Y:S02]  /*297d0*/  @P5 LOP3.LUT R5, R5, R4, RZ, 0x3c, !PT ;  /* 0x0000000405055212 */ /* 0x000fe400078e3cff */
[----:B------:R-:W-:Y:S02]  /*297e0*/  MOV R13, R8 ;  /* 0x00000008000d7202 */ /* 0x000fe40000000f00 */
        /* <DEDUP_REMOVED lines=11> */
.L_x_3505:
        /* <DEDUP_REMOVED lines=16> */
.L_x_3506:
[----:B------:R-:W-:Y:S01]  /*299a0*/  IMAD.MOV.U32 R13, RZ, RZ, R8 ;  /* 0x000000ffff0d7224 */ /* 0x000fe200078e0008 */
[----:B------:R-:W-:-:S07]  /*299b0*/  MOV R4, R14 ;  /* 0x0000000e00047202 */ /* 0x000fce0000000f00 */
[----:B------:R-:W-:Y:S05]  /*299c0*/  WARPSYNC.COLLECTIVE R15, `(.L_x_3507) ;  /* 0x000000000f087348 */ /* 0x000fea0003c00000 */
[----:B------:R0:W1:Y:S02]  /*299d0*/  SHFL.IDX P6, R14, R13, R12, R11 ;  /* 0x0000000c0d0e7389 */ /* 0x00006400000c000b */
[----:B01----:R-:W-:Y:S01]  /*299e0*/  ENDCOLLECTIVE ;  /* 0x000000000000791b */ /* 0x003fe20003800000 */
.L_x_3507:
[----:B------:R-:W-:Y:S01]  /*299f0*/  IMAD.MOV.U32 R13, RZ, RZ, R7 ;  /* 0x000000ffff0d7224 */ /* 0x000fe200078e0007 */
[----:B------:R-:W-:Y:S01]  /*29a00*/  MOV R12, 0x6 ;  /* 0x00000006000c7802 */ /* 0x000fe20000000f00 */
[----:B------:R-:W-:-:S07]  /*29a10*/  IMAD.MOV.U32 R5, RZ, RZ, R14 ;  /* 0x000000ffff057224 */ /* 0x000fce00078e000e */
[----:B------:R-:W-:Y:S05]  /*29a20*/  WARPSYNC.COLLECTIVE R15, `(.L_x_3508) ;  /* 0x000000000f087348 */ /* 0x000fea0003c00000 */
[----:B------:R0:W1:Y:S02]  /*29a30*/  SHFL.IDX P6, R14, R13, R12, R11 ;  /* 0x0000000c0d0e7389 */ /* 0x00006400000c000b */
[----:B01----:R-:W-:Y:S01]  /*29a40*/  ENDCOLLECTIVE ;  /* 0x000000000000791b */ /* 0x003fe20003800000 */
.L_x_3508:
        /* <DEDUP_REMOVED lines=14> */
.L_x_3509:
[----:B------:R-:W-:Y:S01]  /*29b30*/  MOV R13, R7 ;  /* 0x00000007000d7202 */ /* 0x000fe20000000f00 */
[----:B------:R-:W-:Y:S02]  /*29b40*/  IMAD.MOV.U32 R12, RZ, RZ, 0x7 ;  /* 0x00000007ff0c7424 */ /* 0x000fe400078e00ff */
[----:B------:R-:W-:-:S07]  /*29b50*/  IMAD.MOV.U32 R5, RZ, RZ, R14 ;  /* 0x000000ffff057224 */ /* 0x000fce00078e000e */
[----:B------:R-:W-:Y:S05]  /*29b60*/  WARPSYNC.COLLECTIVE R15, `(.L_x_3510) ;  /* 0x000000000f087348 */ /* 0x000fea0003c00000 */
[----:B------:R0:W1:Y:S02]  /*29b70*/  SHFL.IDX P6, R14, R13, R12, R11 ;  /* 0x0000000c0d0e7389 */ /* 0x00006400000c000b */
[----:B01----:R-:W-:Y:S01]  /*29b80*/  ENDCOLLECTIVE ;  /* 0x000000000000791b */ /* 0x003fe20003800000 */
.L_x_3510:
        /* <DEDUP_REMOVED lines=10> */
.L_x_3511:
        /* <DEDUP_REMOVED lines=10> */
.L_x_3512:
[----:B------:R-:W-:-:S04]  /*29cd0*/  @P1 IADD3 R4, P0, R31, R4, RZ ;  /* 0x000000041f041210 */ /* 0x000fc80007f1e0ff */
[----:B------:R-:W-:-:S05]  /*29ce0*/  @P1 IADD3.X R5, RZ, R7, RZ, P0, !PT ;  /* 0x00000007ff051210 */ /* 0x000fca00007fe4ff */
        /* <DEDUP_REMOVED lines=9> */
.L_x_3513:
[----:B------:R-:W-:Y:S02]  /*29d80*/  IMAD.MOV.U32 R13, RZ, RZ, R2 ;  /* 0x000000ffff0d7224 */ /* 0x000fe400078e0002 */
[----:B------:R-:W-:Y:S01]  /*29d90*/  IMAD.MOV.U32 R12, RZ, RZ, 0x1 ;  /* 0x00000001ff0c7424 */ /* 0x000fe200078e00ff */
[----:B------:R-:W-:-:S07]  /*29da0*/  MOV R8, R14 ;  /* 0x0000000e00087202 */ /* 0x000fce0000000f00 */
[----:B------:R-:W-:Y:S05]  /*29db0*/  WARPSYNC.COLLECTIVE R15, `(.L_x_3514) ;  /* 0x000000000f087348 */ /* 0x000fea0003c00000 */
[----:B------:R0:W1:Y:S02]  /*29dc0*/  SHFL.IDX P6, R14, R13, R12, R11 ;  /* 0x0000000c0d0e7389 */ /* 0x00006400000c000b */
[----:B01----:R-:W-:Y:S01]  /*29dd0*/  ENDCOLLECTIVE ;  /* 0x000000000000791b */ /* 0x003fe20003800000 */
.L_x_3514:
[----:B------:R-:W-:-:S05]  /*29de0*/  @P2 IADD3 R4, P0, R31, R8, RZ ;  /* 0x000000081f042210 */ /* 0x000fca0007f1e0ff */
[----:B------:R-:W-:-:S05]  /*29df0*/  @P2 IMAD.X R5, RZ, RZ, R7, P0 ;  /* 0x000000ffff052224 */ /* 0x000fca00000e0607 */
        /* <DEDUP_REMOVED lines=9> */
.L_x_3515:
[----:B------:R-:W-:Y:S01]  /*29e90*/  IMAD.MOV.U32 R0, RZ, RZ, R14 ;  /* 0x000000ffff007224 */ /* 0x000fe200078e000e */
[----:B------:R-:W-:Y:S06]  /*29ea0*/  BRA `(.L_x_3516) ;  /* 0xffffff78004c7947 */ /* 0x000fec000383ffff */
.L_x_3280:
[----:B------:R-:W-:Y:S01]  /*29eb0*/  IMAD.MOV.U32 R13, RZ, RZ, R4 ;  /* 0x000000ffff0d7224 */ /* 0x000fe200078e0004 */
[----:B------:R-:W-:Y:S01]  /*29ec0*/  MOV R15, 0xffffffff ;  /* 0xffffffff000f7802 */ /* 0x000fe20000000f00 */
[----:B------:R-:W-:Y:S02]  /*29ed0*/  IMAD.MOV.U32 R12, RZ, RZ, RZ ;  /* 0x000000ffff0c7224 */ /* 0x000fe400078e00ff */
[----:B------:R-:W-:Y:S02]  /*29ee0*/  IMAD.MOV.U32 R11, RZ, RZ, 0x181f ;  /* 0x0000181fff0b7424 */ /* 0x000fe400078e00ff */
[----:B------:R-:W-:Y:S02]  /*29ef0*/  IMAD R29, R29, R7, RZ ;  /* 0x000000071d1d7224 */ /* 0x000fe400078e02ff */
[----:B------:R-:W-:-:S07]  /*29f00*/  IMAD R17, R17, 0x80, R9 ;  /* 0x0000008011117824 */ /* 0x000fce00078e0209 */
[----:B-----5:R-:W-:Y:S05]  /*29f10*/  WARPSYNC.COLLECTIVE R15, `(.L_x_3517) ;  /* 0x000000000f087348 */ /* 0x020fea0003c00000 */
[----:B------:R0:W1:Y:S02]  /*29f20*/  SHFL.IDX P6, R14, R13, R12, R11 ;  /* 0x0000000c0d0e7389 */ /* 0x00006400000c000b */
[----:B01---5:R-:W-:Y:S01]  /*29f30*/  ENDCOLLECTIVE ;  /* 0x000000000000791b */ /* 0x023fe20003800000 */
.L_x_3517:
[C---:B------:R-:W-:Y:S01]  /*29f40*/  VIADD R6, R17.reuse, 0x10 ;  /* 0x0000001011067836 */ /* 0x040fe20000000000 */
[----:B------:R-:W-:Y:S01]  /*29f50*/  ISETP.GE.AND P1, PT, R17, R29, PT ;  /* 0x0000001d1100720c */ /* 0x000fe20003f26270 */
[----:B------:R-:W-:Y:S02]  /*29f60*/  IMAD.MOV.U32 R13, RZ, RZ, R0 ;  /* 0x000000ffff0d7224 */ /* 0x000fe400078e0000 */
[----:B------:R-:W-:-:S10]  /*29f70*/  IMAD.MOV.U32 R2, RZ, RZ, R14 ;  /* 0x000000ffff027224 */ /* 0x000fd400078e000e */
[----:B------:R-:W-:Y:S05]  /*29f80*/  WARPSYNC.COLLECTIVE R15, `(.L_x_3518) ;  /* 0x000000000f087348 */ /* 0x000fea0003c00000 */
[----:B------:R0:W1:Y:S02]  /*29f90*/  SHFL.IDX P6, R14, R13, R12, R11 ;  /* 0x0000000c0d0e7389 */ /* 0x00006400000c000b */
[----:B01----:R-:W-:Y:S01]  /*29fa0*/  ENDCOLLECTIVE ;  /* 0x000000000000791b */ /* 0x003fe20003800000 */
.L_x_3518:
[----:B------:R-:W-:Y:S01]  /*29fb0*/  IMAD.MOV.U32 R13, RZ, RZ, R4 ;  /* 0x000000ffff0d7224 */ /* 0x000fe200078e0004 */
[----:B------:R-:W-:Y:S01]  /*29fc0*/  MOV R12, 0x1 ;  /* 0x00000001000c7802 */ /* 0x000fe20000000f00 */
[----:B------:R-:W-:-:S07]  /*29fd0*/  IMAD.MOV.U32 R3, RZ, RZ, R14 ;  /* 0x000000ffff037224 */ /* 0x000fce00078e000e */
[----:B------:R-:W-:Y:S05]  /*29fe0*/  WARPSYNC.COLLECTIVE R15, `(.L_x_3519) ;  /* 0x000000000f087348 */ /* 0x000fea0003c00000 */
[----:B------:R0:W1:Y:S02]  /*29ff0*/  SHFL.IDX P6, R14, R13, R12, R11 ;  /* 0x0000000c0d0e7389 */ /* 0x00006400000c000b */
[----:B01----:R-:W-:Y:S01]  /*2a000*/  ENDCOLLECTIVE ;  /* 0x000000000000791b */ /* 0x003fe20003800000 */
.L_x_3519:
[----:B------:R-:W-:-:S04]  /*2a010*/  @!P1 IADD3 R3, P3, R31, R3, RZ ;  /* 0x000000031f039210 */ /* 0x000fc80007f7e0ff */
[----:B------:R-:W-:Y:S01]  /*2a020*/  @!P1 IADD3.X R7, RZ, R2, RZ, P3, !PT ;  /* 0x00000002ff079210 */ /* 0x000fe20001ffe4ff */
[----:B------:R-:W-:-:S04]  /*2a030*/  @!P1 IMAD.MOV.U32 R2, RZ, RZ, R3 ;  /* 0x000000ffff029224 */ /* 0x000fc800078e0003 */
[----:B------:R-:W-:Y:S02]  /*2a040*/  @!P1 IMAD.MOV.U32 R3, RZ, RZ, R7 ;  /* 0x000000ffff039224 */ /* 0x000fe400078e0007 */
[----:B------:R-:W-:-:S03]  /*2a050*/  IMAD.MOV.U32 R13, RZ, RZ, R0 ;  /* 0x000000ffff0d7224 */ /* 0x000fc600078e0000 */
[----:B------:R-:W-:Y:S01]  /*2a060*/  @!PT LDS RZ, [RZ] ;  /* 0x00000000fffff984 */ /* 0x000fe20000000800 */
[----:B------:R-:W-:Y:S01]  /*2a070*/  @!PT LDS RZ, [RZ] ;  /* 0x00000000fffff984 */ /* 0x000fe20000000800 */
[----:B------:R-:W-:Y:S01]  /*2a080*/  @!PT LDS RZ, [RZ] ;  /* 0x00000000fffff984 */ /* 0x000fe20000000800 */
[----:B------:R0:W-:Y:S01]  /*2a090*/  @!P1 LDGSTS.E.BYPASS.LTC128B.128 [R8+0x14400], desc[UR60][R2.64], !P0 ;  /* 0x1440000002089fae */ /* 0x0001e2000c101d7c */
[----:B------:R-:W-:Y:S01]  /*2a0a0*/  ISETP.GE.AND P1, PT, R6, R29, PT ;  /* 0x0000001d0600720c */ /* 0x000fe20003f26270 */
[----:B0-----:R-:W-:-:S12]  /*2a0b0*/  IMAD.MOV.U32 R2, RZ, RZ, R14 ;  /* 0x000000ffff027224 */ /* 0x001fd800078e000e */
[----:B------:R-:W-:Y:S05]  /*2a0c0*/  WARPSYNC.COLLECTIVE R15, `(.L_x_3520) ;  /* 0x000000000f087348 */ /* 0x000fea0003c00000 */
[----:B------:R0:W1:Y:S02]  /*2a0d0*/  SHFL.IDX P6, R14, R13, R12, R11 ;  /* 0x0000000c0d0e7389 */ /* 0x00006400000c000b */
[----:B01----:R-:W-:Y:S01]  /*2a0e0*/  ENDCOLLECTIVE ;  /* 0x000000000000791b */ /* 0x003fe20003800000 */
.L_x_3520:
[----:B------:R-:W-:Y:S02]  /*2a0f0*/  IMAD.MOV.U32 R13, RZ, RZ, R4 ;  /* 0x000000ffff0d7224 */ /* 0x000fe400078e0004 */
[----:B------:R-:W-:Y:S02]  /*2a100*/  IMAD.MOV.U32 R12, RZ, RZ, 0x2 ;  /* 0x00000002ff0c7424 */ /* 0x000fe400078e00ff */
[----:B------:R-:W-:-:S07]  /*2a110*/  IMAD.MOV.U32 R5, RZ, RZ, R14 ;  /* 0x000000ffff057224 */ /* 0x000fce00078e000e */
[----:B------:R-:W-:Y:S05]  /*2a120*/  WARPSYNC.COLLECTIVE R15, `(.L_x_3521) ;  /* 0x000000000f087348 */ /* 0x000fea0003c00000 */
[----:B------:R0:W1:Y:S02]  /*2a130*/  SHFL.IDX P6, R14, R13, R12, R11 ;  /* 0x0000000c0d0e7389 */ /* 0x00006400000c000b */
[----:B01----:R-:W-:Y:S01]  /*2a140*/  ENDCOLLECTIVE ;  /* 0x000000000000791b */ /* 0x003fe20003800000 */
.L_x_3521:
[----:B------:R-:W-:-:S05]  /*2a150*/  @!P1 IADD3 R5, P3, R31, R5, RZ ;  /* 0x000000051f059210 */ /* 0x000fca0007f7e0ff */
[----:B------:R-:W-:Y:S01]  /*2a160*/  @!P1 IMAD.X R6, RZ, RZ, R2, P3 ;  /* 0x000000ffff069224 */ /* 0x000fe200018e0602 */
[----:B------:R-:W-:-:S03]  /*2a170*/  @!P1 MOV R2, R5 ;  /* 0x0000000500029202 */ /* 0x000fc60000000f00 */
[----:B------:R-:W-:Y:S02]  /*2a180*/  @!P1 IMAD.MOV.U32 R3, RZ, RZ, R6 ;  /* 0x000000ffff039224 */ /* 0x000fe400078e0006 */
[----:B------:R-:W-:Y:S02]  /*2a190*/  IMAD.MOV.U32 R13, RZ, RZ, R0 ;  /* 0x000000ffff0d7224 */ /* 0x000fe400078e0000 */
[C---:B------:R-:W-:Y:S01]  /*2a1a0*/  VIADD R6, R17.reuse, 0x20 ;  /* 0x0000002011067836 */ /* 0x040fe20000000000 */
[----:B------:R-:W-:Y:S01]  /*2a1b0*/  @!PT LDS RZ, [RZ] ;  /* 0x00000000fffff984 */ /* 0x000fe20000000800 */
[----:B------:R-:W-:Y:S01]  /*2a1c0*/  @!PT LDS RZ, [RZ] ;  /* 0x00000000fffff984 */ /* 0x000fe20000000800 */
[----:B------:R-:W-:Y:S01]  /*2a1d0*/  @!PT LDS RZ, [RZ] ;  /* 0x00000000fffff984 */ /* 0x000fe20000000800 */
[----:B------:R0:W-:Y:S04]  /*2a1e0*/  @!P1 LDGSTS.E.BYPASS.LTC128B.128 [R8+0x14c00], desc[UR60][R2.64], !P0 ;  /* 0x14c0000002089fae */ /* 0x0001e8000c101d7c */
[----:B------:R-:W-:Y:S01]  /*2a1f0*/  ISETP.GE.AND P1, PT, R6, R29, PT ;  /* 0x0000001d0600720c */ /* 0x000fe20003f26270 */
[----:B------:R-:W-:Y:S01]  /*2a200*/  VIADD R6, R17, 0x30 ;  /* 0x0000003011067836 */ /* 0x000fe20000000000 */
[----:B0-----:R-:W-:-:S11]  /*2a210*/  MOV R2, R14 ;  /* 0x0000000e00027202 */ /* 0x001fd60000000f00 */
[----:B------:R-:W-:Y:S05]  /*2a220*/  WARPSYNC.COLLECTIVE R15, `(.L_x_3522) ;  /* 0x000000000f087348 */ /* 0x000fea0003c00000 */
[----:B------:R0:W1:Y:S02]  /*2a230*/  SHFL.IDX P6, R14, R13, R12, R11 ;  /* 0x0000000c0d0e7389 */ /* 0x00006400000c000b */
[----:B01----:R-:W-:Y:S01]  /*2a240*/  ENDCOLLECTIVE ;  /* 0x000000000000791b */ /* 0x003fe20003800000 */
.L_x_3522:
[----:B------:R-:W-:Y:S01]  /*2a250*/  MOV R13, R4 ;  /* 0x00000004000d7202 */ /* 0x000fe20000000f00 */
[----:B------:R-:W-:Y:S02]  /*2a260*/  IMAD.MOV.U32 R12, RZ, RZ, 0x3 ;  /* 0x00000003ff0c7424 */ /* 0x000fe400078e00ff */
[----:B------:R-:W-:-:S07]  /*2a270*/  IMAD.MOV.U32 R3, RZ, RZ, R14 ;  /* 0x000000ffff037224 */ /* 0x000fce00078e000e */
[----:B------:R-:W-:Y:S05]  /*2a280*/  WARPSYNC.COLLECTIVE R15, `(.L_x_3523) ;  /* 0x000000000f087348 */ /* 0x000fea0003c00000 */
[----:B------:R0:W1:Y:S02]  /*2a290*/  SHFL.IDX P6, R14, R13, R12, R11 ;  /* 0x0000000c0d0e7389 */ /* 0x00006400000c000b */
[----:B01----:R-:W-:Y:S01]  /*2a2a0*/  ENDCOLLECTIVE ;  /* 0x000000000000791b */ /* 0x003fe20003800000 */
.L_x_3523:
        /* <DEDUP_REMOVED lines=9> */
[----:B------:R0:W-:Y:S01]  /*2a340*/  @!P1 LDGSTS.E.BYPASS.LTC128B.128 [R8+0x15400], desc[UR60][R2.64], !P0 ;  /* 0x1540000002089fae */ /* 0x0001e2000c101d7c */
[----:B------:R-:W-:Y:S01]  /*2a350*/  ISETP.GE.AND P1, PT, R6, R29, PT ;  /* 0x0000001d0600720c */ /* 0x000fe20003f26270 */
[----:B------:R-:W-:Y:S02]  /*2a360*/  VIADD R6, R17, 0x40 ;  /* 0x0000004011067836 */ /* 0x000fe40000000000 */
[----:B0-----:R-:W-:-:S10]  /*2a370*/  IMAD.MOV.U32 R2, RZ, RZ, R14 ;  /* 0x000000ffff027224 */ /* 0x001fd400078e000e */
[----:B------:R-:W-:Y:S05]  /*2a380*/  WARPSYNC.COLLECTIVE R15, `(.L_x_3524) ;  /* 0x000000000f087348 */ /* 0x000fea0003c00000 */
[----:B------:R0:W1:Y:S02]  /*2a390*/  SHFL.IDX P6, R14, R13, R12, R11 ;  /* 0x0000000c0d0e7389 */ /* 0x00006400000c000b */
[----:B01----:R-:W-:Y:S01]  /*2a3a0*/  ENDCOLLECTIVE ;  /* 0x000000000000791b */ /* 0x003fe20003800000 */
.L_x_3524:
[----:B------:R-:W-:Y:S02]  /*2a3b0*/  IMAD.MOV.U32 R13, RZ, RZ, R4 ;  /* 0x000000ffff0d7224 */ /* 0x000fe400078e0004 */
[----:B------:R-:W-:Y:S02]  /*2a3c0*/  IMAD.MOV.U32 R12, RZ, RZ, 0x4 ;  /* 0x00000004ff0c7424 */ /* 0x000fe400078e00ff */
[----:B------:R-:W-:-:S07]  /*2a3d0*/  IMAD.MOV.U32 R3, RZ, RZ, R14 ;  /* 0x000000ffff037224 */ /* 0x000fce00078e000e */
[----:B------:R-:W-:Y:S05]  /*2a3e0*/  WARPSYNC.COLLECTIVE R15, `(.L_x_3525) ;  /* 0x000000000f087348 */ /* 0x000fea0003c00000 */
[----:B------:R0:W1:Y:S02]  /*2a3f0*/  SHFL.IDX P6, R14, R13, R12, R11 ;  /* 0x0000000c0d0e7389 */ /* 0x00006400000c000b */
[----:B01----:R-:W-:Y:S01]  /*2a400*/  ENDCOLLECTIVE ;  /* 0x000000000000791b */ /* 0x003fe20003800000 */
.L_x_3525:
[----:B------:R-:W-:-:S04]  /*2a410*/  @!P1 IADD3 R3, P2, R31, R3, RZ ;  /* 0x000000031f039210 */ /* 0x000fc80007f5e0ff */
[----:B------:R-:W-:-:S04]  /*2a420*/  @!P1 IADD3.X R2, RZ, R2, RZ, P2, !PT ;  /* 0x00000002ff029210 */ /* 0x000fc800017fe4ff */
[----:B------:R-:W-:Y:S02]  /*2a430*/  @!P1 LOP3.LUT R3, R3, R2, RZ, 0x3c, !PT ;  /* 0x0000000203039212 */ /* 0x000fe400078e3cff */
[----:B------:R-:W-:Y:S02]  /*2a440*/  MOV R13, R0 ;  /* 0x00000000000d7202 */ /* 0x000fe40000000f00 */
        /* <DEDUP_REMOVED lines=12> */
.L_x_3526:
[----:B------:R-:W-:Y:S01]  /*2a510*/  IMAD.MOV.U32 R13, RZ, RZ, R4 ;  /* 0x000000ffff0d7224 */ /* 0x000fe200078e0004 */
[----:B------:R-:W-:Y:S01]  /*2a520*/  MOV R12, 0x5 ;  /* 0x00000005000c7802 */ /* 0x000fe20000000f00 */
[----:B------:R-:W-:-:S07]  /*2a530*/  IMAD.MOV.U32 R3, RZ, RZ, R14 ;  /* 0x000000ffff037224 */ /* 0x000fce00078e000e */
[----:B------:R-:W-:Y:S05]  /*2a540*/  WARPSYNC.COLLECTIVE R15, `(.L_x_3527) ;  /* 0x000000000f087348 */ /* 0x000fea0003c00000 */
[----:B------:R0:W1:Y:S02]  /*2a550*/  SHFL.IDX P6, R14, R13, R12, R11 ;  /* 0x0000000c0d0e7389 */ /* 0x00006400000c000b */
[----:B01----:R-:W-:Y:S01]  /*2a560*/  ENDCOLLECTIVE ;  /* 0x000000000000791b */ /* 0x003fe20003800000 */
.L_x_3527:
        /* <DEDUP_REMOVED lines=10> */
[----:B------:R-:W-:Y:S02]  /*2a610*/  ISETP.GE.AND P1, PT, R6, R29, PT ;  /* 0x0000001d0600720c */ /* 0x000fe40003f26270 */
[----:B------:R-:W-:Y:S01]  /*2a620*/  IADD3 R6, R17, 0x60, RZ ;  /* 0x0000006011067810 */ /* 0x000fe20007ffe0ff */
[----:B0-----:R-:W-:-:S10]  /*2a630*/  IMAD.MOV.U32 R2, RZ, RZ, R14 ;  /* 0x000000ffff027224 */ /* 0x001fd400078e000e */
[----:B------:R-:W-:Y:S05]  /*2a640*/  WARPSYNC.COLLECTIVE R15, `(.L_x_3528) ;  /* 0x000000000f087348 */ /* 0x000fea0003c00000 */
[----:B------:R0:W1:Y:S02]  /*2a650*/  SHFL.IDX P6, R14, R13, R12, R11 ;  /* 0x0000000c0d0e7389 */ /* 0x00006400000c000b */
[----:B01----:R-:W-:Y:S01]  /*2a660*/  ENDCOLLECTIVE ;  /* 0x000000000000791b */ /* 0x003fe20003800000 */
.L_x_3528:
[----:B------:R-:W-:Y:S01]  /*2a670*/  MOV R13, R4 ;  /* 0x00000004000d7202 */ /* 0x000fe20000000f00 */
[----:B------:R-:W-:Y:S02]  /*2a680*/  IMAD.MOV.U32 R12, RZ, RZ, 0x6 ;  /* 0x00000006ff0c7424 */ /* 0x000fe400078e00ff */
[----:B------:R-:W-:-:S07]  /*2a690*/  IMAD.MOV.U32 R3, RZ, RZ, R14 ;  /* 0x000000ffff037224 */ /* 0x000fce00078e000e */
[----:B------:R-:W-:Y:S05]  /*2a6a0*/  WARPSYNC.COLLECTIVE R15, `(.L_x_3529) ;  /* 0x000000000f087348 */ /* 0x000fea0003c00000 */
[----:B------:R0:W1:Y:S02]  /*2a6b0*/  SHFL.IDX P6, R14, R13, R12, R11 ;  /* 0x0000000c0d0e7389 */ /* 0x00006400000c000b */
[----:B01----:R-:W-:Y:S01]  /*2a6c0*/  ENDCOLLECTIVE ;  /* 0x000000000000791b */ /* 0x003fe20003800000 */
.L_x_3529:
        /* <DEDUP_REMOVED lines=15> */
.L_x_3530:
[----:B------:R-:W-:Y:S02]  /*2a7c0*/  IMAD.MOV.U32 R13, RZ, RZ, R4 ;  /* 0x000000ffff0d7224 */ /* 0x000fe400078e0004 */
[----:B------:R-:W-:Y:S02]  /*2a7d0*/  IMAD.MOV.U32 R12, RZ, RZ, 0x7 ;  /* 0x00000007ff0c7424 */ /* 0x000fe400078e00ff */
[----:B------:R-:W-:-:S07]  /*2a7e0*/  IMAD.MOV.U32 R3, RZ, RZ, R14 ;  /* 0x000000ffff037224 */ /* 0x000fce00078e000e */
[----:B------:R-:W-:Y:S05]  /*2a7f0*/  WARPSYNC.COLLECTIVE R15, `(.L_x_3531) ;  /* 0x000000000f087348 */ /* 0x000fea0003c00000 */
[----:B------:R0:W1:Y:S02]  /*2a800*/  SHFL.IDX P6, R14, R13, R12, R11 ;  /* 0x0000000c0d0e7389 */ /* 0x00006400000c000b */
[----:B01----:R-:W-:Y:S01]  /*2a810*/  ENDCOLLECTIVE ;  /* 0x000000000000791b */ /* 0x003fe20003800000 */
.L_x_3531:
[----:B------:R-:W-:-:S05]  /*2a820*/  @!P2 IADD3 R3, P1, R31, R3, RZ ;  /* 0x000000031f03a210 */ /* 0x000fca0007f3e0ff */
[----:B------:R-:W-:-:S05]  /*2a830*/  @!P2 IMAD.X R2, RZ, RZ, R2, P1 ;  /* 0x000000ffff02a224 */ /* 0x000fca00008e0602 */
[----:B------:R-:W-:Y:S02]  /*2a840*/  @!P2 LOP3.LUT R3, R3, R2, RZ, 0x3c, !PT ;  /* 0x000000020303a212 */ /* 0x000fe400078e3cff */
[----:B------:R-:W-:Y:S02]  /*2a850*/  MOV R13, R0 ;  /* 0x00000000000d7202 */ /* 0x000fe40000000f00 */
[----:B------:R-:W-:-:S04]  /*2a860*/  @!P2 LOP3.LUT R2, R3, R2, RZ, 0x3c, !PT ;  /* 0x000000020302a212 */ /* 0x000fc800078e3cff */
[----:B------:R-:W-:Y:S01]  /*2a870*/  @!P2 LOP3.LUT R3, R3, R2, RZ, 0x3c, !PT ;  /* 0x000000020303a212 */ /* 0x000fe200078e3cff */
[----:B------:R-:W-:-:S04]  /*2a880*/  IMAD.MOV.U32 R4, RZ, RZ, R14 ;  /* 0x000000ffff047224 */ /* 0x000fc800078e000e */
[----:B------:R-:W-:Y:S01]  /*2a890*/  @!PT LDS RZ, [RZ] ;  /* 0x00000000fffff984 */ /* 0x000fe20000000800 */
[----:B------:R-:W-:Y:S01]  /*2a8a0*/  @!PT LDS RZ, [RZ] ;  /* 0x00000000fffff984 */ /* 0x000fe20000000800 */
[----:B------:R-:W-:Y:S01]  /*2a8b0*/  @!PT LDS RZ, [RZ] ;  /* 0x00000000fffff984 */ /* 0x000fe20000000800 */
[----:B------:R0:W-:Y:S03]  /*2a8c0*/  @!P2 LDGSTS.E.BYPASS.LTC128B.128 [R8+0x17400], desc[UR60][R2.64], !P0 ;  /* 0x174000000208afae */ /* 0x0001e6000c101d7c */
[----:B0-----:R-:W-:Y:S05]  /*2a8d0*/  WARPSYNC.COLLECTIVE R15, `(.L_x_3532) ;  /* 0x000000000f087348 */ /* 0x001fea0003c00000 */
[----:B------:R1:W2:Y:S02]  /*2a8e0*/  SHFL.IDX P6, R14, R13, R12, R11 ;  /* 0x0000000c0d0e7389 */ /* 0x0002a400000c000b */
[----:B012---:R-:W-:Y:S01]  /*2a8f0*/  ENDCOLLECTIVE ;  /* 0x000000000000791b */ /* 0x007fe20003800000 */
.L_x_3532:
[----:B------:R-:W-:Y:S05]  /*2a900*/  BRA `(.L_x_3533) ;  /* 0xffffff7800807947 */ /* 0x000fea000383ffff */
.L_x_3283:
[----:B0-----:R0:W1:Y:S02]  /*2a910*/  SYNCS.PHASECHK.TRANS64.TRYWAIT P0, [R22+URZ+0x22820], R3 ;  /* 0x02282003160075a7 */ /* 0x001064000800017f */
[----:B-1----:R-:W-:Y:S05]  /*2a920*/  @!P0 NANOSLEEP.SYNCS 0x989680 ;  /* 0x009896800000895d */ /* 0x002fea0003900000 */
[----:B------:R-:W1:Y:S02]  /*2a930*/  @!P0 SYNCS.PHASECHK.TRANS64 P0, [R22+URZ+0x22820], R3 ;  /* 0x02282003160085a7 */ /* 0x000e64000800007f */
[----:B-1----:R-:W-:Y:S05]  /*2a940*/  @!P0 BRA `(.L_x_3283) ;  /* 0xfffffffc00f08947 */ /* 0x002fea000383ffff */
[----:B------:R-:W-:Y:S05]  /*2a950*/  BRA `(.L_x_3534) ;  /* 0xffffff7800e07947 */ /* 0x000fea000383ffff */
.L_x_3287:
[----:B0-----:R0:W1:Y:S02]  /*2a960*/  SYNCS.PHASECHK.TRANS64.TRYWAIT P0, [R0+URZ+0x22880], R30 ;  /* 0x0228801e000075a7 */ /* 0x001064000800017f */
[----:B-1----:R-:W-:Y:S05]  /*2a970*/  @!P0 NANOSLEEP.SYNCS 0x989680 ;  /* 0x009896800000895d */ /* 0x002fea0003900000 */
[----:B------:R-:W1:Y:S02]  /*2a980*/  @!P0 SYNCS.PHASECHK.TRANS64 P0, [R0+URZ+0x22880], R30 ;  /* 0x0228801e000085a7 */ /* 0x000e64000800007f */
[----:B-1----:R-:W-:Y:S05]  /*2a990*/  @!P0 BRA `(.L_x_3287) ;  /* 0xfffffffc00f08947 */ /* 0x002fea000383ffff */
[----:B------:R-:W-:Y:S05]  /*2a9a0*/  BRA `(.L_x_3535) ;  /* 0xffffff7c00f87947 */ /* 0x000fea000383ffff */
.L_x_3288:
        /* <DEDUP_REMOVED lines=8> */
.L_x_3537:
[----:B------:R-:W-:Y:S05]  /*2aa30*/  BSYNC B0 ;  /* 0x0000000000007941 */ /* 0x000fea0003800000 */
.L_x_3536:
[----:B------:R-:W-:Y:S01]  /*2aa40*/  IMAD.MOV.U32 R13, RZ, RZ, R10 ;  /* 0x000000ffff0d7224 */ /* 0x000fe200078e000a */
[----:B------:R-:W-:Y:S01]  /*2aa50*/  MOV R3, R14 ;  /* 0x0000000e00037202 */ /* 0x000fe20000000f00 */
[----:B------:R-:W-:Y:S02]  /*2aa60*/  IMAD.MOV.U32 R12, RZ, RZ, RZ ;  /* 0x000000ffff0c7224 */ /* 0x000fe400078e00ff */
[----:B------:R-:W-:Y:S02]  /*2aa70*/  IMAD.MOV.U32 R11, RZ, RZ, 0x181f ;  /* 0x0000181fff0b7424 */ /* 0x000fe400078e00ff */
[----:B------:R-:W-:Y:S02]  /*2aa80*/  IMAD.MOV.U32 R15, RZ, RZ, -0x1 ;  /* 0xffffffffff0f7424 */ /* 0x000fe400078e00ff */
[----:B------:R-:W-:-:S07]  /*2aa90*/  IMAD.IADD R6, R22, 0x1, R6 ;  /* 0x0000000116067824 */ /* 0x000fce00078e0206 */
[----:B------:R-:W-:Y:S05]  /*2aaa0*/  WARPSYNC.COLLECTIVE R15, `(.L_x_3538) ;  /* 0x000000000f087348 */ /* 0x000fea0003c00000 */
[----:B------:R0:W1:Y:S02]  /*2aab0*/  SHFL.IDX P6, R14, R13, R12, R11 ;  /* 0x0000000c0d0e7389 */ /* 0x00006400000c000b */
[----:B01----:R-:W-:Y:S01]  /*2aac0*/  ENDCOLLECTIVE ;  /* 0x000000000000791b */ /* 0x003fe20003800000 */
.L_x_3538:
[----:B------:R-:W-:Y:S02]  /*2aad0*/  IMAD.MOV.U32 R13, RZ, RZ, R20 ;  /* 0x000000ffff0d7224 */ /* 0x000fe400078e0014 */
[----:B------:R-:W-:Y:S01]  /*2aae0*/  IMAD.MOV.U32 R12, RZ, RZ, 0x1 ;  /* 0x00000001ff0c7424 */ /* 0x000fe200078e00ff */
[----:B------:R-:W-:-:S07]  /*2aaf0*/  MOV R2, R14 ;  /* 0x0000000e00027202 */ /* 0x000fce0000000f00 */
[----:B------:R-:W-:Y:S05]  /*2ab00*/  WARPSYNC.COLLECTIVE R15, `(.L_x_3539) ;  /* 0x000000000f087348 */ /* 0x000fea0003c00000 */
[----:B------:R0:W1:Y:S02]  /*2ab10*/  SHFL.IDX P6, R14, R13, R12, R11 ;  /* 0x0000000c0d0e7389 */ /* 0x00006400000c000b */
[----:B01----:R-:W-:Y:S01]  /*2ab20*/  ENDCOLLECTIVE ;  /* 0x000000000000791b */ /* 0x003fe20003800000 */
.L_x_3539:
        /* <DEDUP_REMOVED lines=11> */
.L_x_3540:
[----:B------:R-:W-:Y:S01]  /*2abe0*/  IMAD.MOV.U32 R13, RZ, RZ, R20 ;  /* 0x000000ffff0d7224 */ /* 0x000fe200078e0014 */
[----:B------:R-:W-:Y:S01]  /*2abf0*/  MOV R12, 0x2 ;  /* 0x00000002000c7802 */ /* 0x000fe20000000f00 */
[----:B------:R-:W-:-:S05]  /*2ac00*/  IMAD.MOV.U32 R11, RZ, RZ, R14 ;  /* 0x000000ffff0b7224 */ /* 0x000fca00078e000e */
[----:B------:R-:W-:Y:S01]  /*2ac10*/  IADD3 R2, P0, R31, R11, RZ ;  /* 0x0000000b1f027210 */ /* 0x000fe20007f1e0ff */
[----:B------:R-:W-:-:S04]  /*2ac20*/  IMAD.MOV.U32 R11, RZ, RZ, 0x181f ;  /* 0x0000181fff0b7424 */ /* 0x000fc800078e00ff */
[----:B------:R-:W-:-:S08]  /*2ac30*/  IMAD.X R3, RZ, RZ, R21, P0 ;  /* 0x000000ffff037224 */ /* 0x000fd000000e0615 */
[----:B------:R-:W-:Y:S05]  /*2ac40*/  WARPSYNC.COLLECTIVE R15, `(.L_x_3541) ;  /* 0x000000000f087348 */ /* 0x000fea0003c00000 */
[----:B------:R0:W1:Y:S02]  /*2ac50*/  SHFL.IDX P6, R14, R13, R12, R11 ;  /* 0x0000000c0d0e7389 */ /* 0x00006400000c000b */
[----:B01----:R-:W-:Y:S01]  /*2ac60*/  ENDCOLLECTIVE ;  /* 0x000000000000791b */ /* 0x003fe20003800000 */
.L_x_3541:
        /* <DEDUP_REMOVED lines=9> */
.L_x_3542:
[----:B------:R-:W-:Y:S02]  /*2ad00*/  IMAD.MOV.U32 R13, RZ, RZ, R20 ;  /* 0x000000ffff0d7224 */ /* 0x000fe400078e0014 */
[----:B------:R-:W-:Y:S02]  /*2ad10*/  IMAD.MOV.U32 R12, RZ, RZ, 0x3 ;  /* 0x00000003ff0c7424 */ /* 0x000fe400078e00ff */
[----:B------:R-:W-:-:S07]  /*2ad20*/  IMAD.MOV.U32 R2, RZ, RZ, R14 ;  /* 0x000000ffff027224 */ /* 0x000fce00078e000e */
[----:B------:R-:W-:Y:S05]  /*2ad30*/  WARPSYNC.COLLECTIVE R15, `(.L_x_3543) ;  /* 0x000000000f087348 */ /* 0x000fea0003c00000 */
[----:B------:R0:W1:Y:S02]  /*2ad40*/  SHFL.IDX P6, R14, R13, R12, R11 ;  /* 0x0000000c0d0e7389 */ /* 0x00006400000c000b */
[----:B01----:R-:W-:Y:S01]  /*2ad50*/  ENDCOLLECTIVE ;  /* 0x000000000000791b */ /* 0x003fe20003800000 */
.L_x_3543:
        /* <DEDUP_REMOVED lines=11> */
.L_x_3544:
[----:B------:R-:W-:Y:S02]  /*2ae10*/  IMAD.MOV.U32 R13, RZ, RZ, R20 ;  /* 0x000000ffff0d7224 */ /* 0x000fe400078e0014 */
[----:B------:R-:W-:Y:S01]  /*2ae20*/  IMAD.MOV.U32 R12, RZ, RZ, 0x4 ;  /* 0x00000004ff0c7424 */ /* 0x000fe200078e00ff */
[----:B------:R-:W-:-:S07]  /*2ae30*/  MOV R2, R14 ;  /* 0x0000000e00027202 */ /* 0x000fce0000000f00 */
[----:B------:R-:W-:Y:S05]  /*2ae40*/  WARPSYNC.COLLECTIVE R15, `(.L_x_3545) ;  /* 0x000000000f087348 */ /* 0x000fea0003c00000 */
[----:B------:R0:W1:Y:S02]  /*2ae50*/  SHFL.IDX P6, R14, R13, R12, R11 ;  /* 0x0000000c0d0e7389 */ /* 0x00006400000c000b */
[----:B01----:R-:W-:Y:S01]  /*2ae60*/  ENDCOLLECTIVE ;  /* 0x000000000000791b */ /* 0x003fe20003800000 */
.L_x_3545:
        /* <DEDUP_REMOVED lines=11> */
.L_x_3546:
[----:B------:R-:W-:Y:S02]  /*2af20*/  IMAD.MOV.U32 R13, RZ, RZ, R20 ;  /* 0x000000ffff0d7224 */ /* 0x000fe400078e0014 */
[----:B------:R-:W-:Y:S02]  /*2af30*/  IMAD.MOV.U32 R12, RZ, RZ, 0x5 ;  /* 0x00000005ff0c7424 */ /* 0x000fe400078e00ff */
[----:B------:R-:W-:-:S07]  /*2af40*/  IMAD.MOV.U32 R2, RZ, RZ, R14 ;  /* 0x000000ffff027224 */ /* 0x000fce00078e000e */
[----:B------:R-:W-:Y:S05]  /*2af50*/  WARPSYNC.COLLECTIVE R15, `(.L_x_3547) ;  /* 0x000000000f087348 */ /* 0x000fea0003c00000 */
[----:B------:R0:W1:Y:S02]  /*2af60*/  SHFL.IDX P6, R14, R13, R12, R11 ;  /* 0x0000000c0d0e7389 */ /* 0x00006400000c000b */
[----:B01----:R-:W-:Y:S01]  /*2af70*/  ENDCOLLECTIVE ;  /* 0x000000000000791b */ /* 0x003fe20003800000 */
.L_x_3547:
        /* <DEDUP_REMOVED lines=11> */
.L_x_3548:
[----:B------:R-:W-:Y:S01]  /*2b030*/  IMAD.MOV.U32 R13, RZ, RZ, R20 ;  /* 0x000000ffff0d7224 */ /* 0x000fe200078e0014 */
[----:B------:R-:W-:Y:S01]  /*2b040*/  MOV R12, 0x6 ;  /* 0x00000006000c7802 */ /* 0x000fe20000000f00 */
[----:B------:R-:W-:-:S07]  /*2b050*/  IMAD.MOV.U32 R2, RZ, RZ, R14 ;  /* 0x000000ffff027224 */ /* 0x000fce00078e000e */
[----:B------:R-:W-:Y:S05]  /*2b060*/  WARPSYNC.COLLECTIVE R15, `(.L_x_3549) ;  /* 0x000000000f087348 */ /* 0x000fea0003c00000 */
[----:B------:R0:W1:Y:S02]  /*2b070*/  SHFL.IDX P6, R14, R13, R12, R11 ;  /* 0x0000000c0d0e7389 */ /* 0x00006400000c000b */
[----:B01----:R-:W-:Y:S01]  /*2b080*/  ENDCOLLECTIVE ;  /* 0x000000000000791b */ /* 0x003fe20003800000 */
.L_x_3549:
        /* <DEDUP_REMOVED lines=11> */
.L_x_3550:
[----:B------:R-:W-:Y:S01]  /*2b140*/  IMAD.MOV.U32 R13, RZ, RZ, R20 ;  /* 0x000000ffff0d7224 */ /* 0x000fe200078e0014 */
[----:B------:R-:W-:Y:S01]  /*2b150*/  MOV R12, 0x7 ;  /* 0x00000007000c7802 */ /* 0x000fe20000000f00 */
[----:B------:R-:W-:-:S07]  /*2b160*/  IMAD.MOV.U32 R2, RZ, RZ, R14 ;  /* 0x000000ffff027224 */ /* 0x000fce00078e000e */
[----:B------:R-:W-:Y:S05]  /*2b170*/  WARPSYNC.COLLECTIVE R15, `(.L_x_3551) ;  /* 0x000000000f087348 */ /* 0x000fea0003c00000 */
[----:B------:R0:W1:Y:S02]  /*2b180*/  SHFL.IDX P6, R14, R13, R12, R11 ;  /* 0x0000000c0d0e7389 */ /* 0x00006400000c000b */
[----:B01----:R-:W-:Y:S01]  /*2b190*/  ENDCOLLECTIVE ;  /* 0x000000000000791b */ /* 0x003fe20003800000 */
.L_x_3551:
        /* <DEDUP_REMOVED lines=11> */
.L_x_3552:
        /* <DEDUP_REMOVED lines=9> */
.L_x_3553:
        /* <DEDUP_REMOVED lines=9> */
.L_x_3554:
        /* <DEDUP_REMOVED lines=8> */
.L_x_3555:
        /* <DEDUP_REMOVED lines=9> */
.L_x_3556:
[----:B------:R-:W-:Y:S01]  /*2b480*/  IMAD.MOV.U32 R2, RZ, RZ, R14 ;  /* 0x000000ffff027224 */ /* 0x000fe200078e000e */
[----:B------:R-:W-:Y:S06]  /*2b490*/  BRA `(.L_x_3557) ;  /* 0xffffff7800947947 */ /* 0x000fec000383ffff */
.L_x_3293:
[----:B---3--:R3:W4:Y:S02]  /*2b4a0*/  SYNCS.PHASECHK.TRANS64.TRYWAIT P0, [R0+URZ+0x22840], R30 ;  /* 0x0228401e000075a7 */ /* 0x008724000800017f */
[----:B----4-:R-:W-:Y:S05]  /*2b4b0*/  @!P0 NANOSLEEP.SYNCS 0x989680 ;  /* 0x009896800000895d */ /* 0x010fea0003900000 */
[----:B------:R-:W4:Y:S02]  /*2b4c0*/  @!P0 SYNCS.PHASECHK.TRANS64 P0, [R0+URZ+0x22840], R30 ;  /* 0x0228401e000085a7 */ /* 0x000f24000800007f */
[----:B----4-:R-:W-:Y:S05]  /*2b4d0*/  @!P0 BRA `(.L_x_3293) ;  /* 0xfffffffc00f08947 */ /* 0x010fea000383ffff */
[----:B------:R-:W-:Y:S05]  /*2b4e0*/  BRA `(.L_x_3558) ;  /* 0xffffff7800e47947 */ /* 0x000fea000383ffff */
.L_x_3294:
[----:B------:R-:W-:Y:S01]  /*2b4f0*/  BSSY B0, `(.L_x_3559) ;  /* 0x0000008000007945 */ /* 0x000fe20003800000 */
[----:B------:R-:W-:Y:S01]  /*2b500*/  IMAD.MOV.U32 R13, RZ, RZ, R5 ;  /* 0x000000ffff0d7224 */ /* 0x000fe200078e0005 */
[----:B------:R-:W-:Y:S01]  /*2b510*/  MOV R11, 0x181f ;  /* 0x0000181f000b7802 */ /* 0x000fe20000000f00 */
[----:B------:R-:W-:Y:S02]  /*2b520*/  IMAD.MOV.U32 R12, RZ, RZ, RZ ;  /* 0x000000ffff0c7224 */ /* 0x000fe400078e00ff */
[----:B------:R-:W-:-:S07]  /*2b530*/  IMAD.MOV.U32 R15, RZ, RZ, -0x1 ;  /* 0xffffffffff0f7424 */ /* 0x000fce00078e00ff */
[----:B0-23--:R-:W-:Y:S05]  /*2b540*/  WARPSYNC.COLLECTIVE R15, `(.L_x_3560) ;  /* 0x000000000f087348 */ /* 0x00dfea0003c00000 */
[----:B------:R1:W4:Y:S02]  /*2b550*/  SHFL.IDX P6, R14, R13, R12, R11 ;  /* 0x0000000c0d0e7389 */ /* 0x00032400000c000b */
[----:B01234-:R-:W-:Y:S01]  /*2b560*/  ENDCOLLECTIVE ;  /* 0x000000000000791b */ /* 0x01ffe20003800000 */
.L_x_3560:
[----:B------:R-:W-:Y:S05]  /*2b570*/  BSYNC B0 ;  /* 0x0000000000007941 */ /* 0x000fea0003800000 */
.L_x_3559:
        /* <DEDUP_REMOVED lines=8> */
.L_x_3561:
[----:B------:R-:W-:Y:S01]  /*2b600*/  IMAD.MOV.U32 R13, RZ, RZ, R5 ;  /* 0x000000ffff0d7224 */ /* 0x000fe200078e0005 */
[----:B------:R-:W-:Y:S01]  /*2b610*/  MOV R12, 0x1 ;  /* 0x00000001000c7802 */ /* 0x000fe20000000f00 */
[----:B------:R-:W-:-:S07]  /*2b620*/  IMAD.MOV.U32 R2, RZ, RZ, R14 ;  /* 0x000000ffff027224 */ /* 0x000fce00078e000e */
[----:B------:R-:W-:Y:S05]  /*2b630*/  WARPSYNC.COLLECTIVE R15, `(.L_x_3562) ;  /* 0x000000000f087348 */ /* 0x000fea0003c00000 */
[----:B------:R0:W1:Y:S02]  /*2b640*/  SHFL.IDX P6, R14, R13, R12, R11 ;  /* 0x0000000c0d0e7389 */ /* 0x00006400000c000b */
[----:B01----:R-:W-:Y:S01]  /*2b650*/  ENDCOLLECTIVE ;  /* 0x000000000000791b */ /* 0x003fe20003800000 */
.L_x_3562:
        /* <DEDUP_REMOVED lines=11> */
.L_x_3563:
[----:B------:R-:W-:Y:S01]  /*2b710*/  MOV R13, R5 ;  /* 0x00000005000d7202 */ /* 0x000fe20000000f00 */
[----:B------:R-:W-:Y:S02]  /*2b720*/  IMAD.MOV.U32 R12, RZ, RZ, 0x2 ;  /* 0x00000002ff0c7424 */ /* 0x000fe400078e00ff */
[----:B------:R-:W-:-:S07]  /*2b730*/  IMAD.MOV.U32 R10, RZ, RZ, R14 ;  /* 0x000000ffff0a7224 */ /* 0x000fce00078e000e */
[----:B------:R-:W-:Y:S05]  /*2b740*/  WARPSYNC.COLLECTIVE R15, `(.L_x_3564) ;  /* 0x000000000f087348 */ /* 0x000fea0003c00000 */
[----:B------:R0:W1:Y:S02]  /*2b750*/  SHFL.IDX P6, R14, R13, R12, R11 ;  /* 0x0000000c0d0e7389 */ /* 0x00006400000c000b */
[----:B01----:R-:W-:Y:S01]  /*2b760*/  ENDCOLLECTIVE ;  /* 0x000000000000791b */ /* 0x003fe20003800000 */
.L_x_3564:
        /* <DEDUP_REMOVED lines=11> */
.L_x_3565:
[----:B------:R-:W-:Y:S02]  /*2b820*/  IMAD.MOV.U32 R13, RZ, RZ, R5 ;  /* 0x000000ffff0d7224 */ /* 0x000fe400078e0005 */
[----:B------:R-:W-:Y:S02]  /*2b830*/  IMAD.MOV.U32 R12, RZ, RZ, 0x3 ;  /* 0x00000003ff0c7424 */ /* 0x000fe400078e00ff */
[----:B------:R-:W-:-:S07]  /*2b840*/  IMAD.MOV.U32 R2, RZ, RZ, R14 ;  /* 0x000000ffff027224 */ /* 0x000fce00078e000e */
[----:B------:R-:W-:Y:S05]  /*2b850*/  WARPSYNC.COLLECTIVE R15, `(.L_x_3566) ;  /* 0x000000000f087348 */ /* 0x000fea0003c00000 */
[----:B------:R0:W1:Y:S02]  /*2b860*/  SHFL.IDX P6, R14, R13, R12, R11 ;  /* 0x0000000c0d0e7389 */ /* 0x00006400000c000b */
[----:B01----:R-:W-:Y:S01]  /*2b870*/  ENDCOLLECTIVE ;  /* 0x000000000000791b */ /* 0x003fe20003800000 */
.L_x_3566:
        /* <DEDUP_REMOVED lines=11> */
.L_x_3567:
[----:B------:R-:W-:Y:S02]  /*2b930*/  IMAD.MOV.U32 R13, RZ, RZ, R5 ;  /* 0x000000ffff0d7224 */ /* 0x000fe400078e0005 */
[----:B------:R-:W-:Y:S01]  /*2b940*/  IMAD.MOV.U32 R12, RZ, RZ, 0x4 ;  /* 0x00000004ff0c7424 */ /* 0x000fe200078e00ff */
[----:B------:R-:W-:-:S07]  /*2b950*/  MOV R2, R14 ;  /* 0x0000000e00027202 */ /* 0x000fce0000000f00 */
[----:B------:R-:W-:Y:S05]  /*2b960*/  WARPSYNC.COLLECTIVE R15, `(.L_x_3568) ;  /* 0x000000000f087348 */ /* 0x000fea0003c00000 */
[----:B------:R0:W1:Y:S02]  /*2b970*/  SHFL.IDX P6, R14, R13, R12, R11 ;  /* 0x0000000c0d0e7389 */ /* 0x00006400000c000b */
[----:B01----:R-:W-:Y:S01]  /*2b980*/  ENDCOLLECTIVE ;  /* 0x000000000000791b */ /* 0x003fe20003800000 */
.L_x_3568:
        /* <DEDUP_REMOVED lines=11> */
.L_x_3569:
[----:B------:R-:W-:Y:S02]  /*2ba40*/  IMAD.MOV.U32 R13, RZ, RZ, R5 ;  /* 0x000000ffff0d7224 */ /* 0x000fe400078e0005 */
[----:B------:R-:W-:Y:S02]  /*2ba50*/  IMAD.MOV.U32 R12, RZ, RZ, 0x5 ;  /* 0x00000005ff0c7424 */ /* 0x000fe400078e00ff */
[----:B------:R-:W-:-:S07]  /*2ba60*/  IMAD.MOV.U32 R2, RZ, RZ, R14 ;  /* 0x000000ffff027224 */ /* 0x000fce00078e000e */
[----:B------:R-:W-:Y:S05]  /*2ba70*/  WARPSYNC.COLLECTIVE R15, `(.L_x_3570) ;  /* 0x000000000f087348 */ /* 0x000fea0003c00000 */
[----:B------:R0:W1:Y:S02]  /*2ba80*/  SHFL.IDX P6, R14, R13, R12, R11 ;  /* 0x0000000c0d0e7389 */ /* 0x00006400000c000b */
[----:B01----:R-:W-:Y:S01]  /*2ba90*/  ENDCOLLECTIVE ;  /* 0x000000000000791b */ /* 0x003fe20003800000 */
.L_x_3570:
        /* <DEDUP_REMOVED lines=11> */
.L_x_3571:
[----:B------:R-:W-:Y:S01]  /*2bb50*/  IMAD.MOV.U32 R13, RZ, RZ, R5 ;  /* 0x000000ffff0d7224 */ /* 0x000fe200078e0005 */
[----:B------:R-:W-:Y:S01]  /*2bb60*/  MOV R12, 0x6 ;  /* 0x00000006000c7802 */ /* 0x000fe20000000f00 */
[----:B------:R-:W-:-:S07]  /*2bb70*/  IMAD.MOV.U32 R2, RZ, RZ, R14 ;  /* 0x000000ffff027224 */ /* 0x000fce00078e000e */
[----:B------:R-:W-:Y:S05]  /*2bb80*/  WARPSYNC.COLLECTIVE R15, `(.L_x_3572) ;  /* 0x000000000f087348 */ /* 0x000fea0003c00000 */
[----:B------:R0:W1:Y:S02]  /*2bb90*/  SHFL.IDX P6, R14, R13, R12, R11 ;  /* 0x0000000c0d0e7389 */ /* 0x00006400000c000b */
[----:B01----:R-:W-:Y:S01]  /*2bba0*/  ENDCOLLECTIVE ;  /* 0x000000000000791b */ /* 0x003fe20003800000 */
.L_x_3572:
        /* <DEDUP_REMOVED lines=11> */
.L_x_3573:
[----:B------:R-:W-:Y:S01]  /*2bc60*/  IMAD.MOV.U32 R13, RZ, RZ, R5 ;  /* 0x000000ffff0d7224 */ /* 0x000fe200078e0005 */
[----:B------:R-:W-:Y:S01]  /*2bc70*/  MOV R12, 0x7 ;  /* 0x00000007000c7802 */ /* 0x000fe20000000f00 */
[----:B------:R-:W-:-:S07]  /*2bc80*/  IMAD.MOV.U32 R2, RZ, RZ, R14 ;  /* 0x000000ffff027224 */ /* 0x000fce00078e000e */
[----:B------:R-:W-:Y:S05]  /*2bc90*/  WARPSYNC.COLLECTIVE R15, `(.L_x_3574) ;  /* 0x000000000f087348 */ /* 0x000fea0003c00000 */
[----:B------:R0:W1:Y:S02]  /*2bca0*/  SHFL.IDX P6, R14, R13, R12, R11 ;  /* 0x0000000c0d0e7389 */ /* 0x00006400000c000b */
[----:B01----:R-:W-:Y:S01]  /*2bcb0*/  ENDCOLLECTIVE ;  /* 0x000000000000791b */ /* 0x003fe20003800000 */
.L_x_3574:
        /* <DEDUP_REMOVED lines=11> */
.L_x_3575:
[----:B------:R-:W-:Y:S02]  /*2bd70*/  IMAD.MOV.U32 R13, RZ, RZ, R8 ;  /* 0x000000ffff0d7224 */ /* 0x000fe400078e0008 */
[----:B------:R-:W-:Y:S02]  /*2bd80*/  IMAD.MOV.U32 R12, RZ, RZ, RZ ;  /* 0x000000ffff0c7224 */ /* 0x000fe400078e00ff */
[----:B------:R-:W-:-:S07]  /*2bd90*/  IMAD.MOV.U32 R10, RZ, RZ, R14 ;  /* 0x000000ffff0a7224 */ /* 0x000fce00078e000e */
[----:B------:R-:W-:Y:S05]  /*2bda0*/  WARPSYNC.COLLECTIVE R15, `(.L_x_3576) ;  /* 0x000000000f087348 */ /* 0x000fea0003c00000 */
[----:B------:R0:W1:Y:S02]  /*2bdb0*/  SHFL.IDX P6, R14, R13, R12, R11 ;  /* 0x0000000c0d0e7389 */ /* 0x00006400000c000b */
[----:B01----:R-:W-:Y:S01]  /*2bdc0*/  ENDCOLLECTIVE ;  /* 0x000000000000791b */ /* 0x003fe20003800000 */
.L_x_3576:
        /* <DEDUP_REMOVED lines=11> */
.L_x_3577:
[----:B------:R-:W-:Y:S02]  /*2be80*/  IMAD.MOV.U32 R13, RZ, RZ, R8 ;  /* 0x000000ffff0d7224 */ /* 0x000fe400078e0008 */
[----:B------:R-:W-:Y:S01]  /*2be90*/  IMAD.MOV.U32 R12, RZ, RZ, 0x1 ;  /* 0x00000001ff0c7424 */ /* 0x000fe200078e00ff */
[----:B------:R-:W-:-:S07]  /*2bea0*/  MOV R5, R14 ;  /* 0x0000000e00057202 */ /* 0x000fce0000000f00 */
[----:B------:R-:W-:Y:S05]  /*2beb0*/  WARPSYNC.COLLECTIVE R15, `(.L_x_3578) ;  /* 0x000000000f087348 */ /* 0x000fea0003c00000 */
[----:B------:R0:W1:Y:S02]  /*2bec0*/  SHFL.IDX P6, R14, R13, R12, R11 ;  /* 0x0000000c0d0e7389 */ /* 0x00006400000c000b */
[----:B01----:R-:W-:Y:S01]  /*2bed0*/  ENDCOLLECTIVE ;  /* 0x000000000000791b */ /* 0x003fe20003800000 */
.L_x_3578:
        /* <DEDUP_REMOVED lines=11> */
.L_x_3579:
[----:B------:R-:W-:Y:S01]  /*2bf90*/  IMAD.MOV.U32 R2, RZ, RZ, R14 ;  /* 0x000000ffff027224 */ /* 0x000fe200078e000e */
[----:B------:R-:W-:Y:S06]  /*2bfa0*/  BRA `(.L_x_3580) ;  /* 0xffffff74007c7947 */ /* 0x000fec000383ffff */
.L_x_3299:
[----:B-1----:R1:W2:Y:S02]  /*2bfb0*/  SYNCS.PHASECHK.TRANS64.TRYWAIT P2, [R0+URZ+0x22870], R3 ;  /* 0x02287003000075a7 */ /* 0x0022a4000804017f */
[----:B--2---:R-:W-:Y:S05]  /*2bfc0*/  @!P2 NANOSLEEP.SYNCS 0x989680 ;  /* 0x009896800000a95d */ /* 0x004fea0003900000 */
[----:B------:R-:W2:Y:S02]  /*2bfd0*/  @!P2 SYNCS.PHASECHK.TRANS64 P2, [R0+URZ+0x22870], R3 ;  /* 0x022870030000a5a7 */ /* 0x000ea4000804007f */
[----:B--2---:R-:W-:Y:S05]  /*2bfe0*/  @!P2 BRA `(.L_x_3299) ;  /* 0xfffffffc00f0a947 */ /* 0x004fea000383ffff */
[----:B------:R-:W-:Y:S05]  /*2bff0*/  BRA `(.L_x_3581) ;  /* 0xffffff7400e07947 */ /* 0x000fea000383ffff */
.L_x_3301:
[----:B-1----:R1:W2:Y:S02]  /*2c000*/  SYNCS.PHASECHK.TRANS64.TRYWAIT P2, [R0+URZ+0x22860], R3 ;  /* 0x02286003000075a7 */ /* 0x0022a4000804017f */
[----:B--2---:R-:W-:Y:S05]  /*2c010*/  @!P2 NANOSLEEP.SYNCS 0x989680 ;  /* 0x009896800000a95d */ /* 0x004fea0003900000 */
[----:B------:R-:W2:Y:S02]  /*2c020*/  @!P2 SYNCS.PHASECHK.TRANS64 P2, [R0+URZ+0x22860], R3 ;  /* 0x022860030000a5a7 */ /* 0x000ea4000804007f */
[----:B--2---:R-:W-:Y:S05]  /*2c030*/  @!P2 BRA `(.L_x_3301) ;  /* 0xfffffffc00f0a947 */ /* 0x004fea000383ffff */
[----:B------:R-:W-:Y:S05]  /*2c040*/  BRA `(.L_x_3582) ;  /* 0xffffff7400f07947 */ /* 0x000fea000383ffff */
.L_x_3309:
[----:B0-----:R0:W1:Y:S02]  /*2c050*/  SYNCS.PHASECHK.TRANS64.TRYWAIT P1, [R17+URZ+0x22870], R0 ;  /* 0x02287000110075a7 */ /* 0x001064000802017f */
[----:B-1----:R-:W-:Y:S05]  /*2c060*/  @!P1 NANOSLEEP.SYNCS 0x989680 ;  /* 0x009896800000995d */ /* 0x002fea0003900000 */
[----:B------:R-:W1:Y:S02]  /*2c070*/  @!P1 SYNCS.PHASECHK.TRANS64 P1, [R17+URZ+0x22870], R0 ;  /* 0x02287000110095a7 */ /* 0x000e64000802007f */
[----:B-1----:R-:W-:Y:S05]  /*2c080*/  @!P1 BRA `(.L_x_3309) ;  /* 0xfffffffc00f09947 */ /* 0x002fea000383ffff */
[----:B------:R-:W-:Y:S05]  /*2c090*/  BRA `(.L_x_3583) ;  /* 0xffffff7c00b47947 */ /* 0x000fea000383ffff */
.L_x_3311:
[----:B0-----:R0:W1:Y:S02]  /*2c0a0*/  SYNCS.PHASECHK.TRANS64.TRYWAIT P1, [R17+URZ+0x22860], R0 ;  /* 0x02286000110075a7 */ /* 0x001064000802017f */
[----:B-1----:R-:W-:Y:S05]  /*2c0b0*/  @!P1 NANOSLEEP.SYNCS 0x989680 ;  /* 0x009896800000995d */ /* 0x002fea0003900000 */
[----:B------:R-:W1:Y:S02]  /*2c0c0*/  @!P1 SYNCS.PHASECHK.TRANS64 P1, [R17+URZ+0x22860], R0 ;  /* 0x02286000110095a7 */ /* 0x000e64000802007f */
[----:B-1----:R-:W-:Y:S05]  /*2c0d0*/  @!P1 BRA `(.L_x_3311) ;  /* 0xfffffffc00f09947 */ /* 0x002fea000383ffff */
[----:B------:R-:W-:Y:S05]  /*2c0e0*/  BRA `(.L_x_3584) ;  /* 0xffffff7c00c07947 */ /* 0x000fea000383ffff */
.L_x_3316:
[----:B------:R-:W-:Y:S01]  /*2c0f0*/  BSSY B0, `(.L_x_3585) ;  /* 0x0000008000007945 */ /* 0x000fe20003800000 */
[----:B------:R-:W-:Y:S01]  /*2c100*/  IMAD.MOV.U32 R13, RZ, RZ, R16 ;  /* 0x000000ffff0d7224 */ /* 0x000fe200078e0010 */
[----:B------:R-:W-:Y:S01]  /*2c110*/  MOV R15, 0xffffffff ;  /* 0xffffffff000f7802 */ /* 0x000fe20000000f00 */
[----:B------:R-:W-:Y:S02]  /*2c120*/  IMAD.MOV.U32 R12, RZ, RZ, RZ ;  /* 0x000000ffff0c7224 */ /* 0x000fe400078e00ff */
[----:B------:R-:W-:-:S07]  /*2c130*/  IMAD.MOV.U32 R11, RZ, RZ, 0x1f ;  /* 0x0000001fff0b7424 */ /* 0x000fce00078e00ff */
[----:B------:R-:W-:Y:S05]  /*2c140*/  WARPSYNC.COLLECTIVE R15, `(.L_x_3586) ;  /* 0x000000000f087348 */ /* 0x000fea0003c00000 */
[----:B------:R0:W1:Y:S02]  /*2c150*/  SHFL.IDX P6, R14, R13, R12, R11 ;  /* 0x0000000c0d0e7389 */ /* 0x00006400000c000b */
[----:B01----:R-:W-:Y:S01]  /*2c160*/  ENDCOLLECTIVE ;  /* 0x000000000000791b */ /* 0x003fe20003800000 */
.L_x_3586:
[----:B------:R-:W-:Y:S05]  /*2c170*/  BSYNC B0 ;  /* 0x0000000000007941 */ /* 0x000fea0003800000 */
.L_x_3585:
[----:B------:R-:W-:Y:S01]  /*2c180*/  IMAD.MOV.U32 R13, RZ, RZ, R16 ;  /* 0x000000ffff0d7224 */ /* 0x000fe200078e0010 */
[----:B------:R-:W-:Y:S01]  /*2c190*/  MOV R15, 0xffffffff ;  /* 0xffffffff000f7802 */ /* 0x000fe20000000f00 */
[----:B------:R-:W-:Y:S02]  /*2c1a0*/  IMAD.MOV.U32 R12, RZ, RZ, 0x1 ;  /* 0x00000001ff0c7424 */ /* 0x000fe400078e00ff */
[----:B------:R-:W-:Y:S02]  /*2c1b0*/  IMAD.MOV.U32 R11, RZ, RZ, 0x1f ;  /* 0x0000001fff0b7424 */ /* 0x000fe400078e00ff */
[----:B------:R-:W-:Y:S02]  /*2c1c0*/  IMAD.IADD R7, R19, 0x1, R8 ;  /* 0x0000000113077824 */ /* 0x000fe400078e0208 */
[----:B------:R-:W-:-:S07]  /*2c1d0*/  IMAD.MOV.U32 R0, RZ, RZ, R14 ;  /* 0x000000ffff007224 */ /* 0x000fce00078e000e */
[----:B------:R-:W-:Y:S05]  /*2c1e0*/  WARPSYNC.COLLECTIVE R15, `(.L_x_3587) ;  /* 0x000000000f087348 */ /* 0x000fea0003c00000 */
[----:B------:R0:W1:Y:S02]  /*2c1f0*/  SHFL.IDX P6, R14, R13, R12, R11 ;  /* 0x0000000c0d0e7389 */ /* 0x00006400000c000b */
[----:B01----:R-:W-:Y:S01]  /*2c200*/  ENDCOLLECTIVE ;  /* 0x000000000000791b */ /* 0x003fe20003800000 */
.L_x_3587:
[----:B------:R-:W-:Y:S02]  /*2c210*/  ULDC UR4, c[0x0][0xc3c] ;  /* 0x00030f0000047ab9 */ /* 0x000fe40000000800 */
[----:B------:R-:W-:-:S13]  /*2c220*/  ISETP.GE.OR P1, PT, R7, UR4, !P0 ;  /* 0x0000000407007c0c */ /* 0x000fda000c726670 */
[----:B------:R-:W0:Y:S01]  /*2c230*/  @!P1 LDC.64 R2, c[0x0][0xc80] ;  /* 0x00032000ff029b82 */ /* 0x000e220000000a00 */
[----:B------:R-:W-:Y:S02]  /*2c240*/  IMAD.MOV.U32 R17, RZ, RZ, RZ ;  /* 0x000000ffff117224 */ /* 0x000fe400078e00ff */
[----:B------:R-:W-:Y:S02]  /*2c250*/  IMAD.MOV.U32 R11, RZ, RZ, RZ ;  /* 0x000000ffff0b7224 */ /* 0x000fe400078e00ff */
[----:B------:R-:W-:Y:S02]  /*2c260*/  IMAD.MOV.U32 R5, RZ, RZ, R14 ;  /* 0x000000ffff057224 */ /* 0x000fe400078e000e */
[----:B0-----:R-:W-:-:S06]  /*2c270*/  @!P1 IMAD.WIDE R2, R7, 0x4, R2 ;  /* 0x0000000407029825 */ /* 0x001fcc00078e0202 */
[----:B------:R-:W2:Y:S01]  /*2c280*/  @!P1 LDG.E R2, desc[UR60][R2.64] ;  /* 0x0000003c02029981 */ /* 0x000ea2000c1e1900 */
[C---:B------:R-:W-:Y:S02]  /*2c290*/  ISETP.GE.U32.AND P2, PT, R8.reuse, 0x2, PT ;  /* 0x000000020800780c */ /* 0x040fe40003f46070 */
[C---:B------:R-:W-:Y:S02]  /*2c2a0*/  ISETP.GE.U32.AND P3, PT, R8.reuse, 0x4, PT ;  /* 0x000000040800780c */ /* 0x040fe40003f66070 */
[C---:B------:R-:W-:Y:S02]  /*2c2b0*/  ISETP.GE.U32.AND P4, PT, R8.reuse, 0x8, PT ;  /* 0x000000080800780c */ /* 0x040fe40003f86070 */
[C---:B------:R-:W-:Y:S01]  /*2c2c0*/  ISETP.GE.U32.AND P5, PT, R8.reuse, 0x10, PT ;  /* 0x000000100800780c */ /* 0x040fe20003fa6070 */
[----:B--2---:R-:W-:Y:S01]  /*2c2d0*/  @!P1 IMAD.MOV.U32 R17, RZ, RZ, R2 ;  /* 0x000000ffff119224 */ /* 0x004fe200078e0002 */
[----:B------:R-:W-:-:S04]  /*2c2e0*/  ISETP.NE.AND P1, PT, R8, RZ, PT ;  /* 0x000000ff0800720c */ /* 0x000fc80003f25270 */
[----:B------:R-:W-:-:S09]  /*2c2f0*/  MOV R13, R17 ;  /* 0x00000011000d7202 */ /* 0x000fd20000000f00 */
[----:B------:R-:W-:Y:S05]  /*2c300*/  WARPSYNC.COLLECTIVE R15, `(.L_x_3588) ;  /* 0x000000000f087348 */ /* 0x000fea0003c00000 */
[----:B------:R0:W1:Y:S02]  /*2c310*/  SHFL.UP P6, R14, R13, R12, R11 ;  /* 0x0400000c0d0e7389 */ /* 0x00006400000c000b */
[----:B01----:R-:W-:Y:S01]  /*2c320*/  ENDCOLLECTIVE ;  /* 0x000000000000791b */ /* 0x003fe20003800000 */
.L_x_3588:
[----:B------:R-:W-:Y:S01]  /*2c330*/  IMAD.MOV.U32 R12, RZ, RZ, 0x2 ;  /* 0x00000002ff0c7424 */ /* 0x000fe200078e00ff */
[----:B------:R-:W-:-:S05]  /*2c340*/  SEL R4, R14, RZ, P1 ;  /* 0x000000ff0e047207 */ /* 0x000fca0000800000 */
[----:B------:R-:W-:-:S04]  /*2c350*/  IMAD.IADD R4, R17, 0x1, R4 ;  /* 0x0000000111047824 */ /* 0x000fc800078e0204 */
[----:B------:R-:W-:-:S07]  /*2c360*/  IMAD.MOV.U32 R13, RZ, RZ, R4 ;  /* 0x000000ffff0d7224 */ /* 0x000fce00078e0004 */
[----:B------:R-:W-:Y:S05]  /*2c370*/  WARPSYNC.COLLECTIVE R15, `(.L_x_3589) ;  /* 0x000000000f087348 */ /* 0x000fea0003c00000 */
[----:B------:R0:W1:Y:S02]  /*2c380*/  SHFL.UP P6, R14, R13, R12, R11 ;  /* 0x0400000c0d0e7389 */ /* 0x00006400000c000b */
[----:B01----:R-:W-:Y:S01]  /*2c390*/  ENDCOLLECTIVE ;  /* 0x000000000000791b */ /* 0x003fe20003800000 */
.L_x_3589:
[----:B------:R-:W-:Y:S01]  /*2c3a0*/  IMAD.MOV.U32 R12, RZ, RZ, 0x4 ;  /* 0x00000004ff0c7424 */ /* 0x000fe200078e00ff */
[----:B------:R-:W-:-:S04]  /*2c3b0*/  SEL R3, R14, RZ, P2 ;  /* 0x000000ff0e037207 */ /* 0x000fc80001000000 */
[----:B------:R-:W-:-:S05]  /*2c3c0*/  IADD3 R6, R4, R3, RZ ;  /* 0x0000000304067210 */ /* 0x000fca0007ffe0ff */
[----:B------:R-:W-:-:S07]  /*2c3d0*/  IMAD.MOV.U32 R13, RZ, RZ, R6 ;  /* 0x000000ffff0d7224 */ /* 0x000fce00078e0006 */
[----:B------:R-:W-:Y:S05]  /*2c3e0*/  WARPSYNC.COLLECTIVE R15, `(.L_x_3590) ;  /* 0x000000000f087348 */ /* 0x000fea0003c00000 */
[----:B------:R0:W1:Y:S02]  /*2c3f0*/  SHFL.UP P6, R14, R13, R12, R11 ;  /* 0x0400000c0d0e7389 */ /* 0x00006400000c000b */
[----:B01----:R-:W-:Y:S01]  /*2c400*/  ENDCOLLECTIVE ;  /* 0x000000000000791b */ /* 0x003fe20003800000 */
.L_x_3590:
[----:B------:R-:W-:Y:S02]  /*2c410*/  MOV R12, 0x8 ;  /* 0x00000008000c7802 */ /* 0x000fe40000000f00 */
[----:B------:R-:W-:-:S05]  /*2c420*/  SEL R3, R14, RZ, P3 ;  /* 0x000000ff0e037207 */ /* 0x000fca0001800000 */
[----:B------:R-:W-:-:S04]  /*2c430*/  IMAD.IADD R2, R6, 0x1, R3 ;  /* 0x0000000106027824 */ /* 0x000fc800078e0203 */
[----:B------:R-:W-:-:S07]  /*2c440*/  IMAD.MOV.U32 R13, RZ, RZ, R2 ;  /* 0x000000ffff0d7224 */ /* 0x000fce00078e0002 */
[----:B------:R-:W-:Y:S05]  /*2c450*/  WARPSYNC.COLLECTIVE R15, `(.L_x_3591) ;  /* 0x000000000f087348 */ /* 0x000fea0003c00000 */
[----:B------:R0:W1:Y:S02]  /*2c460*/  SHFL.UP P6, R14, R13, R12, R11 ;  /* 0x0400000c0d0e7389 */ /* 0x00006400000c000b */
[----:B01----:R-:W-:Y:S01]  /*2c470*/  ENDCOLLECTIVE ;  /* 0x000000000000791b */ /* 0x003fe20003800000 */
.L_x_3591:
[----:B------:R-:W-:Y:S01]  /*2c480*/  IMAD.MOV.U32 R12, RZ, RZ, 0x10 ;  /* 0x00000010ff0c7424 */ /* 0x000fe200078e00ff */
[----:B------:R-:W-:-:S05]  /*2c490*/  SEL R3, R14, RZ, P4 ;  /* 0x000000ff0e037207 */ /* 0x000fca0002000000 */
[----:B------:R-:W-:-:S04]  /*2c4a0*/  IMAD.IADD R3, R2, 0x1, R3 ;  /* 0x0000000102037824 */ /* 0x000fc800078e0203 */
[----:B------:R-:W-:-:S07]  /*2c4b0*/  IMAD.MOV.U32 R13, RZ, RZ, R3 ;  /* 0x000000ffff0d7224 */ /* 0x000fce00078e0003 */
[----:B------:R-:W-:Y:S05]  /*2c4c0*/  WARPSYNC.COLLECTIVE R15, `(.L_x_3592) ;  /* 0x000000000f087348 */ /* 0x000fea0003c00000 */
[----:B------:R0:W1:Y:S02]  /*2c4d0*/  SHFL.UP P6, R14, R13, R12, R11 ;  /* 0x0400000c0d0e7389 */ /* 0x00006400000c000b */
[----:B01----:R-:W-:Y:S01]  /*2c4e0*/  ENDCOLLECTIVE ;  /* 0x000000000000791b */ /* 0x003fe20003800000 */
.L_x_3592:
[----:B------:R-:W-:Y:S02]  /*2c4f0*/  IMAD.MOV.U32 R12, RZ, RZ, 0x1f ;  /* 0x0000001fff0c7424 */ /* 0x000fe400078e00ff */
[----:B------:R-:W-:Y:S01]  /*2c500*/  IMAD.MOV.U32 R11, RZ, RZ, 0x1f ;  /* 0x0000001fff0b7424 */ /* 0x000fe200078e00ff */
[----:B------:R-:W-:-:S05]  /*2c510*/  SEL R14, R14, RZ, P5 ;  /* 0x000000ff0e0e7207 */ /* 0x000fca0002800000 */
[----:B------:R-:W-:-:S05]  /*2c520*/  IMAD.IADD R3, R3, 0x1, R14 ;  /* 0x0000000103037824 */ /* 0x000fca00078e020e */
[----:B------:R-:W-:-:S07]  /*2c530*/  MOV R13, R3 ;  /* 0x00000003000d7202 */ /* 0x000fce0000000f00 */
[----:B------:R-:W-:Y:S05]  /*2c540*/  WARPSYNC.COLLECTIVE R15, `(.L_x_3593) ;  /* 0x000000000f087348 */ /* 0x000fea0003c00000 */
[----:B------:R0:W1:Y:S02]  /*2c550*/  SHFL.IDX P6, R14, R13, R12, R11 ;  /* 0x0000000c0d0e7389 */ /* 0x00006400000c000b */
[----:B01----:R-:W-:Y:S01]  /*2c560*/  ENDCOLLECTIVE ;  /* 0x000000000000791b */ /* 0x003fe20003800000 */
.L_x_3593:
[----:B------:R-:W-:Y:S05]  /*2c570*/  BRA `(.L_x_3594) ;  /* 0xffffff8000d07947 */ /* 0x000fea000383ffff */
.L_x_3321:
[----:B------:R-:W-:Y:S01]  /*2c580*/  BSSY B0, `(.L_x_3595) ;  /* 0x0000008000007945 */ /* 0x000fe20003800000 */
[----:B-----5:R-:W-:Y:S01]  /*2c590*/  IMAD.MOV.U32 R13, RZ, RZ, R17 ;  /* 0x000000ffff0d7224 */ /* 0x020fe200078e0011 */
[----:B------:R-:W-:Y:S01]  /*2c5a0*/  MOV R11, RZ ;  /* 0x000000ff000b7202 */ /* 0x000fe20000000f00 */
[----:B------:R-:W-:Y:S02]  /*2c5b0*/  IMAD.MOV.U32 R12, RZ, RZ, 0x1 ;  /* 0x00000001ff0c7424 */ /* 0x000fe400078e00ff */
[----:B------:R-:W-:-:S07]  /*2c5c0*/  IMAD.MOV.U32 R15, RZ, RZ, -0x1 ;  /* 0xffffffffff0f7424 */ /* 0x000fce00078e00ff */
[----:B0-----:R-:W-:Y:S05]  /*2c5d0*/  WARPSYNC.COLLECTIVE R15, `(.L_x_3596) ;  /* 0x000000000f087348 */ /* 0x001fea0003c00000 */
[----:B------:R1:W2:Y:S02]  /*2c5e0*/  SHFL.UP P6, R14, R13, R12, R11 ;  /* 0x0400000c0d0e7389 */ /* 0x0002a400000c000b */
[----:B012---:R-:W-:Y:S01]  /*2c5f0*/  ENDCOLLECTIVE ;  /* 0x000000000000791b */ /* 0x007fe20003800000 */
.L_x_3596:
[----:B------:R-:W-:Y:S05]  /*2c600*/  BSYNC B0 ;  /* 0x0000000000007941 */ /* 0x000fea0003800000 */
.L_x_3595:
[----:B------:R-:W-:Y:S01]  /*2c610*/  SEL R14, R14, RZ, P1 ;  /* 0x000000ff0e0e7207 */ /* 0x000fe20000800000 */
[----:B------:R-:W-:Y:S01]  /*2c620*/  IMAD.MOV.U32 R12, RZ, RZ, 0x2 ;  /* 0x00000002ff0c7424 */ /* 0x000fe200078e00ff */
[----:B------:R-:W-:Y:S01]  /*2c630*/  MOV R15, 0xffffffff ;  /* 0xffffffff000f7802 */ /* 0x000fe20000000f00 */
[----:B------:R-:W-:Y:S02]  /*2c640*/  IMAD.MOV.U32 R11, RZ, RZ, RZ ;  /* 0x000000ffff0b7224 */ /* 0x000fe400078e00ff */
[----:B------:R-:W-:-:S07]  /*2c650*/  IMAD.IADD R13, R17, 0x1, R14 ;  /* 0x00000001110d7824 */ /* 0x000fce00078e020e */
[----:B------:R-:W-:Y:S05]  /*2c660*/  WARPSYNC.COLLECTIVE R15, `(.L_x_3597) ;  /* 0x000000000f087348 */ /* 0x000fea0003c00000 */
[----:B------:R0:W1:Y:S02]  /*2c670*/  SHFL.UP P6, R14, R13, R12, R11 ;  /* 0x0400000c0d0e7389 */ /* 0x00006400000c000b */
[----:B01----:R-:W-:Y:S01]  /*2c680*/  ENDCOLLECTIVE ;  /* 0x000000000000791b */ /* 0x003fe20003800000 */
.L_x_3597:
[----:B------:R-:W-:Y:S01]  /*2c690*/  IMAD.MOV.U32 R12, RZ, RZ, 0x4 ;  /* 0x00000004ff0c7424 */ /* 0x000fe200078e00ff */
[----:B------:R-:W-:-:S05]  /*2c6a0*/  SEL R2, R14, RZ, P2 ;  /* 0x000000ff0e027207 */ /* 0x000fca0001000000 */
[----:B------:R-:W-:-:S04]  /*2c6b0*/  IMAD.IADD R2, R13, 0x1, R2 ;  /* 0x000000010d027824 */ /* 0x000fc800078e0202 */
[----:B------:R-:W-:-:S07]  /*2c6c0*/  IMAD.MOV.U32 R13, RZ, RZ, R2 ;  /* 0x000000ffff0d7224 */ /* 0x000fce00078e0002 */
[----:B------:R-:W-:Y:S05]  /*2c6d0*/  WARPSYNC.COLLECTIVE R15, `(.L_x_3598) ;  /* 0x000000000f087348 */ /* 0x000fea0003c00000 */
[----:B------:R0:W1:Y:S02]  /*2c6e0*/  SHFL.UP P6, R14, R13, R12, R11 ;  /* 0x0400000c0d0e7389 */ /* 0x00006400000c000b */
[----:B01----:R-:W-:Y:S01]  /*2c6f0*/  ENDCOLLECTIVE ;  /* 0x000000000000791b */ /* 0x003fe20003800000 */
.L_x_3598:
[----:B------:R-:W-:Y:S01]  /*2c700*/  IMAD.MOV.U32 R12, RZ, RZ, 0x8 ;  /* 0x00000008ff0c7424 */ /* 0x000fe200078e00ff */
[----:B------:R-:W-:-:S05]  /*2c710*/  SEL R3, R14, RZ, P3 ;  /* 0x000000ff0e037207 */ /* 0x000fca0001800000 */
[----:B------:R-:W-:-:S05]  /*2c720*/  IMAD.IADD R3, R2, 0x1, R3 ;  /* 0x0000000102037824 */ /* 0x000fca00078e0203 */
[----:B------:R-:W-:-:S07]  /*2c730*/  MOV R13, R3 ;  /* 0x00000003000d7202 */ /* 0x000fce0000000f00 */
[----:B------:R-:W-:Y:S05]  /*2c740*/  WARPSYNC.COLLECTIVE R15, `(.L_x_3599) ;  /* 0x000000000f087348 */ /* 0x000fea0003c00000 */
[----:B------:R0:W1:Y:S02]  /*2c750*/  SHFL.UP P6, R14, R13, R12, R11 ;  /* 0x0400000c0d0e7389 */ /* 0x00006400000c000b */
[----:B01----:R-:W-:Y:S01]  /*2c760*/  ENDCOLLECTIVE ;  /* 0x000000000000791b */ /* 0x003fe20003800000 */
.L_x_3599:
[----:B------:R-:W-:Y:S01]  /*2c770*/  IMAD.MOV.U32 R12, RZ, RZ, 0x10 ;  /* 0x00000010ff0c7424 */ /* 0x000fe200078e00ff */
[----:B------:R-:W-:-:S05]  /*2c780*/  SEL R4, R14, RZ, P4 ;  /* 0x000000ff0e047207 */ /* 0x000fca0002000000 */
[----:B------:R-:W-:-:S04]  /*2c790*/  IMAD.IADD R4, R3, 0x1, R4 ;  /* 0x0000000103047824 */ /* 0x000fc800078e0204 */
[----:B------:R-:W-:-:S07]  /*2c7a0*/  IMAD.MOV.U32 R13, RZ, RZ, R4 ;  /* 0x000000ffff0d7224 */ /* 0x000fce00078e0004 */
[----:B------:R-:W-:Y:S05]  /*2c7b0*/  WARPSYNC.COLLECTIVE R15, `(.L_x_3600) ;  /* 0x000000000f087348 */ /* 0x000fea0003c00000 */
[----:B------:R0:W1:Y:S02]  /*2c7c0*/  SHFL.UP P6, R14, R13, R12, R11 ;  /* 0x0400000c0d0e7389 */ /* 0x00006400000c000b */
[----:B01----:R-:W-:Y:S01]  /*2c7d0*/  ENDCOLLECTIVE ;  /* 0x000000000000791b */ /* 0x003fe20003800000 */
.L_x_3600:
[----:B------:R-:W-:Y:S02]  /*2c7e0*/  IMAD.MOV.U32 R12, RZ, RZ, 0x1f ;  /* 0x0000001fff0c7424 */ /* 0x000fe400078e00ff */
[----:B------:R-:W-:Y:S01]  /*2c7f0*/  IMAD.MOV.U32 R11, RZ, RZ, 0x1f ;  /* 0x0000001fff0b7424 */ /* 0x000fe200078e00ff */
[----:B------:R-:W-:-:S04]  /*2c800*/  SEL R3, R14, RZ, P5 ;  /* 0x000000ff0e037207 */ /* 0x000fc80002800000 */
[----:B------:R-:W-:-:S05]  /*2c810*/  IADD3 R3, R4, R3, RZ ;  /* 0x0000000304037210 */ /* 0x000fca0007ffe0ff */
[----:B------:R-:W-:-:S07]  /*2c820*/  IMAD.MOV.U32 R13, RZ, RZ, R3 ;  /* 0x000000ffff0d7224 */ /* 0x000fce00078e0003 */
[----:B------:R-:W-:Y:S05]  /*2c830*/  WARPSYNC.COLLECTIVE R15, `(.L_x_3601) ;  /* 0x000000000f087348 */ /* 0x000fea0003c00000 */
[----:B------:R0:W1:Y:S02]  /*2c840*/  SHFL.IDX P6, R14, R13, R12, R11 ;  /* 0x0000000c0d0e7389 */ /* 0x00006400000c000b */
[----:B01----:R-:W-:Y:S01]  /*2c850*/  ENDCOLLECTIVE ;  /* 0x000000000000791b */ /* 0x003fe20003800000 */
.L_x_3601:
[----:B------:R-:W-:Y:S05]  /*2c860*/  BRA `(.L_x_3602) ;  /* 0xffffff8000b07947 */ /* 0x000fea000383ffff */
.L_x_3323:
[----:B------:R-:W-:Y:S01]  /*2c870*/  BSSY B0, `(.L_x_3603) ;  /* 0x0000006000007945 */ /* 0x000fe20003800000 */
[----:B------:R-:W-:Y:S01]  /*2c880*/  PLOP3.LUT P6, PT, P6, PT, PT, 0x8, 0x0 ;  /* 0x000000000000781c */ /* 0x000fe200037ce170 */
[----:B------:R-:W-:-:S12]  /*2c890*/  IMAD.MOV.U32 R15, RZ, RZ, -0x1 ;  /* 0xffffffffff0f7424 */ /* 0x000fd800078e00ff */
[----:B0-----:R-:W-:Y:S05]  /*2c8a0*/  WARPSYNC.COLLECTIVE R15, `(.L_x_3604) ;  /* 0x000000000f087348 */ /* 0x001fea0003c00000 */
[----:B------:R-:W-:Y:S01]  /*2c8b0*/  VOTE.ANY R14, PT, P6 ;  /* 0x00000000000e7806 */ /* 0x000fe200030e0100 */
[----:B0-----:R-:W-:Y:S06]  /*2c8c0*/  ENDCOLLECTIVE ;  /* 0x000000000000791b */ /* 0x001fec0003800000 */
.L_x_3604:
[----:B------:R-:W-:Y:S05]  /*2c8d0*/  BSYNC B0 ;  /* 0x0000000000007941 */ /* 0x000fea0003800000 */
.L_x_3603:
[----:B------:R-:W-:Y:S01]  /*2c8e0*/  MOV R2, R14 ;  /* 0x0000000e00027202 */ /* 0x000fe20000000f00 */
[----:B------:R-:W-:Y:S02]  /*2c8f0*/  IMAD.MOV.U32 R13, RZ, RZ, R17 ;  /* 0x000000ffff0d7224 */ /* 0x000fe400078e0011 */
[----:B------:R-:W-:Y:S01]  /*2c900*/  IMAD.MOV.U32 R11, RZ, RZ, 0x1f ;  /* 0x0000001fff0b7424 */ /* 0x000fe200078e00ff */
[----:B------:R-:W0:Y:S01]  /*2c910*/  POPC R6, R2 ;  /* 0x0000000200067309 */ /* 0x000e220000000000 */
[----:B------:R-:W-:Y:S02]  /*2c920*/  IMAD.MOV.U32 R15, RZ, RZ, -0x1 ;  /* 0xffffffffff0f7424 */ /* 0x000fe400078e00ff */
[----:B0-----:R-:W-:-:S07]  /*2c930*/  IMAD.MOV.U32 R12, RZ, RZ, R6 ;  /* 0x000000ffff0c7224 */ /* 0x001fce00078e0006 */
[----:B------:R-:W-:Y:S05]  /*2c940*/  WARPSYNC.COLLECTIVE R15, `(.L_x_3605) ;  /* 0x000000000f087348 */ /* 0x000fea0003c00000 */
[----:B------:R0:W1:Y:S02]  /*2c950*/  SHFL.IDX P6, R14, R13, R12, R11 ;  /* 0x0000000c0d0e7389 */ /* 0x00006400000c000b */
[----:B01----:R-:W-:Y:S01]  /*2c960*/  ENDCOLLECTIVE ;  /* 0x000000000000791b */ /* 0x003fe20003800000 */
.L_x_3605:
[----:B------:R-:W-:Y:S01]  /*2c970*/  MOV R17, R14 ;  /* 0x0000000e00117202 */ /* 0x000fe20000000f00 */
[----:B------:R-:W-:Y:S06]  /*2c980*/  BRA `(.L_x_3606) ;  /* 0xffffff8000a07947 */ /* 0x000fec000383ffff */
.L_x_3325:
[----:B------:R-:W-:Y:S01]  /*2c990*/  BSSY B0, `(.L_x_3607) ;  /* 0x0000007000007945 */ /* 0x000fe20003800000 */
[----:B------:R-:W-:Y:S02]  /*2c9a0*/  IMAD.MOV.U32 R13, RZ, RZ, R3 ;  /* 0x000000ffff0d7224 */ /* 0x000fe400078e0003 */
[----:B------:R-:W-:Y:S02]  /*2c9b0*/  IMAD.MOV.U32 R11, RZ, RZ, 0x1f ;  /* 0x0000001fff0b7424 */ /* 0x000fe400078e00ff */
[----:B------:R-:W-:-:S07]  /*2c9c0*/  IMAD.MOV.U32 R15, RZ, RZ, -0x1 ;  /* 0xffffffffff0f7424 */ /* 0x000fce00078e00ff */
[----:B012---:R-:W-:Y:S05]  /*2c9d0*/  WARPSYNC.COLLECTIVE R15, `(.L_x_3608) ;  /* 0x000000000f087348 */ /* 0x007fea0003c00000 */
[----:B------:R3:W4:Y:S02]  /*2c9e0*/  SHFL.IDX P6, R14, R13, R12, R11 ;  /* 0x0000000c0d0e7389 */ /* 0x00072400000c000b */
[----:B01234-:R-:W-:Y:S01]  /*2c9f0*/  ENDCOLLECTIVE ;  /* 0x000000000000791b */ /* 0x01ffe20003800000 */
.L_x_3608:
[----:B------:R-:W-:Y:S05]  /*2ca00*/  BSYNC B0 ;  /* 0x0000000000007941 */ /* 0x000fea0003800000 */
.L_x_3607:
[----:B------:R-:W-:Y:S05]  /*2ca10*/  BRA `(.L_x_3324) ;  /* 0xffffff8000987947 */ /* 0x000fea000383ffff */
.L_x_3329:
[----:B0-----:R0:W1:Y:S02]  /*2ca20*/  SYNCS.PHASECHK.TRANS64.TRYWAIT P0, [R7+URZ+0x22820], R0 ;  /* 0x02282000070075a7 */ /* 0x001064000800017f */
[----:B-1----:R-:W-:Y:S05]  /*2ca30*/  @!P0 NANOSLEEP.SYNCS 0x989680 ;  /* 0x009896800000895d */ /* 0x002fea0003900000 */
[----:B------:R-:W1:Y:S02]  /*2ca40*/  @!P0 SYNCS.PHASECHK.TRANS64 P0, [R7+URZ+0x22820], R0 ;  /* 0x02282000070085a7 */ /* 0x000e64000800007f */
[----:B-1----:R-:W-:Y:S05]  /*2ca50*/  @!P0 BRA `(.L_x_3329) ;  /* 0xfffffffc00f08947 */ /* 0x002fea000383ffff */
[----:B------:R-:W-:Y:S05]  /*2ca60*/  BRA `(.L_x_3609) ;  /* 0xffffff8800187947 */ /* 0x000fea000383ffff */
.L_x_3330:
[----:B------:R-:W1:Y:S01]  /*2ca70*/  S2R R2, SR_TID.X ;  /* 0x0000000000027919 */ /* 0x000e620000002100 */
[----:B------:R-:W-:Y:S01]  /*2ca80*/  BSSY B0, `(.L_x_3610) ;  /* 0x000000a000007945 */ /* 0x000fe20003800000 */
[----:B------:R-:W-:Y:S01]  /*2ca90*/  MOV R12, RZ ;  /* 0x000000ff000c7202 */ /* 0x000fe20000000f00 */
        /* <DEDUP_REMOVED lines=8> */
.L_x_3611:
[----:B------:R-:W-:Y:S05]  /*2cb20*/  BSYNC B0 ;  /* 0x0000000000007941 */ /* 0x000fea0003800000 */
.L_x_3610:
[----:B------:R-:W-:Y:S05]  /*2cb30*/  BRA `(.L_x_3612) ;  /* 0xffffff8800007947 */ /* 0x000fea000383ffff */
.L_x_3331:
[----:B------:R-:W-:Y:S01]  /*2cb40*/  BSSY B0, `(.L_x_3613) ;  /* 0x0000006000007945 */ /* 0x000fe20003800000 */
[----:B------:R-:W-:-:S07]  /*2cb50*/  IMAD.MOV.U32 R15, RZ, RZ, -0x1 ;  /* 0xffffffffff0f7424 */ /* 0x000fce00078e00ff */
[----:B0-----:R-:W-:Y:S05]  /*2cb60*/  WARPSYNC.COLLECTIVE R15, `(.L_x_3614) ;  /* 0x000000000f0c7348 */ /* 0x001fea0003c00000 */
[----:B------:R-:W-:Y:S02]  /*2cb70*/  ELECT P6, UR62, PT ;  /* 0x00000000003e782f */ /* 0x000fe400038c0000 */
[----:B------:R-:W-:Y:S01]  /*2cb80*/  MOV R14, UR62 ;  /* 0x0000003e000e7c02 */ /* 0x000fe20008000f00 */
[----:B0-----:R-:W-:Y:S10]  /*2cb90*/  ENDCOLLECTIVE ;  /* 0x000000000000791b */ /* 0x001ff40003800000 */
.L_x_3614:
[----:B------:R-:W-:Y:S05]  /*2cba0*/  BSYNC B0 ;  /* 0x0000000000007941 */ /* 0x000fea0003800000 */
.L_x_3613:
[----:B------:R-:W-:Y:S05]  /*2cbb0*/  BRA `(.L_x_3615) ;  /* 0xffffff8400f47947 */ /* 0x000fea000383ffff */
.L_x_3333:
[----:B0-----:R0:W1:Y:S02]  /*2cbc0*/  SYNCS.PHASECHK.TRANS64.TRYWAIT P1, [R5+URZ+0x22840], R0 ;  /* 0x02284000050075a7 */ /* 0x001064000802017f */
[----:B-1----:R-:W-:Y:S05]  /*2cbd0*/  @!P1 NANOSLEEP.SYNCS 0x989680 ;  /* 0x009896800000995d */ /* 0x002fea0003900000 */
[----:B------:R-:W1:Y:S02]  /*2cbe0*/  @!P1 SYNCS.PHASECHK.TRANS64 P1, [R5+URZ+0x22840], R0 ;  /* 0x02284000050095a7 */ /* 0x000e64000802007f */
[----:B-1----:R-:W-:Y:S05]  /*2cbf0*/  @!P1 BRA `(.L_x_3333) ;  /* 0xfffffffc00f09947 */ /* 0x002fea000383ffff */
[----:B------:R-:W-:Y:S05]  /*2cc00*/  BRA `(.L_x_3616) ;  /* 0xffffff8800147947 */ /* 0x000fea000383ffff */
.L_x_3335:
[----:B-1----:R1:W2:Y:S02]  /*2cc10*/  SYNCS.PHASECHK.TRANS64.TRYWAIT P1, [R3+URZ+0x22840], R2 ;  /* 0x02284002030075a7 */ /* 0x0022a4000802017f */
[----:B--2---:R-:W-:Y:S05]  /*2cc20*/  @!P1 NANOSLEEP.SYNCS 0x989680 ;  /* 0x009896800000995d */ /* 0x004fea0003900000 */
[----:B------:R-:W2:Y:S02]  /*2cc30*/  @!P1 SYNCS.PHASECHK.TRANS64 P1, [R3+URZ+0x22840], R2 ;  /* 0x02284002030095a7 */ /* 0x000ea4000802007f */
[----:B--2---:R-:W-:Y:S05]  /*2cc40*/  @!P1 BRA `(.L_x_3335) ;  /* 0xfffffffc00f09947 */ /* 0x004fea000383ffff */
[----:B------:R-:W-:Y:S05]  /*2cc50*/  BRA `(.L_x_3617) ;  /* 0xffffff8800207947 */ /* 0x000fea000383ffff */
.L_x_3337:
[----:B--2---:R2:W3:Y:S02]  /*2cc60*/  SYNCS.PHASECHK.TRANS64.TRYWAIT P1, [R5+URZ+0x22860], R0 ;  /* 0x02286000050075a7 */ /* 0x0044e4000802017f */
[----:B---3--:R-:W-:Y:S05]  /*2cc70*/  @!P1 NANOSLEEP.SYNCS 0x989680 ;  /* 0x009896800000995d */ /* 0x008fea0003900000 */
[----:B------:R-:W3:Y:S02]  /*2cc80*/  @!P1 SYNCS.PHASECHK.TRANS64 P1, [R5+URZ+0x22860], R0 ;  /* 0x02286000050095a7 */ /* 0x000ee4000802007f */
[----:B---3--:R-:W-:Y:S05]  /*2cc90*/  @!P1 BRA `(.L_x_3337) ;  /* 0xfffffffc00f09947 */ /* 0x008fea000383ffff */
[----:B------:R-:W-:Y:S05]  /*2cca0*/  BRA `(.L_x_3618) ;  /* 0xffffff88001c7947 */ /* 0x000fea000383ffff */
.L_x_3339:
[----:B---3--:R3:W4:Y:S02]  /*2ccb0*/  SYNCS.PHASECHK.TRANS64.TRYWAIT P1, [R3+URZ+0x22860], R2 ;  /* 0x02286002030075a7 */ /* 0x008724000802017f */
[----:B----4-:R-:W-:Y:S05]  /*2ccc0*/  @!P1 NANOSLEEP.SYNCS 0x989680 ;  /* 0x009896800000995d */ /* 0x010fea0003900000 */
[----:B------:R-:W4:Y:S02]  /*2ccd0*/  @!P1 SYNCS.PHASECHK.TRANS64 P1, [R3+URZ+0x22860], R2 ;  /* 0x02286002030095a7 */ /* 0x000f24000802007f */
[----:B----4-:R-:W-:Y:S05]  /*2cce0*/  @!P1 BRA `(.L_x_3339) ;  /* 0xfffffffc00f09947 */ /* 0x010fea000383ffff */
[----:B------:R-:W-:Y:S05]  /*2ccf0*/  BRA `(.L_x_3619) ;  /* 0xffffff8800187947 */ /* 0x000fea000383ffff */
.L_x_3341:
[----:B----4-:R4:W0:Y:S02]  /*2cd00*/  SYNCS.PHASECHK.TRANS64.TRYWAIT P1, [R5+URZ+0x22880], R0 ;  /* 0x02288000050075a7 */ /* 0x010824000802017f */
[----:B0-----:R-:W-:Y:S05]  /*2cd10*/  @!P1 NANOSLEEP.SYNCS 0x989680 ;  /* 0x009896800000995d */ /* 0x001fea0003900000 */
[----:B------:R-:W0:Y:S02]  /*2cd20*/  @!P1 SYNCS.PHASECHK.TRANS64 P1, [R5+URZ+0x22880], R0 ;  /* 0x02288000050095a7 */ /* 0x000e24000802007f */
[----:B0-----:R-:W-:Y:S05]  /*2cd30*/  @!P1 BRA `(.L_x_3341) ;  /* 0xfffffffc00f09947 */ /* 0x001fea000383ffff */
[----:B------:R-:W-:Y:S05]  /*2cd40*/  BRA `(.L_x_3620) ;  /* 0xffffff8800147947 */ /* 0x000fea000383ffff */
.L_x_3621:
        /* <DEDUP_REMOVED lines=11> */
.L_x_3630:


//--------------------- .nv.global.init           --------------------------
	.section	.nv.global.init,"aw",@progbits
	.align	4
.nv.global.init:
	.type		_ZZN5flash28permute_output_fp8_VcolmajorIN4cute6TensorINS1_11ArrayEngineIN7cutlass10bfloat16_tELm64EEENS1_6LayoutINS1_5tupleIJNS8_IJNS1_1CILi2EEESA_NS9_ILi16EEEEEENS9_ILi1EEESD_EEENS8_IJNS8_IJSD_SA_NS9_ILi4EEEEEENS9_ILi0EEESH_EEEEEEEEEvRT_E9upper_map,@object
	.size		_ZZN5flash28permute_output_fp8_VcolmajorIN4cute6TensorINS1_11ArrayEngineIN7cutlass10bfloat16_tELm64EEENS1_6LayoutINS1_5tupleIJNS8_IJNS1_1CILi2EEESA_NS9_ILi16EEEEEENS9_ILi1EEESD_EEENS8_IJNS8_IJSD_SA_NS9_ILi4EEEEEENS9_ILi0EEESH_EEEEEEEEEvRT_E9upper_map,($str$23 - _ZZN5flash28permute_output_fp8_VcolmajorIN4cute6TensorINS1_11ArrayEngineIN7cutlass10bfloat16_tELm64EEENS1_6LayoutINS1_5tupleIJNS8_IJNS1_1CILi2EEESA_NS9_ILi16EEEEEENS9_ILi1EEESD_EEENS8_IJNS8_IJSD_SA_NS9_ILi4EEEEEENS9_ILi0EEESH_EEEEEEEEEvRT_E9upper_map)
_ZZN5flash28permute_output_fp8_VcolmajorIN4cute6TensorINS1_11ArrayEngineIN7cutlass10bfloat16_tELm64EEENS1_6LayoutINS1_5tupleIJNS8_IJNS1_1CILi2EEESA_NS9_ILi16EEEEEENS9_ILi1EEESD_EEENS8_IJNS8_IJSD_SA_NS9_ILi4EEEEEENS9_ILi0EEESH_EEEEEEEEEvRT_E9upper_map:
        /*0000*/ 	.byte	0x00, 0x00, 0x00, 0x00, 0x02, 0x00, 0x00, 0x00, 0x03, 0x00, 0x00, 0x00, 0x01, 0x00, 0x00, 0x00
	.type		$str$23,@object
	.size		$str$23,($str$24 - $str$23)
$str$23:
        /*0010*/ 	.byte	0x28, 0x61, 0x64, 0x64, 0x72, 0x65, 0x73, 0x73, 0x20, 0x26, 0x20, 0x6d, 0x61, 0x73, 0x6b, 0x29
        /*0020*/ 	.byte	0x20, 0x3d, 0x3d, 0x20, 0x30, 0x00
	.type		$str$24,@object
	.size		$str$24,(__unnamed_5 - $str$24)
$str$24:
        /*0026*/ 	.byte	0x2f, 0x74, 0x6d, 0x70, 0x2f, 0x6f, 0x73, 0x73, 0x5f, 0x6b, 0x65, 0x72, 0x6e, 0x65, 0x6c, 0x73
        /*0036*/ 	.byte	0x5f, 0x73, 0x72, 0x63, 0x2f, 0x66, 0x6c, 0x61, 0x73, 0x68, 0x5f, 0x61, 0x74, 0x74, 0x65, 0x6e
        /*0046*/ 	.byte	0x74, 0x69, 0x6f, 0x6e, 0x2f, 0x63, 0x73, 0x72, 0x63, 0x2f, 0x63, 0x75, 0x74, 0x6c, 0x61, 0x73
        /*0056*/ 	.byte	0x73, 0x2f, 0x69, 0x6e, 0x63, 0x6c, 0x75, 0x64, 0x65, 0x2f, 0x63, 0x75, 0x74, 0x65, 0x2f, 0x70
        /*0066*/ 	.byte	0x6f, 0x69, 0x6e, 0x74, 0x65, 0x72, 0x5f, 0x66, 0x6c, 0x61, 0x67, 0x67, 0x65, 0x64, 0x2e, 0x68
        /*0076*/ 	.byte	0x70, 0x70, 0x00
	.type		__unnamed_5,@object
	.size		__unnamed_5,(__unnamed_6 - __unnamed_5)
__unnamed_5:
        /* <DEDUP_REMOVED lines=24> */
        /*01f9*/ 	.byte	0x3e, 0x3e, 0x20, 0x26, 0x5d, 0x00
	.type		__unnamed_6,@object
	.size		__unnamed_6,(__unnamed_3 - __unnamed_6)
__unnamed_6:
        /* <DEDUP_REMOVED lines=25> */
	.type		__unnamed_3,@object
	.size		__unnamed_3,(__unnamed_4 - __unnamed_3)
__unnamed_3:
        /* <DEDUP_REMOVED lines=29> */
        /*0555*/ 	.byte	0x5d, 0x00
	.type		__unnamed_4,@object
	.size		__unnamed_4,(__unnamed_2 - __unnamed_4)
__unnamed_4:
        /* <DEDUP_REMOVED lines=30> */
	.type		__unnamed_2,@object
	.size		__unnamed_2,(__unnamed_1 - __unnamed_2)
__unnamed_2:
        /* <DEDUP_REMOVED lines=30> */
	.type		__unnamed_1,@object
	.size		__unnamed_1,(.L_0 - __unnamed_1)
__unnamed_1:
        /* <DEDUP_REMOVED lines=30> */
.L_0:


//--------------------- .nv.shared._ZN7cutlass13device_kernelIN5flash11enable_sm90INS1_16FlashAttnFwdSm90INS1_25CollectiveMainloopFwdSm90ILi2EN4cute5tupleIJNS5_1CILi1EEES8_S8_EEENS6_IJNS7_ILi128EEENS7_ILi160EEESA_EEELi128ENS_12float_e4m3_tEfNS_4arch4Sm90ELb0ELb0ELb1ELb0ELb1ELb0ELb0ELb1ELb1ELb1ELb0ELb0EEENS1_21CollectiveEpilogueFwdINS6_IJSA_SA_SB_EEES9_NS_10bfloat16_tESF_Li256ELb0ELb1ELb0ELb1EEENS1_29StaticPersistentTileSchedulerILb0EEEEEEEEEvNT_6ParamsE --------------------------
	.section	.nv.shared._ZN7cutlass13device_kernelIN5flash11enable_sm90INS1_16FlashAttnFwdSm90INS1_25CollectiveMainloopFwdSm90ILi2EN4cute5tupleIJNS5_1CILi1EEES8_S8_EEENS6_IJNS7_ILi128EEENS7_ILi160EEESA_EEELi128ENS_12float_e4m3_tEfNS_4arch4Sm90ELb0ELb0ELb1ELb0ELb1ELb0ELb0ELb1ELb1ELb1ELb0ELb0EEENS1_21CollectiveEpilogueFwdINS6_IJSA_SA_SB_EEES9_NS_10bfloat16_tESF_Li256ELb0ELb1ELb0ELb1EEENS1_29StaticPersistentTileSchedulerILb0EEEEEEEEEvNT_6ParamsE,"aw",@nobits
	.sectionflags	@""
	.align	16
	.zero		1024


//--------------------- .nv.shared.reserved.0     --------------------------
	.section	.nv.shared.reserved.0,"aw",@nobits
	.weak		__nv_reservedSMEM_offset_0_alias
	.size		__nv_reservedSMEM_offset_0_alias, 0, 0
	.other		__nv_reservedSMEM_offset_0_alias,@"STO_CUDA_RESERVED_SHARED STV_DEFAULT"
__nv_reservedSMEM_offset_0_alias:
	.zero		0


//--------------------- .nv.global                --------------------------
	.section	.nv.global,"aw",@nobits
.nv.global:
	.type		_ZN80_INTERNAL_81de5d5f_44_flash_fwd_hdim128_e4m3_paged_softcap_sm90_cu_cf07d2ef_28184cute1_E,@object
	.size		_ZN80_INTERNAL_81de5d5f_44_flash_fwd_hdim128_e4m3_paged_softcap_sm90_cu_cf07d2ef_28184cute1_E,(_ZN80_INTERNAL_81de5d5f_44_flash_fwd_hdim128_e4m3_paged_softcap_sm90_cu_cf07d2ef_28184cuda3std3__45__cpo6cbeginE - _ZN80_INTERNAL_81de5d5f_44_flash_fwd_hdim128_e4m3_paged_softcap_sm90_cu_cf07d2ef_28184cute1_E)
_ZN80_INTERNAL_81de5d5f_44_flash_fwd_hdim128_e4m3_paged_softcap_sm90_cu_cf07d2ef_28184cute1_E:
	.zero		1
	.type		_ZN80_INTERNAL_81de5d5f_44_flash_fwd_hdim128_e4m3_paged_softcap_sm90_cu_cf07d2ef_28184cuda3std3__45__cpo6cbeginE,@object
	.size		_ZN80_INTERNAL_81de5d5f_44_flash_fwd_hdim128_e4m3_paged_softcap_sm90_cu_cf07d2ef_28184cuda3std3__45__cpo6cbeginE,(_ZN80_INTERNAL_81de5d5f_44_flash_fwd_hdim128_e4m3_paged_softcap_sm90_cu_cf07d2ef_28184cuda3std3__48in_placeE - _ZN80_INTERNAL_81de5d5f_44_flash_fwd_hdim128_e4m3_paged_softcap_sm90_cu_cf07d2ef_28184cuda3std3__45__cpo6cbeginE)
_ZN80_INTERNAL_81de5d5f_44_flash_fwd_hdim128_e4m3_paged_softcap_sm90_cu_cf07d2ef_28184cuda3std3__45__cpo6cbeginE:
	.zero		1
	.type		_ZN80_INTERNAL_81de5d5f_44_flash_fwd_hdim128_e4m3_paged_softcap_sm90_cu_cf07d2ef_28184cuda3std3__48in_placeE,@object
	.size		_ZN80_INTERNAL_81de5d5f_44_flash_fwd_hdim128_e4m3_paged_softcap_sm90_cu_cf07d2ef_28184cuda3std3__48in_placeE,(_ZN80_INTERNAL_81de5d5f_44_flash_fwd_hdim128_e4m3_paged_softcap_sm90_cu_cf07d2ef_28184cuda3std6ranges3__45__cpo9iter_moveE - _ZN80_INTERNAL_81de5d5f_44_flash_fwd_hdim128_e4m3_paged_softcap_sm90_cu_cf07d2ef_28184cuda3std3__48in_placeE)
_ZN80_INTERNAL_81de5d5f_44_flash_fwd_hdim128_e4m3_paged_softcap_sm90_cu_cf07d2ef_28184cuda3std3__48in_placeE:
	.zero		1
	.type		_ZN80_INTERNAL_81de5d5f_44_flash_fwd_hdim128_e4m3_paged_softcap_sm90_cu_cf07d2ef_28184cuda3std6ranges3__45__cpo9iter_moveE,@object
	.size		_ZN80_INTERNAL_81de5d5f_44_flash_fwd_hdim128_e4m3_paged_softcap_sm90_cu_cf07d2ef_28184cuda3std6ranges3__45__cpo9iter_moveE,(_ZN80_INTERNAL_81de5d5f_44_flash_fwd_hdim128_e4m3_paged_softcap_sm90_cu_cf07d2ef_28184cuda3std3__45__cpo5beginE - _ZN80_INTERNAL_81de5d5f_44_flash_fwd_hdim128_e4m3_paged_softcap_sm90_cu_cf07d2ef_28184cuda3std6ranges3__45__cpo9iter_moveE)
_ZN80_INTERNAL_81de5d5f_44_flash_fwd_hdim128_e4m3_paged_softcap_sm90_cu_cf07d2ef_28184cuda3std6ranges3__45__cpo9iter_moveE:
	.zero		1
	.type		_ZN80_INTERNAL_81de5d5f_44_flash_fwd_hdim128_e4m3_paged_softcap_sm90_cu_cf07d2ef_28184cuda3std3__45__cpo5beginE,@object
	.size		_ZN80_INTERNAL_81de5d5f_44_flash_fwd_hdim128_e4m3_paged_softcap_sm90_cu_cf07d2ef_28184cuda3std3__45__cpo5beginE,(_ZN80_INTERNAL_81de5d5f_44_flash_fwd_hdim128_e4m3_paged_softcap_sm90_cu_cf07d2ef_28184cuda3std3__482_GLOBAL__N__81de5d5f_44_flash_fwd_hdim128_e4m3_paged_softcap_sm90_cu_cf07d2ef_28186ignoreE - _ZN80_INTERNAL_81de5d5f_44_flash_fwd_hdim128_e4m3_paged_softcap_sm90_cu_cf07d2ef_28184cuda3std3__45__cpo5beginE)
_ZN80_INTERNAL_81de5d5f_44_flash_fwd_hdim128_e4m3_paged_softcap_sm90_cu_cf07d2ef_28184cuda3std3__45__cpo5beginE:
	.zero		1
	.type		_ZN80_INTERNAL_81de5d5f_44_flash_fwd_hdim128_e4m3_paged_softcap_sm90_cu_cf07d2ef_28184cuda3std3__482_GLOBAL__N__81de5d5f_44_flash_fwd_hdim128_e4m3_paged_softcap_sm90_cu_cf07d2ef_28186ignoreE,@object
	.size		_ZN80_INTERNAL_81de5d5f_44_flash_fwd_hdim128_e4m3_paged_softcap_sm90_cu_cf07d2ef_28184cuda3std3__482_GLOBAL__N__81de5d5f_44_flash_fwd_hdim128_e4m3_paged_softcap_sm90_cu_cf07d2ef_28186ignoreE,(_ZN80_INTERNAL_81de5d5f_44_flash_fwd_hdim128_e4m3_paged_softcap_sm90_cu_cf07d2ef_28184cute7productE - _ZN80_INTERNAL_81de5d5f_44_flash_fwd_hdim128_e4m3_paged_softcap_sm90_cu_cf07d2ef_28184cuda3std3__482_GLOBAL__N__81de5d5f_44_flash_fwd_hdim128_e4m3_paged_softcap_sm90_cu_cf07d2ef_28186ignoreE)
_ZN80_INTERNAL_81de5d5f_44_flash_fwd_hdim128_e4m3_paged_softcap_sm90_cu_cf07d2ef_28184cuda3std3__482_GLOBAL__N__81de5d5f_44_flash_fwd_hdim128_e4m3_paged_softcap_sm90_cu_cf07d2ef_28186ignoreE:
	.zero		1
	.type		_ZN80_INTERNAL_81de5d5f_44_flash_fwd_hdim128_e4m3_paged_softcap_sm90_cu_cf07d2ef_28184cute7productE,@object
	.size		_ZN80_INTERNAL_81de5d5f_44_flash_fwd_hdim128_e4m3_paged_softcap_sm90_cu_cf07d2ef_28184cute7productE,(_ZN80_INTERNAL_81de5d5f_44_flash_fwd_hdim128_e4m3_paged_softcap_sm90_cu_cf07d2ef_28184cuda3std3__45__cpo3endE - _ZN80_INTERNAL_81de5d5f_44_flash_fwd_hdim128_e4m3_paged_softcap_sm90_cu_cf07d2ef_28184cute7productE)
_ZN80_INTERNAL_81de5d5f_44_flash_fwd_hdim128_e4m3_paged_softcap_sm90_cu_cf07d2ef_28184cute7productE:
	.zero		1
	.type		_ZN80_INTERNAL_81de5d5f_44_flash_fwd_hdim128_e4m3_paged_softcap_sm90_cu_cf07d2ef_28184cuda3std3__45__cpo3endE,@object
	.size		_ZN80_INTERNAL_81de5d5f_44_flash_fwd_hdim128_e4m3_paged_softcap_sm90_cu_cf07d2ef_28184cuda3std3__45__cpo3endE,(_ZN80_INTERNAL_81de5d5f_44_flash_fwd_hdim128_e4m3_paged_softcap_sm90_cu_cf07d2ef_28184cuda3std3__419piecewise_constructE - _ZN80_INTERNAL_81de5d5f_44_flash_fwd_hdim128_e4m3_paged_softcap_sm90_cu_cf07d2ef_28184cuda3std3__45__cpo3endE)
_ZN80_INTERNAL_81de5d5f_44_flash_fwd_hdim128_e4m3_paged_softcap_sm90_cu_cf07d2ef_28184cuda3std3__45__cpo3endE:
	.zero		1
	.type		_ZN80_INTERNAL_81de5d5f_44_flash_fwd_hdim128_e4m3_paged_softcap_sm90_cu_cf07d2ef_28184cuda3std3__419piecewise_constructE,@object
	.size		_ZN80_INTERNAL_81de5d5f_44_flash_fwd_hdim128_e4m3_paged_softcap_sm90_cu_cf07d2ef_28184cuda3std3__419piecewise_constructE,(_ZN80_INTERNAL_81de5d5f_44_flash_fwd_hdim128_e4m3_paged_softcap_sm90_cu_cf07d2ef_28184cuda3std3__45__cpo4cendE - _ZN80_INTERNAL_81de5d5f_44_flash_fwd_hdim128_e4m3_paged_softcap_sm90_cu_cf07d2ef_28184cuda3std3__419piecewise_constructE)
_ZN80_INTERNAL_81de5d5f_44_flash_fwd_hdim128_e4m3_paged_softcap_sm90_cu_cf07d2ef_28184cuda3std3__419piecewise_constructE:
	.zero		1
	.type		_ZN80_INTERNAL_81de5d5f_44_flash_fwd_hdim128_e4m3_paged_softcap_sm90_cu_cf07d2ef_28184cuda3std3__45__cpo4cendE,@object
	.size		_ZN80_INTERNAL_81de5d5f_44_flash_fwd_hdim128_e4m3_paged_softcap_sm90_cu_cf07d2ef_28184cuda3std3__45__cpo4cendE,(_ZN80_INTERNAL_81de5d5f_44_flash_fwd_hdim128_e4m3_paged_softcap_sm90_cu_cf07d2ef_28184cuda3std6ranges3__45__cpo4swapE - _ZN80_INTERNAL_81de5d5f_44_flash_fwd_hdim128_e4m3_paged_softcap_sm90_cu_cf07d2ef_28184cuda3std3__45__cpo4cendE)
_ZN80_INTERNAL_81de5d5f_44_flash_fwd_hdim128_e4m3_paged_softcap_sm90_cu_cf07d2ef_28184cuda3std3__45__cpo4cendE:
	.zero		1
	.type		_ZN80_INTERNAL_81de5d5f_44_flash_fwd_hdim128_e4m3_paged_softcap_sm90_cu_cf07d2ef_28184cuda3std6ranges3__45__cpo4swapE,@object
	.size		_ZN80_INTERNAL_81de5d5f_44_flash_fwd_hdim128_e4m3_paged_softcap_sm90_cu_cf07d2ef_28184cuda3std6ranges3__45__cpo4swapE,(.L_14 - _ZN80_INTERNAL_81de5d5f_44_flash_fwd_hdim128_e4m3_paged_softcap_sm90_cu_cf07d2ef_28184cuda3std6ranges3__45__cpo4swapE)
_ZN80_INTERNAL_81de5d5f_44_flash_fwd_hdim128_e4m3_paged_softcap_sm90_cu_cf07d2ef_28184cuda3std6ranges3__45__cpo4swapE:
	.zero		1
.L_14:


//--------------------- .nv.shared._ZN7cutlass13device_kernelIN5flash11enable_sm90INS1_16FlashAttnFwdSm90INS1_25CollectiveMainloopFwdSm90ILi2EN4cute5tupleIJNS5_1CILi1EEES8_S8_EEENS6_IJNS7_ILi128EEENS7_ILi160EEESA_EEELi128ENS_12float_e4m3_tEfNS_4arch4Sm90ELb0ELb0ELb1ELb1ELb1ELb0ELb0ELb1ELb1ELb1ELb0ELb0EEENS1_21CollectiveEpilogueFwdINS6_IJSA_SA_SB_EEES9_NS_10bfloat16_tESF_Li256ELb1ELb1ELb0ELb1EEENS1_36VarlenDynamicPersistentTileSchedulerILi128ELi160ELi256ELi128ELb0ELb1ELb1ELb0ELb1ELb1EEEEEEEEEvNT_6ParamsE --------------------------
	.section	.nv.shared._ZN7cutlass13device_kernelIN5flash11enable_sm90INS1_16FlashAttnFwdSm90INS1_25CollectiveMainloopFwdSm90ILi2EN4cute5tupleIJNS5_1CILi1EEES8_S8_EEENS6_IJNS7_ILi128EEENS7_ILi160EEESA_EEELi128ENS_12float_e4m3_tEfNS_4arch4Sm90ELb0ELb0ELb1ELb1ELb1ELb0ELb0ELb1ELb1ELb1ELb0ELb0EEENS1_21CollectiveEpilogueFwdINS6_IJSA_SA_SB_EEES9_NS_10bfloat16_tESF_Li256ELb1ELb1ELb0ELb1EEENS1_36VarlenDynamicPersistentTileSchedulerILi128ELi160ELi256ELi128ELb0ELb1ELb1ELb0ELb1ELb1EEEEEEEEEvNT_6ParamsE,"aw",@nobits
	.sectionflags	@""
	.align	16
	.zero		1024


//--------------------- .nv.shared._ZN7cutlass13device_kernelIN5flash11enable_sm90INS1_16FlashAttnFwdSm90INS1_25CollectiveMainloopFwdSm90ILi2EN4cute5tupleIJNS5_1CILi1EEES8_S8_EEENS6_IJNS7_ILi128EEENS7_ILi160EEESA_EEELi128ENS_12float_e4m3_tEfNS_4arch4Sm90ELb0ELb0ELb1ELb1ELb1ELb1ELb0ELb1ELb1ELb1ELb0ELb0EEENS1_21CollectiveEpilogueFwdINS6_IJSA_SA_SB_EEES9_NS_10bfloat16_tESF_Li256ELb1ELb1ELb0ELb1EEENS1_36VarlenDynamicPersistentTileSchedulerILi128ELi160ELi256ELi128ELb0ELb1ELb1ELb0ELb1ELb1EEEEEEEEEvNT_6ParamsE --------------------------
	.section	.nv.shared._ZN7cutlass13device_kernelIN5flash11enable_sm90INS1_16FlashAttnFwdSm90INS1_25CollectiveMainloopFwdSm90ILi2EN4cute5tupleIJNS5_1CILi1EEES8_S8_EEENS6_IJNS7_ILi128EEENS7_ILi160EEESA_EEELi128ENS_12float_e4m3_tEfNS_4arch4Sm90ELb0ELb0ELb1ELb1ELb1ELb1ELb0ELb1ELb1ELb1ELb0ELb0EEENS1_21CollectiveEpilogueFwdINS6_IJSA_SA_SB_EEES9_NS_10bfloat16_tESF_Li256ELb1ELb1ELb0ELb1EEENS1_36VarlenDynamicPersistentTileSchedulerILi128ELi160ELi256ELi128ELb0ELb1ELb1ELb0ELb1ELb1EEEEEEEEEvNT_6ParamsE,"aw",@nobits
	.sectionflags	@""
	.align	16
	.zero		1024


//--------------------- .nv.shared._ZN7cutlass13device_kernelIN5flash11enable_sm90INS1_16FlashAttnFwdSm90INS1_25CollectiveMainloopFwdSm90ILi2EN4cute5tupleIJNS5_1CILi1EEES8_S8_EEENS6_IJNS7_ILi128EEENS7_ILi160EEESA_EEELi128ENS_12float_e4m3_tEfNS_4arch4Sm90ELb0ELb1ELb1ELb0ELb1ELb0ELb0ELb1ELb1ELb1ELb0ELb0EEENS1_21CollectiveEpilogueFwdINS6_IJSA_SA_SB_EEES9_NS_10bfloat16_tESF_Li256ELb0ELb1ELb0ELb1EEENS1_30DynamicPersistentTileSchedulerILi256ELi128ELb0ELb1ELb1EEEEEEEEEvNT_6ParamsE --------------------------
	.section	.nv.shared._ZN7cutlass13device_kernelIN5flash11enable_sm90INS1_16FlashAttnFwdSm90INS1_25CollectiveMainloopFwdSm90ILi2EN4cute5tupleIJNS5_1CILi1EEES8_S8_EEENS6_IJNS7_ILi128EEENS7_ILi160EEESA_EEELi128ENS_12float_e4m3_tEfNS_4arch4Sm90ELb0ELb1ELb1ELb0ELb1ELb0ELb0ELb1ELb1ELb1ELb0ELb0EEENS1_21CollectiveEpilogueFwdINS6_IJSA_SA_SB_EEES9_NS_10bfloat16_tESF_Li256ELb0ELb1ELb0ELb1EEENS1_30DynamicPersistentTileSchedulerILi256ELi128ELb0ELb1ELb1EEEEEEEEEvNT_6ParamsE,"aw",@nobits
	.sectionflags	@""
	.align	16
	.zero		1024


//--------------------- .nv.shared._ZN7cutlass13device_kernelIN5flash11enable_sm90INS1_16FlashAttnFwdSm90INS1_25CollectiveMainloopFwdSm90ILi2EN4cute5tupleIJNS5_1CILi1EEES8_S8_EEENS6_IJNS7_ILi128EEENS7_ILi160EEESA_EEELi128ENS_12float_e4m3_tEfNS_4arch4Sm90ELb0ELb1ELb1ELb1ELb1ELb0ELb0ELb1ELb1ELb1ELb0ELb0EEENS1_21CollectiveEpilogueFwdINS6_IJSA_SA_SB_EEES9_NS_10bfloat16_tESF_Li256ELb1ELb1ELb0ELb1EEENS1_36VarlenDynamicPersistentTileSchedulerILi128ELi160ELi256ELi128ELb0ELb1ELb1ELb1ELb0ELb1EEEEEEEEEvNT_6ParamsE --------------------------
	.section	.nv.shared._ZN7cutlass13device_kernelIN5flash11enable_sm90INS1_16FlashAttnFwdSm90INS1_25CollectiveMainloopFwdSm90ILi2EN4cute5tupleIJNS5_1CILi1EEES8_S8_EEENS6_IJNS7_ILi128EEENS7_ILi160EEESA_EEELi128ENS_12float_e4m3_tEfNS_4arch4Sm90ELb0ELb1ELb1ELb1ELb1ELb0ELb0ELb1ELb1ELb1ELb0ELb0EEENS1_21CollectiveEpilogueFwdINS6_IJSA_SA_SB_EEES9_NS_10bfloat16_tESF_Li256ELb1ELb1ELb0ELb1EEENS1_36VarlenDynamicPersistentTileSchedulerILi128ELi160ELi256ELi128ELb0ELb1ELb1ELb1ELb0ELb1EEEEEEEEEvNT_6ParamsE,"aw",@nobits
	.sectionflags	@""
	.align	16
	.zero		1024


//--------------------- .nv.shared._ZN7cutlass13device_kernelIN5flash11enable_sm90INS1_16FlashAttnFwdSm90INS1_25CollectiveMainloopFwdSm90ILi2EN4cute5tupleIJNS5_1CILi1EEES8_S8_EEENS6_IJNS7_ILi128EEENS7_ILi160EEESA_EEELi128ENS_12float_e4m3_tEfNS_4arch4Sm90ELb0ELb1ELb1ELb1ELb1ELb1ELb0ELb1ELb1ELb1ELb0ELb0EEENS1_21CollectiveEpilogueFwdINS6_IJSA_SA_SB_EEES9_NS_10bfloat16_tESF_Li256ELb1ELb1ELb0ELb1EEENS1_36VarlenDynamicPersistentTileSchedulerILi128ELi160ELi256ELi128ELb0ELb1ELb1ELb1ELb0ELb1EEEEEEEEEvNT_6ParamsE --------------------------
	.section	.nv.shared._ZN7cutlass13device_kernelIN5flash11enable_sm90INS1_16FlashAttnFwdSm90INS1_25CollectiveMainloopFwdSm90ILi2EN4cute5tupleIJNS5_1CILi1EEES8_S8_EEENS6_IJNS7_ILi128EEENS7_ILi160EEESA_EEELi128ENS_12float_e4m3_tEfNS_4arch4Sm90ELb0ELb1ELb1ELb1ELb1ELb1ELb0ELb1ELb1ELb1ELb0ELb0EEENS1_21CollectiveEpilogueFwdINS6_IJSA_SA_SB_EEES9_NS_10bfloat16_tESF_Li256ELb1ELb1ELb0ELb1EEENS1_36VarlenDynamicPersistentTileSchedulerILi128ELi160ELi256ELi128ELb0ELb1ELb1ELb1ELb0ELb1EEEEEEEEEvNT_6ParamsE,"aw",@nobits
	.sectionflags	@""
	.align	16
	.zero		1024


//--------------------- .nv.shared._ZN7cutlass13device_kernelIN5flash11enable_sm90INS1_16FlashAttnFwdSm90INS1_25CollectiveMainloopFwdSm90ILi2EN4cute5tupleIJNS5_1CILi1EEES8_S8_EEENS6_IJNS7_ILi128EEENS7_ILi160EEESA_EEELi128ENS_12float_e4m3_tEfNS_4arch4Sm90ELb1ELb0ELb1ELb0ELb1ELb0ELb0ELb1ELb1ELb1ELb0ELb0EEENS1_21CollectiveEpilogueFwdINS6_IJSA_SA_SB_EEES9_NS_10bfloat16_tESF_Li256ELb0ELb1ELb0ELb1EEENS1_30DynamicPersistentTileSchedulerILi256ELi128ELb0ELb1ELb1EEEEEEEEEvNT_6ParamsE --------------------------
	.section	.nv.shared._ZN7cutlass13device_kernelIN5flash11enable_sm90INS1_16FlashAttnFwdSm90INS1_25CollectiveMainloopFwdSm90ILi2EN4cute5tupleIJNS5_1CILi1EEES8_S8_EEENS6_IJNS7_ILi128EEENS7_ILi160EEESA_EEELi128ENS_12float_e4m3_tEfNS_4arch4Sm90ELb1ELb0ELb1ELb0ELb1ELb0ELb0ELb1ELb1ELb1ELb0ELb0EEENS1_21CollectiveEpilogueFwdINS6_IJSA_SA_SB_EEES9_NS_10bfloat16_tESF_Li256ELb0ELb1ELb0ELb1EEENS1_30DynamicPersistentTileSchedulerILi256ELi128ELb0ELb1ELb1EEEEEEEEEvNT_6ParamsE,"aw",@nobits
	.sectionflags	@""
	.align	16
	.zero		1024


//--------------------- .nv.shared._ZN7cutlass13device_kernelIN5flash11enable_sm90INS1_16FlashAttnFwdSm90INS1_25CollectiveMainloopFwdSm90ILi2EN4cute5tupleIJNS5_1CILi1EEES8_S8_EEENS6_IJNS7_ILi128EEENS7_ILi160EEESA_EEELi128ENS_12float_e4m3_tEfNS_4arch4Sm90ELb1ELb0ELb1ELb1ELb1ELb0ELb0ELb1ELb1ELb1ELb0ELb0EEENS1_21CollectiveEpilogueFwdINS6_IJSA_SA_SB_EEES9_NS_10bfloat16_tESF_Li256ELb1ELb1ELb0ELb1EEENS1_36VarlenDynamicPersistentTileSchedulerILi128ELi160ELi256ELi128ELb0ELb1ELb1ELb1ELb1ELb1EEEEEEEEEvNT_6ParamsE --------------------------
	.section	.nv.shared._ZN7cutlass13device_kernelIN5flash11enable_sm90INS1_16FlashAttnFwdSm90INS1_25CollectiveMainloopFwdSm90ILi2EN4cute5tupleIJNS5_1CILi1EEES8_S8_EEENS6_IJNS7_ILi128EEENS7_ILi160EEESA_EEELi128ENS_12float_e4m3_tEfNS_4arch4Sm90ELb1ELb0ELb1ELb1ELb1ELb0ELb0ELb1ELb1ELb1ELb0ELb0EEENS1_21CollectiveEpilogueFwdINS6_IJSA_SA_SB_EEES9_NS_10bfloat16_tESF_Li256ELb1ELb1ELb0ELb1EEENS1_36VarlenDynamicPersistentTileSchedulerILi128ELi160ELi256ELi128ELb0ELb1ELb1ELb1ELb1ELb1EEEEEEEEEvNT_6ParamsE,"aw",@nobits
	.sectionflags	@""
	.align	16
	.zero		1024


//--------------------- .nv.shared._ZN7cutlass13device_kernelIN5flash11enable_sm90INS1_16FlashAttnFwdSm90INS1_25CollectiveMainloopFwdSm90ILi2EN4cute5tupleIJNS5_1CILi1EEES8_S8_EEENS6_IJNS7_ILi128EEENS7_ILi160EEESA_EEELi128ENS_12float_e4m3_tEfNS_4arch4Sm90ELb1ELb0ELb1ELb1ELb1ELb1ELb0ELb1ELb1ELb1ELb0ELb0EEENS1_21CollectiveEpilogueFwdINS6_IJSA_SA_SB_EEES9_NS_10bfloat16_tESF_Li256ELb1ELb1ELb0ELb1EEENS1_36VarlenDynamicPersistentTileSchedulerILi128ELi160ELi256ELi128ELb0ELb1ELb1ELb1ELb1ELb1EEEEEEEEEvNT_6ParamsE --------------------------
	.section	.nv.shared._ZN7cutlass13device_kernelIN5flash11enable_sm90INS1_16FlashAttnFwdSm90INS1_25CollectiveMainloopFwdSm90ILi2EN4cute5tupleIJNS5_1CILi1EEES8_S8_EEENS6_IJNS7_ILi128EEENS7_ILi160EEESA_EEELi128ENS_12float_e4m3_tEfNS_4arch4Sm90ELb1ELb0ELb1ELb1ELb1ELb1ELb0ELb1ELb1ELb1ELb0ELb0EEENS1_21CollectiveEpilogueFwdINS6_IJSA_SA_SB_EEES9_NS_10bfloat16_tESF_Li256ELb1ELb1ELb0ELb1EEENS1_36VarlenDynamicPersistentTileSchedulerILi128ELi160ELi256ELi128ELb0ELb1ELb1ELb1ELb1ELb1EEEEEEEEEvNT_6ParamsE,"aw",@nobits
	.sectionflags	@""
	.align	16
	.zero		1024


//--------------------- .nv.constant0._ZN7cutlass13device_kernelIN5flash11enable_sm90INS1_16FlashAttnFwdSm90INS1_25CollectiveMainloopFwdSm90ILi2EN4cute5tupleIJNS5_1CILi1EEES8_S8_EEENS6_IJNS7_ILi128EEENS7_ILi160EEESA_EEELi128ENS_12float_e4m3_tEfNS_4arch4Sm90ELb0ELb0ELb1ELb0ELb1ELb0ELb0ELb1ELb1ELb1ELb0ELb0EEENS1_21CollectiveEpilogueFwdINS6_IJSA_SA_SB_EEES9_NS_10bfloat16_tESF_Li256ELb0ELb1ELb0ELb1EEENS1_29StaticPersistentTileSchedulerILb0EEEEEEEEEvNT_6ParamsE --------------------------
	.section	.nv.constant0._ZN7cutlass13device_kernelIN5flash11enable_sm90INS1_16FlashAttnFwdSm90INS1_25CollectiveMainloopFwdSm90ILi2EN4cute5tupleIJNS5_1CILi1EEES8_S8_EEENS6_IJNS7_ILi128EEENS7_ILi160EEESA_EEELi128ENS_12float_e4m3_tEfNS_4arch4Sm90ELb0ELb0ELb1ELb0ELb1ELb0ELb0ELb1ELb1ELb1ELb0ELb0EEENS1_21CollectiveEpilogueFwdINS6_IJSA_SA_SB_EEES9_NS_10bfloat16_tESF_Li256ELb0ELb1ELb0ELb1EEENS1_29StaticPersistentTileSchedulerILb0EEEEEEEEEvNT_6ParamsE,"a",@progbits
	.sectionflags	@""
	.align	4
.nv.constant0._ZN7cutlass13device_kernelIN5flash11enable_sm90INS1_16FlashAttnFwdSm90INS1_25CollectiveMainloopFwdSm90ILi2EN4cute5tupleIJNS5_1CILi1EEES8_S8_EEENS6_IJNS7_ILi128EEENS7_ILi160EEESA_EEELi128ENS_12float_e4m3_tEfNS_4arch4Sm90ELb0ELb0ELb1ELb0ELb1ELb0ELb0ELb1ELb1ELb1ELb0ELb0EEENS1_21CollectiveEpilogueFwdINS6_IJSA_SA_SB_EEES9_NS_10bfloat16_tESF_Li256ELb0ELb1ELb0ELb1EEENS1_29StaticPersistentTileSchedulerILb0EEEEEEEEEvNT_6ParamsE:
	.zero		3200


//--------------------- .nv.constant0._ZN7cutlass13device_kernelIN5flash11enable_sm90INS1_16FlashAttnFwdSm90INS1_25CollectiveMainloopFwdSm90ILi2EN4cute5tupleIJNS5_1CILi1EEES8_S8_EEENS6_IJNS7_ILi128EEENS7_ILi160EEESA_EEELi128ENS_12float_e4m3_tEfNS_4arch4Sm90ELb0ELb0ELb1ELb1ELb1ELb0ELb0ELb1ELb1ELb1ELb0ELb0EEENS1_21CollectiveEpilogueFwdINS6_IJSA_SA_SB_EEES9_NS_10bfloat16_tESF_Li256ELb1ELb1ELb0ELb1EEENS1_36VarlenDynamicPersistentTileSchedulerILi128ELi160ELi256ELi128ELb0ELb1ELb1ELb0ELb1ELb1EEEEEEEEEvNT_6ParamsE --------------------------
	.section	.nv.constant0._ZN7cutlass13device_kernelIN5flash11enable_sm90INS1_16FlashAttnFwdSm90INS1_25CollectiveMainloopFwdSm90ILi2EN4cute5tupleIJNS5_1CILi1EEES8_S8_EEENS6_IJNS7_ILi128EEENS7_ILi160EEESA_EEELi128ENS_12float_e4m3_tEfNS_4arch4Sm90ELb0ELb0ELb1ELb1ELb1ELb0ELb0ELb1ELb1ELb1ELb0ELb0EEENS1_21CollectiveEpilogueFwdINS6_IJSA_SA_SB_EEES9_NS_10bfloat16_tESF_Li256ELb1ELb1ELb0ELb1EEENS1_36VarlenDynamicPersistentTileSchedulerILi128ELi160ELi256ELi128ELb0ELb1ELb1ELb0ELb1ELb1EEEEEEEEEvNT_6ParamsE,"a",@progbits
	.sectionflags	@""
	.align	4
.nv.constant0._ZN7cutlass13device_kernelIN5flash11enable_sm90INS1_16FlashAttnFwdSm90INS1_25CollectiveMainloopFwdSm90ILi2EN4cute5tupleIJNS5_1CILi1EEES8_S8_EEENS6_IJNS7_ILi128EEENS7_ILi160EEESA_EEELi128ENS_12float_e4m3_tEfNS_4arch4Sm90ELb0ELb0ELb1ELb1ELb1ELb0ELb0ELb1ELb1ELb1ELb0ELb0EEENS1_21CollectiveEpilogueFwdINS6_IJSA_SA_SB_EEES9_NS_10bfloat16_tESF_Li256ELb1ELb1ELb0ELb1EEENS1_36VarlenDynamicPersistentTileSchedulerILi128ELi160ELi256ELi128ELb0ELb1ELb1ELb0ELb1ELb1EEEEEEEEEvNT_6ParamsE:
	.zero		3328


//--------------------- .nv.constant0._ZN7cutlass13device_kernelIN5flash11enable_sm90INS1_16FlashAttnFwdSm90INS1_25CollectiveMainloopFwdSm90ILi2EN4cute5tupleIJNS5_1CILi1EEES8_S8_EEENS6_IJNS7_ILi128EEENS7_ILi160EEESA_EEELi128ENS_12float_e4m3_tEfNS_4arch4Sm90ELb0ELb0ELb1ELb1ELb1ELb1ELb0ELb1ELb1ELb1ELb0ELb0EEENS1_21CollectiveEpilogueFwdINS6_IJSA_SA_SB_EEES9_NS_10bfloat16_tESF_Li256ELb1ELb1ELb0ELb1EEENS1_36VarlenDynamicPersistentTileSchedulerILi128ELi160ELi256ELi128ELb0ELb1ELb1ELb0ELb1ELb1EEEEEEEEEvNT_6ParamsE --------------------------
	.section	.nv.constant0._ZN7cutlass13device_kernelIN5flash11enable_sm90INS1_16FlashAttnFwdSm90INS1_25CollectiveMainloopFwdSm90ILi2EN4cute5tupleIJNS5_1CILi1EEES8_S8_EEENS6_IJNS7_ILi128EEENS7_ILi160EEESA_EEELi128ENS_12float_e4m3_tEfNS_4arch4Sm90ELb0ELb0ELb1ELb1ELb1ELb1ELb0ELb1ELb1ELb1ELb0ELb0EEENS1_21CollectiveEpilogueFwdINS6_IJSA_SA_SB_EEES9_NS_10bfloat16_tESF_Li256ELb1ELb1ELb0ELb1EEENS1_36VarlenDynamicPersistentTileSchedulerILi128ELi160ELi256ELi128ELb0ELb1ELb1ELb0ELb1ELb1EEEEEEEEEvNT_6ParamsE,"a",@progbits
	.sectionflags	@""
	.align	4
.nv.constant0._ZN7cutlass13device_kernelIN5flash11enable_sm90INS1_16FlashAttnFwdSm90INS1_25CollectiveMainloopFwdSm90ILi2EN4cute5tupleIJNS5_1CILi1EEES8_S8_EEENS6_IJNS7_ILi128EEENS7_ILi160EEESA_EEELi128ENS_12float_e4m3_tEfNS_4arch4Sm90ELb0ELb0ELb1ELb1ELb1ELb1ELb0ELb1ELb1ELb1ELb0ELb0EEENS1_21CollectiveEpilogueFwdINS6_IJSA_SA_SB_EEES9_NS_10bfloat16_tESF_Li256ELb1ELb1ELb0ELb1EEENS1_36VarlenDynamicPersistentTileSchedulerILi128ELi160ELi256ELi128ELb0ELb1ELb1ELb0ELb1ELb1EEEEEEEEEvNT_6ParamsE:
	.zero		3328


//--------------------- .nv.constant0._ZN7cutlass13device_kernelIN5flash11enable_sm90INS1_16FlashAttnFwdSm90INS1_25CollectiveMainloopFwdSm90ILi2EN4cute5tupleIJNS5_1CILi1EEES8_S8_EEENS6_IJNS7_ILi128EEENS7_ILi160EEESA_EEELi128ENS_12float_e4m3_tEfNS_4arch4Sm90ELb0ELb1ELb1ELb0ELb1ELb0ELb0ELb1ELb1ELb1ELb0ELb0EEENS1_21CollectiveEpilogueFwdINS6_IJSA_SA_SB_EEES9_NS_10bfloat16_tESF_Li256ELb0ELb1ELb0ELb1EEENS1_30DynamicPersistentTileSchedulerILi256ELi128ELb0ELb1ELb1EEEEEEEEEvNT_6ParamsE --------------------------
	.section	.nv.constant0._ZN7cutlass13device_kernelIN5flash11enable_sm90INS1_16FlashAttnFwdSm90INS1_25CollectiveMainloopFwdSm90ILi2EN4cute5tupleIJNS5_1CILi1EEES8_S8_EEENS6_IJNS7_ILi128EEENS7_ILi160EEESA_EEELi128ENS_12float_e4m3_tEfNS_4arch4Sm90ELb0ELb1ELb1ELb0ELb1ELb0ELb0ELb1ELb1ELb1ELb0ELb0EEENS1_21CollectiveEpilogueFwdINS6_IJSA_SA_SB_EEES9_NS_10bfloat16_tESF_Li256ELb0ELb1ELb0ELb1EEENS1_30DynamicPersistentTileSchedulerILi256ELi128ELb0ELb1ELb1EEEEEEEEEvNT_6ParamsE,"a",@progbits
	.sectionflags	@""
	.align	4
.nv.constant0._ZN7cutlass13device_kernelIN5flash11enable_sm90INS1_16FlashAttnFwdSm90INS1_25CollectiveMainloopFwdSm90ILi2EN4cute5tupleIJNS5_1CILi1EEES8_S8_EEENS6_IJNS7_ILi128EEENS7_ILi160EEESA_EEELi128ENS_12float_e4m3_tEfNS_4arch4Sm90ELb0ELb1ELb1ELb0ELb1ELb0ELb0ELb1ELb1ELb1ELb0ELb0EEENS1_21CollectiveEpilogueFwdINS6_IJSA_SA_SB_EEES9_NS_10bfloat16_tESF_Li256ELb0ELb1ELb0ELb1EEENS1_30DynamicPersistentTileSchedulerILi256ELi128ELb0ELb1ELb1EEEEEEEEEvNT_6ParamsE:
	.zero		3328


//--------------------- .nv.constant0._ZN7cutlass13device_kernelIN5flash11enable_sm90INS1_16FlashAttnFwdSm90INS1_25CollectiveMainloopFwdSm90ILi2EN4cute5tupleIJNS5_1CILi1EEES8_S8_EEENS6_IJNS7_ILi128EEENS7_ILi160EEESA_EEELi128ENS_12float_e4m3_tEfNS_4arch4Sm90ELb0ELb1ELb1ELb1ELb1ELb0ELb0ELb1ELb1ELb1ELb0ELb0EEENS1_21CollectiveEpilogueFwdINS6_IJSA_SA_SB_EEES9_NS_10bfloat16_tESF_Li256ELb1ELb1ELb0ELb1EEENS1_36VarlenDynamicPersistentTileSchedulerILi128ELi160ELi256ELi128ELb0ELb1ELb1ELb1ELb0ELb1EEEEEEEEEvNT_6ParamsE --------------------------
	.section	.nv.constant0._ZN7cutlass13device_kernelIN5flash11enable_sm90INS1_16FlashAttnFwdSm90INS1_25CollectiveMainloopFwdSm90ILi2EN4cute5tupleIJNS5_1CILi1EEES8_S8_EEENS6_IJNS7_ILi128EEENS7_ILi160EEESA_EEELi128ENS_12float_e4m3_tEfNS_4arch4Sm90ELb0ELb1ELb1ELb1ELb1ELb0ELb0ELb1ELb1ELb1ELb0ELb0EEENS1_21CollectiveEpilogueFwdINS6_IJSA_SA_SB_EEES9_NS_10bfloat16_tESF_Li256ELb1ELb1ELb0ELb1EEENS1_36VarlenDynamicPersistentTileSchedulerILi128ELi160ELi256ELi128ELb0ELb1ELb1ELb1ELb0ELb1EEEEEEEEEvNT_6ParamsE,"a",@progbits
	.sectionflags	@""
	.align	4
.nv.constant0._ZN7cutlass13device_kernelIN5flash11enable_sm90INS1_16FlashAttnFwdSm90INS1_25CollectiveMainloopFwdSm90ILi2EN4cute5tupleIJNS5_1CILi1EEES8_S8_EEENS6_IJNS7_ILi128EEENS7_ILi160EEESA_EEELi128ENS_12float_e4m3_tEfNS_4arch4Sm90ELb0ELb1ELb1ELb1ELb1ELb0ELb0ELb1ELb1ELb1ELb0ELb0EEENS1_21CollectiveEpilogueFwdINS6_IJSA_SA_SB_EEES9_NS_10bfloat16_tESF_Li256ELb1ELb1ELb0ELb1EEENS1_36VarlenDynamicPersistentTileSchedulerILi128ELi160ELi256ELi128ELb0ELb1ELb1ELb1ELb0ELb1EEEEEEEEEvNT_6ParamsE:
	.zero		3328


//--------------------- .nv.constant0._ZN7cutlass13device_kernelIN5flash11enable_sm90INS1_16FlashAttnFwdSm90INS1_25CollectiveMainloopFwdSm90ILi2EN4cute5tupleIJNS5_1CILi1EEES8_S8_EEENS6_IJNS7_ILi128EEENS7_ILi160EEESA_EEELi128ENS_12float_e4m3_tEfNS_4arch4Sm90ELb0ELb1ELb1ELb1ELb1ELb1ELb0ELb1ELb1ELb1ELb0ELb0EEENS1_21CollectiveEpilogueFwdINS6_IJSA_SA_SB_EEES9_NS_10bfloat16_tESF_Li256ELb1ELb1ELb0ELb1EEENS1_36VarlenDynamicPersistentTileSchedulerILi128ELi160ELi256ELi128ELb0ELb1ELb1ELb1ELb0ELb1EEEEEEEEEvNT_6ParamsE --------------------------
	.section	.nv.constant0._ZN7cutlass13device_kernelIN5flash11enable_sm90INS1_16FlashAttnFwdSm90INS1_25CollectiveMainloopFwdSm90ILi2EN4cute5tupleIJNS5_1CILi1EEES8_S8_EEENS6_IJNS7_ILi128EEENS7_ILi160EEESA_EEELi128ENS_12float_e4m3_tEfNS_4arch4Sm90ELb0ELb1ELb1ELb1ELb1ELb1ELb0ELb1ELb1ELb1ELb0ELb0EEENS1_21CollectiveEpilogueFwdINS6_IJSA_SA_SB_EEES9_NS_10bfloat16_tESF_Li256ELb1ELb1ELb0ELb1EEENS1_36VarlenDynamicPersistentTileSchedulerILi128ELi160ELi256ELi128ELb0ELb1ELb1ELb1ELb0ELb1EEEEEEEEEvNT_6ParamsE,"a",@progbits
	.sectionflags	@""
	.align	4
.nv.constant0._ZN7cutlass13device_kernelIN5flash11enable_sm90INS1_16FlashAttnFwdSm90INS1_25CollectiveMainloopFwdSm90ILi2EN4cute5tupleIJNS5_1CILi1EEES8_S8_EEENS6_IJNS7_ILi128EEENS7_ILi160EEESA_EEELi128ENS_12float_e4m3_tEfNS_4arch4Sm90ELb0ELb1ELb1ELb1ELb1ELb1ELb0ELb1ELb1ELb1ELb0ELb0EEENS1_21CollectiveEpilogueFwdINS6_IJSA_SA_SB_EEES9_NS_10bfloat16_tESF_Li256ELb1ELb1ELb0ELb1EEENS1_36VarlenDynamicPersistentTileSchedulerILi128ELi160ELi256ELi128ELb0ELb1ELb1ELb1ELb0ELb1EEEEEEEEEvNT_6ParamsE:
	.zero		3328


//--------------------- .nv.constant0._ZN7cutlass13device_kernelIN5flash11enable_sm90INS1_16FlashAttnFwdSm90INS1_25CollectiveMainloopFwdSm90ILi2EN4cute5tupleIJNS5_1CILi1EEES8_S8_EEENS6_IJNS7_ILi128EEENS7_ILi160EEESA_EEELi128ENS_12float_e4m3_tEfNS_4arch4Sm90ELb1ELb0ELb1ELb0ELb1ELb0ELb0ELb1ELb1ELb1ELb0ELb0EEENS1_21CollectiveEpilogueFwdINS6_IJSA_SA_SB_EEES9_NS_10bfloat16_tESF_Li256ELb0ELb1ELb0ELb1EEENS1_30DynamicPersistentTileSchedulerILi256ELi128ELb0ELb1ELb1EEEEEEEEEvNT_6ParamsE --------------------------
	.section	.nv.constant0._ZN7cutlass13device_kernelIN5flash11enable_sm90INS1_16FlashAttnFwdSm90INS1_25CollectiveMainloopFwdSm90ILi2EN4cute5tupleIJNS5_1CILi1EEES8_S8_EEENS6_IJNS7_ILi128EEENS7_ILi160EEESA_EEELi128ENS_12float_e4m3_tEfNS_4arch4Sm90ELb1ELb0ELb1ELb0ELb1ELb0ELb0ELb1ELb1ELb1ELb0ELb0EEENS1_21CollectiveEpilogueFwdINS6_IJSA_SA_SB_EEES9_NS_10bfloat16_tESF_Li256ELb0ELb1ELb0ELb1EEENS1_30DynamicPersistentTileSchedulerILi256ELi128ELb0ELb1ELb1EEEEEEEEEvNT_6ParamsE,"a",@progbits
	.sectionflags	@""
	.align	4
.nv.constant0._ZN7cutlass13device_kernelIN5flash11enable_sm90INS1_16FlashAttnFwdSm90INS1_25CollectiveMainloopFwdSm90ILi2EN4cute5tupleIJNS5_1CILi1EEES8_S8_EEENS6_IJNS7_ILi128EEENS7_ILi160EEESA_EEELi128ENS_12float_e4m3_tEfNS_4arch4Sm90ELb1ELb0ELb1ELb0ELb1ELb0ELb0ELb1ELb1ELb1ELb0ELb0EEENS1_21CollectiveEpilogueFwdINS6_IJSA_SA_SB_EEES9_NS_10bfloat16_tESF_Li256ELb0ELb1ELb0ELb1EEENS1_30DynamicPersistentTileSchedulerILi256ELi128ELb0ELb1ELb1EEEEEEEEEvNT_6ParamsE:
	.zero		3328


//--------------------- .nv.constant0._ZN7cutlass13device_kernelIN5flash11enable_sm90INS1_16FlashAttnFwdSm90INS1_25CollectiveMainloopFwdSm90ILi2EN4cute5tupleIJNS5_1CILi1EEES8_S8_EEENS6_IJNS7_ILi128EEENS7_ILi160EEESA_EEELi128ENS_12float_e4m3_tEfNS_4arch4Sm90ELb1ELb0ELb1ELb1ELb1ELb0ELb0ELb1ELb1ELb1ELb0ELb0EEENS1_21CollectiveEpilogueFwdINS6_IJSA_SA_SB_EEES9_NS_10bfloat16_tESF_Li256ELb1ELb1ELb0ELb1EEENS1_36VarlenDynamicPersistentTileSchedulerILi128ELi160ELi256ELi128ELb0ELb1ELb1ELb1ELb1ELb1EEEEEEEEEvNT_6ParamsE --------------------------
	.section	.nv.constant0._ZN7cutlass13device_kernelIN5flash11enable_sm90INS1_16FlashAttnFwdSm90INS1_25CollectiveMainloopFwdSm90ILi2EN4cute5tupleIJNS5_1CILi1EEES8_S8_EEENS6_IJNS7_ILi128EEENS7_ILi160EEESA_EEELi128ENS_12float_e4m3_tEfNS_4arch4Sm90ELb1ELb0ELb1ELb1ELb1ELb0ELb0ELb1ELb1ELb1ELb0ELb0EEENS1_21CollectiveEpilogueFwdINS6_IJSA_SA_SB_EEES9_NS_10bfloat16_tESF_Li256ELb1ELb1ELb0ELb1EEENS1_36VarlenDynamicPersistentTileSchedulerILi128ELi160ELi256ELi128ELb0ELb1ELb1ELb1ELb1ELb1EEEEEEEEEvNT_6ParamsE,"a",@progbits
	.sectionflags	@""
	.align	4
.nv.constant0._ZN7cutlass13device_kernelIN5flash11enable_sm90INS1_16FlashAttnFwdSm90INS1_25CollectiveMainloopFwdSm90ILi2EN4cute5tupleIJNS5_1CILi1EEES8_S8_EEENS6_IJNS7_ILi128EEENS7_ILi160EEESA_EEELi128ENS_12float_e4m3_tEfNS_4arch4Sm90ELb1ELb0ELb1ELb1ELb1ELb0ELb0ELb1ELb1ELb1ELb0ELb0EEENS1_21CollectiveEpilogueFwdINS6_IJSA_SA_SB_EEES9_NS_10bfloat16_tESF_Li256ELb1ELb1ELb0ELb1EEENS1_36VarlenDynamicPersistentTileSchedulerILi128ELi160ELi256ELi128ELb0ELb1ELb1ELb1ELb1ELb1EEEEEEEEEvNT_6ParamsE:
	.zero		3328


//--------------------- .nv.constant0._ZN7cutlass13device_kernelIN5flash11enable_sm90INS1_16FlashAttnFwdSm90INS1_25CollectiveMainloopFwdSm90ILi2EN4cute5tupleIJNS5_1CILi1EEES8_S8_EEENS6_IJNS7_ILi128EEENS7_ILi160EEESA_EEELi128ENS_12float_e4m3_tEfNS_4arch4Sm90ELb1ELb0ELb1ELb1ELb1ELb1ELb0ELb1ELb1ELb1ELb0ELb0EEENS1_21CollectiveEpilogueFwdINS6_IJSA_SA_SB_EEES9_NS_10bfloat16_tESF_Li256ELb1ELb1ELb0ELb1EEENS1_36VarlenDynamicPersistentTileSchedulerILi128ELi160ELi256ELi128ELb0ELb1ELb1ELb1ELb1ELb1EEEEEEEEEvNT_6ParamsE --------------------------
	.section	.nv.constant0._ZN7cutlass13device_kernelIN5flash11enable_sm90INS1_16FlashAttnFwdSm90INS1_25CollectiveMainloopFwdSm90ILi2EN4cute5tupleIJNS5_1CILi1EEES8_S8_EEENS6_IJNS7_ILi128EEENS7_ILi160EEESA_EEELi128ENS_12float_e4m3_tEfNS_4arch4Sm90ELb1ELb0ELb1ELb1ELb1ELb1ELb0ELb1ELb1ELb1ELb0ELb0EEENS1_21CollectiveEpilogueFwdINS6_IJSA_SA_SB_EEES9_NS_10bfloat16_tESF_Li256ELb1ELb1ELb0ELb1EEENS1_36VarlenDynamicPersistentTileSchedulerILi128ELi160ELi256ELi128ELb0ELb1ELb1ELb1ELb1ELb1EEEEEEEEEvNT_6ParamsE,"a",@progbits
	.sectionflags	@""
	.align	4
.nv.constant0._ZN7cutlass13device_kernelIN5flash11enable_sm90INS1_16FlashAttnFwdSm90INS1_25CollectiveMainloopFwdSm90ILi2EN4cute5tupleIJNS5_1CILi1EEES8_S8_EEENS6_IJNS7_ILi128EEENS7_ILi160EEESA_EEELi128ENS_12float_e4m3_tEfNS_4arch4Sm90ELb1ELb0ELb1ELb1ELb1ELb1ELb0ELb1ELb1ELb1ELb0ELb0EEENS1_21CollectiveEpilogueFwdINS6_IJSA_SA_SB_EEES9_NS_10bfloat16_tESF_Li256ELb1ELb1ELb0ELb1EEENS1_36VarlenDynamicPersistentTileSchedulerILi128ELi160ELi256ELi128ELb0ELb1ELb1ELb1ELb1ELb1EEEEEEEEEvNT_6ParamsE:
	.zero		3328


//--------------------- SYMBOLS --------------------------

	.type		.nv.reservedSmem.offset0,@object
	.size		.nv.reservedSmem.offset0,0x4
	.type		__assertfail,@function
